// Copyright (c) 2024, Jay Shah, Ganesh Bikshandi, Ying Zhang, Vijay Thakkar, Pradeep Ramani, Tri Dao.
// Splitting the different template instantiations to different files to speed up compilation.
// This file is auto-generated. See "generate_kernels.py"

#include "flash_fwd_launch_template.h"

#ifndef FLASHATTENTION_DISABLE_SM8x
#ifndef FLASHATTENTION_DISABLE_HDIM64
template void run_mha_fwd_<80, cutlass::half_t, 64, 64, true, true, true, true>(Flash_fwd_params &params, cudaStream_t stream);
template void run_mha_fwd_<86, cutlass::half_t, 64, 64, true, true, true, true>(Flash_fwd_params &params, cudaStream_t stream);
#endif
#endif


// ===== COMPILED SASS (sm_80) =====

	.target	sm_80

	.elftype	@"ET_EXEC"


//--------------------- .note.nv.tkinfo           --------------------------
	.section	.note.nv.tkinfo,"",@"SHT_NOTE"
	.sectionflags	@"SHF_NOTE_NV_TKINFO"
	.tkinfo
        /*0018*/ 	.word	0x00000002
        /*0030*/ 	.string	""
        /*0030*/ 	.string	"ptxas"
        /*0030*/ 	.string	"Cuda compilation tools, release 13.0, V13.0.88"
        /*0030*/ 	.string	"Build cuda_13.0.r13.0/compiler.36424714_0"
        /*0030*/ 	.string	"-arch sm_80 -m 64 "



//--------------------- .note.nv.cuinfo           --------------------------
	.section	.note.nv.cuinfo,"",@"SHT_NOTE"
	.sectionflags	@"SHF_NOTE_NV_CUINFO"
        /*0018*/ 	.short	0x0002
        /*001a*/ 	.short	0x0050
        /*001c*/ 	.short	0x0082
	.zero		2


//--------------------- .nv.info                  --------------------------
	.section	.nv.info,"",@"SHT_CUDA_INFO"
	.align	4


	//----- nvinfo : EIATTR_REGCOUNT
	.align		4
        /*0000*/ 	.byte	0x04, 0x2f
        /*0002*/ 	.short	(.L_12 - .L_11)
	.align		4
.L_11:
        /*0004*/ 	.word	index@(_ZN7cutlass13device_kernelIN5flash19enable_sm80_to_sm89INS1_16FlashAttnFwdSm80INS1_25CollectiveMainloopFwdSm80ILi4ELi1ELb0EN4cute5tupleIJNS5_1CILi128EEENS7_ILi80EEENS7_ILi64EEEEEELi64ENS_6half_tEfNS_4arch4Sm80ELb1ELb0ELb1ELb1ELb1ELb1ELb1ELb1EEENS1_21CollectiveEpilogueFwdINS6_IJS8_SA_S9_EEENS6_IJNS7_ILi1EEESI_SI_EEESC_SE_Li128ELb1ELb1ELb1ELb0EEENS1_36VarlenDynamicPersistentTileSchedulerILi128ELi80ELi128ELi128ELb1ELb1ELb0ELb1ELb1ELb1EEEEEEEEEvNT_6ParamsE)
        /*0008*/ 	.word	0x000000ff


	//----- nvinfo : EIATTR_FRAME_SIZE
	.align		4
.L_12:
        /*000c*/ 	.byte	0x04, 0x11
        /*000e*/ 	.short	(.L_14 - .L_13)
	.align		4
.L_13:
        /*0010*/ 	.word	index@($__internal_25_$__cuda_sm70_votesync_ballot)
        /*0014*/ 	.word	0x00000000


	//----- nvinfo : EIATTR_FRAME_SIZE
	.align		4
.L_14:
        /*0018*/ 	.byte	0x04, 0x11
        /*001a*/ 	.short	(.L_16 - .L_15)
	.align		4
.L_15:
        /*001c*/ 	.word	index@($__internal_24_$__cuda_sm70_shflsync_up_p)
        /*0020*/ 	.word	0x00000000


	//----- nvinfo : EIATTR_FRAME_SIZE
	.align		4
.L_16:
        /*0024*/ 	.byte	0x04, 0x11
        /*0026*/ 	.short	(.L_18 - .L_17)
	.align		4
.L_17:
        /*0028*/ 	.word	index@($__internal_23_$__cuda_sm70_shflsync_idx_p)
        /*002c*/ 	.word	0x00000000


	//----- nvinfo : EIATTR_FRAME_SIZE
	.align		4
.L_18:
        /*0030*/ 	.byte	0x04, 0x11
        /*0032*/ 	.short	(.L_20 - .L_19)
	.align		4
.L_19:
        /*0034*/ 	.word	index@($__internal_22_$__cuda_sm70_shflsync_bfly_p)
        /*0038*/ 	.word	0x00000000


	//----- nvinfo : EIATTR_FRAME_SIZE
	.align		4
.L_20:
        /*003c*/ 	.byte	0x04, 0x11
        /*003e*/ 	.short	(.L_22 - .L_21)
	.align		4
.L_21:
        /*0040*/ 	.word	index@(_ZN7cutlass13device_kernelIN5flash19enable_sm80_to_sm89INS1_16FlashAttnFwdSm80INS1_25CollectiveMainloopFwdSm80ILi4ELi1ELb0EN4cute5tupleIJNS5_1CILi128EEENS7_ILi80EEENS7_ILi64EEEEEELi64ENS_6half_tEfNS_4arch4Sm80ELb1ELb0ELb1ELb1ELb1ELb1ELb1ELb1EEENS1_21CollectiveEpilogueFwdINS6_IJS8_SA_S9_EEENS6_IJNS7_ILi1EEESI_SI_EEESC_SE_Li128ELb1ELb1ELb1ELb0EEENS1_36VarlenDynamicPersistentTileSchedulerILi128ELi80ELi128ELi128ELb1ELb1ELb0ELb1ELb1ELb1EEEEEEEEEvNT_6ParamsE)
        /*0044*/ 	.word	0x00000100


	//----- nvinfo : EIATTR_REGCOUNT
	.align		4
.L_22:
        /*0048*/ 	.byte	0x04, 0x2f
        /*004a*/ 	.short	(.L_24 - .L_23)
	.align		4
.L_23:
        /*004c*/ 	.word	index@(_ZN7cutlass13device_kernelIN5flash19enable_sm80_to_sm89INS1_16FlashAttnFwdSm80INS1_25CollectiveMainloopFwdSm80ILi4ELi1ELb0EN4cute5tupleIJNS5_1CILi128EEENS7_ILi80EEENS7_ILi64EEEEEELi64ENS_6half_tEfNS_4arch4Sm80ELb1ELb0ELb1ELb1ELb1ELb0ELb1ELb1EEENS1_21CollectiveEpilogueFwdINS6_IJS8_SA_S9_EEENS6_IJNS7_ILi1EEESI_SI_EEESC_SE_Li128ELb1ELb1ELb1ELb0EEENS1_36VarlenDynamicPersistentTileSchedulerILi128ELi80ELi128ELi128ELb1ELb1ELb0ELb1ELb1ELb1EEEEEEEEEvNT_6ParamsE)
        /*0050*/ 	.word	0x000000ff


	//----- nvinfo : EIATTR_FRAME_SIZE
	.align		4
.L_24:
        /*0054*/ 	.byte	0x04, 0x11
        /*0056*/ 	.short	(.L_26 - .L_25)
	.align		4
.L_25:
        /*0058*/ 	.word	index@($__internal_21_$__cuda_sm70_votesync_ballot)
        /*005c*/ 	.word	0x00000000


	//----- nvinfo : EIATTR_FRAME_SIZE
	.align		4
.L_26:
        /*0060*/ 	.byte	0x04, 0x11
        /*0062*/ 	.short	(.L_28 - .L_27)
	.align		4
.L_27:
        /*0064*/ 	.word	index@($__internal_20_$__cuda_sm70_shflsync_up_p)
        /*0068*/ 	.word	0x00000000


	//----- nvinfo : EIATTR_FRAME_SIZE
	.align		4
.L_28:
        /*006c*/ 	.byte	0x04, 0x11
        /*006e*/ 	.short	(.L_30 - .L_29)
	.align		4
.L_29:
        /*0070*/ 	.word	index@($__internal_19_$__cuda_sm70_shflsync_idx_p)
        /*0074*/ 	.word	0x00000000


	//----- nvinfo : EIATTR_FRAME_SIZE
	.align		4
.L_30:
        /*0078*/ 	.byte	0x04, 0x11
        /*007a*/ 	.short	(.L_32 - .L_31)
	.align		4
.L_31:
        /*007c*/ 	.word	index@($__internal_18_$__cuda_sm70_shflsync_bfly_p)
        /*0080*/ 	.word	0x00000000


	//----- nvinfo : EIATTR_FRAME_SIZE
	.align		4
.L_32:
        /*0084*/ 	.byte	0x04, 0x11
        /*0086*/ 	.short	(.L_34 - .L_33)
	.align		4
.L_33:
        /*0088*/ 	.word	index@(_ZN7cutlass13device_kernelIN5flash19enable_sm80_to_sm89INS1_16FlashAttnFwdSm80INS1_25CollectiveMainloopFwdSm80ILi4ELi1ELb0EN4cute5tupleIJNS5_1CILi128EEENS7_ILi80EEENS7_ILi64EEEEEELi64ENS_6half_tEfNS_4arch4Sm80ELb1ELb0ELb1ELb1ELb1ELb0ELb1ELb1EEENS1_21CollectiveEpilogueFwdINS6_IJS8_SA_S9_EEENS6_IJNS7_ILi1EEESI_SI_EEESC_SE_Li128ELb1ELb1ELb1ELb0EEENS1_36VarlenDynamicPersistentTileSchedulerILi128ELi80ELi128ELi128ELb1ELb1ELb0ELb1ELb1ELb1EEEEEEEEEvNT_6ParamsE)
        /*008c*/ 	.word	0x000000d8


	//----- nvinfo : EIATTR_REGCOUNT
	.align		4
.L_34:
        /*0090*/ 	.byte	0x04, 0x2f
        /*0092*/ 	.short	(.L_36 - .L_35)
	.align		4
.L_35:
        /*0094*/ 	.word	index@(_ZN7cutlass13device_kernelIN5flash19enable_sm80_to_sm89INS1_16FlashAttnFwdSm80INS1_25CollectiveMainloopFwdSm80ILi4ELi1ELb0EN4cute5tupleIJNS5_1CILi128EEENS7_ILi112EEENS7_ILi64EEEEEELi64ENS_6half_tEfNS_4arch4Sm80ELb1ELb0ELb1ELb0ELb1ELb0ELb1ELb1EEENS1_21CollectiveEpilogueFwdINS6_IJS8_SA_S9_EEENS6_IJNS7_ILi1EEESI_SI_EEESC_SE_Li128ELb0ELb1ELb1ELb0EEENS1_30DynamicPersistentTileSchedulerILi128ELi128ELb1ELb1ELb0EEEEEEEEEvNT_6ParamsE)
        /*0098*/ 	.word	0x000000ff


	//----- nvinfo : EIATTR_FRAME_SIZE
	.align		4
.L_36:
        /*009c*/ 	.byte	0x04, 0x11
        /*009e*/ 	.short	(.L_38 - .L_37)
	.align		4
.L_37:
        /*00a0*/ 	.word	index@($__internal_17_$__cuda_sm70_shflsync_idx_p)
        /*00a4*/ 	.word	0x00000000


	//----- nvinfo : EIATTR_FRAME_SIZE
	.align		4
.L_38:
        /*00a8*/ 	.byte	0x04, 0x11
        /*00aa*/ 	.short	(.L_40 - .L_39)
	.align		4
.L_39:
        /*00ac*/ 	.word	index@($__internal_16_$__cuda_sm70_shflsync_bfly_p)
        /*00b0*/ 	.word	0x00000000


	//----- nvinfo : EIATTR_FRAME_SIZE
	.align		4
.L_40:
        /*00b4*/ 	.byte	0x04, 0x11
        /*00b6*/ 	.short	(.L_42 - .L_41)
	.align		4
.L_41:
        /*00b8*/ 	.word	index@(_ZN7cutlass13device_kernelIN5flash19enable_sm80_to_sm89INS1_16FlashAttnFwdSm80INS1_25CollectiveMainloopFwdSm80ILi4ELi1ELb0EN4cute5tupleIJNS5_1CILi128EEENS7_ILi112EEENS7_ILi64EEEEEELi64ENS_6half_tEfNS_4arch4Sm80ELb1ELb0ELb1ELb0ELb1ELb0ELb1ELb1EEENS1_21CollectiveEpilogueFwdINS6_IJS8_SA_S9_EEENS6_IJNS7_ILi1EEESI_SI_EEESC_SE_Li128ELb0ELb1ELb1ELb0EEENS1_30DynamicPersistentTileSchedulerILi128ELi128ELb1ELb1ELb0EEEEEEEEEvNT_6ParamsE)
        /*00bc*/ 	.word	0x00000068


	//----- nvinfo : EIATTR_REGCOUNT
	.align		4
.L_42:
        /*00c0*/ 	.byte	0x04, 0x2f
        /*00c2*/ 	.short	(.L_44 - .L_43)
	.align		4
.L_43:
        /*00c4*/ 	.word	index@(_ZN7cutlass13device_kernelIN5flash19enable_sm80_to_sm89INS1_16FlashAttnFwdSm80INS1_25CollectiveMainloopFwdSm80ILi4ELi1ELb0EN4cute5tupleIJNS5_1CILi128EEENS7_ILi80EEENS7_ILi64EEEEEELi64ENS_6half_tEfNS_4arch4Sm80ELb0ELb1ELb1ELb1ELb1ELb1ELb1ELb1EEENS1_21CollectiveEpilogueFwdINS6_IJS8_SA_S9_EEENS6_IJNS7_ILi1EEESI_SI_EEESC_SE_Li128ELb1ELb1ELb1ELb0EEENS1_36VarlenDynamicPersistentTileSchedulerILi128ELi80ELi128ELi128ELb1ELb1ELb0ELb1ELb0ELb1EEEEEEEEEvNT_6ParamsE)
        /*00c8*/ 	.word	0x000000ff


	//----- nvinfo : EIATTR_FRAME_SIZE
	.align		4
.L_44:
        /*00cc*/ 	.byte	0x04, 0x11
        /*00ce*/ 	.short	(.L_46 - .L_45)
	.align		4
.L_45:
        /*00d0*/ 	.word	index@($__internal_15_$__cuda_sm70_votesync_ballot)
        /*00d4*/ 	.word	0x00000000


	//----- nvinfo : EIATTR_FRAME_SIZE
	.align		4
.L_46:
        /*00d8*/ 	.byte	0x04, 0x11
        /*00da*/ 	.short	(.L_48 - .L_47)
	.align		4
.L_47:
        /*00dc*/ 	.word	index@($__internal_14_$__cuda_sm70_shflsync_up_p)
        /*00e0*/ 	.word	0x00000000


	//----- nvinfo : EIATTR_FRAME_SIZE
	.align		4
.L_48:
        /*00e4*/ 	.byte	0x04, 0x11
        /*00e6*/ 	.short	(.L_50 - .L_49)
	.align		4
.L_49:
        /*00e8*/ 	.word	index@($__internal_13_$__cuda_sm70_shflsync_idx_p)
        /*00ec*/ 	.word	0x00000000


	//----- nvinfo : EIATTR_FRAME_SIZE
	.align		4
.L_50:
        /*00f0*/ 	.byte	0x04, 0x11
        /*00f2*/ 	.short	(.L_52 - .L_51)
	.align		4
.L_51:
        /*00f4*/ 	.word	index@($__internal_12_$__cuda_sm70_shflsync_bfly_p)
        /*00f8*/ 	.word	0x00000000


	//----- nvinfo : EIATTR_FRAME_SIZE
	.align		4
.L_52:
        /*00fc*/ 	.byte	0x04, 0x11
        /*00fe*/ 	.short	(.L_54 - .L_53)
	.align		4
.L_53:
        /*0100*/ 	.word	index@(_ZN7cutlass13device_kernelIN5flash19enable_sm80_to_sm89INS1_16FlashAttnFwdSm80INS1_25CollectiveMainloopFwdSm80ILi4ELi1ELb0EN4cute5tupleIJNS5_1CILi128EEENS7_ILi80EEENS7_ILi64EEEEEELi64ENS_6half_tEfNS_4arch4Sm80ELb0ELb1ELb1ELb1ELb1ELb1ELb1ELb1EEENS1_21CollectiveEpilogueFwdINS6_IJS8_SA_S9_EEENS6_IJNS7_ILi1EEESI_SI_EEESC_SE_Li128ELb1ELb1ELb1ELb0EEENS1_36VarlenDynamicPersistentTileSchedulerILi128ELi80ELi128ELi128ELb1ELb1ELb0ELb1ELb0ELb1EEEEEEEEEvNT_6ParamsE)
        /*0104*/ 	.word	0x000000b0


	//----- nvinfo : EIATTR_REGCOUNT
	.align		4
.L_54:
        /*0108*/ 	.byte	0x04, 0x2f
        /*010a*/ 	.short	(.L_56 - .L_55)
	.align		4
.L_55:
        /*010c*/ 	.word	index@(_ZN7cutlass13device_kernelIN5flash19enable_sm80_to_sm89INS1_16FlashAttnFwdSm80INS1_25CollectiveMainloopFwdSm80ILi4ELi1ELb0EN4cute5tupleIJNS5_1CILi128EEENS7_ILi80EEENS7_ILi64EEEEEELi64ENS_6half_tEfNS_4arch4Sm80ELb0ELb1ELb1ELb1ELb1ELb0ELb1ELb1EEENS1_21CollectiveEpilogueFwdINS6_IJS8_SA_S9_EEENS6_IJNS7_ILi1EEESI_SI_EEESC_SE_Li128ELb1ELb1ELb1ELb0EEENS1_36VarlenDynamicPersistentTileSchedulerILi128ELi80ELi128ELi128ELb1ELb1ELb0ELb1ELb0ELb1EEEEEEEEEvNT_6ParamsE)
        /*0110*/ 	.word	0x000000ff


	//----- nvinfo : EIATTR_FRAME_SIZE
	.align		4
.L_56:
        /*0114*/ 	.byte	0x04, 0x11
        /*0116*/ 	.short	(.L_58 - .L_57)
	.align		4
.L_57:
        /*0118*/ 	.word	index@($__internal_11_$__cuda_sm70_votesync_ballot)
        /*011c*/ 	.word	0x00000000


	//----- nvinfo : EIATTR_FRAME_SIZE
	.align		4
.L_58:
        /*0120*/ 	.byte	0x04, 0x11
        /*0122*/ 	.short	(.L_60 - .L_59)
	.align		4
.L_59:
        /*0124*/ 	.word	index@($__internal_10_$__cuda_sm70_shflsync_up_p)
        /*0128*/ 	.word	0x00000000


	//----- nvinfo : EIATTR_FRAME_SIZE
	.align		4
.L_60:
        /*012c*/ 	.byte	0x04, 0x11
        /*012e*/ 	.short	(.L_62 - .L_61)
	.align		4
.L_61:
        /*0130*/ 	.word	index@($__internal_9_$__cuda_sm70_shflsync_idx_p)
        /*0134*/ 	.word	0x00000000


	//----- nvinfo : EIATTR_FRAME_SIZE
	.align		4
.L_62:
        /*0138*/ 	.byte	0x04, 0x11
        /*013a*/ 	.short	(.L_64 - .L_63)
	.align		4
.L_63:
        /*013c*/ 	.word	index@($__internal_8_$__cuda_sm70_shflsync_bfly_p)
        /*0140*/ 	.word	0x00000000


	//----- nvinfo : EIATTR_FRAME_SIZE
	.align		4
.L_64:
        /*0144*/ 	.byte	0x04, 0x11
        /*0146*/ 	.short	(.L_66 - .L_65)
	.align		4
.L_65:
        /*0148*/ 	.word	index@(_ZN7cutlass13device_kernelIN5flash19enable_sm80_to_sm89INS1_16FlashAttnFwdSm80INS1_25CollectiveMainloopFwdSm80ILi4ELi1ELb0EN4cute5tupleIJNS5_1CILi128EEENS7_ILi80EEENS7_ILi64EEEEEELi64ENS_6half_tEfNS_4arch4Sm80ELb0ELb1ELb1ELb1ELb1ELb0ELb1ELb1EEENS1_21CollectiveEpilogueFwdINS6_IJS8_SA_S9_EEENS6_IJNS7_ILi1EEESI_SI_EEESC_SE_Li128ELb1ELb1ELb1ELb0EEENS1_36VarlenDynamicPersistentTileSchedulerILi128ELi80ELi128ELi128ELb1ELb1ELb0ELb1ELb0ELb1EEEEEEEEEvNT_6ParamsE)
        /*014c*/ 	.word	0x000000d0


	//----- nvinfo : EIATTR_REGCOUNT
	.align		4
.L_66:
        /*0150*/ 	.byte	0x04, 0x2f
        /*0152*/ 	.short	(.L_68 - .L_67)
	.align		4
.L_67:
        /*0154*/ 	.word	index@(_ZN7cutlass13device_kernelIN5flash19enable_sm80_to_sm89INS1_16FlashAttnFwdSm80INS1_25CollectiveMainloopFwdSm80ILi4ELi1ELb0EN4cute5tupleIJNS5_1CILi128EEENS7_ILi96EEENS7_ILi64EEEEEELi64ENS_6half_tEfNS_4arch4Sm80ELb0ELb1ELb1ELb0ELb1ELb0ELb1ELb1EEENS1_21CollectiveEpilogueFwdINS6_IJS8_SA_S9_EEENS6_IJNS7_ILi1EEESI_SI_EEESC_SE_Li128ELb0ELb1ELb1ELb0EEENS1_19SingleTileSchedulerILb0ELb1ELb1ELi128EEEEEEEEEvNT_6ParamsE)
        /*0158*/ 	.word	0x000000ff


	//----- nvinfo : EIATTR_FRAME_SIZE
	.align		4
.L_68:
        /*015c*/ 	.byte	0x04, 0x11
        /*015e*/ 	.short	(.L_70 - .L_69)
	.align		4
.L_69:
        /*0160*/ 	.word	index@(_ZN7cutlass13device_kernelIN5flash19enable_sm80_to_sm89INS1_16FlashAttnFwdSm80INS1_25CollectiveMainloopFwdSm80ILi4ELi1ELb0EN4cute5tupleIJNS5_1CILi128EEENS7_ILi96EEENS7_ILi64EEEEEELi64ENS_6half_tEfNS_4arch4Sm80ELb0ELb1ELb1ELb0ELb1ELb0ELb1ELb1EEENS1_21CollectiveEpilogueFwdINS6_IJS8_SA_S9_EEENS6_IJNS7_ILi1EEESI_SI_EEESC_SE_Li128ELb0ELb1ELb1ELb0EEENS1_19SingleTileSchedulerILb0ELb1ELb1ELi128EEEEEEEEEvNT_6ParamsE)
        /*0164*/ 	.word	0x00000050


	//----- nvinfo : EIATTR_REGCOUNT
	.align		4
.L_70:
        /*0168*/ 	.byte	0x04, 0x2f
        /*016a*/ 	.short	(.L_72 - .L_71)
	.align		4
.L_71:
        /*016c*/ 	.word	index@(_ZN7cutlass13device_kernelIN5flash19enable_sm80_to_sm89INS1_16FlashAttnFwdSm80INS1_25CollectiveMainloopFwdSm80ILi4ELi1ELb0EN4cute5tupleIJNS5_1CILi128EEENS7_ILi80EEENS7_ILi64EEEEEELi64ENS_6half_tEfNS_4arch4Sm80ELb0ELb0ELb1ELb1ELb1ELb1ELb1ELb1EEENS1_21CollectiveEpilogueFwdINS6_IJS8_SA_S9_EEENS6_IJNS7_ILi1EEESI_SI_EEESC_SE_Li128ELb1ELb1ELb1ELb0EEENS1_36VarlenDynamicPersistentTileSchedulerILi128ELi80ELi128ELi128ELb1ELb1ELb0ELb0ELb1ELb1EEEEEEEEEvNT_6ParamsE)
        /*0170*/ 	.word	0x000000ff


	//----- nvinfo : EIATTR_FRAME_SIZE
	.align		4
.L_72:
        /*0174*/ 	.byte	0x04, 0x11
        /*0176*/ 	.short	(.L_74 - .L_73)
	.align		4
.L_73:
        /*0178*/ 	.word	index@($__internal_7_$__cuda_sm70_votesync_ballot)
        /*017c*/ 	.word	0x00000000


	//----- nvinfo : EIATTR_FRAME_SIZE
	.align		4
.L_74:
        /*0180*/ 	.byte	0x04, 0x11
        /*0182*/ 	.short	(.L_76 - .L_75)
	.align		4
.L_75:
        /*0184*/ 	.word	index@($__internal_6_$__cuda_sm70_shflsync_up_p)
        /*0188*/ 	.word	0x00000000


	//----- nvinfo : EIATTR_FRAME_SIZE
	.align		4
.L_76:
        /*018c*/ 	.byte	0x04, 0x11
        /*018e*/ 	.short	(.L_78 - .L_77)
	.align		4
.L_77:
        /*0190*/ 	.word	index@($__internal_5_$__cuda_sm70_shflsync_idx_p)
        /*0194*/ 	.word	0x00000000


	//----- nvinfo : EIATTR_FRAME_SIZE
	.align		4
.L_78:
        /*0198*/ 	.byte	0x04, 0x11
        /*019a*/ 	.short	(.L_80 - .L_79)
	.align		4
.L_79:
        /*019c*/ 	.word	index@($__internal_4_$__cuda_sm70_shflsync_bfly_p)
        /*01a0*/ 	.word	0x00000000


	//----- nvinfo : EIATTR_FRAME_SIZE
	.align		4
.L_80:
        /*01a4*/ 	.byte	0x04, 0x11
        /*01a6*/ 	.short	(.L_82 - .L_81)
	.align		4
.L_81:
        /*01a8*/ 	.word	index@(_ZN7cutlass13device_kernelIN5flash19enable_sm80_to_sm89INS1_16FlashAttnFwdSm80INS1_25CollectiveMainloopFwdSm80ILi4ELi1ELb0EN4cute5tupleIJNS5_1CILi128EEENS7_ILi80EEENS7_ILi64EEEEEELi64ENS_6half_tEfNS_4arch4Sm80ELb0ELb0ELb1ELb1ELb1ELb1ELb1ELb1EEENS1_21CollectiveEpilogueFwdINS6_IJS8_SA_S9_EEENS6_IJNS7_ILi1EEESI_SI_EEESC_SE_Li128ELb1ELb1ELb1ELb0EEENS1_36VarlenDynamicPersistentTileSchedulerILi128ELi80ELi128ELi128ELb1ELb1ELb0ELb0ELb1ELb1EEEEEEEEEvNT_6ParamsE)
        /*01ac*/ 	.word	0x000000f0


	//----- nvinfo : EIATTR_REGCOUNT
	.align		4
.L_82:
        /*01b0*/ 	.byte	0x04, 0x2f
        /*01b2*/ 	.short	(.L_84 - .L_83)
	.align		4
.L_83:
        /*01b4*/ 	.word	index@(_ZN7cutlass13device_kernelIN5flash19enable_sm80_to_sm89INS1_16FlashAttnFwdSm80INS1_25CollectiveMainloopFwdSm80ILi4ELi1ELb0EN4cute5tupleIJNS5_1CILi128EEENS7_ILi80EEENS7_ILi64EEEEEELi64ENS_6half_tEfNS_4arch4Sm80ELb0ELb0ELb1ELb1ELb1ELb0ELb1ELb1EEENS1_21CollectiveEpilogueFwdINS6_IJS8_SA_S9_EEENS6_IJNS7_ILi1EEESI_SI_EEESC_SE_Li128ELb1ELb1ELb1ELb0EEENS1_36VarlenDynamicPersistentTileSchedulerILi128ELi80ELi128ELi128ELb1ELb1ELb0ELb0ELb1ELb1EEEEEEEEEvNT_6ParamsE)
        /*01b8*/ 	.word	0x000000ff


	//----- nvinfo : EIATTR_FRAME_SIZE
	.align		4
.L_84:
        /*01bc*/ 	.byte	0x04, 0x11
        /*01be*/ 	.short	(.L_86 - .L_85)
	.align		4
.L_85:
        /*01c0*/ 	.word	index@($__internal_3_$__cuda_sm70_votesync_ballot)
        /*01c4*/ 	.word	0x00000000


	//----- nvinfo : EIATTR_FRAME_SIZE
	.align		4
.L_86:
        /*01c8*/ 	.byte	0x04, 0x11
        /*01ca*/ 	.short	(.L_88 - .L_87)
	.align		4
.L_87:
        /*01cc*/ 	.word	index@($__internal_2_$__cuda_sm70_shflsync_up_p)
        /*01d0*/ 	.word	0x00000000


	//----- nvinfo : EIATTR_FRAME_SIZE
	.align		4
.L_88:
        /*01d4*/ 	.byte	0x04, 0x11
        /*01d6*/ 	.short	(.L_90 - .L_89)
	.align		4
.L_89:
        /*01d8*/ 	.word	index@($__internal_1_$__cuda_sm70_shflsync_idx_p)
        /*01dc*/ 	.word	0x00000000


	//----- nvinfo : EIATTR_FRAME_SIZE
	.align		4
.L_90:
        /*01e0*/ 	.byte	0x04, 0x11
        /*01e2*/ 	.short	(.L_92 - .L_91)
	.align		4
.L_91:
        /*01e4*/ 	.word	index@($__internal_0_$__cuda_sm70_shflsync_bfly_p)
        /*01e8*/ 	.word	0x00000000


	//----- nvinfo : EIATTR_FRAME_SIZE
	.align		4
.L_92:
        /*01ec*/ 	.byte	0x04, 0x11
        /*01ee*/ 	.short	(.L_94 - .L_93)
	.align		4
.L_93:
        /*01f0*/ 	.word	index@(_ZN7cutlass13device_kernelIN5flash19enable_sm80_to_sm89INS1_16FlashAttnFwdSm80INS1_25CollectiveMainloopFwdSm80ILi4ELi1ELb0EN4cute5tupleIJNS5_1CILi128EEENS7_ILi80EEENS7_ILi64EEEEEELi64ENS_6half_tEfNS_4arch4Sm80ELb0ELb0ELb1ELb1ELb1ELb0ELb1ELb1EEENS1_21CollectiveEpilogueFwdINS6_IJS8_SA_S9_EEENS6_IJNS7_ILi1EEESI_SI_EEESC_SE_Li128ELb1ELb1ELb1ELb0EEENS1_36VarlenDynamicPersistentTileSchedulerILi128ELi80ELi128ELi128ELb1ELb1ELb0ELb0ELb1ELb1EEEEEEEEEvNT_6ParamsE)
        /*01f4*/ 	.word	0x000000d0


	//----- nvinfo : EIATTR_REGCOUNT
	.align		4
.L_94:
        /*01f8*/ 	.byte	0x04, 0x2f
        /*01fa*/ 	.short	(.L_96 - .L_95)
	.align		4
.L_95:
        /*01fc*/ 	.word	index@(_ZN7cutlass13device_kernelIN5flash19enable_sm80_to_sm89INS1_16FlashAttnFwdSm80INS1_25CollectiveMainloopFwdSm80ILi4ELi1ELb0EN4cute5tupleIJNS5_1CILi128EEENS7_ILi112EEENS7_ILi64EEEEEELi64ENS_6half_tEfNS_4arch4Sm80ELb0ELb0ELb1ELb0ELb1ELb0ELb1ELb1EEENS1_21CollectiveEpilogueFwdINS6_IJS8_SA_S9_EEENS6_IJNS7_ILi1EEESI_SI_EEESC_SE_Li128ELb0ELb1ELb1ELb0EEENS1_19SingleTileSchedulerILb0ELb1ELb1ELi128EEEEEEEEEvNT_6ParamsE)
        /*0200*/ 	.word	0x000000ff


	//----- nvinfo : EIATTR_FRAME_SIZE
	.align		4
.L_96:
        /*0204*/ 	.byte	0x04, 0x11
        /*0206*/ 	.short	(.L_98 - .L_97)
	.align		4
.L_97:
        /*0208*/ 	.word	index@(_ZN7cutlass13device_kernelIN5flash19enable_sm80_to_sm89INS1_16FlashAttnFwdSm80INS1_25CollectiveMainloopFwdSm80ILi4ELi1ELb0EN4cute5tupleIJNS5_1CILi128EEENS7_ILi112EEENS7_ILi64EEEEEELi64ENS_6half_tEfNS_4arch4Sm80ELb0ELb0ELb1ELb0ELb1ELb0ELb1ELb1EEENS1_21CollectiveEpilogueFwdINS6_IJS8_SA_S9_EEENS6_IJNS7_ILi1EEESI_SI_EEESC_SE_Li128ELb0ELb1ELb1ELb0EEENS1_19SingleTileSchedulerILb0ELb1ELb1ELi128EEEEEEEEEvNT_6ParamsE)
        /*020c*/ 	.word	0x00000048


	//----- nvinfo : EIATTR_MIN_STACK_SIZE
	.align		4
.L_98:
        /*0210*/ 	.byte	0x04, 0x12
        /*0212*/ 	.short	(.L_100 - .L_99)
	.align		4
.L_99:
        /*0214*/ 	.word	index@(_ZN7cutlass13device_kernelIN5flash19enable_sm80_to_sm89INS1_16FlashAttnFwdSm80INS1_25CollectiveMainloopFwdSm80ILi4ELi1ELb0EN4cute5tupleIJNS5_1CILi128EEENS7_ILi112EEENS7_ILi64EEEEEELi64ENS_6half_tEfNS_4arch4Sm80ELb0ELb0ELb1ELb0ELb1ELb0ELb1ELb1EEENS1_21CollectiveEpilogueFwdINS6_IJS8_SA_S9_EEENS6_IJNS7_ILi1EEESI_SI_EEESC_SE_Li128ELb0ELb1ELb1ELb0EEENS1_19SingleTileSchedulerILb0ELb1ELb1ELi128EEEEEEEEEvNT_6ParamsE)
        /*0218*/ 	.word	0x00000048


	//----- nvinfo : EIATTR_MIN_STACK_SIZE
	.align		4
.L_100:
        /*021c*/ 	.byte	0x04, 0x12
        /*021e*/ 	.short	(.L_102 - .L_101)
	.align		4
.L_101:
        /*0220*/ 	.word	index@(_ZN7cutlass13device_kernelIN5flash19enable_sm80_to_sm89INS1_16FlashAttnFwdSm80INS1_25CollectiveMainloopFwdSm80ILi4ELi1ELb0EN4cute5tupleIJNS5_1CILi128EEENS7_ILi80EEENS7_ILi64EEEEEELi64ENS_6half_tEfNS_4arch4Sm80ELb0ELb0ELb1ELb1ELb1ELb0ELb1ELb1EEENS1_21CollectiveEpilogueFwdINS6_IJS8_SA_S9_EEENS6_IJNS7_ILi1EEESI_SI_EEESC_SE_Li128ELb1ELb1ELb1ELb0EEENS1_36VarlenDynamicPersistentTileSchedulerILi128ELi80ELi128ELi128ELb1ELb1ELb0ELb0ELb1ELb1EEEEEEEEEvNT_6ParamsE)
        /*0224*/ 	.word	0x000000d0


	//----- nvinfo : EIATTR_MIN_STACK_SIZE
	.align		4
.L_102:
        /*0228*/ 	.byte	0x04, 0x12
        /*022a*/ 	.short	(.L_104 - .L_103)
	.align		4
.L_103:
        /*022c*/ 	.word	index@(_ZN7cutlass13device_kernelIN5flash19enable_sm80_to_sm89INS1_16FlashAttnFwdSm80INS1_25CollectiveMainloopFwdSm80ILi4ELi1ELb0EN4cute5tupleIJNS5_1CILi128EEENS7_ILi80EEENS7_ILi64EEEEEELi64ENS_6half_tEfNS_4arch4Sm80ELb0ELb0ELb1ELb1ELb1ELb1ELb1ELb1EEENS1_21CollectiveEpilogueFwdINS6_IJS8_SA_S9_EEENS6_IJNS7_ILi1EEESI_SI_EEESC_SE_Li128ELb1ELb1ELb1ELb0EEENS1_36VarlenDynamicPersistentTileSchedulerILi128ELi80ELi128ELi128ELb1ELb1ELb0ELb0ELb1ELb1EEEEEEEEEvNT_6ParamsE)
        /*0230*/ 	.word	0x000000f0


	//----- nvinfo : EIATTR_MIN_STACK_SIZE
	.align		4
.L_104:
        /*0234*/ 	.byte	0x04, 0x12
        /*0236*/ 	.short	(.L_106 - .L_105)
	.align		4
.L_105:
        /*0238*/ 	.word	index@(_ZN7cutlass13device_kernelIN5flash19enable_sm80_to_sm89INS1_16FlashAttnFwdSm80INS1_25CollectiveMainloopFwdSm80ILi4ELi1ELb0EN4cute5tupleIJNS5_1CILi128EEENS7_ILi96EEENS7_ILi64EEEEEELi64ENS_6half_tEfNS_4arch4Sm80ELb0ELb1ELb1ELb0ELb1ELb0ELb1ELb1EEENS1_21CollectiveEpilogueFwdINS6_IJS8_SA_S9_EEENS6_IJNS7_ILi1EEESI_SI_EEESC_SE_Li128ELb0ELb1ELb1ELb0EEENS1_19SingleTileSchedulerILb0ELb1ELb1ELi128EEEEEEEEEvNT_6ParamsE)
        /*023c*/ 	.word	0x00000050


	//----- nvinfo : EIATTR_MIN_STACK_SIZE
	.align		4
.L_106:
        /*0240*/ 	.byte	0x04, 0x12
        /*0242*/ 	.short	(.L_108 - .L_107)
	.align		4
.L_107:
        /*0244*/ 	.word	index@(_ZN7cutlass13device_kernelIN5flash19enable_sm80_to_sm89INS1_16FlashAttnFwdSm80INS1_25CollectiveMainloopFwdSm80ILi4ELi1ELb0EN4cute5tupleIJNS5_1CILi128EEENS7_ILi80EEENS7_ILi64EEEEEELi64ENS_6half_tEfNS_4arch4Sm80ELb0ELb1ELb1ELb1ELb1ELb0ELb1ELb1EEENS1_21CollectiveEpilogueFwdINS6_IJS8_SA_S9_EEENS6_IJNS7_ILi1EEESI_SI_EEESC_SE_Li128ELb1ELb1ELb1ELb0EEENS1_36VarlenDynamicPersistentTileSchedulerILi128ELi80ELi128ELi128ELb1ELb1ELb0ELb1ELb0ELb1EEEEEEEEEvNT_6ParamsE)
        /*0248*/ 	.word	0x000000d0


	//----- nvinfo : EIATTR_MIN_STACK_SIZE
	.align		4
.L_108:
        /*024c*/ 	.byte	0x04, 0x12
        /*024e*/ 	.short	(.L_110 - .L_109)
	.align		4
.L_109:
        /*0250*/ 	.word	index@(_ZN7cutlass13device_kernelIN5flash19enable_sm80_to_sm89INS1_16FlashAttnFwdSm80INS1_25CollectiveMainloopFwdSm80ILi4ELi1ELb0EN4cute5tupleIJNS5_1CILi128EEENS7_ILi80EEENS7_ILi64EEEEEELi64ENS_6half_tEfNS_4arch4Sm80ELb0ELb1ELb1ELb1ELb1ELb1ELb1ELb1EEENS1_21CollectiveEpilogueFwdINS6_IJS8_SA_S9_EEENS6_IJNS7_ILi1EEESI_SI_EEESC_SE_Li128ELb1ELb1ELb1ELb0EEENS1_36VarlenDynamicPersistentTileSchedulerILi128ELi80ELi128ELi128ELb1ELb1ELb0ELb1ELb0ELb1EEEEEEEEEvNT_6ParamsE)
        /*0254*/ 	.word	0x000000b0


	//----- nvinfo : EIATTR_MIN_STACK_SIZE
	.align		4
.L_110:
        /*0258*/ 	.byte	0x04, 0x12
        /*025a*/ 	.short	(.L_112 - .L_111)
	.align		4
.L_111:
        /*025c*/ 	.word	index@(_ZN7cutlass13device_kernelIN5flash19enable_sm80_to_sm89INS1_16FlashAttnFwdSm80INS1_25CollectiveMainloopFwdSm80ILi4ELi1ELb0EN4cute5tupleIJNS5_1CILi128EEENS7_ILi112EEENS7_ILi64EEEEEELi64ENS_6half_tEfNS_4arch4Sm80ELb1ELb0ELb1ELb0ELb1ELb0ELb1ELb1EEENS1_21CollectiveEpilogueFwdINS6_IJS8_SA_S9_EEENS6_IJNS7_ILi1EEESI_SI_EEESC_SE_Li128ELb0ELb1ELb1ELb0EEENS1_30DynamicPersistentTileSchedulerILi128ELi128ELb1ELb1ELb0EEEEEEEEEvNT_6ParamsE)
        /*0260*/ 	.word	0x00000068


	//----- nvinfo : EIATTR_MIN_STACK_SIZE
	.align		4
.L_112:
        /*0264*/ 	.byte	0x04, 0x12
        /*0266*/ 	.short	(.L_114 - .L_113)
	.align		4
.L_113:
        /*0268*/ 	.word	index@(_ZN7cutlass13device_kernelIN5flash19enable_sm80_to_sm89INS1_16FlashAttnFwdSm80INS1_25CollectiveMainloopFwdSm80ILi4ELi1ELb0EN4cute5tupleIJNS5_1CILi128EEENS7_ILi80EEENS7_ILi64EEEEEELi64ENS_6half_tEfNS_4arch4Sm80ELb1ELb0ELb1ELb1ELb1ELb0ELb1ELb1EEENS1_21CollectiveEpilogueFwdINS6_IJS8_SA_S9_EEENS6_IJNS7_ILi1EEESI_SI_EEESC_SE_Li128ELb1ELb1ELb1ELb0EEENS1_36VarlenDynamicPersistentTileSchedulerILi128ELi80ELi128ELi128ELb1ELb1ELb0ELb1ELb1ELb1EEEEEEEEEvNT_6ParamsE)
        /*026c*/ 	.word	0x000000d8


	//----- nvinfo : EIATTR_MIN_STACK_SIZE
	.align		4
.L_114:
        /*0270*/ 	.byte	0x04, 0x12
        /*0272*/ 	.short	(.L_116 - .L_115)
	.align		4
.L_115:
        /*0274*/ 	.word	index@(_ZN7cutlass13device_kernelIN5flash19enable_sm80_to_sm89INS1_16FlashAttnFwdSm80INS1_25CollectiveMainloopFwdSm80ILi4ELi1ELb0EN4cute5tupleIJNS5_1CILi128EEENS7_ILi80EEENS7_ILi64EEEEEELi64ENS_6half_tEfNS_4arch4Sm80ELb1ELb0ELb1ELb1ELb1ELb1ELb1ELb1EEENS1_21CollectiveEpilogueFwdINS6_IJS8_SA_S9_EEENS6_IJNS7_ILi1EEESI_SI_EEESC_SE_Li128ELb1ELb1ELb1ELb0EEENS1_36VarlenDynamicPersistentTileSchedulerILi128ELi80ELi128ELi128ELb1ELb1ELb0ELb1ELb1ELb1EEEEEEEEEvNT_6ParamsE)
        /*0278*/ 	.word	0x00000100
.L_116:


//--------------------- .nv.info._ZN7cutlass13device_kernelIN5flash19enable_sm80_to_sm89INS1_16FlashAttnFwdSm80INS1_25CollectiveMainloopFwdSm80ILi4ELi1ELb0EN4cute5tupleIJNS5_1CILi128EEENS7_ILi112EEENS7_ILi64EEEEEELi64ENS_6half_tEfNS_4arch4Sm80ELb0ELb0ELb1ELb0ELb1ELb0ELb1ELb1EEENS1_21CollectiveEpilogueFwdINS6_IJS8_SA_S9_EEENS6_IJNS7_ILi1EEESI_SI_EEESC_SE_Li128ELb0ELb1ELb1ELb0EEENS1_19SingleTileSchedulerILb0ELb1ELb1ELi128EEEEEEEEEvNT_6ParamsE --------------------------
	.section	.nv.info._ZN7cutlass13device_kernelIN5flash19enable_sm80_to_sm89INS1_16FlashAttnFwdSm80INS1_25CollectiveMainloopFwdSm80ILi4ELi1ELb0EN4cute5tupleIJNS5_1CILi128EEENS7_ILi112EEENS7_ILi64EEEEEELi64ENS_6half_tEfNS_4arch4Sm80ELb0ELb0ELb1ELb0ELb1ELb0ELb1ELb1EEENS1_21CollectiveEpilogueFwdINS6_IJS8_SA_S9_EEENS6_IJNS7_ILi1EEESI_SI_EEESC_SE_Li128ELb0ELb1ELb1ELb0EEENS1_19SingleTileSchedulerILb0ELb1ELb1ELi128EEEEEEEEEvNT_6ParamsE,"",@"SHT_CUDA_INFO"
	.sectionflags	@""
	.align	4


	//----- nvinfo : EIATTR_CUDA_API_VERSION
	.align		4
        /*0000*/ 	.byte	0x04, 0x37
        /*0002*/ 	.short	(.L_118 - .L_117)
.L_117:
        /*0004*/ 	.word	0x00000082


	//----- nvinfo : EIATTR_SW2861232_WAR
	.align		4
.L_118:
        /*0008*/ 	.byte	0x01, 0x35
	.zero		2


	//----- nvinfo : EIATTR_PARAM_CBANK
	.align		4
        /*000c*/ 	.byte	0x04, 0x0a
        /*000e*/ 	.short	(.L_120 - .L_119)
	.align		4
.L_119:
        /*0010*/ 	.word	index@(.nv.constant0._ZN7cutlass13device_kernelIN5flash19enable_sm80_to_sm89INS1_16FlashAttnFwdSm80INS1_25CollectiveMainloopFwdSm80ILi4ELi1ELb0EN4cute5tupleIJNS5_1CILi128EEENS7_ILi112EEENS7_ILi64EEEEEELi64ENS_6half_tEfNS_4arch4Sm80ELb0ELb0ELb1ELb0ELb1ELb0ELb1ELb1EEENS1_21CollectiveEpilogueFwdINS6_IJS8_SA_S9_EEENS6_IJNS7_ILi1EEESI_SI_EEESC_SE_Li128ELb0ELb1ELb1ELb0EEENS1_19SingleTileSchedulerILb0ELb1ELb1ELi128EEEEEEEEEvNT_6ParamsE)
        /*0014*/ 	.short	0x0160
        /*0016*/ 	.short	0x0418


	//----- nvinfo : EIATTR_CBANK_PARAM_SIZE
	.align		4
.L_120:
        /*0018*/ 	.byte	0x03, 0x19
        /*001a*/ 	.short	0x0418


	//----- nvinfo : EIATTR_KPARAM_INFO
	.align		4
        /*001c*/ 	.byte	0x04, 0x17
        /*001e*/ 	.short	(.L_122 - .L_121)
.L_121:
        /*0020*/ 	.word	0x00000000
        /*0024*/ 	.short	0x0000
        /*0026*/ 	.short	0x0000
        /*0028*/ 	.byte	0x00, 0xf0, 0x61, 0x10


	//----- nvinfo : EIATTR_MAXREG_COUNT
	.align		4
.L_122:
        /*002c*/ 	.byte	0x03, 0x1b
        /*002e*/ 	.short	0x00ff


	//----- nvinfo : EIATTR_NUM_BARRIERS
	.align		4
        /*0030*/ 	.byte	0x02, 0x4c
        /*0032*/ 	.byte	0x02
	.zero		1


	//----- nvinfo : EIATTR_ANNOTATIONS
	.align		4
        /*0034*/ 	.byte	0x04, 0x55
        /*0036*/ 	.short	(.L_124 - .L_123)


	//   ....[0]....
.L_123:
        /*0038*/ 	.word	0x00000001
        /*003c*/ 	.byte	0xe0, 0x0a, 0x00, 0x00, 0x01, 0x00, 0x00, 0x00, 0x00, 0x14, 0x00, 0x00, 0x01, 0x00, 0x00, 0x00
        /* <DEDUP_REMOVED lines=21> */
        /*019c*/ 	.byte	0xd0, 0xce, 0x00, 0x00, 0x01, 0x00, 0x00, 0x00, 0xe0, 0xce, 0x00, 0x00


	//----- nvinfo : EIATTR_MERCURY_ISA_VERSION
	.align		4
.L_124:
        /*01a8*/ 	.byte	0x03, 0x5f
        /*01aa*/ 	.short	0x0000


	//----- nvinfo : EIATTR_COOP_GROUP_MASK_REGIDS
	.align		4
        /*01ac*/ 	.byte	0x04, 0x29
        /*01ae*/ 	.short	(.L_126 - .L_125)


	//   ....[0]....
.L_125:
        /*01b0*/ 	.word	0xffffffff


	//   ....[1]....
        /*01b4*/ 	.word	0xffffffff


	//   ....[2]....
        /*01b8*/ 	.word	0xffffffff


	//   ....[3]....
        /*01bc*/ 	.word	0xffffffff


	//   ....[4]....
        /*01c0*/ 	.word	0xffffffff


	//   ....[5]....
        /*01c4*/ 	.word	0xffffffff


	//   ....[6]....
        /*01c8*/ 	.word	0xffffffff


	//   ....[7]....
        /*01cc*/ 	.word	0xffffffff


	//   ....[8]....
        /*01d0*/ 	.word	0xffffffff


	//   ....[9]....
        /*01d4*/ 	.word	0xffffffff


	//   ....[10]....
        /*01d8*/ 	.word	0xffffffff


	//   ....[11]....
        /*01dc*/ 	.word	0xffffffff


	//   ....[12]....
        /*01e0*/ 	.word	0xffffffff


	//   ....[13]....
        /*01e4*/ 	.word	0xffffffff


	//   ....[14]....
        /*01e8*/ 	.word	0xffffffff


	//   ....[15]....
        /*01ec*/ 	.word	0xffffffff


	//   ....[16]....
        /*01f0*/ 	.word	0xffffffff


	//   ....[17]....
        /*01f4*/ 	.word	0xffffffff


	//   ....[18]....
        /*01f8*/ 	.word	0xffffffff


	//   ....[19]....
        /*01fc*/ 	.word	0xffffffff


	//   ....[20]....
        /*0200*/ 	.word	0xffffffff


	//   ....[21]....
        /*0204*/ 	.word	0xffffffff


	//   ....[22]....
        /*0208*/ 	.word	0xffffffff


	//   ....[23]....
        /*020c*/ 	.word	0xffffffff


	//   ....[24]....
        /*0210*/ 	.word	0xffffffff


	//   ....[25]....
        /*0214*/ 	.word	0xffffffff


	//   ....[26]....
        /*0218*/ 	.word	0xffffffff


	//   ....[27]....
        /*021c*/ 	.word	0xffffffff


	//   ....[28]....
        /*0220*/ 	.word	0xffffffff


	//   ....[29]....
        /*0224*/ 	.word	0xffffffff


	//   ....[30]....
        /*0228*/ 	.word	0xffffffff


	//   ....[31]....
        /*022c*/ 	.word	0xffffffff


	//   ....[32]....
        /*0230*/ 	.word	0xffffffff


	//   ....[33]....
        /*0234*/ 	.word	0xffffffff


	//   ....[34]....
        /*0238*/ 	.word	0xffffffff


	//   ....[35]....
        /*023c*/ 	.word	0xffffffff


	//   ....[36]....
        /*0240*/ 	.word	0xffffffff


	//   ....[37]....
        /*0244*/ 	.word	0xffffffff


	//   ....[38]....
        /*0248*/ 	.word	0xffffffff


	//   ....[39]....
        /*024c*/ 	.word	0xffffffff


	//   ....[40]....
        /*0250*/ 	.word	0xffffffff


	//   ....[41]....
        /*0254*/ 	.word	0xffffffff


	//   ....[42]....
        /*0258*/ 	.word	0xffffffff


	//   ....[43]....
        /*025c*/ 	.word	0xffffffff


	//   ....[44]....
        /*0260*/ 	.word	0xffffffff


	//   ....[45]....
        /*0264*/ 	.word	0xffffffff


	//   ....[46]....
        /*0268*/ 	.word	0xffffffff


	//   ....[47]....
        /*026c*/ 	.word	0xffffffff


	//   ....[48]....
        /*0270*/ 	.word	0xffffffff


	//   ....[49]....
        /*0274*/ 	.word	0xffffffff


	//   ....[50]....
        /*0278*/ 	.word	0xffffffff


	//   ....[51]....
        /*027c*/ 	.word	0xffffffff


	//   ....[52]....
        /*0280*/ 	.word	0xffffffff


	//   ....[53]....
        /*0284*/ 	.word	0xffffffff


	//   ....[54]....
        /*0288*/ 	.word	0xffffffff


	//   ....[55]....
        /*028c*/ 	.word	0xffffffff


	//   ....[56]....
        /*0290*/ 	.word	0xffffffff


	//   ....[57]....
        /*0294*/ 	.word	0xffffffff


	//   ....[58]....
        /*0298*/ 	.word	0xffffffff


	//   ....[59]....
        /*029c*/ 	.word	0xffffffff


	//   ....[60]....
        /*02a0*/ 	.word	0xffffffff


	//   ....[61]....
        /*02a4*/ 	.word	0xffffffff


	//   ....[62]....
        /*02a8*/ 	.word	0xffffffff


	//   ....[63]....
        /*02ac*/ 	.word	0xffffffff


	//   ....[64]....
        /*02b0*/ 	.word	0xffffffff


	//   ....[65]....
        /*02b4*/ 	.word	0xffffffff


	//   ....[66]....
        /*02b8*/ 	.word	0xffffffff


	//   ....[67]....
        /*02bc*/ 	.word	0xffffffff


	//   ....[68]....
        /*02c0*/ 	.word	0xffffffff


	//   ....[69]....
        /*02c4*/ 	.word	0xffffffff


	//   ....[70]....
        /*02c8*/ 	.word	0xffffffff


	//   ....[71]....
        /*02cc*/ 	.word	0xffffffff


	//   ....[72]....
        /*02d0*/ 	.word	0xffffffff


	//   ....[73]....
        /*02d4*/ 	.word	0xffffffff


	//   ....[74]....
        /*02d8*/ 	.word	0xffffffff


	//   ....[75]....
        /*02dc*/ 	.word	0xffffffff


	//   ....[76]....
        /*02e0*/ 	.word	0xffffffff


	//   ....[77]....
        /*02e4*/ 	.word	0xffffffff


	//   ....[78]....
        /*02e8*/ 	.word	0xffffffff


	//   ....[79]....
        /*02ec*/ 	.word	0xffffffff


	//   ....[80]....
        /*02f0*/ 	.word	0xffffffff


	//   ....[81]....
        /*02f4*/ 	.word	0xffffffff


	//   ....[82]....
        /*02f8*/ 	.word	0xffffffff


	//   ....[83]....
        /*02fc*/ 	.word	0xffffffff


	//   ....[84]....
        /*0300*/ 	.word	0xffffffff


	//   ....[85]....
        /*0304*/ 	.word	0xffffffff


	//   ....[86]....
        /*0308*/ 	.word	0xffffffff


	//   ....[87]....
        /*030c*/ 	.word	0xffffffff


	//   ....[88]....
        /*0310*/ 	.word	0xffffffff


	//   ....[89]....
        /*0314*/ 	.word	0xffffffff


	//   ....[90]....
        /*0318*/ 	.word	0xffffffff


	//   ....[91]....
        /*031c*/ 	.word	0xffffffff


	//   ....[92]....
        /*0320*/ 	.word	0xffffffff


	//   ....[93]....
        /*0324*/ 	.word	0xffffffff


	//   ....[94]....
        /*0328*/ 	.word	0xffffffff


	//   ....[95]....
        /*032c*/ 	.word	0xffffffff


	//   ....[96]....
        /*0330*/ 	.word	0xffffffff


	//   ....[97]....
        /*0334*/ 	.word	0xffffffff


	//   ....[98]....
        /*0338*/ 	.word	0xffffffff


	//   ....[99]....
        /*033c*/ 	.word	0xffffffff


	//   ....[100]....
        /*0340*/ 	.word	0xffffffff


	//   ....[101]....
        /*0344*/ 	.word	0xffffffff


	//   ....[102]....
        /*0348*/ 	.word	0xffffffff


	//   ....[103]....
        /*034c*/ 	.word	0xffffffff


	//   ....[104]....
        /*0350*/ 	.word	0xffffffff


	//   ....[105]....
        /*0354*/ 	.word	0xffffffff


	//   ....[106]....
        /*0358*/ 	.word	0xffffffff


	//   ....[107]....
        /*035c*/ 	.word	0xffffffff


	//   ....[108]....
        /*0360*/ 	.word	0xffffffff


	//   ....[109]....
        /*0364*/ 	.word	0xffffffff


	//   ....[110]....
        /*0368*/ 	.word	0xffffffff


	//   ....[111]....
        /*036c*/ 	.word	0xffffffff


	//   ....[112]....
        /*0370*/ 	.word	0xffffffff


	//   ....[113]....
        /*0374*/ 	.word	0xffffffff


	//   ....[114]....
        /*0378*/ 	.word	0xffffffff


	//   ....[115]....
        /*037c*/ 	.word	0xffffffff


	//   ....[116]....
        /*0380*/ 	.word	0xffffffff


	//   ....[117]....
        /*0384*/ 	.word	0xffffffff


	//   ....[118]....
        /*0388*/ 	.word	0xffffffff


	//   ....[119]....
        /*038c*/ 	.word	0xffffffff


	//   ....[120]....
        /*0390*/ 	.word	0xffffffff


	//   ....[121]....
        /*0394*/ 	.word	0xffffffff


	//   ....[122]....
        /*0398*/ 	.word	0xffffffff


	//   ....[123]....
        /*039c*/ 	.word	0xffffffff


	//   ....[124]....
        /*03a0*/ 	.word	0xffffffff


	//   ....[125]....
        /*03a4*/ 	.word	0xffffffff


	//   ....[126]....
        /*03a8*/ 	.word	0xffffffff


	//----- nvinfo : EIATTR_COOP_GROUP_INSTR_OFFSETS
	.align		4
.L_126:
        /*03ac*/ 	.byte	0x04, 0x28
        /*03ae*/ 	.short	(.L_128 - .L_127)


	//   ....[0]....
.L_127:
        /*03b0*/ 	.word	0x00000060


	//   ....[1]....
        /*03b4*/ 	.word	0x00000c60


	//   ....[2]....
        /*03b8*/ 	.word	0x00000d90


	//   ....[3]....
        /*03bc*/ 	.word	0x00000e20


	//   ....[4]....
        /*03c0*/ 	.word	0x00000e50


	//   ....[5]....
        /*03c4*/ 	.word	0x00000ee0


	//   ....[6]....
        /*03c8*/ 	.word	0x00000f10


	//   ....[7]....
        /*03cc*/ 	.word	0x00000fa0


	//   ....[8]....
        /*03d0*/ 	.word	0x00000fd0


	//   ....[9]....
        /*03d4*/ 	.word	0x00001060


	//   ....[10]....
        /*03d8*/ 	.word	0x00001090


	//   ....[11]....
        /*03dc*/ 	.word	0x00001120


	//   ....[12]....
        /*03e0*/ 	.word	0x00001150


	//   ....[13]....
        /*03e4*/ 	.word	0x000011e0


	//   ....[14]....
        /*03e8*/ 	.word	0x00001210


	//   ....[15]....
        /*03ec*/ 	.word	0x00001290


	//   ....[16]....
        /*03f0*/ 	.word	0x000012d0


	//   ....[17]....
        /*03f4*/ 	.word	0x00001820


	//   ....[18]....
        /*03f8*/ 	.word	0x00001840


	//   ....[19]....
        /*03fc*/ 	.word	0x00001860


	//   ....[20]....
        /*0400*/ 	.word	0x00001880


	//   ....[21]....
        /*0404*/ 	.word	0x00001890


	//   ....[22]....
        /*0408*/ 	.word	0x000018a0


	//   ....[23]....
        /*040c*/ 	.word	0x000018b0


	//   ....[24]....
        /*0410*/ 	.word	0x000018d0


	//   ....[25]....
        /*0414*/ 	.word	0x00001970


	//   ....[26]....
        /*0418*/ 	.word	0x000019b0


	//   ....[27]....
        /*041c*/ 	.word	0x000019c0


	//   ....[28]....
        /*0420*/ 	.word	0x000019d0


	//   ....[29]....
        /*0424*/ 	.word	0x000019f0


	//   ....[30]....
        /*0428*/ 	.word	0x00001a10


	//   ....[31]....
        /*042c*/ 	.word	0x00001bd0


	//   ....[32]....
        /*0430*/ 	.word	0x00001c00


	//   ....[33]....
        /*0434*/ 	.word	0x00001c30


	//   ....[34]....
        /*0438*/ 	.word	0x00001c60


	//   ....[35]....
        /*043c*/ 	.word	0x00001c90


	//   ....[36]....
        /*0440*/ 	.word	0x00001d10


	//   ....[37]....
        /*0444*/ 	.word	0x00001d40


	//   ....[38]....
        /*0448*/ 	.word	0x00001d70


	//   ....[39]....
        /*044c*/ 	.word	0x00001da0


	//   ....[40]....
        /*0450*/ 	.word	0x00001dd0


	//   ....[41]....
        /*0454*/ 	.word	0x00001e60


	//   ....[42]....
        /*0458*/ 	.word	0x00001e90


	//   ....[43]....
        /*045c*/ 	.word	0x00001eb0


	//   ....[44]....
        /*0460*/ 	.word	0x00001f10


	//   ....[45]....
        /*0464*/ 	.word	0x00003b10


	//   ....[46]....
        /*0468*/ 	.word	0x00003b30


	//   ....[47]....
        /*046c*/ 	.word	0x00003b40


	//   ....[48]....
        /*0470*/ 	.word	0x00003b50


	//   ....[49]....
        /*0474*/ 	.word	0x00003b60


	//   ....[50]....
        /*0478*/ 	.word	0x00003b70


	//   ....[51]....
        /*047c*/ 	.word	0x00003b80


	//   ....[52]....
        /*0480*/ 	.word	0x00003ba0


	//   ....[53]....
        /*0484*/ 	.word	0x00003bb0


	//   ....[54]....
        /*0488*/ 	.word	0x00003bd0


	//   ....[55]....
        /*048c*/ 	.word	0x00003bf0


	//   ....[56]....
        /*0490*/ 	.word	0x00003c20


	//   ....[57]....
        /*0494*/ 	.word	0x00003c40


	//   ....[58]....
        /*0498*/ 	.word	0x00003c60


	//   ....[59]....
        /*049c*/ 	.word	0x00004bd0


	//   ....[60]....
        /*04a0*/ 	.word	0x00004c00


	//   ....[61]....
        /*04a4*/ 	.word	0x00004d40


	//   ....[62]....
        /*04a8*/ 	.word	0x00004d70


	//   ....[63]....
        /*04ac*/ 	.word	0x00004da0


	//   ....[64]....
        /*04b0*/ 	.word	0x00004e40


	//   ....[65]....
        /*04b4*/ 	.word	0x00004f20


	//   ....[66]....
        /*04b8*/ 	.word	0x00005080


	//   ....[67]....
        /*04bc*/ 	.word	0x000079e0


	//   ....[68]....
        /*04c0*/ 	.word	0x00007a00


	//   ....[69]....
        /*04c4*/ 	.word	0x00007a10


	//   ....[70]....
        /*04c8*/ 	.word	0x00007a20


	//   ....[71]....
        /*04cc*/ 	.word	0x00007a30


	//   ....[72]....
        /*04d0*/ 	.word	0x00007a40


	//   ....[73]....
        /*04d4*/ 	.word	0x00007a50


	//   ....[74]....
        /*04d8*/ 	.word	0x00007a70


	//   ....[75]....
        /*04dc*/ 	.word	0x00007a80


	//   ....[76]....
        /*04e0*/ 	.word	0x00007aa0


	//   ....[77]....
        /*04e4*/ 	.word	0x00007af0


	//   ....[78]....
        /*04e8*/ 	.word	0x00007b30


	//   ....[79]....
        /*04ec*/ 	.word	0x00007b50


	//   ....[80]....
        /*04f0*/ 	.word	0x00007b60


	//   ....[81]....
        /*04f4*/ 	.word	0x00007f80


	//   ....[82]....
        /*04f8*/ 	.word	0x00007fb0


	//   ....[83]....
        /*04fc*/ 	.word	0x00007fd0


	//   ....[84]....
        /*0500*/ 	.word	0x00008000


	//   ....[85]....
        /*0504*/ 	.word	0x00008030


	//   ....[86]....
        /*0508*/ 	.word	0x00008080


	//   ....[87]....
        /*050c*/ 	.word	0x000080b0


	//   ....[88]....
        /*0510*/ 	.word	0x000080d0


	//   ....[89]....
        /*0514*/ 	.word	0x00008110


	//   ....[90]....
        /*0518*/ 	.word	0x00008140


	//   ....[91]....
        /*051c*/ 	.word	0x00008170


	//   ....[92]....
        /*0520*/ 	.word	0x00008190


	//   ....[93]....
        /*0524*/ 	.word	0x000081c0


	//   ....[94]....
        /*0528*/ 	.word	0x000081e0


	//   ....[95]....
        /*052c*/ 	.word	0x00009ce0


	//   ....[96]....
        /*0530*/ 	.word	0x00009ef0


	//   ....[97]....
        /*0534*/ 	.word	0x00009f60


	//   ....[98]....
        /*0538*/ 	.word	0x00009fb0


	//   ....[99]....
        /*053c*/ 	.word	0x0000a050


	//   ....[100]....
        /*0540*/ 	.word	0x0000a100


	//   ....[101]....
        /*0544*/ 	.word	0x0000a160


	//   ....[102]....
        /*0548*/ 	.word	0x0000a490


	//   ....[103]....
        /*054c*/ 	.word	0x0000cf40


	//   ....[104]....
        /*0550*/ 	.word	0x0000cf50


	//   ....[105]....
        /*0554*/ 	.word	0x0000cf60


	//   ....[106]....
        /*0558*/ 	.word	0x0000cf70


	//   ....[107]....
        /*055c*/ 	.word	0x0000cfa0


	//   ....[108]....
        /*0560*/ 	.word	0x0000cfc0


	//   ....[109]....
        /*0564*/ 	.word	0x0000cfe0


	//   ....[110]....
        /*0568*/ 	.word	0x0000cff0


	//   ....[111]....
        /*056c*/ 	.word	0x0000dc70


	//   ....[112]....
        /*0570*/ 	.word	0x0000dca0


	//   ....[113]....
        /*0574*/ 	.word	0x0000dcd0


	//   ....[114]....
        /*0578*/ 	.word	0x0000dd00


	//   ....[115]....
        /*057c*/ 	.word	0x0000dd40


	//   ....[116]....
        /*0580*/ 	.word	0x0000dd70


	//   ....[117]....
        /*0584*/ 	.word	0x0000dd90


	//   ....[118]....
        /*0588*/ 	.word	0x0000dda0


	//   ....[119]....
        /*058c*/ 	.word	0x0000ddc0


	//   ....[120]....
        /*0590*/ 	.word	0x0000ddd0


	//   ....[121]....
        /*0594*/ 	.word	0x0000e180


	//   ....[122]....
        /*0598*/ 	.word	0x0000e1a0


	//   ....[123]....
        /*059c*/ 	.word	0x0000e4a0


	//   ....[124]....
        /*05a0*/ 	.word	0x0000e4c0


	//   ....[125]....
        /*05a4*/ 	.word	0x0000e7c0


	//   ....[126]....
        /*05a8*/ 	.word	0x0000e7d0


	//----- nvinfo : EIATTR_EXIT_INSTR_OFFSETS
	.align		4
.L_128:
        /*05ac*/ 	.byte	0x04, 0x1c
        /*05ae*/ 	.short	(.L_130 - .L_129)


	//   ....[0]....
.L_129:
        /*05b0*/ 	.word	0x000001c0


	//   ....[1]....
        /*05b4*/ 	.word	0x0000e7e0


	//   ....[2]....
        /*05b8*/ 	.word	0x0000ea80


	//   ....[3]....
        /*05bc*/ 	.word	0x0000ead0


	//   ....[4]....
        /*05c0*/ 	.word	0x0000eb00


	//   ....[5]....
        /*05c4*/ 	.word	0x0000eb60


	//   ....[6]....
        /*05c8*/ 	.word	0x0000edf0


	//----- nvinfo : EIATTR_CTAIDZ_USED
	.align		4
.L_130:
        /*05cc*/ 	.byte	0x01, 0x04
	.zero		2


	//----- nvinfo : EIATTR_MAX_THREADS
	.align		4
        /*05d0*/ 	.byte	0x04, 0x05
        /*05d2*/ 	.short	(.L_132 - .L_131)
.L_131:
        /*05d4*/ 	.word	0x00000080
        /*05d8*/ 	.word	0x00000001
        /*05dc*/ 	.word	0x00000001


	//----- nvinfo : EIATTR_CRS_STACK_SIZE
	.align		4
.L_132:
        /*05e0*/ 	.byte	0x04, 0x1e
        /*05e2*/ 	.short	(.L_134 - .L_133)
.L_133:
        /*05e4*/ 	.word	0x00000000
.L_134:


//--------------------- .nv.info._ZN7cutlass13device_kernelIN5flash19enable_sm80_to_sm89INS1_16FlashAttnFwdSm80INS1_25CollectiveMainloopFwdSm80ILi4ELi1ELb0EN4cute5tupleIJNS5_1CILi128EEENS7_ILi80EEENS7_ILi64EEEEEELi64ENS_6half_tEfNS_4arch4Sm80ELb0ELb0ELb1ELb1ELb1ELb0ELb1ELb1EEENS1_21CollectiveEpilogueFwdINS6_IJS8_SA_S9_EEENS6_IJNS7_ILi1EEESI_SI_EEESC_SE_Li128ELb1ELb1ELb1ELb0EEENS1_36VarlenDynamicPersistentTileSchedulerILi128ELi80ELi128ELi128ELb1ELb1ELb0ELb0ELb1ELb1EEEEEEEEEvNT_6ParamsE --------------------------
	.section	.nv.info._ZN7cutlass13device_kernelIN5flash19enable_sm80_to_sm89INS1_16FlashAttnFwdSm80INS1_25CollectiveMainloopFwdSm80ILi4ELi1ELb0EN4cute5tupleIJNS5_1CILi128EEENS7_ILi80EEENS7_ILi64EEEEEELi64ENS_6half_tEfNS_4arch4Sm80ELb0ELb0ELb1ELb1ELb1ELb0ELb1ELb1EEENS1_21CollectiveEpilogueFwdINS6_IJS8_SA_S9_EEENS6_IJNS7_ILi1EEESI_SI_EEESC_SE_Li128ELb1ELb1ELb1ELb0EEENS1_36VarlenDynamicPersistentTileSchedulerILi128ELi80ELi128ELi128ELb1ELb1ELb0ELb0ELb1ELb1EEEEEEEEEvNT_6ParamsE,"",@"SHT_CUDA_INFO"
	.sectionflags	@""
	.align	4


	//----- nvinfo : EIATTR_CUDA_API_VERSION
	.align		4
        /*0000*/ 	.byte	0x04, 0x37
        /*0002*/ 	.short	(.L_136 - .L_135)
.L_135:
        /*0004*/ 	.word	0x00000082


	//----- nvinfo : EIATTR_SW2861232_WAR
	.align		4
.L_136:
        /*0008*/ 	.byte	0x01, 0x35
	.zero		2


	//----- nvinfo : EIATTR_PARAM_CBANK
	.align		4
        /*000c*/ 	.byte	0x04, 0x0a
        /*000e*/ 	.short	(.L_138 - .L_137)
	.align		4
.L_137:
        /*0010*/ 	.word	index@(.nv.constant0._ZN7cutlass13device_kernelIN5flash19enable_sm80_to_sm89INS1_16FlashAttnFwdSm80INS1_25CollectiveMainloopFwdSm80ILi4ELi1ELb0EN4cute5tupleIJNS5_1CILi128EEENS7_ILi80EEENS7_ILi64EEEEEELi64ENS_6half_tEfNS_4arch4Sm80ELb0ELb0ELb1ELb1ELb1ELb0ELb1ELb1EEENS1_21CollectiveEpilogueFwdINS6_IJS8_SA_S9_EEENS6_IJNS7_ILi1EEESI_SI_EEESC_SE_Li128ELb1ELb1ELb1ELb0EEENS1_36VarlenDynamicPersistentTileSchedulerILi128ELi80ELi128ELi128ELb1ELb1ELb0ELb0ELb1ELb1EEEEEEEEEvNT_6ParamsE)
        /*0014*/ 	.short	0x0160
        /*0016*/ 	.short	0x0438


	//----- nvinfo : EIATTR_CBANK_PARAM_SIZE
	.align		4
.L_138:
        /*0018*/ 	.byte	0x03, 0x19
        /*001a*/ 	.short	0x0438


	//----- nvinfo : EIATTR_KPARAM_INFO
	.align		4
        /*001c*/ 	.byte	0x04, 0x17
        /*001e*/ 	.short	(.L_140 - .L_139)
.L_139:
        /*0020*/ 	.word	0x00000000
        /*0024*/ 	.short	0x0000
        /*0026*/ 	.short	0x0000
        /*0028*/ 	.byte	0x00, 0xf0, 0xe1, 0x10


	//----- nvinfo : EIATTR_MAXREG_COUNT
	.align		4
.L_140:
        /*002c*/ 	.byte	0x03, 0x1b
        /*002e*/ 	.short	0x00ff


	//----- nvinfo : EIATTR_NUM_BARRIERS
	.align		4
        /*0030*/ 	.byte	0x02, 0x4c
        /*0032*/ 	.byte	0x06
	.zero		1


	//----- nvinfo : EIATTR_ANNOTATIONS
	.align		4
        /*0034*/ 	.byte	0x04, 0x55
        /*0036*/ 	.short	(.L_142 - .L_141)


	//   ....[0]....
.L_141:
        /* <DEDUP_REMOVED lines=106> */


	//----- nvinfo : EIATTR_MERCURY_ISA_VERSION
	.align		4
.L_142:
        /*06c8*/ 	.byte	0x03, 0x5f
        /*06ca*/ 	.short	0x0000


	//----- nvinfo : EIATTR_INT_WARP_WIDE_INSTR_OFFSETS
	.align		4
        /*06cc*/ 	.byte	0x04, 0x31
        /*06ce*/ 	.short	(.L_144 - .L_143)


	//   ....[0]....
.L_143:
        /*06d0*/ 	.word	0x0000b440


	//   ....[1]....
        /*06d4*/ 	.word	0x0000b4c0


	//----- nvinfo : EIATTR_COOP_GROUP_MASK_REGIDS
	.align		4
.L_144:
        /*06d8*/ 	.byte	0x04, 0x29
        /*06da*/ 	.short	(.L_146 - .L_145)


	//   ....[0]....
.L_145:
        /*06dc*/ 	.word	0xffffffff


	//   ....[1]....
        /*06e0*/ 	.word	0xffffffff


	//   ....[2]....
        /*06e4*/ 	.word	0xffffffff


	//   ....[3]....
        /*06e8*/ 	.word	0xffffffff


	//   ....[4]....
        /*06ec*/ 	.word	0xffffffff


	//   ....[5]....
        /*06f0*/ 	.word	0xffffffff


	//   ....[6]....
        /*06f4*/ 	.word	0xffffffff


	//   ....[7]....
        /*06f8*/ 	.word	0xffffffff


	//   ....[8]....
        /*06fc*/ 	.word	0xffffffff


	//   ....[9]....
        /*0700*/ 	.word	0xffffffff


	//   ....[10]....
        /*0704*/ 	.word	0xffffffff


	//   ....[11]....
        /*0708*/ 	.word	0xffffffff


	//   ....[12]....
        /*070c*/ 	.word	0xffffffff


	//   ....[13]....
        /*0710*/ 	.word	0xffffffff


	//   ....[14]....
        /*0714*/ 	.word	0xffffffff


	//   ....[15]....
        /*0718*/ 	.word	0xffffffff


	//   ....[16]....
        /*071c*/ 	.word	0xffffffff


	//   ....[17]....
        /*0720*/ 	.word	0xffffffff


	//   ....[18]....
        /*0724*/ 	.word	0xffffffff


	//   ....[19]....
        /*0728*/ 	.word	0xffffffff


	//   ....[20]....
        /*072c*/ 	.word	0xffffffff


	//   ....[21]....
        /*0730*/ 	.word	0xffffffff


	//   ....[22]....
        /*0734*/ 	.word	0xffffffff


	//   ....[23]....
        /*0738*/ 	.word	0xffffffff


	//   ....[24]....
        /*073c*/ 	.word	0xffffffff


	//   ....[25]....
        /*0740*/ 	.word	0xffffffff


	//   ....[26]....
        /*0744*/ 	.word	0xffffffff


	//   ....[27]....
        /*0748*/ 	.word	0xffffffff


	//   ....[28]....
        /*074c*/ 	.word	0xffffffff


	//   ....[29]....
        /*0750*/ 	.word	0xffffffff


	//   ....[30]....
        /*0754*/ 	.word	0xffffffff


	//   ....[31]....
        /*0758*/ 	.word	0xffffffff


	//   ....[32]....
        /*075c*/ 	.word	0xffffffff


	//   ....[33]....
        /*0760*/ 	.word	0xffffffff


	//   ....[34]....
        /*0764*/ 	.word	0xffffffff


	//   ....[35]....
        /*0768*/ 	.word	0xffffffff


	//   ....[36]....
        /*076c*/ 	.word	0xffffffff


	//   ....[37]....
        /*0770*/ 	.word	0xffffffff


	//   ....[38]....
        /*0774*/ 	.word	0xffffffff


	//   ....[39]....
        /*0778*/ 	.word	0xffffffff


	//   ....[40]....
        /*077c*/ 	.word	0xffffffff


	//   ....[41]....
        /*0780*/ 	.word	0xffffffff


	//   ....[42]....
        /*0784*/ 	.word	0xffffffff


	//   ....[43]....
        /*0788*/ 	.word	0xffffffff


	//   ....[44]....
        /*078c*/ 	.word	0xffffffff


	//   ....[45]....
        /*0790*/ 	.word	0xffffffff


	//   ....[46]....
        /*0794*/ 	.word	0xffffffff


	//   ....[47]....
        /*0798*/ 	.word	0xffffffff


	//   ....[48]....
        /*079c*/ 	.word	0xffffffff


	//   ....[49]....
        /*07a0*/ 	.word	0xffffffff


	//   ....[50]....
        /*07a4*/ 	.word	0xffffffff


	//   ....[51]....
        /*07a8*/ 	.word	0xffffffff


	//   ....[52]....
        /*07ac*/ 	.word	0xffffffff


	//   ....[53]....
        /*07b0*/ 	.word	0xffffffff


	//   ....[54]....
        /*07b4*/ 	.word	0xffffffff


	//   ....[55]....
        /*07b8*/ 	.word	0xffffffff


	//   ....[56]....
        /*07bc*/ 	.word	0xffffffff


	//   ....[57]....
        /*07c0*/ 	.word	0xffffffff


	//   ....[58]....
        /*07c4*/ 	.word	0xffffffff


	//   ....[59]....
        /*07c8*/ 	.word	0xffffffff


	//   ....[60]....
        /*07cc*/ 	.word	0xffffffff


	//   ....[61]....
        /*07d0*/ 	.word	0xffffffff


	//   ....[62]....
        /*07d4*/ 	.word	0xffffffff


	//   ....[63]....
        /*07d8*/ 	.word	0xffffffff


	//   ....[64]....
        /*07dc*/ 	.word	0xffffffff


	//   ....[65]....
        /*07e0*/ 	.word	0xffffffff


	//   ....[66]....
        /*07e4*/ 	.word	0xffffffff


	//   ....[67]....
        /*07e8*/ 	.word	0xffffffff


	//   ....[68]....
        /*07ec*/ 	.word	0xffffffff


	//   ....[69]....
        /*07f0*/ 	.word	0xffffffff


	//   ....[70]....
        /*07f4*/ 	.word	0xffffffff


	//   ....[71]....
        /*07f8*/ 	.word	0xffffffff


	//   ....[72]....
        /*07fc*/ 	.word	0xffffffff


	//   ....[73]....
        /*0800*/ 	.word	0xffffffff


	//   ....[74]....
        /*0804*/ 	.word	0xffffffff


	//   ....[75]....
        /*0808*/ 	.word	0xffffffff


	//   ....[76]....
        /*080c*/ 	.word	0xffffffff


	//   ....[77]....
        /*0810*/ 	.word	0xffffffff


	//   ....[78]....
        /*0814*/ 	.word	0xffffffff


	//   ....[79]....
        /*0818*/ 	.word	0xffffffff


	//   ....[80]....
        /*081c*/ 	.word	0xffffffff


	//   ....[81]....
        /*0820*/ 	.word	0xffffffff


	//   ....[82]....
        /*0824*/ 	.word	0xffffffff


	//   ....[83]....
        /*0828*/ 	.word	0xffffffff


	//   ....[84]....
        /*082c*/ 	.word	0xffffffff


	//   ....[85]....
        /*0830*/ 	.word	0xffffffff


	//   ....[86]....
        /*0834*/ 	.word	0xffffffff


	//   ....[87]....
        /*0838*/ 	.word	0xffffffff


	//   ....[88]....
        /*083c*/ 	.word	0xffffffff


	//   ....[89]....
        /*0840*/ 	.word	0xffffffff


	//   ....[90]....
        /*0844*/ 	.word	0xffffffff


	//   ....[91]....
        /*0848*/ 	.word	0xffffffff


	//   ....[92]....
        /*084c*/ 	.word	0xffffffff


	//   ....[93]....
        /*0850*/ 	.word	0xffffffff


	//   ....[94]....
        /*0854*/ 	.word	0xffffffff


	//   ....[95]....
        /*0858*/ 	.word	0xffffffff


	//   ....[96]....
        /*085c*/ 	.word	0xffffffff


	//   ....[97]....
        /*0860*/ 	.word	0xffffffff


	//   ....[98]....
        /*0864*/ 	.word	0xffffffff


	//   ....[99]....
        /*0868*/ 	.word	0xffffffff


	//   ....[100]....
        /*086c*/ 	.word	0xffffffff


	//   ....[101]....
        /*0870*/ 	.word	0xffffffff


	//   ....[102]....
        /*0874*/ 	.word	0xffffffff


	//   ....[103]....
        /*0878*/ 	.word	0xffffffff


	//   ....[104]....
        /*087c*/ 	.word	0xffffffff


	//   ....[105]....
        /*0880*/ 	.word	0xffffffff


	//   ....[106]....
        /*0884*/ 	.word	0xffffffff


	//   ....[107]....
        /*0888*/ 	.word	0xffffffff


	//   ....[108]....
        /*088c*/ 	.word	0xffffffff


	//   ....[109]....
        /*0890*/ 	.word	0xffffffff


	//   ....[110]....
        /*0894*/ 	.word	0xffffffff


	//   ....[111]....
        /*0898*/ 	.word	0xffffffff


	//   ....[112]....
        /*089c*/ 	.word	0xffffffff


	//   ....[113]....
        /*08a0*/ 	.word	0xffffffff


	//   ....[114]....
        /*08a4*/ 	.word	0xffffffff


	//   ....[115]....
        /*08a8*/ 	.word	0xffffffff


	//   ....[116]....
        /*08ac*/ 	.word	0xffffffff


	//   ....[117]....
        /*08b0*/ 	.word	0xffffffff


	//   ....[118]....
        /*08b4*/ 	.word	0xffffffff


	//   ....[119]....
        /*08b8*/ 	.word	0xffffffff


	//   ....[120]....
        /*08bc*/ 	.word	0xffffffff


	//   ....[121]....
        /*08c0*/ 	.word	0xffffffff


	//   ....[122]....
        /*08c4*/ 	.word	0xffffffff


	//   ....[123]....
        /*08c8*/ 	.word	0xffffffff


	//   ....[124]....
        /*08cc*/ 	.word	0xffffffff


	//   ....[125]....
        /*08d0*/ 	.word	0xffffffff


	//   ....[126]....
        /*08d4*/ 	.word	0xffffffff


	//   ....[127]....
        /*08d8*/ 	.word	0xffffffff


	//   ....[128]....
        /*08dc*/ 	.word	0xffffffff


	//   ....[129]....
        /*08e0*/ 	.word	0xffffffff


	//   ....[130]....
        /*08e4*/ 	.word	0xffffffff


	//   ....[131]....
        /*08e8*/ 	.word	0xffffffff


	//   ....[132]....
        /*08ec*/ 	.word	0xffffffff


	//   ....[133]....
        /*08f0*/ 	.word	0xffffffff


	//   ....[134]....
        /*08f4*/ 	.word	0xffffffff


	//   ....[135]....
        /*08f8*/ 	.word	0xffffffff


	//   ....[136]....
        /*08fc*/ 	.word	0xffffffff


	//   ....[137]....
        /*0900*/ 	.word	0xffffffff


	//   ....[138]....
        /*0904*/ 	.word	0xffffffff


	//   ....[139]....
        /*0908*/ 	.word	0xffffffff


	//   ....[140]....
        /*090c*/ 	.word	0xffffffff


	//   ....[141]....
        /*0910*/ 	.word	0xffffffff


	//   ....[142]....
        /*0914*/ 	.word	0xffffffff


	//   ....[143]....
        /*0918*/ 	.word	0xffffffff


	//   ....[144]....
        /*091c*/ 	.word	0xffffffff


	//   ....[145]....
        /*0920*/ 	.word	0xffffffff


	//   ....[146]....
        /*0924*/ 	.word	0xffffffff


	//   ....[147]....
        /*0928*/ 	.word	0xffffffff


	//   ....[148]....
        /*092c*/ 	.word	0xffffffff


	//   ....[149]....
        /*0930*/ 	.word	0xffffffff


	//   ....[150]....
        /*0934*/ 	.word	0xffffffff


	//   ....[151]....
        /*0938*/ 	.word	0xffffffff


	//   ....[152]....
        /*093c*/ 	.word	0xffffffff


	//   ....[153]....
        /*0940*/ 	.word	0xffffffff


	//   ....[154]....
        /*0944*/ 	.word	0xffffffff


	//   ....[155]....
        /*0948*/ 	.word	0xffffffff


	//   ....[156]....
        /*094c*/ 	.word	0xffffffff


	//   ....[157]....
        /*0950*/ 	.word	0xffffffff


	//   ....[158]....
        /*0954*/ 	.word	0xffffffff


	//   ....[159]....
        /*0958*/ 	.word	0xffffffff


	//   ....[160]....
        /*095c*/ 	.word	0xffffffff


	//   ....[161]....
        /*0960*/ 	.word	0xffffffff


	//   ....[162]....
        /*0964*/ 	.word	0xffffffff


	//   ....[163]....
        /*0968*/ 	.word	0xffffffff


	//   ....[164]....
        /*096c*/ 	.word	0xffffffff


	//   ....[165]....
        /*0970*/ 	.word	0xffffffff


	//   ....[166]....
        /*0974*/ 	.word	0xffffffff


	//   ....[167]....
        /*0978*/ 	.word	0xffffffff


	//   ....[168]....
        /*097c*/ 	.word	0xffffffff


	//   ....[169]....
        /*0980*/ 	.word	0xffffffff


	//   ....[170]....
        /*0984*/ 	.word	0xffffffff


	//   ....[171]....
        /*0988*/ 	.word	0xffffffff


	//   ....[172]....
        /*098c*/ 	.word	0xffffffff


	//   ....[173]....
        /*0990*/ 	.word	0xffffffff


	//   ....[174]....
        /*0994*/ 	.word	0xffffffff


	//   ....[175]....
        /*0998*/ 	.word	0xffffffff


	//   ....[176]....
        /*099c*/ 	.word	0xffffffff


	//   ....[177]....
        /*09a0*/ 	.word	0xffffffff


	//   ....[178]....
        /*09a4*/ 	.word	0xffffffff


	//   ....[179]....
        /*09a8*/ 	.word	0xffffffff


	//   ....[180]....
        /*09ac*/ 	.word	0xffffffff


	//   ....[181]....
        /*09b0*/ 	.word	0xffffffff


	//   ....[182]....
        /*09b4*/ 	.word	0xffffffff


	//   ....[183]....
        /*09b8*/ 	.word	0xffffffff


	//   ....[184]....
        /*09bc*/ 	.word	0xffffffff


	//   ....[185]....
        /*09c0*/ 	.word	0xffffffff


	//   ....[186]....
        /*09c4*/ 	.word	0xffffffff


	//   ....[187]....
        /*09c8*/ 	.word	0xffffffff


	//   ....[188]....
        /*09cc*/ 	.word	0xffffffff


	//   ....[189]....
        /*09d0*/ 	.word	0xffffffff


	//   ....[190]....
        /*09d4*/ 	.word	0xffffffff


	//   ....[191]....
        /*09d8*/ 	.word	0xffffffff


	//   ....[192]....
        /*09dc*/ 	.word	0xffffffff


	//   ....[193]....
        /*09e0*/ 	.word	0xffffffff


	//   ....[194]....
        /*09e4*/ 	.word	0xffffffff


	//   ....[195]....
        /*09e8*/ 	.word	0xffffffff


	//   ....[196]....
        /*09ec*/ 	.word	0xffffffff


	//   ....[197]....
        /*09f0*/ 	.word	0xffffffff


	//   ....[198]....
        /*09f4*/ 	.word	0xffffffff


	//   ....[199]....
        /*09f8*/ 	.word	0xffffffff


	//   ....[200]....
        /*09fc*/ 	.word	0xffffffff


	//   ....[201]....
        /*0a00*/ 	.word	0xffffffff


	//   ....[202]....
        /*0a04*/ 	.word	0xffffffff


	//   ....[203]....
        /*0a08*/ 	.word	0xffffffff


	//   ....[204]....
        /*0a0c*/ 	.word	0xffffffff


	//   ....[205]....
        /*0a10*/ 	.word	0xffffffff


	//   ....[206]....
        /*0a14*/ 	.word	0xffffffff


	//   ....[207]....
        /*0a18*/ 	.word	0xffffffff


	//   ....[208]....
        /*0a1c*/ 	.word	0xffffffff


	//   ....[209]....
        /*0a20*/ 	.word	0xffffffff


	//   ....[210]....
        /*0a24*/ 	.word	0xffffffff


	//   ....[211]....
        /*0a28*/ 	.word	0xffffffff


	//   ....[212]....
        /*0a2c*/ 	.word	0xffffffff


	//   ....[213]....
        /*0a30*/ 	.word	0xffffffff


	//   ....[214]....
        /*0a34*/ 	.word	0xffffffff


	//   ....[215]....
        /*0a38*/ 	.word	0xffffffff


	//   ....[216]....
        /*0a3c*/ 	.word	0xffffffff


	//   ....[217]....
        /*0a40*/ 	.word	0xffffffff


	//   ....[218]....
        /*0a44*/ 	.word	0xffffffff


	//   ....[219]....
        /*0a48*/ 	.word	0xffffffff


	//   ....[220]....
        /*0a4c*/ 	.word	0xffffffff


	//   ....[221]....
        /*0a50*/ 	.word	0xffffffff


	//   ....[222]....
        /*0a54*/ 	.word	0xffffffff


	//   ....[223]....
        /*0a58*/ 	.word	0xffffffff


	//   ....[224]....
        /*0a5c*/ 	.word	0xffffffff


	//   ....[225]....
        /*0a60*/ 	.word	0xffffffff


	//   ....[226]....
        /*0a64*/ 	.word	0xffffffff


	//   ....[227]....
        /*0a68*/ 	.word	0xffffffff


	//   ....[228]....
        /*0a6c*/ 	.word	0xffffffff


	//   ....[229]....
        /*0a70*/ 	.word	0xffffffff


	//   ....[230]....
        /*0a74*/ 	.word	0xffffffff


	//   ....[231]....
        /*0a78*/ 	.word	0xffffffff


	//   ....[232]....
        /*0a7c*/ 	.word	0xffffffff


	//   ....[233]....
        /*0a80*/ 	.word	0xffffffff


	//   ....[234]....
        /*0a84*/ 	.word	0xffffffff


	//   ....[235]....
        /*0a88*/ 	.word	0xffffffff


	//   ....[236]....
        /*0a8c*/ 	.word	0xffffffff


	//   ....[237]....
        /*0a90*/ 	.word	0xffffffff


	//   ....[238]....
        /*0a94*/ 	.word	0xffffffff


	//   ....[239]....
        /*0a98*/ 	.word	0xffffffff


	//   ....[240]....
        /*0a9c*/ 	.word	0xffffffff


	//   ....[241]....
        /*0aa0*/ 	.word	0xffffffff


	//   ....[242]....
        /*0aa4*/ 	.word	0xffffffff


	//   ....[243]....
        /*0aa8*/ 	.word	0xffffffff


	//   ....[244]....
        /*0aac*/ 	.word	0xffffffff


	//   ....[245]....
        /*0ab0*/ 	.word	0xffffffff


	//   ....[246]....
        /*0ab4*/ 	.word	0xffffffff


	//   ....[247]....
        /*0ab8*/ 	.word	0xffffffff


	//   ....[248]....
        /*0abc*/ 	.word	0xffffffff


	//   ....[249]....
        /*0ac0*/ 	.word	0xffffffff


	//   ....[250]....
        /*0ac4*/ 	.word	0xffffffff


	//   ....[251]....
        /*0ac8*/ 	.word	0xffffffff


	//   ....[252]....
        /*0acc*/ 	.word	0xffffffff


	//   ....[253]....
        /*0ad0*/ 	.word	0xffffffff


	//   ....[254]....
        /*0ad4*/ 	.word	0xffffffff


	//   ....[255]....
        /*0ad8*/ 	.word	0xffffffff


	//   ....[0]....
        /*0adc*/ 	.word	0xffffffff


	//   ....[1]....
        /*0ae0*/ 	.word	0xffffffff


	//   ....[2]....
        /*0ae4*/ 	.word	0xffffffff


	//   ....[3]....
        /*0ae8*/ 	.word	0xffffffff


	//   ....[4]....
        /*0aec*/ 	.word	0xffffffff


	//   ....[5]....
        /*0af0*/ 	.word	0xffffffff


	//   ....[6]....
        /*0af4*/ 	.word	0xffffffff


	//   ....[7]....
        /*0af8*/ 	.word	0xffffffff


	//   ....[8]....
        /*0afc*/ 	.word	0xffffffff


	//   ....[9]....
        /*0b00*/ 	.word	0xffffffff


	//   ....[10]....
        /*0b04*/ 	.word	0xffffffff


	//   ....[11]....
        /*0b08*/ 	.word	0xffffffff


	//   ....[12]....
        /*0b0c*/ 	.word	0xffffffff


	//   ....[13]....
        /*0b10*/ 	.word	0xffffffff


	//   ....[14]....
        /*0b14*/ 	.word	0xffffffff


	//   ....[15]....
        /*0b18*/ 	.word	0xffffffff


	//   ....[16]....
        /*0b1c*/ 	.word	0xffffffff


	//   ....[17]....
        /*0b20*/ 	.word	0xffffffff


	//   ....[18]....
        /*0b24*/ 	.word	0xffffffff


	//   ....[19]....
        /*0b28*/ 	.word	0xffffffff


	//   ....[20]....
        /*0b2c*/ 	.word	0xffffffff


	//   ....[21]....
        /*0b30*/ 	.word	0xffffffff


	//   ....[22]....
        /*0b34*/ 	.word	0xffffffff


	//   ....[23]....
        /*0b38*/ 	.word	0xffffffff


	//   ....[24]....
        /*0b3c*/ 	.word	0xffffffff


	//   ....[25]....
        /*0b40*/ 	.word	0xffffffff


	//   ....[26]....
        /*0b44*/ 	.word	0xffffffff


	//   ....[27]....
        /*0b48*/ 	.word	0xffffffff


	//   ....[28]....
        /*0b4c*/ 	.word	0xffffffff


	//   ....[29]....
        /*0b50*/ 	.word	0xffffffff


	//   ....[30]....
        /*0b54*/ 	.word	0xffffffff


	//   ....[31]....
        /*0b58*/ 	.word	0xffffffff


	//   ....[32]....
        /*0b5c*/ 	.word	0xffffffff


	//   ....[33]....
        /*0b60*/ 	.word	0xffffffff


	//   ....[34]....
        /*0b64*/ 	.word	0xffffffff


	//   ....[35]....
        /*0b68*/ 	.word	0xffffffff


	//   ....[36]....
        /*0b6c*/ 	.word	0xffffffff


	//   ....[37]....
        /*0b70*/ 	.word	0xffffffff


	//   ....[38]....
        /*0b74*/ 	.word	0xffffffff


	//   ....[39]....
        /*0b78*/ 	.word	0xffffffff


	//   ....[40]....
        /*0b7c*/ 	.word	0xffffffff


	//   ....[41]....
        /*0b80*/ 	.word	0xffffffff


	//   ....[42]....
        /*0b84*/ 	.word	0xffffffff


	//   ....[43]....
        /*0b88*/ 	.word	0xffffffff


	//   ....[44]....
        /*0b8c*/ 	.word	0xffffffff


	//   ....[45]....
        /*0b90*/ 	.word	0xffffffff


	//----- nvinfo : EIATTR_COOP_GROUP_INSTR_OFFSETS
	.align		4
.L_146:
        /*0b94*/ 	.byte	0x04, 0x28
        /*0b96*/ 	.short	(.L_148 - .L_147)


	//   ....[0]....
.L_147:
        /*0b98*/ 	.word	0x00000050


	//   ....[1]....
        /*0b9c*/ 	.word	0x00000200


	//   ....[2]....
        /*0ba0*/ 	.word	0x00000230


	//   ....[3]....
        /*0ba4*/ 	.word	0x00000260


	//   ....[4]....
        /*0ba8*/ 	.word	0x00000290


	//   ....[5]....
        /*0bac*/ 	.word	0x000002c0


	//   ....[6]....
        /*0bb0*/ 	.word	0x000002f0


	//   ....[7]....
        /*0bb4*/ 	.word	0x00000460


	//   ....[8]....
        /*0bb8*/ 	.word	0x000004a0


	//   ....[9]....
        /*0bbc*/ 	.word	0x000004d0


	//   ....[10]....
        /*0bc0*/ 	.word	0x00000500


	//   ....[11]....
        /*0bc4*/ 	.word	0x00000530


	//   ....[12]....
        /*0bc8*/ 	.word	0x00000560


	//   ....[13]....
        /*0bcc*/ 	.word	0x000005f0


	//   ....[14]....
        /*0bd0*/ 	.word	0x00000620


	//   ....[15]....
        /*0bd4*/ 	.word	0x00000640


	//   ....[16]....
        /*0bd8*/ 	.word	0x000006a0


	//   ....[17]....
        /*0bdc*/ 	.word	0x000021b0


	//   ....[18]....
        /*0be0*/ 	.word	0x000021d0


	//   ....[19]....
        /*0be4*/ 	.word	0x00002310


	//   ....[20]....
        /*0be8*/ 	.word	0x00002320


	//   ....[21]....
        /*0bec*/ 	.word	0x00002400


	//   ....[22]....
        /*0bf0*/ 	.word	0x00002420


	//   ....[23]....
        /*0bf4*/ 	.word	0x00002500


	//   ....[24]....
        /*0bf8*/ 	.word	0x00002510


	//   ....[25]....
        /*0bfc*/ 	.word	0x000025f0


	//   ....[26]....
        /*0c00*/ 	.word	0x00002610


	//   ....[27]....
        /*0c04*/ 	.word	0x000026f0


	//   ....[28]....
        /*0c08*/ 	.word	0x00002700


	//   ....[29]....
        /*0c0c*/ 	.word	0x000027e0


	//   ....[30]....
        /*0c10*/ 	.word	0x00002800


	//   ....[31]....
        /*0c14*/ 	.word	0x000028e0


	//   ....[32]....
        /*0c18*/ 	.word	0x000028f0


	//   ....[33]....
        /*0c1c*/ 	.word	0x00002db0


	//   ....[34]....
        /*0c20*/ 	.word	0x00002dc0


	//   ....[35]....
        /*0c24*/ 	.word	0x00002dd0


	//   ....[36]....
        /*0c28*/ 	.word	0x00002de0


	//   ....[37]....
        /*0c2c*/ 	.word	0x00002df0


	//   ....[38]....
        /*0c30*/ 	.word	0x00002e00


	//   ....[39]....
        /*0c34*/ 	.word	0x00002e10


	//   ....[40]....
        /*0c38*/ 	.word	0x00002e30


	//   ....[41]....
        /*0c3c*/ 	.word	0x00002e50


	//   ....[42]....
        /*0c40*/ 	.word	0x00002e80


	//   ....[43]....
        /*0c44*/ 	.word	0x00003080


	//   ....[44]....
        /*0c48*/ 	.word	0x000030b0


	//   ....[45]....
        /*0c4c*/ 	.word	0x000030e0


	//   ....[46]....
        /*0c50*/ 	.word	0x00003120


	//   ....[47]....
        /*0c54*/ 	.word	0x00003140


	//   ....[48]....
        /*0c58*/ 	.word	0x00003160


	//   ....[49]....
        /*0c5c*/ 	.word	0x00003180


	//   ....[50]....
        /*0c60*/ 	.word	0x00003190


	//   ....[51]....
        /*0c64*/ 	.word	0x000031b0


	//   ....[52]....
        /*0c68*/ 	.word	0x000031c0


	//   ....[53]....
        /*0c6c*/ 	.word	0x000045f0


	//   ....[54]....
        /*0c70*/ 	.word	0x00004610


	//   ....[55]....
        /*0c74*/ 	.word	0x00004630


	//   ....[56]....
        /*0c78*/ 	.word	0x00004640


	//   ....[57]....
        /*0c7c*/ 	.word	0x00004650


	//   ....[58]....
        /*0c80*/ 	.word	0x00004660


	//   ....[59]....
        /*0c84*/ 	.word	0x00004670


	//   ....[60]....
        /*0c88*/ 	.word	0x00004680


	//   ....[61]....
        /*0c8c*/ 	.word	0x000046b0


	//   ....[62]....
        /*0c90*/ 	.word	0x000046e0


	//   ....[63]....
        /*0c94*/ 	.word	0x00005360


	//   ....[64]....
        /*0c98*/ 	.word	0x00005390


	//   ....[65]....
        /*0c9c*/ 	.word	0x000053a0


	//   ....[66]....
        /*0ca0*/ 	.word	0x000053b0


	//   ....[67]....
        /*0ca4*/ 	.word	0x000053c0


	//   ....[68]....
        /*0ca8*/ 	.word	0x000053f0


	//   ....[69]....
        /*0cac*/ 	.word	0x00005410


	//   ....[70]....
        /*0cb0*/ 	.word	0x00005430


	//   ....[71]....
        /*0cb4*/ 	.word	0x00007060


	//   ....[72]....
        /*0cb8*/ 	.word	0x00007080


	//   ....[73]....
        /*0cbc*/ 	.word	0x000070d0


	//   ....[74]....
        /*0cc0*/ 	.word	0x00007100


	//   ....[75]....
        /*0cc4*/ 	.word	0x00007130


	//   ....[76]....
        /*0cc8*/ 	.word	0x00007150


	//   ....[77]....
        /*0ccc*/ 	.word	0x00007170


	//   ....[78]....
        /*0cd0*/ 	.word	0x00007190


	//   ....[79]....
        /*0cd4*/ 	.word	0x000071b0


	//   ....[80]....
        /*0cd8*/ 	.word	0x000071d0


	//   ....[81]....
        /*0cdc*/ 	.word	0x00008530


	//   ....[82]....
        /*0ce0*/ 	.word	0x00008550


	//   ....[83]....
        /*0ce4*/ 	.word	0x00008580


	//   ....[84]....
        /*0ce8*/ 	.word	0x000085a0


	//   ....[85]....
        /*0cec*/ 	.word	0x000085b0


	//   ....[86]....
        /*0cf0*/ 	.word	0x000085c0


	//   ....[87]....
        /*0cf4*/ 	.word	0x000085d0


	//   ....[88]....
        /*0cf8*/ 	.word	0x000085e0


	//   ....[89]....
        /*0cfc*/ 	.word	0x000085f0


	//   ....[90]....
        /*0d00*/ 	.word	0x00008600


	//   ....[91]....
        /*0d04*/ 	.word	0x00008c90


	//   ....[92]....
        /*0d08*/ 	.word	0x00008ca0


	//   ....[93]....
        /*0d0c*/ 	.word	0x00008cb0


	//   ....[94]....
        /*0d10*/ 	.word	0x00008cc0


	//   ....[95]....
        /*0d14*/ 	.word	0x00008d00


	//   ....[96]....
        /*0d18*/ 	.word	0x00008d20


	//   ....[97]....
        /*0d1c*/ 	.word	0x00008d30


	//   ....[98]....
        /*0d20*/ 	.word	0x00008d40


	//   ....[99]....
        /*0d24*/ 	.word	0x0000ac90


	//   ....[100]....
        /*0d28*/ 	.word	0x0000aca0


	//   ....[101]....
        /*0d2c*/ 	.word	0x0000acb0


	//   ....[102]....
        /*0d30*/ 	.word	0x0000acc0


	//   ....[103]....
        /*0d34*/ 	.word	0x0000acf0


	//   ....[104]....
        /*0d38*/ 	.word	0x0000ad10


	//   ....[105]....
        /*0d3c*/ 	.word	0x0000ad30


	//   ....[106]....
        /*0d40*/ 	.word	0x0000ad40


	//   ....[107]....
        /*0d44*/ 	.word	0x0000bf60


	//   ....[108]....
        /*0d48*/ 	.word	0x0000bf70


	//   ....[109]....
        /*0d4c*/ 	.word	0x0000bf80


	//   ....[110]....
        /*0d50*/ 	.word	0x0000bf90


	//   ....[111]....
        /*0d54*/ 	.word	0x0000bfa0


	//   ....[112]....
        /*0d58*/ 	.word	0x0000bfb0


	//   ....[113]....
        /*0d5c*/ 	.word	0x0000bfc0


	//   ....[114]....
        /*0d60*/ 	.word	0x0000bfd0


	//   ....[115]....
        /*0d64*/ 	.word	0x0000c3d0


	//   ....[116]....
        /*0d68*/ 	.word	0x0000c3f0


	//   ....[117]....
        /*0d6c*/ 	.word	0x0000c4c0


	//   ....[118]....
        /*0d70*/ 	.word	0x0000c4d0


	//   ....[119]....
        /*0d74*/ 	.word	0x0000c550


	//   ....[120]....
        /*0d78*/ 	.word	0x0000c570


	//   ....[121]....
        /*0d7c*/ 	.word	0x0000c5f0


	//   ....[122]....
        /*0d80*/ 	.word	0x0000c600


	//   ....[123]....
        /*0d84*/ 	.word	0x0000c680


	//   ....[124]....
        /*0d88*/ 	.word	0x0000c6a0


	//   ....[125]....
        /*0d8c*/ 	.word	0x0000c720


	//   ....[126]....
        /*0d90*/ 	.word	0x0000c730


	//   ....[127]....
        /*0d94*/ 	.word	0x0000c7b0


	//   ....[128]....
        /*0d98*/ 	.word	0x0000c7d0


	//   ....[129]....
        /*0d9c*/ 	.word	0x0000c850


	//   ....[130]....
        /*0da0*/ 	.word	0x0000c860


	//   ....[131]....
        /*0da4*/ 	.word	0x0000cb00


	//   ....[132]....
        /*0da8*/ 	.word	0x0000cb20


	//   ....[133]....
        /*0dac*/ 	.word	0x0000ce70


	//   ....[134]....
        /*0db0*/ 	.word	0x0000ce80


	//   ....[135]....
        /*0db4*/ 	.word	0x0000d1d0


	//   ....[136]....
        /*0db8*/ 	.word	0x0000d1f0


	//   ....[137]....
        /*0dbc*/ 	.word	0x0000d540


	//   ....[138]....
        /*0dc0*/ 	.word	0x0000d550


	//   ....[139]....
        /*0dc4*/ 	.word	0x0000e050


	//   ....[140]....
        /*0dc8*/ 	.word	0x0000e070


	//   ....[141]....
        /*0dcc*/ 	.word	0x0000e150


	//   ....[142]....
        /*0dd0*/ 	.word	0x0000e160


	//   ....[143]....
        /*0dd4*/ 	.word	0x0000e1e0


	//   ....[144]....
        /*0dd8*/ 	.word	0x0000e200


	//   ....[145]....
        /*0ddc*/ 	.word	0x0000e280


	//   ....[146]....
        /*0de0*/ 	.word	0x0000e290


	//   ....[147]....
        /*0de4*/ 	.word	0x0000e310


	//   ....[148]....
        /*0de8*/ 	.word	0x0000e330


	//   ....[149]....
        /*0dec*/ 	.word	0x0000e3b0


	//   ....[150]....
        /*0df0*/ 	.word	0x0000e3c0


	//   ....[151]....
        /*0df4*/ 	.word	0x0000e440


	//   ....[152]....
        /*0df8*/ 	.word	0x0000e460


	//   ....[153]....
        /*0dfc*/ 	.word	0x0000e4e0


	//   ....[154]....
        /*0e00*/ 	.word	0x0000e4f0


	//   ....[155]....
        /*0e04*/ 	.word	0x0000e650


	//   ....[156]....
        /*0e08*/ 	.word	0x0000e670


	//   ....[157]....
        /*0e0c*/ 	.word	0x0000e7a0


	//   ....[158]....
        /*0e10*/ 	.word	0x0000e7e0


	//   ....[159]....
        /*0e14*/ 	.word	0x0000e810


	//   ....[160]....
        /*0e18*/ 	.word	0x0000e840


	//   ....[161]....
        /*0e1c*/ 	.word	0x0000e870


	//   ....[162]....
        /*0e20*/ 	.word	0x0000e8a0


	//   ....[163]....
        /*0e24*/ 	.word	0x0000ea00


	//   ....[164]....
        /*0e28*/ 	.word	0x0000ea40


	//   ....[165]....
        /*0e2c*/ 	.word	0x0000ea70


	//   ....[166]....
        /*0e30*/ 	.word	0x0000eaa0


	//   ....[167]....
        /*0e34*/ 	.word	0x0000ead0


	//   ....[168]....
        /*0e38*/ 	.word	0x0000eb00


	//   ....[169]....
        /*0e3c*/ 	.word	0x0000eb90


	//   ....[170]....
        /*0e40*/ 	.word	0x0000ebc0


	//   ....[171]....
        /*0e44*/ 	.word	0x0000ebd0


	//   ....[172]....
        /*0e48*/ 	.word	0x0000ec30


	//   ....[173]....
        /*0e4c*/ 	.word	0x0000f210


	//   ....[174]....
        /*0e50*/ 	.word	0x0000f270


	//   ....[175]....
        /*0e54*/ 	.word	0x0000f2c0


	//   ....[176]....
        /*0e58*/ 	.word	0x0000f310


	//   ....[177]....
        /*0e5c*/ 	.word	0x0000f360


	//   ....[178]....
        /*0e60*/ 	.word	0x0000f3d0


	//   ....[179]....
        /*0e64*/ 	.word	0x0000f420


	//   ....[180]....
        /*0e68*/ 	.word	0x0000f480


	//   ....[181]....
        /*0e6c*/ 	.word	0x0000f4f0


	//   ....[182]....
        /*0e70*/ 	.word	0x0000f550


	//   ....[183]....
        /*0e74*/ 	.word	0x0000f5c0


	//   ....[184]....
        /*0e78*/ 	.word	0x0000f630


	//   ....[185]....
        /*0e7c*/ 	.word	0x0000f6a0


	//   ....[186]....
        /*0e80*/ 	.word	0x0000f700


	//   ....[187]....
        /*0e84*/ 	.word	0x0000f770


	//   ....[188]....
        /*0e88*/ 	.word	0x0000f7e0


	//   ....[189]....
        /*0e8c*/ 	.word	0x0000f850


	//   ....[190]....
        /*0e90*/ 	.word	0x0000f8b0


	//   ....[191]....
        /*0e94*/ 	.word	0x0000f920


	//   ....[192]....
        /*0e98*/ 	.word	0x0000f990


	//   ....[193]....
        /*0e9c*/ 	.word	0x0000fa00


	//   ....[194]....
        /*0ea0*/ 	.word	0x0000fa60


	//   ....[195]....
        /*0ea4*/ 	.word	0x0000fad0


	//   ....[196]....
        /*0ea8*/ 	.word	0x0000fb40


	//   ....[197]....
        /*0eac*/ 	.word	0x0000fbb0


	//   ....[198]....
        /*0eb0*/ 	.word	0x0000fc10


	//   ....[199]....
        /*0eb4*/ 	.word	0x0000fc80


	//   ....[200]....
        /*0eb8*/ 	.word	0x0000fcf0


	//   ....[201]....
        /*0ebc*/ 	.word	0x0000fdc0


	//   ....[202]....
        /*0ec0*/ 	.word	0x0000fe20


	//   ....[203]....
        /*0ec4*/ 	.word	0x0000ff00


	//   ....[204]....
        /*0ec8*/ 	.word	0x0000ff60


	//   ....[205]....
        /*0ecc*/ 	.word	0x00010040


	//   ....[206]....
        /*0ed0*/ 	.word	0x000100a0


	//   ....[207]....
        /*0ed4*/ 	.word	0x00010180


	//   ....[208]....
        /*0ed8*/ 	.word	0x000101e0


	//   ....[209]....
        /*0edc*/ 	.word	0x00010230


	//   ....[210]....
        /*0ee0*/ 	.word	0x00010280


	//   ....[211]....
        /*0ee4*/ 	.word	0x000102d0


	//   ....[212]....
        /*0ee8*/ 	.word	0x00010320


	//   ....[213]....
        /*0eec*/ 	.word	0x00010370


	//   ....[214]....
        /*0ef0*/ 	.word	0x000103c0


	//   ....[215]....
        /*0ef4*/ 	.word	0x00010410


	//   ....[216]....
        /*0ef8*/ 	.word	0x00010460


	//   ....[217]....
        /*0efc*/ 	.word	0x000104c0


	//   ....[218]....
        /*0f00*/ 	.word	0x00010520


	//   ....[219]....
        /*0f04*/ 	.word	0x00010590


	//   ....[220]....
        /*0f08*/ 	.word	0x00010670


	//   ....[221]....
        /*0f0c*/ 	.word	0x000106d0


	//   ....[222]....
        /*0f10*/ 	.word	0x000107b0


	//   ....[223]....
        /*0f14*/ 	.word	0x00010810


	//   ....[224]....
        /*0f18*/ 	.word	0x000108f0


	//   ....[225]....
        /*0f1c*/ 	.word	0x00010950


	//   ....[226]....
        /*0f20*/ 	.word	0x00010a30


	//   ....[227]....
        /*0f24*/ 	.word	0x00010a90


	//   ....[228]....
        /*0f28*/ 	.word	0x00010ae0


	//   ....[229]....
        /*0f2c*/ 	.word	0x00010b20


	//   ....[230]....
        /*0f30*/ 	.word	0x00010b70


	//   ....[231]....
        /*0f34*/ 	.word	0x00010bb0


	//   ....[232]....
        /*0f38*/ 	.word	0x00010c00


	//   ....[233]....
        /*0f3c*/ 	.word	0x00010c40


	//   ....[234]....
        /*0f40*/ 	.word	0x00010c90


	//   ....[235]....
        /*0f44*/ 	.word	0x00010cd0


	//   ....[236]....
        /*0f48*/ 	.word	0x00010d30


	//   ....[237]....
        /*0f4c*/ 	.word	0x00010d90


	//   ....[238]....
        /*0f50*/ 	.word	0x00010de0


	//   ....[239]....
        /*0f54*/ 	.word	0x00010e40


	//   ....[240]....
        /*0f58*/ 	.word	0x00010e90


	//   ....[241]....
        /*0f5c*/ 	.word	0x00010ef0


	//   ....[242]....
        /*0f60*/ 	.word	0x00010f40


	//   ....[243]....
        /*0f64*/ 	.word	0x00010f90


	//   ....[244]....
        /*0f68*/ 	.word	0x00010ff0


	//   ....[245]....
        /*0f6c*/ 	.word	0x00011060


	//   ....[246]....
        /*0f70*/ 	.word	0x000110d0


	//   ....[247]....
        /*0f74*/ 	.word	0x00011130


	//   ....[248]....
        /*0f78*/ 	.word	0x000111a0


	//   ....[249]....
        /*0f7c*/ 	.word	0x00011210


	//   ....[250]....
        /*0f80*/ 	.word	0x00011280


	//   ....[251]....
        /*0f84*/ 	.word	0x000112e0


	//   ....[252]....
        /*0f88*/ 	.word	0x00011350


	//   ....[253]....
        /*0f8c*/ 	.word	0x000113c0


	//   ....[254]....
        /*0f90*/ 	.word	0x00011430


	//   ....[255]....
        /*0f94*/ 	.word	0x00011490


	//   ....[0]....
        /*0f98*/ 	.word	0x00011500


	//   ....[1]....
        /*0f9c*/ 	.word	0x00011570


	//   ....[2]....
        /*0fa0*/ 	.word	0x000115e0


	//   ....[3]....
        /*0fa4*/ 	.word	0x00011640


	//   ....[4]....
        /*0fa8*/ 	.word	0x000116b0


	//   ....[5]....
        /*0fac*/ 	.word	0x00011720


	//   ....[6]....
        /*0fb0*/ 	.word	0x00011790


	//   ....[7]....
        /*0fb4*/ 	.word	0x000117f0


	//   ....[8]....
        /*0fb8*/ 	.word	0x00011860


	//   ....[9]....
        /*0fbc*/ 	.word	0x000118d0


	//   ....[10]....
        /*0fc0*/ 	.word	0x00011940


	//   ....[11]....
        /*0fc4*/ 	.word	0x000119a0


	//   ....[12]....
        /*0fc8*/ 	.word	0x00011a10


	//   ....[13]....
        /*0fcc*/ 	.word	0x00011a80


	//   ....[14]....
        /*0fd0*/ 	.word	0x00011af0


	//   ....[15]....
        /*0fd4*/ 	.word	0x00011b50


	//   ....[16]....
        /*0fd8*/ 	.word	0x00011bc0


	//   ....[17]....
        /*0fdc*/ 	.word	0x00011c30


	//   ....[18]....
        /*0fe0*/ 	.word	0x00011ca0


	//   ....[19]....
        /*0fe4*/ 	.word	0x00011d00


	//   ....[20]....
        /*0fe8*/ 	.word	0x00011d70


	//   ....[21]....
        /*0fec*/ 	.word	0x00011de0


	//   ....[22]....
        /*0ff0*/ 	.word	0x00011e50


	//   ....[23]....
        /*0ff4*/ 	.word	0x00011eb0


	//   ....[24]....
        /*0ff8*/ 	.word	0x00011f20


	//   ....[25]....
        /*0ffc*/ 	.word	0x00011f90


	//   ....[26]....
        /*1000*/ 	.word	0x00012000


	//   ....[27]....
        /*1004*/ 	.word	0x00012060


	//   ....[28]....
        /*1008*/ 	.word	0x000120d0


	//   ....[29]....
        /*100c*/ 	.word	0x00012140


	//   ....[30]....
        /*1010*/ 	.word	0x00012190


	//   ....[31]....
        /*1014*/ 	.word	0x000121d0


	//   ....[32]....
        /*1018*/ 	.word	0x00012220


	//   ....[33]....
        /*101c*/ 	.word	0x00012270


	//   ....[34]....
        /*1020*/ 	.word	0x000122c0


	//   ....[35]....
        /*1024*/ 	.word	0x00012330


	//   ....[36]....
        /*1028*/ 	.word	0x00012380


	//   ....[37]....
        /*102c*/ 	.word	0x000123d0


	//   ....[38]....
        /*1030*/ 	.word	0x00012420


	//   ....[39]....
        /*1034*/ 	.word	0x00012470


	//   ....[40]....
        /*1038*/ 	.word	0x000124c0


	//   ....[41]....
        /*103c*/ 	.word	0x00012530


	//   ....[42]....
        /*1040*/ 	.word	0x00012580


	//   ....[43]....
        /*1044*/ 	.word	0x000125e0


	//   ....[44]....
        /*1048*/ 	.word	0x00012640


	//   ....[45]....
        /*104c*/ 	.word	0x000126b0


	//----- nvinfo : EIATTR_EXIT_INSTR_OFFSETS
	.align		4
.L_148:
        /*1050*/ 	.byte	0x04, 0x1c
        /*1052*/ 	.short	(.L_150 - .L_149)


	//   ....[0]....
.L_149:
        /*1054*/ 	.word	0x00000c10


	//   ....[1]....
        /*1058*/ 	.word	0x0000f1d0


	//----- nvinfo : EIATTR_MAX_THREADS
	.align		4
.L_150:
        /*105c*/ 	.byte	0x04, 0x05
        /*105e*/ 	.short	(.L_152 - .L_151)
.L_151:
        /*1060*/ 	.word	0x00000080
        /*1064*/ 	.word	0x00000001
        /*1068*/ 	.word	0x00000001


	//----- nvinfo : EIATTR_CRS_STACK_SIZE
	.align		4
.L_152:
        /*106c*/ 	.byte	0x04, 0x1e
        /*106e*/ 	.short	(.L_154 - .L_153)
.L_153:
        /*1070*/ 	.word	0x00000000
.L_154:


//--------------------- .nv.info._ZN7cutlass13device_kernelIN5flash19enable_sm80_to_sm89INS1_16FlashAttnFwdSm80INS1_25CollectiveMainloopFwdSm80ILi4ELi1ELb0EN4cute5tupleIJNS5_1CILi128EEENS7_ILi80EEENS7_ILi64EEEEEELi64ENS_6half_tEfNS_4arch4Sm80ELb0ELb0ELb1ELb1ELb1ELb1ELb1ELb1EEENS1_21CollectiveEpilogueFwdINS6_IJS8_SA_S9_EEENS6_IJNS7_ILi1EEESI_SI_EEESC_SE_Li128ELb1ELb1ELb1ELb0EEENS1_36VarlenDynamicPersistentTileSchedulerILi128ELi80ELi128ELi128ELb1ELb1ELb0ELb0ELb1ELb1EEEEEEEEEvNT_6ParamsE --------------------------
	.section	.nv.info._ZN7cutlass13device_kernelIN5flash19enable_sm80_to_sm89INS1_16FlashAttnFwdSm80INS1_25CollectiveMainloopFwdSm80ILi4ELi1ELb0EN4cute5tupleIJNS5_1CILi128EEENS7_ILi80EEENS7_ILi64EEEEEELi64ENS_6half_tEfNS_4arch4Sm80ELb0ELb0ELb1ELb1ELb1ELb1ELb1ELb1EEENS1_21CollectiveEpilogueFwdINS6_IJS8_SA_S9_EEENS6_IJNS7_ILi1EEESI_SI_EEESC_SE_Li128ELb1ELb1ELb1ELb0EEENS1_36VarlenDynamicPersistentTileSchedulerILi128ELi80ELi128ELi128ELb1ELb1ELb0ELb0ELb1ELb1EEEEEEEEEvNT_6ParamsE,"",@"SHT_CUDA_INFO"
	.sectionflags	@""
	.align	4


	//----- nvinfo : EIATTR_CUDA_API_VERSION
	.align		4
        /*0000*/ 	.byte	0x04, 0x37
        /*0002*/ 	.short	(.L_156 - .L_155)
.L_155:
        /*0004*/ 	.word	0x00000082


	//----- nvinfo : EIATTR_SW2861232_WAR
	.align		4
.L_156:
        /*0008*/ 	.byte	0x01, 0x35
	.zero		2


	//----- nvinfo : EIATTR_PARAM_CBANK
	.align		4
        /*000c*/ 	.byte	0x04, 0x0a
        /*000e*/ 	.short	(.L_158 - .L_157)
	.align		4
.L_157:
        /*0010*/ 	.word	index@(.nv.constant0._ZN7cutlass13device_kernelIN5flash19enable_sm80_to_sm89INS1_16FlashAttnFwdSm80INS1_25CollectiveMainloopFwdSm80ILi4ELi1ELb0EN4cute5tupleIJNS5_1CILi128EEENS7_ILi80EEENS7_ILi64EEEEEELi64ENS_6half_tEfNS_4arch4Sm80ELb0ELb0ELb1ELb1ELb1ELb1ELb1ELb1EEENS1_21CollectiveEpilogueFwdINS6_IJS8_SA_S9_EEENS6_IJNS7_ILi1EEESI_SI_EEESC_SE_Li128ELb1ELb1ELb1ELb0EEENS1_36VarlenDynamicPersistentTileSchedulerILi128ELi80ELi128ELi128ELb1ELb1ELb0ELb0ELb1ELb1EEEEEEEEEvNT_6ParamsE)
        /*0014*/ 	.short	0x0160
        /*0016*/ 	.short	0x0438


	//----- nvinfo : EIATTR_CBANK_PARAM_SIZE
	.align		4
.L_158:
        /*0018*/ 	.byte	0x03, 0x19
        /*001a*/ 	.short	0x0438


	//----- nvinfo : EIATTR_KPARAM_INFO
	.align		4
        /*001c*/ 	.byte	0x04, 0x17
        /*001e*/ 	.short	(.L_160 - .L_159)
.L_159:
        /*0020*/ 	.word	0x00000000
        /*0024*/ 	.short	0x0000
        /*0026*/ 	.short	0x0000
        /*0028*/ 	.byte	0x00, 0xf0, 0xe1, 0x10


	//----- nvinfo : EIATTR_MAXREG_COUNT
	.align		4
.L_160:
        /*002c*/ 	.byte	0x03, 0x1b
        /*002e*/ 	.short	0x00ff


	//----- nvinfo : EIATTR_NUM_BARRIERS
	.align		4
        /*0030*/ 	.byte	0x02, 0x4c
        /*0032*/ 	.byte	0x06
	.zero		1


	//----- nvinfo : EIATTR_ANNOTATIONS
	.align		4
        /*0034*/ 	.byte	0x04, 0x55
        /*0036*/ 	.short	(.L_162 - .L_161)


	//   ....[0]....
.L_161:
        /* <DEDUP_REMOVED lines=110> */
        /*070c*/ 	.byte	0x70, 0x85, 0x01, 0x00


	//----- nvinfo : EIATTR_MERCURY_ISA_VERSION
	.align		4
.L_162:
        /*0710*/ 	.byte	0x03, 0x5f
        /*0712*/ 	.short	0x0000


	//----- nvinfo : EIATTR_INT_WARP_WIDE_INSTR_OFFSETS
	.align		4
        /*0714*/ 	.byte	0x04, 0x31
        /*0716*/ 	.short	(.L_164 - .L_163)


	//   ....[0]....
.L_163:
        /*0718*/ 	.word	0x00014930


	//   ....[1]....
        /*071c*/ 	.word	0x000149b0


	//----- nvinfo : EIATTR_COOP_GROUP_MASK_REGIDS
	.align		4
.L_164:
        /*0720*/ 	.byte	0x04, 0x29
        /*0722*/ 	.short	(.L_166 - .L_165)


	//   ....[0]....
.L_165:
        /*0724*/ 	.word	0xffffffff


	//   ....[1]....
        /*0728*/ 	.word	0xffffffff


	//   ....[2]....
        /*072c*/ 	.word	0xffffffff


	//   ....[3]....
        /*0730*/ 	.word	0xffffffff


	//   ....[4]....
        /*0734*/ 	.word	0xffffffff


	//   ....[5]....
        /*0738*/ 	.word	0xffffffff


	//   ....[6]....
        /*073c*/ 	.word	0xffffffff


	//   ....[7]....
        /*0740*/ 	.word	0xffffffff


	//   ....[8]....
        /*0744*/ 	.word	0xffffffff


	//   ....[9]....
        /*0748*/ 	.word	0xffffffff


	//   ....[10]....
        /*074c*/ 	.word	0xffffffff


	//   ....[11]....
        /*0750*/ 	.word	0xffffffff


	//   ....[12]....
        /*0754*/ 	.word	0xffffffff


	//   ....[13]....
        /*0758*/ 	.word	0xffffffff


	//   ....[14]....
        /*075c*/ 	.word	0xffffffff


	//   ....[15]....
        /*0760*/ 	.word	0xffffffff


	//   ....[16]....
        /*0764*/ 	.word	0xffffffff


	//   ....[17]....
        /*0768*/ 	.word	0xffffffff


	//   ....[18]....
        /*076c*/ 	.word	0xffffffff


	//   ....[19]....
        /*0770*/ 	.word	0xffffffff


	//   ....[20]....
        /*0774*/ 	.word	0xffffffff


	//   ....[21]....
        /*0778*/ 	.word	0xffffffff


	//   ....[22]....
        /*077c*/ 	.word	0xffffffff


	//   ....[23]....
        /*0780*/ 	.word	0xffffffff


	//   ....[24]....
        /*0784*/ 	.word	0xffffffff


	//   ....[25]....
        /*0788*/ 	.word	0xffffffff


	//   ....[26]....
        /*078c*/ 	.word	0xffffffff


	//   ....[27]....
        /*0790*/ 	.word	0xffffffff


	//   ....[28]....
        /*0794*/ 	.word	0xffffffff


	//   ....[29]....
        /*0798*/ 	.word	0xffffffff


	//   ....[30]....
        /*079c*/ 	.word	0xffffffff


	//   ....[31]....
        /*07a0*/ 	.word	0xffffffff


	//   ....[32]....
        /*07a4*/ 	.word	0xffffffff


	//   ....[33]....
        /*07a8*/ 	.word	0xffffffff


	//   ....[34]....
        /*07ac*/ 	.word	0xffffffff


	//   ....[35]....
        /*07b0*/ 	.word	0xffffffff


	//   ....[36]....
        /*07b4*/ 	.word	0xffffffff


	//   ....[37]....
        /*07b8*/ 	.word	0xffffffff


	//   ....[38]....
        /*07bc*/ 	.word	0xffffffff


	//   ....[39]....
        /*07c0*/ 	.word	0xffffffff


	//   ....[40]....
        /*07c4*/ 	.word	0xffffffff


	//   ....[41]....
        /*07c8*/ 	.word	0xffffffff


	//   ....[42]....
        /*07cc*/ 	.word	0xffffffff


	//   ....[43]....
        /*07d0*/ 	.word	0xffffffff


	//   ....[44]....
        /*07d4*/ 	.word	0xffffffff


	//   ....[45]....
        /*07d8*/ 	.word	0xffffffff


	//   ....[46]....
        /*07dc*/ 	.word	0xffffffff


	//   ....[47]....
        /*07e0*/ 	.word	0xffffffff


	//   ....[48]....
        /*07e4*/ 	.word	0xffffffff


	//   ....[49]....
        /*07e8*/ 	.word	0xffffffff


	//   ....[50]....
        /*07ec*/ 	.word	0xffffffff


	//   ....[51]....
        /*07f0*/ 	.word	0xffffffff


	//   ....[52]....
        /*07f4*/ 	.word	0xffffffff


	//   ....[53]....
        /*07f8*/ 	.word	0xffffffff


	//   ....[54]....
        /*07fc*/ 	.word	0xffffffff


	//   ....[55]....
        /*0800*/ 	.word	0xffffffff


	//   ....[56]....
        /*0804*/ 	.word	0xffffffff


	//   ....[57]....
        /*0808*/ 	.word	0xffffffff


	//   ....[58]....
        /*080c*/ 	.word	0xffffffff


	//   ....[59]....
        /*0810*/ 	.word	0xffffffff


	//   ....[60]....
        /*0814*/ 	.word	0xffffffff


	//   ....[61]....
        /*0818*/ 	.word	0xffffffff


	//   ....[62]....
        /*081c*/ 	.word	0xffffffff


	//   ....[63]....
        /*0820*/ 	.word	0xffffffff


	//   ....[64]....
        /*0824*/ 	.word	0xffffffff


	//   ....[65]....
        /*0828*/ 	.word	0xffffffff


	//   ....[66]....
        /*082c*/ 	.word	0xffffffff


	//   ....[67]....
        /*0830*/ 	.word	0xffffffff


	//   ....[68]....
        /*0834*/ 	.word	0xffffffff


	//   ....[69]....
        /*0838*/ 	.word	0xffffffff


	//   ....[70]....
        /*083c*/ 	.word	0xffffffff


	//   ....[71]....
        /*0840*/ 	.word	0xffffffff


	//   ....[72]....
        /*0844*/ 	.word	0xffffffff


	//   ....[73]....
        /*0848*/ 	.word	0xffffffff


	//   ....[74]....
        /*084c*/ 	.word	0xffffffff


	//   ....[75]....
        /*0850*/ 	.word	0xffffffff


	//   ....[76]....
        /*0854*/ 	.word	0xffffffff


	//   ....[77]....
        /*0858*/ 	.word	0xffffffff


	//   ....[78]....
        /*085c*/ 	.word	0xffffffff


	//   ....[79]....
        /*0860*/ 	.word	0xffffffff


	//   ....[80]....
        /*0864*/ 	.word	0xffffffff


	//   ....[81]....
        /*0868*/ 	.word	0xffffffff


	//   ....[82]....
        /*086c*/ 	.word	0xffffffff


	//   ....[83]....
        /*0870*/ 	.word	0xffffffff


	//   ....[84]....
        /*0874*/ 	.word	0xffffffff


	//   ....[85]....
        /*0878*/ 	.word	0xffffffff


	//   ....[86]....
        /*087c*/ 	.word	0xffffffff


	//   ....[87]....
        /*0880*/ 	.word	0xffffffff


	//   ....[88]....
        /*0884*/ 	.word	0xffffffff


	//   ....[89]....
        /*0888*/ 	.word	0xffffffff


	//   ....[90]....
        /*088c*/ 	.word	0xffffffff


	//   ....[91]....
        /*0890*/ 	.word	0xffffffff


	//   ....[92]....
        /*0894*/ 	.word	0xffffffff


	//   ....[93]....
        /*0898*/ 	.word	0xffffffff


	//   ....[94]....
        /*089c*/ 	.word	0xffffffff


	//   ....[95]....
        /*08a0*/ 	.word	0xffffffff


	//   ....[96]....
        /*08a4*/ 	.word	0xffffffff


	//   ....[97]....
        /*08a8*/ 	.word	0xffffffff


	//   ....[98]....
        /*08ac*/ 	.word	0xffffffff


	//   ....[99]....
        /*08b0*/ 	.word	0xffffffff


	//   ....[100]....
        /*08b4*/ 	.word	0xffffffff


	//   ....[101]....
        /*08b8*/ 	.word	0xffffffff


	//   ....[102]....
        /*08bc*/ 	.word	0xffffffff


	//   ....[103]....
        /*08c0*/ 	.word	0xffffffff


	//   ....[104]....
        /*08c4*/ 	.word	0xffffffff


	//   ....[105]....
        /*08c8*/ 	.word	0xffffffff


	//   ....[106]....
        /*08cc*/ 	.word	0xffffffff


	//   ....[107]....
        /*08d0*/ 	.word	0xffffffff


	//   ....[108]....
        /*08d4*/ 	.word	0xffffffff


	//   ....[109]....
        /*08d8*/ 	.word	0xffffffff


	//   ....[110]....
        /*08dc*/ 	.word	0xffffffff


	//   ....[111]....
        /*08e0*/ 	.word	0xffffffff


	//   ....[112]....
        /*08e4*/ 	.word	0xffffffff


	//   ....[113]....
        /*08e8*/ 	.word	0xffffffff


	//   ....[114]....
        /*08ec*/ 	.word	0xffffffff


	//   ....[115]....
        /*08f0*/ 	.word	0xffffffff


	//   ....[116]....
        /*08f4*/ 	.word	0xffffffff


	//   ....[117]....
        /*08f8*/ 	.word	0xffffffff


	//   ....[118]....
        /*08fc*/ 	.word	0xffffffff


	//   ....[119]....
        /*0900*/ 	.word	0xffffffff


	//   ....[120]....
        /*0904*/ 	.word	0xffffffff


	//   ....[121]....
        /*0908*/ 	.word	0xffffffff


	//   ....[122]....
        /*090c*/ 	.word	0xffffffff


	//   ....[123]....
        /*0910*/ 	.word	0xffffffff


	//   ....[124]....
        /*0914*/ 	.word	0xffffffff


	//   ....[125]....
        /*0918*/ 	.word	0xffffffff


	//   ....[126]....
        /*091c*/ 	.word	0xffffffff


	//   ....[127]....
        /*0920*/ 	.word	0xffffffff


	//   ....[128]....
        /*0924*/ 	.word	0xffffffff


	//   ....[129]....
        /*0928*/ 	.word	0xffffffff


	//   ....[130]....
        /*092c*/ 	.word	0xffffffff


	//   ....[131]....
        /*0930*/ 	.word	0xffffffff


	//   ....[132]....
        /*0934*/ 	.word	0xffffffff


	//   ....[133]....
        /*0938*/ 	.word	0xffffffff


	//   ....[134]....
        /*093c*/ 	.word	0xffffffff


	//   ....[135]....
        /*0940*/ 	.word	0xffffffff


	//   ....[136]....
        /*0944*/ 	.word	0xffffffff


	//   ....[137]....
        /*0948*/ 	.word	0xffffffff


	//   ....[138]....
        /*094c*/ 	.word	0xffffffff


	//   ....[139]....
        /*0950*/ 	.word	0xffffffff


	//   ....[140]....
        /*0954*/ 	.word	0xffffffff


	//   ....[141]....
        /*0958*/ 	.word	0xffffffff


	//   ....[142]....
        /*095c*/ 	.word	0xffffffff


	//   ....[143]....
        /*0960*/ 	.word	0xffffffff


	//   ....[144]....
        /*0964*/ 	.word	0xffffffff


	//   ....[145]....
        /*0968*/ 	.word	0xffffffff


	//   ....[146]....
        /*096c*/ 	.word	0xffffffff


	//   ....[147]....
        /*0970*/ 	.word	0xffffffff


	//   ....[148]....
        /*0974*/ 	.word	0xffffffff


	//   ....[149]....
        /*0978*/ 	.word	0xffffffff


	//   ....[150]....
        /*097c*/ 	.word	0xffffffff


	//   ....[151]....
        /*0980*/ 	.word	0xffffffff


	//   ....[152]....
        /*0984*/ 	.word	0xffffffff


	//   ....[153]....
        /*0988*/ 	.word	0xffffffff


	//   ....[154]....
        /*098c*/ 	.word	0xffffffff


	//   ....[155]....
        /*0990*/ 	.word	0xffffffff


	//   ....[156]....
        /*0994*/ 	.word	0xffffffff


	//   ....[157]....
        /*0998*/ 	.word	0xffffffff


	//   ....[158]....
        /*099c*/ 	.word	0xffffffff


	//   ....[159]....
        /*09a0*/ 	.word	0xffffffff


	//   ....[160]....
        /*09a4*/ 	.word	0xffffffff


	//   ....[161]....
        /*09a8*/ 	.word	0xffffffff


	//   ....[162]....
        /*09ac*/ 	.word	0xffffffff


	//   ....[163]....
        /*09b0*/ 	.word	0xffffffff


	//   ....[164]....
        /*09b4*/ 	.word	0xffffffff


	//   ....[165]....
        /*09b8*/ 	.word	0xffffffff


	//   ....[166]....
        /*09bc*/ 	.word	0xffffffff


	//   ....[167]....
        /*09c0*/ 	.word	0xffffffff


	//   ....[168]....
        /*09c4*/ 	.word	0xffffffff


	//   ....[169]....
        /*09c8*/ 	.word	0xffffffff


	//   ....[170]....
        /*09cc*/ 	.word	0xffffffff


	//   ....[171]....
        /*09d0*/ 	.word	0xffffffff


	//   ....[172]....
        /*09d4*/ 	.word	0xffffffff


	//   ....[173]....
        /*09d8*/ 	.word	0xffffffff


	//   ....[174]....
        /*09dc*/ 	.word	0xffffffff


	//   ....[175]....
        /*09e0*/ 	.word	0xffffffff


	//   ....[176]....
        /*09e4*/ 	.word	0xffffffff


	//   ....[177]....
        /*09e8*/ 	.word	0xffffffff


	//   ....[178]....
        /*09ec*/ 	.word	0xffffffff


	//   ....[179]....
        /*09f0*/ 	.word	0xffffffff


	//   ....[180]....
        /*09f4*/ 	.word	0xffffffff


	//   ....[181]....
        /*09f8*/ 	.word	0xffffffff


	//   ....[182]....
        /*09fc*/ 	.word	0xffffffff


	//   ....[183]....
        /*0a00*/ 	.word	0xffffffff


	//   ....[184]....
        /*0a04*/ 	.word	0xffffffff


	//   ....[185]....
        /*0a08*/ 	.word	0xffffffff


	//   ....[186]....
        /*0a0c*/ 	.word	0xffffffff


	//   ....[187]....
        /*0a10*/ 	.word	0xffffffff


	//   ....[188]....
        /*0a14*/ 	.word	0xffffffff


	//   ....[189]....
        /*0a18*/ 	.word	0xffffffff


	//   ....[190]....
        /*0a1c*/ 	.word	0xffffffff


	//   ....[191]....
        /*0a20*/ 	.word	0xffffffff


	//   ....[192]....
        /*0a24*/ 	.word	0xffffffff


	//   ....[193]....
        /*0a28*/ 	.word	0xffffffff


	//   ....[194]....
        /*0a2c*/ 	.word	0xffffffff


	//   ....[195]....
        /*0a30*/ 	.word	0xffffffff


	//   ....[196]....
        /*0a34*/ 	.word	0xffffffff


	//   ....[197]....
        /*0a38*/ 	.word	0xffffffff


	//   ....[198]....
        /*0a3c*/ 	.word	0xffffffff


	//   ....[199]....
        /*0a40*/ 	.word	0xffffffff


	//   ....[200]....
        /*0a44*/ 	.word	0xffffffff


	//   ....[201]....
        /*0a48*/ 	.word	0xffffffff


	//   ....[202]....
        /*0a4c*/ 	.word	0xffffffff


	//   ....[203]....
        /*0a50*/ 	.word	0xffffffff


	//   ....[204]....
        /*0a54*/ 	.word	0xffffffff


	//   ....[205]....
        /*0a58*/ 	.word	0xffffffff


	//   ....[206]....
        /*0a5c*/ 	.word	0xffffffff


	//   ....[207]....
        /*0a60*/ 	.word	0xffffffff


	//   ....[208]....
        /*0a64*/ 	.word	0xffffffff


	//   ....[209]....
        /*0a68*/ 	.word	0xffffffff


	//   ....[210]....
        /*0a6c*/ 	.word	0xffffffff


	//   ....[211]....
        /*0a70*/ 	.word	0xffffffff


	//   ....[212]....
        /*0a74*/ 	.word	0xffffffff


	//   ....[213]....
        /*0a78*/ 	.word	0xffffffff


	//   ....[214]....
        /*0a7c*/ 	.word	0xffffffff


	//   ....[215]....
        /*0a80*/ 	.word	0xffffffff


	//   ....[216]....
        /*0a84*/ 	.word	0xffffffff


	//   ....[217]....
        /*0a88*/ 	.word	0xffffffff


	//   ....[218]....
        /*0a8c*/ 	.word	0xffffffff


	//   ....[219]....
        /*0a90*/ 	.word	0xffffffff


	//   ....[220]....
        /*0a94*/ 	.word	0xffffffff


	//   ....[221]....
        /*0a98*/ 	.word	0xffffffff


	//   ....[222]....
        /*0a9c*/ 	.word	0xffffffff


	//   ....[223]....
        /*0aa0*/ 	.word	0xffffffff


	//   ....[224]....
        /*0aa4*/ 	.word	0xffffffff


	//   ....[225]....
        /*0aa8*/ 	.word	0xffffffff


	//   ....[226]....
        /*0aac*/ 	.word	0xffffffff


	//   ....[227]....
        /*0ab0*/ 	.word	0xffffffff


	//   ....[228]....
        /*0ab4*/ 	.word	0xffffffff


	//   ....[229]....
        /*0ab8*/ 	.word	0xffffffff


	//   ....[230]....
        /*0abc*/ 	.word	0xffffffff


	//   ....[231]....
        /*0ac0*/ 	.word	0xffffffff


	//   ....[232]....
        /*0ac4*/ 	.word	0xffffffff


	//   ....[233]....
        /*0ac8*/ 	.word	0xffffffff


	//   ....[234]....
        /*0acc*/ 	.word	0xffffffff


	//   ....[235]....
        /*0ad0*/ 	.word	0xffffffff


	//   ....[236]....
        /*0ad4*/ 	.word	0xffffffff


	//   ....[237]....
        /*0ad8*/ 	.word	0xffffffff


	//   ....[238]....
        /*0adc*/ 	.word	0xffffffff


	//   ....[239]....
        /*0ae0*/ 	.word	0xffffffff


	//   ....[240]....
        /*0ae4*/ 	.word	0xffffffff


	//   ....[241]....
        /*0ae8*/ 	.word	0xffffffff


	//   ....[242]....
        /*0aec*/ 	.word	0xffffffff


	//   ....[243]....
        /*0af0*/ 	.word	0xffffffff


	//   ....[244]....
        /*0af4*/ 	.word	0xffffffff


	//   ....[245]....
        /*0af8*/ 	.word	0xffffffff


	//   ....[246]....
        /*0afc*/ 	.word	0xffffffff


	//   ....[247]....
        /*0b00*/ 	.word	0xffffffff


	//   ....[248]....
        /*0b04*/ 	.word	0xffffffff


	//   ....[249]....
        /*0b08*/ 	.word	0xffffffff


	//   ....[250]....
        /*0b0c*/ 	.word	0xffffffff


	//   ....[251]....
        /*0b10*/ 	.word	0xffffffff


	//   ....[252]....
        /*0b14*/ 	.word	0xffffffff


	//   ....[253]....
        /*0b18*/ 	.word	0xffffffff


	//   ....[254]....
        /*0b1c*/ 	.word	0xffffffff


	//   ....[255]....
        /*0b20*/ 	.word	0xffffffff


	//   ....[0]....
        /*0b24*/ 	.word	0xffffffff


	//   ....[1]....
        /*0b28*/ 	.word	0xffffffff


	//   ....[2]....
        /*0b2c*/ 	.word	0xffffffff


	//   ....[3]....
        /*0b30*/ 	.word	0xffffffff


	//   ....[4]....
        /*0b34*/ 	.word	0xffffffff


	//   ....[5]....
        /*0b38*/ 	.word	0xffffffff


	//   ....[6]....
        /*0b3c*/ 	.word	0xffffffff


	//   ....[7]....
        /*0b40*/ 	.word	0xffffffff


	//   ....[8]....
        /*0b44*/ 	.word	0xffffffff


	//   ....[9]....
        /*0b48*/ 	.word	0xffffffff


	//   ....[10]....
        /*0b4c*/ 	.word	0xffffffff


	//   ....[11]....
        /*0b50*/ 	.word	0xffffffff


	//   ....[12]....
        /*0b54*/ 	.word	0xffffffff


	//   ....[13]....
        /*0b58*/ 	.word	0xffffffff


	//   ....[14]....
        /*0b5c*/ 	.word	0xffffffff


	//   ....[15]....
        /*0b60*/ 	.word	0xffffffff


	//   ....[16]....
        /*0b64*/ 	.word	0xffffffff


	//   ....[17]....
        /*0b68*/ 	.word	0xffffffff


	//   ....[18]....
        /*0b6c*/ 	.word	0xffffffff


	//   ....[19]....
        /*0b70*/ 	.word	0xffffffff


	//   ....[20]....
        /*0b74*/ 	.word	0xffffffff


	//   ....[21]....
        /*0b78*/ 	.word	0xffffffff


	//   ....[22]....
        /*0b7c*/ 	.word	0xffffffff


	//   ....[23]....
        /*0b80*/ 	.word	0xffffffff


	//   ....[24]....
        /*0b84*/ 	.word	0xffffffff


	//   ....[25]....
        /*0b88*/ 	.word	0xffffffff


	//   ....[26]....
        /*0b8c*/ 	.word	0xffffffff


	//   ....[27]....
        /*0b90*/ 	.word	0xffffffff


	//   ....[28]....
        /*0b94*/ 	.word	0xffffffff


	//   ....[29]....
        /*0b98*/ 	.word	0xffffffff


	//   ....[30]....
        /*0b9c*/ 	.word	0xffffffff


	//   ....[31]....
        /*0ba0*/ 	.word	0xffffffff


	//   ....[32]....
        /*0ba4*/ 	.word	0xffffffff


	//   ....[33]....
        /*0ba8*/ 	.word	0xffffffff


	//   ....[34]....
        /*0bac*/ 	.word	0xffffffff


	//   ....[35]....
        /*0bb0*/ 	.word	0xffffffff


	//   ....[36]....
        /*0bb4*/ 	.word	0xffffffff


	//   ....[37]....
        /*0bb8*/ 	.word	0xffffffff


	//   ....[38]....
        /*0bbc*/ 	.word	0xffffffff


	//   ....[39]....
        /*0bc0*/ 	.word	0xffffffff


	//   ....[40]....
        /*0bc4*/ 	.word	0xffffffff


	//   ....[41]....
        /*0bc8*/ 	.word	0xffffffff


	//   ....[42]....
        /*0bcc*/ 	.word	0xffffffff


	//   ....[43]....
        /*0bd0*/ 	.word	0xffffffff


	//   ....[44]....
        /*0bd4*/ 	.word	0xffffffff


	//   ....[45]....
        /*0bd8*/ 	.word	0xffffffff


	//   ....[46]....
        /*0bdc*/ 	.word	0xffffffff


	//   ....[47]....
        /*0be0*/ 	.word	0xffffffff


	//   ....[48]....
        /*0be4*/ 	.word	0xffffffff


	//   ....[49]....
        /*0be8*/ 	.word	0xffffffff


	//   ....[50]....
        /*0bec*/ 	.word	0xffffffff


	//   ....[51]....
        /*0bf0*/ 	.word	0xffffffff


	//   ....[52]....
        /*0bf4*/ 	.word	0xffffffff


	//   ....[53]....
        /*0bf8*/ 	.word	0xffffffff


	//   ....[54]....
        /*0bfc*/ 	.word	0xffffffff


	//   ....[55]....
        /*0c00*/ 	.word	0xffffffff


	//   ....[56]....
        /*0c04*/ 	.word	0xffffffff


	//   ....[57]....
        /*0c08*/ 	.word	0xffffffff


	//   ....[58]....
        /*0c0c*/ 	.word	0xffffffff


	//   ....[59]....
        /*0c10*/ 	.word	0xffffffff


	//   ....[60]....
        /*0c14*/ 	.word	0xffffffff


	//   ....[61]....
        /*0c18*/ 	.word	0xffffffff


	//   ....[62]....
        /*0c1c*/ 	.word	0xffffffff


	//   ....[63]....
        /*0c20*/ 	.word	0xffffffff


	//   ....[64]....
        /*0c24*/ 	.word	0xffffffff


	//   ....[65]....
        /*0c28*/ 	.word	0xffffffff


	//   ....[66]....
        /*0c2c*/ 	.word	0xffffffff


	//   ....[67]....
        /*0c30*/ 	.word	0xffffffff


	//   ....[68]....
        /*0c34*/ 	.word	0xffffffff


	//   ....[69]....
        /*0c38*/ 	.word	0xffffffff


	//   ....[70]....
        /*0c3c*/ 	.word	0xffffffff


	//   ....[71]....
        /*0c40*/ 	.word	0xffffffff


	//   ....[72]....
        /*0c44*/ 	.word	0xffffffff


	//   ....[73]....
        /*0c48*/ 	.word	0xffffffff


	//   ....[74]....
        /*0c4c*/ 	.word	0xffffffff


	//   ....[75]....
        /*0c50*/ 	.word	0xffffffff


	//   ....[76]....
        /*0c54*/ 	.word	0xffffffff


	//   ....[77]....
        /*0c58*/ 	.word	0xffffffff


	//----- nvinfo : EIATTR_COOP_GROUP_INSTR_OFFSETS
	.align		4
.L_166:
        /*0c5c*/ 	.byte	0x04, 0x28
        /*0c5e*/ 	.short	(.L_168 - .L_167)


	//   ....[0]....
.L_167:
        /*0c60*/ 	.word	0x00000050


	//   ....[1]....
        /*0c64*/ 	.word	0x00000200


	//   ....[2]....
        /*0c68*/ 	.word	0x00000230


	//   ....[3]....
        /*0c6c*/ 	.word	0x00000260


	//   ....[4]....
        /*0c70*/ 	.word	0x00000290


	//   ....[5]....
        /*0c74*/ 	.word	0x000002c0


	//   ....[6]....
        /*0c78*/ 	.word	0x000002f0


	//   ....[7]....
        /*0c7c*/ 	.word	0x00000460


	//   ....[8]....
        /*0c80*/ 	.word	0x000004a0


	//   ....[9]....
        /*0c84*/ 	.word	0x000004d0


	//   ....[10]....
        /*0c88*/ 	.word	0x00000500


	//   ....[11]....
        /*0c8c*/ 	.word	0x00000530


	//   ....[12]....
        /*0c90*/ 	.word	0x00000560


	//   ....[13]....
        /*0c94*/ 	.word	0x000005f0


	//   ....[14]....
        /*0c98*/ 	.word	0x00000620


	//   ....[15]....
        /*0c9c*/ 	.word	0x00000640


	//   ....[16]....
        /*0ca0*/ 	.word	0x000006a0


	//   ....[17]....
        /*0ca4*/ 	.word	0x00003970


	//   ....[18]....
        /*0ca8*/ 	.word	0x000039c0


	//   ....[19]....
        /*0cac*/ 	.word	0x000041c0


	//   ....[20]....
        /*0cb0*/ 	.word	0x000041e0


	//   ....[21]....
        /*0cb4*/ 	.word	0x00004950


	//   ....[22]....
        /*0cb8*/ 	.word	0x00004960


	//   ....[23]....
        /*0cbc*/ 	.word	0x000051e0


	//   ....[24]....
        /*0cc0*/ 	.word	0x00005220


	//   ....[25]....
        /*0cc4*/ 	.word	0x00005e20


	//   ....[26]....
        /*0cc8*/ 	.word	0x00005e50


	//   ....[27]....
        /*0ccc*/ 	.word	0x00006610


	//   ....[28]....
        /*0cd0*/ 	.word	0x00006630


	//   ....[29]....
        /*0cd4*/ 	.word	0x00006e10


	//   ....[30]....
        /*0cd8*/ 	.word	0x00006e40


	//   ....[31]....
        /*0cdc*/ 	.word	0x00006f70


	//   ....[32]....
        /*0ce0*/ 	.word	0x00006fa0


	//   ....[33]....
        /*0ce4*/ 	.word	0x00007090


	//   ....[34]....
        /*0ce8*/ 	.word	0x000070b0


	//   ....[35]....
        /*0cec*/ 	.word	0x00007690


	//   ....[36]....
        /*0cf0*/ 	.word	0x000076d0


	//   ....[37]....
        /*0cf4*/ 	.word	0x00007800


	//   ....[38]....
        /*0cf8*/ 	.word	0x00007830


	//   ....[39]....
        /*0cfc*/ 	.word	0x00007920


	//   ....[40]....
        /*0d00*/ 	.word	0x00007950


	//   ....[41]....
        /*0d04*/ 	.word	0x00008450


	//   ....[42]....
        /*0d08*/ 	.word	0x00008470


	//   ....[43]....
        /*0d0c*/ 	.word	0x00008540


	//   ....[44]....
        /*0d10*/ 	.word	0x00008550


	//   ....[45]....
        /*0d14*/ 	.word	0x00008620


	//   ....[46]....
        /*0d18*/ 	.word	0x00008640


	//   ....[47]....
        /*0d1c*/ 	.word	0x00008710


	//   ....[48]....
        /*0d20*/ 	.word	0x00008720


	//   ....[49]....
        /*0d24*/ 	.word	0x000087f0


	//   ....[50]....
        /*0d28*/ 	.word	0x00008810


	//   ....[51]....
        /*0d2c*/ 	.word	0x000088e0


	//   ....[52]....
        /*0d30*/ 	.word	0x000088f0


	//   ....[53]....
        /*0d34*/ 	.word	0x000089c0


	//   ....[54]....
        /*0d38*/ 	.word	0x000089e0


	//   ....[55]....
        /*0d3c*/ 	.word	0x00008ab0


	//   ....[56]....
        /*0d40*/ 	.word	0x00008ac0


	//   ....[57]....
        /*0d44*/ 	.word	0x00008ee0


	//   ....[58]....
        /*0d48*/ 	.word	0x00008f00


	//   ....[59]....
        /*0d4c*/ 	.word	0x00008f10


	//   ....[60]....
        /*0d50*/ 	.word	0x00008f20


	//   ....[61]....
        /*0d54*/ 	.word	0x00008f30


	//   ....[62]....
        /*0d58*/ 	.word	0x00008f40


	//   ....[63]....
        /*0d5c*/ 	.word	0x00008f50


	//   ....[64]....
        /*0d60*/ 	.word	0x00008f70


	//   ....[65]....
        /*0d64*/ 	.word	0x00008f90


	//   ....[66]....
        /*0d68*/ 	.word	0x00009070


	//   ....[67]....
        /*0d6c*/ 	.word	0x00009290


	//   ....[68]....
        /*0d70*/ 	.word	0x000092d0


	//   ....[69]....
        /*0d74*/ 	.word	0x000092e0


	//   ....[70]....
        /*0d78*/ 	.word	0x000092f0


	//   ....[71]....
        /*0d7c*/ 	.word	0x0000abb0


	//   ....[72]....
        /*0d80*/ 	.word	0x0000abf0


	//   ....[73]....
        /*0d84*/ 	.word	0x0000ac10


	//   ....[74]....
        /*0d88*/ 	.word	0x0000ac20


	//   ....[75]....
        /*0d8c*/ 	.word	0x0000c830


	//   ....[76]....
        /*0d90*/ 	.word	0x0000c840


	//   ....[77]....
        /*0d94*/ 	.word	0x0000c850


	//   ....[78]....
        /*0d98*/ 	.word	0x0000c860


	//   ....[79]....
        /*0d9c*/ 	.word	0x0000c870


	//   ....[80]....
        /*0da0*/ 	.word	0x0000c880


	//   ....[81]....
        /*0da4*/ 	.word	0x0000c890


	//   ....[82]....
        /*0da8*/ 	.word	0x0000c8b0


	//   ....[83]....
        /*0dac*/ 	.word	0x0000c8d0


	//   ....[84]....
        /*0db0*/ 	.word	0x0000c8f0


	//   ....[85]....
        /*0db4*/ 	.word	0x0000dda0


	//   ....[86]....
        /*0db8*/ 	.word	0x0000ddc0


	//   ....[87]....
        /*0dbc*/ 	.word	0x0000dde0


	//   ....[88]....
        /*0dc0*/ 	.word	0x0000ddf0


	//   ....[89]....
        /*0dc4*/ 	.word	0x0000de00


	//   ....[90]....
        /*0dc8*/ 	.word	0x0000de10


	//   ....[91]....
        /*0dcc*/ 	.word	0x0000de20


	//   ....[92]....
        /*0dd0*/ 	.word	0x0000de30


	//   ....[93]....
        /*0dd4*/ 	.word	0x0000de60


	//   ....[94]....
        /*0dd8*/ 	.word	0x0000de90


	//   ....[95]....
        /*0ddc*/ 	.word	0x0000eb10


	//   ....[96]....
        /*0de0*/ 	.word	0x0000eb20


	//   ....[97]....
        /*0de4*/ 	.word	0x0000eb30


	//   ....[98]....
        /*0de8*/ 	.word	0x0000eb40


	//   ....[99]....
        /*0dec*/ 	.word	0x0000eb70


	//   ....[100]....
        /*0df0*/ 	.word	0x0000eb90


	//   ....[101]....
        /*0df4*/ 	.word	0x0000ebb0


	//   ....[102]....
        /*0df8*/ 	.word	0x0000ebc0


	//   ....[103]....
        /*0dfc*/ 	.word	0x00010730


	//   ....[104]....
        /*0e00*/ 	.word	0x00010750


	//   ....[105]....
        /*0e04*/ 	.word	0x000107a0


	//   ....[106]....
        /*0e08*/ 	.word	0x000107c0


	//   ....[107]....
        /*0e0c*/ 	.word	0x000107e0


	//   ....[108]....
        /*0e10*/ 	.word	0x00010800


	//   ....[109]....
        /*0e14*/ 	.word	0x00010820


	//   ....[110]....
        /*0e18*/ 	.word	0x00010840


	//   ....[111]....
        /*0e1c*/ 	.word	0x00010860


	//   ....[112]....
        /*0e20*/ 	.word	0x000109a0


	//   ....[113]....
        /*0e24*/ 	.word	0x00011ba0


	//   ....[114]....
        /*0e28*/ 	.word	0x00011bc0


	//   ....[115]....
        /*0e2c*/ 	.word	0x00011c10


	//   ....[116]....
        /*0e30*/ 	.word	0x00011c30


	//   ....[117]....
        /*0e34*/ 	.word	0x00011c60


	//   ....[118]....
        /*0e38*/ 	.word	0x00011c80


	//   ....[119]....
        /*0e3c*/ 	.word	0x00011cb0


	//   ....[120]....
        /*0e40*/ 	.word	0x00011cd0


	//   ....[121]....
        /*0e44*/ 	.word	0x00011cf0


	//   ....[122]....
        /*0e48*/ 	.word	0x00011d00


	//   ....[123]....
        /*0e4c*/ 	.word	0x00012300


	//   ....[124]....
        /*0e50*/ 	.word	0x00012320


	//   ....[125]....
        /*0e54*/ 	.word	0x00012340


	//   ....[126]....
        /*0e58*/ 	.word	0x00012360


	//   ....[127]....
        /*0e5c*/ 	.word	0x00012380


	//   ....[128]....
        /*0e60*/ 	.word	0x000123a0


	//   ....[129]....
        /*0e64*/ 	.word	0x000123c0


	//   ....[130]....
        /*0e68*/ 	.word	0x000123e0


	//   ....[131]....
        /*0e6c*/ 	.word	0x00014170


	//   ....[132]....
        /*0e70*/ 	.word	0x000141a0


	//   ....[133]....
        /*0e74*/ 	.word	0x000141b0


	//   ....[134]....
        /*0e78*/ 	.word	0x000141c0


	//   ....[135]....
        /*0e7c*/ 	.word	0x000141d0


	//   ....[136]....
        /*0e80*/ 	.word	0x00014200


	//   ....[137]....
        /*0e84*/ 	.word	0x00014220


	//   ....[138]....
        /*0e88*/ 	.word	0x00014240


	//   ....[139]....
        /*0e8c*/ 	.word	0x00015450


	//   ....[140]....
        /*0e90*/ 	.word	0x00015470


	//   ....[141]....
        /*0e94*/ 	.word	0x00015480


	//   ....[142]....
        /*0e98*/ 	.word	0x00015490


	//   ....[143]....
        /*0e9c*/ 	.word	0x000154a0


	//   ....[144]....
        /*0ea0*/ 	.word	0x000154b0


	//   ....[145]....
        /*0ea4*/ 	.word	0x000154d0


	//   ....[146]....
        /*0ea8*/ 	.word	0x00015540


	//   ....[147]....
        /*0eac*/ 	.word	0x00015920


	//   ....[148]....
        /*0eb0*/ 	.word	0x00015940


	//   ....[149]....
        /*0eb4*/ 	.word	0x000159a0


	//   ....[150]....
        /*0eb8*/ 	.word	0x000159b0


	//   ....[151]....
        /*0ebc*/ 	.word	0x00015a20


	//   ....[152]....
        /*0ec0*/ 	.word	0x00015a40


	//   ....[153]....
        /*0ec4*/ 	.word	0x00015ab0


	//   ....[154]....
        /*0ec8*/ 	.word	0x00015ac0


	//   ....[155]....
        /*0ecc*/ 	.word	0x00015b30


	//   ....[156]....
        /*0ed0*/ 	.word	0x00015b50


	//   ....[157]....
        /*0ed4*/ 	.word	0x00015bc0


	//   ....[158]....
        /*0ed8*/ 	.word	0x00015bd0


	//   ....[159]....
        /*0edc*/ 	.word	0x00015c40


	//   ....[160]....
        /*0ee0*/ 	.word	0x00015c60


	//   ....[161]....
        /*0ee4*/ 	.word	0x00015cd0


	//   ....[162]....
        /*0ee8*/ 	.word	0x00015ce0


	//   ....[163]....
        /*0eec*/ 	.word	0x00015f60


	//   ....[164]....
        /*0ef0*/ 	.word	0x00015f80


	//   ....[165]....
        /*0ef4*/ 	.word	0x000162d0


	//   ....[166]....
        /*0ef8*/ 	.word	0x000162e0


	//   ....[167]....
        /*0efc*/ 	.word	0x00016630


	//   ....[168]....
        /*0f00*/ 	.word	0x00016650


	//   ....[169]....
        /*0f04*/ 	.word	0x000169c0


	//   ....[170]....
        /*0f08*/ 	.word	0x000169d0


	//   ....[171]....
        /*0f0c*/ 	.word	0x00017500


	//   ....[172]....
        /*0f10*/ 	.word	0x00017520


	//   ....[173]....
        /*0f14*/ 	.word	0x00017590


	//   ....[174]....
        /*0f18*/ 	.word	0x000175a0


	//   ....[175]....
        /*0f1c*/ 	.word	0x00017610


	//   ....[176]....
        /*0f20*/ 	.word	0x00017630


	//   ....[177]....
        /*0f24*/ 	.word	0x000176a0


	//   ....[178]....
        /*0f28*/ 	.word	0x000176b0


	//   ....[179]....
        /*0f2c*/ 	.word	0x00017720


	//   ....[180]....
        /*0f30*/ 	.word	0x00017740


	//   ....[181]....
        /*0f34*/ 	.word	0x000177b0


	//   ....[182]....
        /*0f38*/ 	.word	0x000177c0


	//   ....[183]....
        /*0f3c*/ 	.word	0x00017830


	//   ....[184]....
        /*0f40*/ 	.word	0x00017850


	//   ....[185]....
        /*0f44*/ 	.word	0x000178c0


	//   ....[186]....
        /*0f48*/ 	.word	0x000178d0


	//   ....[187]....
        /*0f4c*/ 	.word	0x00017a20


	//   ....[188]....
        /*0f50*/ 	.word	0x00017a40


	//   ....[189]....
        /*0f54*/ 	.word	0x00017b70


	//   ....[190]....
        /*0f58*/ 	.word	0x00017bb0


	//   ....[191]....
        /*0f5c*/ 	.word	0x00017be0


	//   ....[192]....
        /*0f60*/ 	.word	0x00017c10


	//   ....[193]....
        /*0f64*/ 	.word	0x00017c40


	//   ....[194]....
        /*0f68*/ 	.word	0x00017c70


	//   ....[195]....
        /*0f6c*/ 	.word	0x00017dd0


	//   ....[196]....
        /*0f70*/ 	.word	0x00017e10


	//   ....[197]....
        /*0f74*/ 	.word	0x00017e40


	//   ....[198]....
        /*0f78*/ 	.word	0x00017e70


	//   ....[199]....
        /*0f7c*/ 	.word	0x00017ea0


	//   ....[200]....
        /*0f80*/ 	.word	0x00017ed0


	//   ....[201]....
        /*0f84*/ 	.word	0x00017f60


	//   ....[202]....
        /*0f88*/ 	.word	0x00017f90


	//   ....[203]....
        /*0f8c*/ 	.word	0x00017fa0


	//   ....[204]....
        /*0f90*/ 	.word	0x00018000


	//   ....[205]....
        /*0f94*/ 	.word	0x000185f0


	//   ....[206]....
        /*0f98*/ 	.word	0x00018650


	//   ....[207]....
        /*0f9c*/ 	.word	0x000186a0


	//   ....[208]....
        /*0fa0*/ 	.word	0x000186f0


	//   ....[209]....
        /*0fa4*/ 	.word	0x00018740


	//   ....[210]....
        /*0fa8*/ 	.word	0x000187b0


	//   ....[211]....
        /*0fac*/ 	.word	0x00018800


	//   ....[212]....
        /*0fb0*/ 	.word	0x00018860


	//   ....[213]....
        /*0fb4*/ 	.word	0x000188d0


	//   ....[214]....
        /*0fb8*/ 	.word	0x00018930


	//   ....[215]....
        /*0fbc*/ 	.word	0x000189a0


	//   ....[216]....
        /*0fc0*/ 	.word	0x00018a10


	//   ....[217]....
        /*0fc4*/ 	.word	0x00018a80


	//   ....[218]....
        /*0fc8*/ 	.word	0x00018ae0


	//   ....[219]....
        /*0fcc*/ 	.word	0x00018b50


	//   ....[220]....
        /*0fd0*/ 	.word	0x00018bc0


	//   ....[221]....
        /*0fd4*/ 	.word	0x00018c30


	//   ....[222]....
        /*0fd8*/ 	.word	0x00018c90


	//   ....[223]....
        /*0fdc*/ 	.word	0x00018d00


	//   ....[224]....
        /*0fe0*/ 	.word	0x00018d70


	//   ....[225]....
        /*0fe4*/ 	.word	0x00018de0


	//   ....[226]....
        /*0fe8*/ 	.word	0x00018e40


	//   ....[227]....
        /*0fec*/ 	.word	0x00018eb0


	//   ....[228]....
        /*0ff0*/ 	.word	0x00018f20


	//   ....[229]....
        /*0ff4*/ 	.word	0x00018f90


	//   ....[230]....
        /*0ff8*/ 	.word	0x00018ff0


	//   ....[231]....
        /*0ffc*/ 	.word	0x00019060


	//   ....[232]....
        /*1000*/ 	.word	0x000190d0


	//   ....[233]....
        /*1004*/ 	.word	0x000191a0


	//   ....[234]....
        /*1008*/ 	.word	0x00019200


	//   ....[235]....
        /*100c*/ 	.word	0x000192e0


	//   ....[236]....
        /*1010*/ 	.word	0x00019340


	//   ....[237]....
        /*1014*/ 	.word	0x00019420


	//   ....[238]....
        /*1018*/ 	.word	0x00019480


	//   ....[239]....
        /*101c*/ 	.word	0x00019560


	//   ....[240]....
        /*1020*/ 	.word	0x000195c0


	//   ....[241]....
        /*1024*/ 	.word	0x00019610


	//   ....[242]....
        /*1028*/ 	.word	0x00019650


	//   ....[243]....
        /*102c*/ 	.word	0x000196a0


	//   ....[244]....
        /*1030*/ 	.word	0x000196f0


	//   ....[245]....
        /*1034*/ 	.word	0x00019740


	//   ....[246]....
        /*1038*/ 	.word	0x00019790


	//   ....[247]....
        /*103c*/ 	.word	0x000197e0


	//   ....[248]....
        /*1040*/ 	.word	0x00019830


	//   ....[249]....
        /*1044*/ 	.word	0x00019890


	//   ....[250]....
        /*1048*/ 	.word	0x000198f0


	//   ....[251]....
        /*104c*/ 	.word	0x00019960


	//   ....[252]....
        /*1050*/ 	.word	0x00019a40


	//   ....[253]....
        /*1054*/ 	.word	0x00019aa0


	//   ....[254]....
        /*1058*/ 	.word	0x00019b80


	//   ....[255]....
        /*105c*/ 	.word	0x00019be0


	//   ....[0]....
        /*1060*/ 	.word	0x00019cc0


	//   ....[1]....
        /*1064*/ 	.word	0x00019d20


	//   ....[2]....
        /*1068*/ 	.word	0x00019e00


	//   ....[3]....
        /*106c*/ 	.word	0x00019e60


	//   ....[4]....
        /*1070*/ 	.word	0x00019eb0


	//   ....[5]....
        /*1074*/ 	.word	0x00019ef0


	//   ....[6]....
        /*1078*/ 	.word	0x00019f40


	//   ....[7]....
        /*107c*/ 	.word	0x00019f80


	//   ....[8]....
        /*1080*/ 	.word	0x00019fd0


	//   ....[9]....
        /*1084*/ 	.word	0x0001a010


	//   ....[10]....
        /*1088*/ 	.word	0x0001a060


	//   ....[11]....
        /*108c*/ 	.word	0x0001a0a0


	//   ....[12]....
        /*1090*/ 	.word	0x0001a0f0


	//   ....[13]....
        /*1094*/ 	.word	0x0001a140


	//   ....[14]....
        /*1098*/ 	.word	0x0001a190


	//   ....[15]....
        /*109c*/ 	.word	0x0001a1e0


	//   ....[16]....
        /*10a0*/ 	.word	0x0001a230


	//   ....[17]....
        /*10a4*/ 	.word	0x0001a280


	//   ....[18]....
        /*10a8*/ 	.word	0x0001a2d0


	//   ....[19]....
        /*10ac*/ 	.word	0x0001a310


	//   ....[20]....
        /*10b0*/ 	.word	0x0001a380


	//   ....[21]....
        /*10b4*/ 	.word	0x0001a3f0


	//   ....[22]....
        /*10b8*/ 	.word	0x0001a460


	//   ....[23]....
        /*10bc*/ 	.word	0x0001a4c0


	//   ....[24]....
        /*10c0*/ 	.word	0x0001a530


	//   ....[25]....
        /*10c4*/ 	.word	0x0001a5a0


	//   ....[26]....
        /*10c8*/ 	.word	0x0001a610


	//   ....[27]....
        /*10cc*/ 	.word	0x0001a670


	//   ....[28]....
        /*10d0*/ 	.word	0x0001a6e0


	//   ....[29]....
        /*10d4*/ 	.word	0x0001a750


	//   ....[30]....
        /*10d8*/ 	.word	0x0001a7c0


	//   ....[31]....
        /*10dc*/ 	.word	0x0001a820


	//   ....[32]....
        /*10e0*/ 	.word	0x0001a890


	//   ....[33]....
        /*10e4*/ 	.word	0x0001a900


	//   ....[34]....
        /*10e8*/ 	.word	0x0001a970


	//   ....[35]....
        /*10ec*/ 	.word	0x0001a9d0


	//   ....[36]....
        /*10f0*/ 	.word	0x0001aa40


	//   ....[37]....
        /*10f4*/ 	.word	0x0001aab0


	//   ....[38]....
        /*10f8*/ 	.word	0x0001ab20


	//   ....[39]....
        /*10fc*/ 	.word	0x0001ab80


	//   ....[40]....
        /*1100*/ 	.word	0x0001abf0


	//   ....[41]....
        /*1104*/ 	.word	0x0001ac60


	//   ....[42]....
        /*1108*/ 	.word	0x0001acd0


	//   ....[43]....
        /*110c*/ 	.word	0x0001ad30


	//   ....[44]....
        /*1110*/ 	.word	0x0001ada0


	//   ....[45]....
        /*1114*/ 	.word	0x0001ae10


	//   ....[46]....
        /*1118*/ 	.word	0x0001ae80


	//   ....[47]....
        /*111c*/ 	.word	0x0001aee0


	//   ....[48]....
        /*1120*/ 	.word	0x0001af50


	//   ....[49]....
        /*1124*/ 	.word	0x0001afc0


	//   ....[50]....
        /*1128*/ 	.word	0x0001b030


	//   ....[51]....
        /*112c*/ 	.word	0x0001b090


	//   ....[52]....
        /*1130*/ 	.word	0x0001b100


	//   ....[53]....
        /*1134*/ 	.word	0x0001b170


	//   ....[54]....
        /*1138*/ 	.word	0x0001b1e0


	//   ....[55]....
        /*113c*/ 	.word	0x0001b240


	//   ....[56]....
        /*1140*/ 	.word	0x0001b2b0


	//   ....[57]....
        /*1144*/ 	.word	0x0001b320


	//   ....[58]....
        /*1148*/ 	.word	0x0001b390


	//   ....[59]....
        /*114c*/ 	.word	0x0001b3f0


	//   ....[60]....
        /*1150*/ 	.word	0x0001b460


	//   ....[61]....
        /*1154*/ 	.word	0x0001b4d0


	//   ....[62]....
        /*1158*/ 	.word	0x0001b520


	//   ....[63]....
        /*115c*/ 	.word	0x0001b560


	//   ....[64]....
        /*1160*/ 	.word	0x0001b5b0


	//   ....[65]....
        /*1164*/ 	.word	0x0001b600


	//   ....[66]....
        /*1168*/ 	.word	0x0001b650


	//   ....[67]....
        /*116c*/ 	.word	0x0001b6c0


	//   ....[68]....
        /*1170*/ 	.word	0x0001b710


	//   ....[69]....
        /*1174*/ 	.word	0x0001b760


	//   ....[70]....
        /*1178*/ 	.word	0x0001b7b0


	//   ....[71]....
        /*117c*/ 	.word	0x0001b800


	//   ....[72]....
        /*1180*/ 	.word	0x0001b850


	//   ....[73]....
        /*1184*/ 	.word	0x0001b8c0


	//   ....[74]....
        /*1188*/ 	.word	0x0001b910


	//   ....[75]....
        /*118c*/ 	.word	0x0001b970


	//   ....[76]....
        /*1190*/ 	.word	0x0001b9d0


	//   ....[77]....
        /*1194*/ 	.word	0x0001ba40


	//----- nvinfo : EIATTR_EXIT_INSTR_OFFSETS
	.align		4
.L_168:
        /*1198*/ 	.byte	0x04, 0x1c
        /*119a*/ 	.short	(.L_170 - .L_169)


	//   ....[0]....
.L_169:
        /*119c*/ 	.word	0x00000c10


	//   ....[1]....
        /*11a0*/ 	.word	0x000185b0


	//----- nvinfo : EIATTR_MAX_THREADS
	.align		4
.L_170:
        /*11a4*/ 	.byte	0x04, 0x05
        /*11a6*/ 	.short	(.L_172 - .L_171)
.L_171:
        /*11a8*/ 	.word	0x00000080
        /*11ac*/ 	.word	0x00000001
        /*11b0*/ 	.word	0x00000001


	//----- nvinfo : EIATTR_CRS_STACK_SIZE
	.align		4
.L_172:
        /*11b4*/ 	.byte	0x04, 0x1e
        /*11b6*/ 	.short	(.L_174 - .L_173)
.L_173:
        /*11b8*/ 	.word	0x00000000
.L_174:


//--------------------- .nv.info._ZN7cutlass13device_kernelIN5flash19enable_sm80_to_sm89INS1_16FlashAttnFwdSm80INS1_25CollectiveMainloopFwdSm80ILi4ELi1ELb0EN4cute5tupleIJNS5_1CILi128EEENS7_ILi96EEENS7_ILi64EEEEEELi64ENS_6half_tEfNS_4arch4Sm80ELb0ELb1ELb1ELb0ELb1ELb0ELb1ELb1EEENS1_21CollectiveEpilogueFwdINS6_IJS8_SA_S9_EEENS6_IJNS7_ILi1EEESI_SI_EEESC_SE_Li128ELb0ELb1ELb1ELb0EEENS1_19SingleTileSchedulerILb0ELb1ELb1ELi128EEEEEEEEEvNT_6ParamsE --------------------------
	.section	.nv.info._ZN7cutlass13device_kernelIN5flash19enable_sm80_to_sm89INS1_16FlashAttnFwdSm80INS1_25CollectiveMainloopFwdSm80ILi4ELi1ELb0EN4cute5tupleIJNS5_1CILi128EEENS7_ILi96EEENS7_ILi64EEEEEELi64ENS_6half_tEfNS_4arch4Sm80ELb0ELb1ELb1ELb0ELb1ELb0ELb1ELb1EEENS1_21CollectiveEpilogueFwdINS6_IJS8_SA_S9_EEENS6_IJNS7_ILi1EEESI_SI_EEESC_SE_Li128ELb0ELb1ELb1ELb0EEENS1_19SingleTileSchedulerILb0ELb1ELb1ELi128EEEEEEEEEvNT_6ParamsE,"",@"SHT_CUDA_INFO"
	.sectionflags	@""
	.align	4


	//----- nvinfo : EIATTR_CUDA_API_VERSION
	.align		4
        /*0000*/ 	.byte	0x04, 0x37
        /*0002*/ 	.short	(.L_176 - .L_175)
.L_175:
        /*0004*/ 	.word	0x00000082


	//----- nvinfo : EIATTR_SW2861232_WAR
	.align		4
.L_176:
        /*0008*/ 	.byte	0x01, 0x35
	.zero		2


	//----- nvinfo : EIATTR_PARAM_CBANK
	.align		4
        /*000c*/ 	.byte	0x04, 0x0a
        /*000e*/ 	.short	(.L_178 - .L_177)
	.align		4
.L_177:
        /*0010*/ 	.word	index@(.nv.constant0._ZN7cutlass13device_kernelIN5flash19enable_sm80_to_sm89INS1_16FlashAttnFwdSm80INS1_25CollectiveMainloopFwdSm80ILi4ELi1ELb0EN4cute5tupleIJNS5_1CILi128EEENS7_ILi96EEENS7_ILi64EEEEEELi64ENS_6half_tEfNS_4arch4Sm80ELb0ELb1ELb1ELb0ELb1ELb0ELb1ELb1EEENS1_21CollectiveEpilogueFwdINS6_IJS8_SA_S9_EEENS6_IJNS7_ILi1EEESI_SI_EEESC_SE_Li128ELb0ELb1ELb1ELb0EEENS1_19SingleTileSchedulerILb0ELb1ELb1ELi128EEEEEEEEEvNT_6ParamsE)
        /*0014*/ 	.short	0x0160
        /*0016*/ 	.short	0x0418


	//----- nvinfo : EIATTR_CBANK_PARAM_SIZE
	.align		4
.L_178:
        /*0018*/ 	.byte	0x03, 0x19
        /*001a*/ 	.short	0x0418


	//----- nvinfo : EIATTR_KPARAM_INFO
	.align		4
        /*001c*/ 	.byte	0x04, 0x17
        /*001e*/ 	.short	(.L_180 - .L_179)
.L_179:
        /*0020*/ 	.word	0x00000000
        /*0024*/ 	.short	0x0000
        /*0026*/ 	.short	0x0000
        /*0028*/ 	.byte	0x00, 0xf0, 0x61, 0x10


	//----- nvinfo : EIATTR_MAXREG_COUNT
	.align		4
.L_180:
        /*002c*/ 	.byte	0x03, 0x1b
        /*002e*/ 	.short	0x00ff


	//----- nvinfo : EIATTR_NUM_BARRIERS
	.align		4
        /*0030*/ 	.byte	0x02, 0x4c
        /*0032*/ 	.byte	0x02
	.zero		1


	//----- nvinfo : EIATTR_ANNOTATIONS
	.align		4
        /*0034*/ 	.byte	0x04, 0x55
        /*0036*/ 	.short	(.L_182 - .L_181)


	//   ....[0]....
.L_181:
        /* <DEDUP_REMOVED lines=43> */


	//----- nvinfo : EIATTR_MERCURY_ISA_VERSION
	.align		4
.L_182:
        /*02d0*/ 	.byte	0x03, 0x5f
        /*02d2*/ 	.short	0x0000


	//----- nvinfo : EIATTR_COOP_GROUP_MASK_REGIDS
	.align		4
        /*02d4*/ 	.byte	0x04, 0x29
        /*02d6*/ 	.short	(.L_184 - .L_183)


	//   ....[0]....
.L_183:
        /*02d8*/ 	.word	0xffffffff


	//   ....[1]....
        /*02dc*/ 	.word	0xffffffff


	//   ....[2]....
        /*02e0*/ 	.word	0xffffffff


	//   ....[3]....
        /*02e4*/ 	.word	0xffffffff


	//   ....[4]....
        /*02e8*/ 	.word	0xffffffff


	//   ....[5]....
        /*02ec*/ 	.word	0xffffffff


	//   ....[6]....
        /*02f0*/ 	.word	0xffffffff


	//   ....[7]....
        /*02f4*/ 	.word	0xffffffff


	//   ....[8]....
        /*02f8*/ 	.word	0xffffffff


	//   ....[9]....
        /*02fc*/ 	.word	0xffffffff


	//   ....[10]....
        /*0300*/ 	.word	0xffffffff


	//   ....[11]....
        /*0304*/ 	.word	0xffffffff


	//   ....[12]....
        /*0308*/ 	.word	0xffffffff


	//   ....[13]....
        /*030c*/ 	.word	0xffffffff


	//   ....[14]....
        /*0310*/ 	.word	0xffffffff


	//   ....[15]....
        /*0314*/ 	.word	0xffffffff


	//   ....[16]....
        /*0318*/ 	.word	0xffffffff


	//   ....[17]....
        /*031c*/ 	.word	0xffffffff


	//   ....[18]....
        /*0320*/ 	.word	0xffffffff


	//   ....[19]....
        /*0324*/ 	.word	0xffffffff


	//   ....[20]....
        /*0328*/ 	.word	0xffffffff


	//   ....[21]....
        /*032c*/ 	.word	0xffffffff


	//   ....[22]....
        /*0330*/ 	.word	0xffffffff


	//   ....[23]....
        /*0334*/ 	.word	0xffffffff


	//   ....[24]....
        /*0338*/ 	.word	0xffffffff


	//   ....[25]....
        /*033c*/ 	.word	0xffffffff


	//   ....[26]....
        /*0340*/ 	.word	0xffffffff


	//   ....[27]....
        /*0344*/ 	.word	0xffffffff


	//   ....[28]....
        /*0348*/ 	.word	0xffffffff


	//   ....[29]....
        /*034c*/ 	.word	0xffffffff


	//   ....[30]....
        /*0350*/ 	.word	0xffffffff


	//   ....[31]....
        /*0354*/ 	.word	0xffffffff


	//   ....[32]....
        /*0358*/ 	.word	0xffffffff


	//   ....[33]....
        /*035c*/ 	.word	0xffffffff


	//   ....[34]....
        /*0360*/ 	.word	0xffffffff


	//   ....[35]....
        /*0364*/ 	.word	0xffffffff


	//   ....[36]....
        /*0368*/ 	.word	0xffffffff


	//   ....[37]....
        /*036c*/ 	.word	0xffffffff


	//   ....[38]....
        /*0370*/ 	.word	0xffffffff


	//   ....[39]....
        /*0374*/ 	.word	0xffffffff


	//   ....[40]....
        /*0378*/ 	.word	0xffffffff


	//   ....[41]....
        /*037c*/ 	.word	0xffffffff


	//   ....[42]....
        /*0380*/ 	.word	0xffffffff


	//   ....[43]....
        /*0384*/ 	.word	0xffffffff


	//   ....[44]....
        /*0388*/ 	.word	0xffffffff


	//   ....[45]....
        /*038c*/ 	.word	0xffffffff


	//   ....[46]....
        /*0390*/ 	.word	0xffffffff


	//   ....[47]....
        /*0394*/ 	.word	0xffffffff


	//   ....[48]....
        /*0398*/ 	.word	0xffffffff


	//   ....[49]....
        /*039c*/ 	.word	0xffffffff


	//   ....[50]....
        /*03a0*/ 	.word	0xffffffff


	//   ....[51]....
        /*03a4*/ 	.word	0xffffffff


	//   ....[52]....
        /*03a8*/ 	.word	0xffffffff


	//   ....[53]....
        /*03ac*/ 	.word	0xffffffff


	//   ....[54]....
        /*03b0*/ 	.word	0xffffffff


	//   ....[55]....
        /*03b4*/ 	.word	0xffffffff


	//   ....[56]....
        /*03b8*/ 	.word	0xffffffff


	//   ....[57]....
        /*03bc*/ 	.word	0xffffffff


	//   ....[58]....
        /*03c0*/ 	.word	0xffffffff


	//   ....[59]....
        /*03c4*/ 	.word	0xffffffff


	//   ....[60]....
        /*03c8*/ 	.word	0xffffffff


	//   ....[61]....
        /*03cc*/ 	.word	0xffffffff


	//   ....[62]....
        /*03d0*/ 	.word	0xffffffff


	//   ....[63]....
        /*03d4*/ 	.word	0xffffffff


	//   ....[64]....
        /*03d8*/ 	.word	0xffffffff


	//   ....[65]....
        /*03dc*/ 	.word	0xffffffff


	//   ....[66]....
        /*03e0*/ 	.word	0xffffffff


	//   ....[67]....
        /*03e4*/ 	.word	0xffffffff


	//   ....[68]....
        /*03e8*/ 	.word	0xffffffff


	//   ....[69]....
        /*03ec*/ 	.word	0xffffffff


	//   ....[70]....
        /*03f0*/ 	.word	0xffffffff


	//   ....[71]....
        /*03f4*/ 	.word	0xffffffff


	//   ....[72]....
        /*03f8*/ 	.word	0xffffffff


	//   ....[73]....
        /*03fc*/ 	.word	0xffffffff


	//   ....[74]....
        /*0400*/ 	.word	0xffffffff


	//   ....[75]....
        /*0404*/ 	.word	0xffffffff


	//   ....[76]....
        /*0408*/ 	.word	0xffffffff


	//   ....[77]....
        /*040c*/ 	.word	0xffffffff


	//   ....[78]....
        /*0410*/ 	.word	0xffffffff


	//   ....[79]....
        /*0414*/ 	.word	0xffffffff


	//   ....[80]....
        /*0418*/ 	.word	0xffffffff


	//   ....[81]....
        /*041c*/ 	.word	0xffffffff


	//   ....[82]....
        /*0420*/ 	.word	0xffffffff


	//   ....[83]....
        /*0424*/ 	.word	0xffffffff


	//   ....[84]....
        /*0428*/ 	.word	0xffffffff


	//   ....[85]....
        /*042c*/ 	.word	0xffffffff


	//   ....[86]....
        /*0430*/ 	.word	0xffffffff


	//   ....[87]....
        /*0434*/ 	.word	0xffffffff


	//   ....[88]....
        /*0438*/ 	.word	0xffffffff


	//   ....[89]....
        /*043c*/ 	.word	0xffffffff


	//   ....[90]....
        /*0440*/ 	.word	0xffffffff


	//   ....[91]....
        /*0444*/ 	.word	0xffffffff


	//   ....[92]....
        /*0448*/ 	.word	0xffffffff


	//   ....[93]....
        /*044c*/ 	.word	0xffffffff


	//   ....[94]....
        /*0450*/ 	.word	0xffffffff


	//   ....[95]....
        /*0454*/ 	.word	0xffffffff


	//   ....[96]....
        /*0458*/ 	.word	0xffffffff


	//   ....[97]....
        /*045c*/ 	.word	0xffffffff


	//   ....[98]....
        /*0460*/ 	.word	0xffffffff


	//   ....[99]....
        /*0464*/ 	.word	0xffffffff


	//   ....[100]....
        /*0468*/ 	.word	0xffffffff


	//   ....[101]....
        /*046c*/ 	.word	0xffffffff


	//   ....[102]....
        /*0470*/ 	.word	0xffffffff


	//   ....[103]....
        /*0474*/ 	.word	0xffffffff


	//   ....[104]....
        /*0478*/ 	.word	0xffffffff


	//   ....[105]....
        /*047c*/ 	.word	0xffffffff


	//   ....[106]....
        /*0480*/ 	.word	0xffffffff


	//   ....[107]....
        /*0484*/ 	.word	0xffffffff


	//   ....[108]....
        /*0488*/ 	.word	0xffffffff


	//   ....[109]....
        /*048c*/ 	.word	0xffffffff


	//   ....[110]....
        /*0490*/ 	.word	0xffffffff


	//   ....[111]....
        /*0494*/ 	.word	0xffffffff


	//   ....[112]....
        /*0498*/ 	.word	0xffffffff


	//   ....[113]....
        /*049c*/ 	.word	0xffffffff


	//   ....[114]....
        /*04a0*/ 	.word	0xffffffff


	//   ....[115]....
        /*04a4*/ 	.word	0xffffffff


	//   ....[116]....
        /*04a8*/ 	.word	0xffffffff


	//   ....[117]....
        /*04ac*/ 	.word	0xffffffff


	//   ....[118]....
        /*04b0*/ 	.word	0xffffffff


	//   ....[119]....
        /*04b4*/ 	.word	0xffffffff


	//   ....[120]....
        /*04b8*/ 	.word	0xffffffff


	//   ....[121]....
        /*04bc*/ 	.word	0xffffffff


	//   ....[122]....
        /*04c0*/ 	.word	0xffffffff


	//   ....[123]....
        /*04c4*/ 	.word	0xffffffff


	//   ....[124]....
        /*04c8*/ 	.word	0xffffffff


	//   ....[125]....
        /*04cc*/ 	.word	0xffffffff


	//   ....[126]....
        /*04d0*/ 	.word	0xffffffff


	//   ....[127]....
        /*04d4*/ 	.word	0xffffffff


	//   ....[128]....
        /*04d8*/ 	.word	0xffffffff


	//   ....[129]....
        /*04dc*/ 	.word	0xffffffff


	//   ....[130]....
        /*04e0*/ 	.word	0xffffffff


	//   ....[131]....
        /*04e4*/ 	.word	0xffffffff


	//   ....[132]....
        /*04e8*/ 	.word	0xffffffff


	//   ....[133]....
        /*04ec*/ 	.word	0xffffffff


	//   ....[134]....
        /*04f0*/ 	.word	0xffffffff


	//   ....[135]....
        /*04f4*/ 	.word	0xffffffff


	//   ....[136]....
        /*04f8*/ 	.word	0xffffffff


	//   ....[137]....
        /*04fc*/ 	.word	0xffffffff


	//   ....[138]....
        /*0500*/ 	.word	0xffffffff


	//   ....[139]....
        /*0504*/ 	.word	0xffffffff


	//   ....[140]....
        /*0508*/ 	.word	0xffffffff


	//   ....[141]....
        /*050c*/ 	.word	0xffffffff


	//   ....[142]....
        /*0510*/ 	.word	0xffffffff


	//   ....[143]....
        /*0514*/ 	.word	0xffffffff


	//   ....[144]....
        /*0518*/ 	.word	0xffffffff


	//   ....[145]....
        /*051c*/ 	.word	0xffffffff


	//   ....[146]....
        /*0520*/ 	.word	0xffffffff


	//   ....[147]....
        /*0524*/ 	.word	0xffffffff


	//   ....[148]....
        /*0528*/ 	.word	0xffffffff


	//   ....[149]....
        /*052c*/ 	.word	0xffffffff


	//   ....[150]....
        /*0530*/ 	.word	0xffffffff


	//   ....[151]....
        /*0534*/ 	.word	0xffffffff


	//   ....[152]....
        /*0538*/ 	.word	0xffffffff


	//   ....[153]....
        /*053c*/ 	.word	0xffffffff


	//   ....[154]....
        /*0540*/ 	.word	0xffffffff


	//   ....[155]....
        /*0544*/ 	.word	0xffffffff


	//   ....[156]....
        /*0548*/ 	.word	0xffffffff


	//   ....[157]....
        /*054c*/ 	.word	0xffffffff


	//   ....[158]....
        /*0550*/ 	.word	0xffffffff


	//   ....[159]....
        /*0554*/ 	.word	0xffffffff


	//   ....[160]....
        /*0558*/ 	.word	0xffffffff


	//   ....[161]....
        /*055c*/ 	.word	0xffffffff


	//   ....[162]....
        /*0560*/ 	.word	0xffffffff


	//   ....[163]....
        /*0564*/ 	.word	0xffffffff


	//   ....[164]....
        /*0568*/ 	.word	0xffffffff


	//   ....[165]....
        /*056c*/ 	.word	0xffffffff


	//   ....[166]....
        /*0570*/ 	.word	0xffffffff


	//   ....[167]....
        /*0574*/ 	.word	0xffffffff


	//   ....[168]....
        /*0578*/ 	.word	0xffffffff


	//   ....[169]....
        /*057c*/ 	.word	0xffffffff


	//   ....[170]....
        /*0580*/ 	.word	0xffffffff


	//   ....[171]....
        /*0584*/ 	.word	0xffffffff


	//   ....[172]....
        /*0588*/ 	.word	0xffffffff


	//   ....[173]....
        /*058c*/ 	.word	0xffffffff


	//   ....[174]....
        /*0590*/ 	.word	0xffffffff


	//   ....[175]....
        /*0594*/ 	.word	0xffffffff


	//   ....[176]....
        /*0598*/ 	.word	0xffffffff


	//   ....[177]....
        /*059c*/ 	.word	0xffffffff


	//   ....[178]....
        /*05a0*/ 	.word	0xffffffff


	//   ....[179]....
        /*05a4*/ 	.word	0xffffffff


	//   ....[180]....
        /*05a8*/ 	.word	0xffffffff


	//   ....[181]....
        /*05ac*/ 	.word	0xffffffff


	//   ....[182]....
        /*05b0*/ 	.word	0xffffffff


	//   ....[183]....
        /*05b4*/ 	.word	0xffffffff


	//   ....[184]....
        /*05b8*/ 	.word	0xffffffff


	//   ....[185]....
        /*05bc*/ 	.word	0xffffffff


	//   ....[186]....
        /*05c0*/ 	.word	0xffffffff


	//   ....[187]....
        /*05c4*/ 	.word	0xffffffff


	//   ....[188]....
        /*05c8*/ 	.word	0xffffffff


	//   ....[189]....
        /*05cc*/ 	.word	0xffffffff


	//   ....[190]....
        /*05d0*/ 	.word	0xffffffff


	//   ....[191]....
        /*05d4*/ 	.word	0xffffffff


	//   ....[192]....
        /*05d8*/ 	.word	0xffffffff


	//----- nvinfo : EIATTR_COOP_GROUP_INSTR_OFFSETS
	.align		4
.L_184:
        /*05dc*/ 	.byte	0x04, 0x28
        /*05de*/ 	.short	(.L_186 - .L_185)


	//   ....[0]....
.L_185:
        /*05e0*/ 	.word	0x00000060


	//   ....[1]....
        /*05e4*/ 	.word	0x00001110


	//   ....[2]....
        /*05e8*/ 	.word	0x00001150


	//   ....[3]....
        /*05ec*/ 	.word	0x00001320


	//   ....[4]....
        /*05f0*/ 	.word	0x00001350


	//   ....[5]....
        /*05f4*/ 	.word	0x000013e0


	//   ....[6]....
        /*05f8*/ 	.word	0x00001410


	//   ....[7]....
        /*05fc*/ 	.word	0x000014a0


	//   ....[8]....
        /*0600*/ 	.word	0x000014d0


	//   ....[9]....
        /*0604*/ 	.word	0x00001560


	//   ....[10]....
        /*0608*/ 	.word	0x00001590


	//   ....[11]....
        /*060c*/ 	.word	0x00001620


	//   ....[12]....
        /*0610*/ 	.word	0x00001650


	//   ....[13]....
        /*0614*/ 	.word	0x000016e0


	//   ....[14]....
        /*0618*/ 	.word	0x00001710


	//   ....[15]....
        /*061c*/ 	.word	0x00001790


	//   ....[16]....
        /*0620*/ 	.word	0x000017d0


	//   ....[17]....
        /*0624*/ 	.word	0x00001c40


	//   ....[18]....
        /*0628*/ 	.word	0x00001c60


	//   ....[19]....
        /*062c*/ 	.word	0x00001c70


	//   ....[20]....
        /*0630*/ 	.word	0x00001c80


	//   ....[21]....
        /*0634*/ 	.word	0x00001c90


	//   ....[22]....
        /*0638*/ 	.word	0x00001ca0


	//   ....[23]....
        /*063c*/ 	.word	0x00001cb0


	//   ....[24]....
        /*0640*/ 	.word	0x00001cd0


	//   ....[25]....
        /*0644*/ 	.word	0x00001d00


	//   ....[26]....
        /*0648*/ 	.word	0x00001d10


	//   ....[27]....
        /*064c*/ 	.word	0x00001d20


	//   ....[28]....
        /*0650*/ 	.word	0x00001d30


	//   ....[29]....
        /*0654*/ 	.word	0x00002200


	//   ....[30]....
        /*0658*/ 	.word	0x00002210


	//   ....[31]....
        /*065c*/ 	.word	0x00002220


	//   ....[32]....
        /*0660*/ 	.word	0x00002230


	//   ....[33]....
        /*0664*/ 	.word	0x00002240


	//   ....[34]....
        /*0668*/ 	.word	0x00002260


	//   ....[35]....
        /*066c*/ 	.word	0x000022a0


	//   ....[36]....
        /*0670*/ 	.word	0x000022b0


	//   ....[37]....
        /*0674*/ 	.word	0x000023a0


	//   ....[38]....
        /*0678*/ 	.word	0x000023b0


	//   ....[39]....
        /*067c*/ 	.word	0x00002410


	//   ....[40]....
        /*0680*/ 	.word	0x00002430


	//   ....[41]....
        /*0684*/ 	.word	0x00002e90


	//   ....[42]....
        /*0688*/ 	.word	0x00002ea0


	//   ....[43]....
        /*068c*/ 	.word	0x00002eb0


	//   ....[44]....
        /*0690*/ 	.word	0x00002ec0


	//   ....[45]....
        /*0694*/ 	.word	0x00002ed0


	//   ....[46]....
        /*0698*/ 	.word	0x00002ee0


	//   ....[47]....
        /*069c*/ 	.word	0x00002ef0


	//   ....[48]....
        /*06a0*/ 	.word	0x00002f00


	//   ....[49]....
        /*06a4*/ 	.word	0x00002f20


	//   ....[50]....
        /*06a8*/ 	.word	0x00002f50


	//   ....[51]....
        /*06ac*/ 	.word	0x00002f70


	//   ....[52]....
        /*06b0*/ 	.word	0x00002f90


	//   ....[53]....
        /*06b4*/ 	.word	0x00003500


	//   ....[54]....
        /*06b8*/ 	.word	0x000037b0


	//   ....[55]....
        /*06bc*/ 	.word	0x000043a0


	//   ....[56]....
        /*06c0*/ 	.word	0x00004e10


	//   ....[57]....
        /*06c4*/ 	.word	0x00005c50


	//   ....[58]....
        /*06c8*/ 	.word	0x00005d80


	//   ....[59]....
        /*06cc*/ 	.word	0x000061a0


	//   ....[60]....
        /*06d0*/ 	.word	0x00006240


	//   ....[61]....
        /*06d4*/ 	.word	0x00006810


	//   ....[62]....
        /*06d8*/ 	.word	0x00006870


	//   ....[63]....
        /*06dc*/ 	.word	0x000068e0


	//   ....[64]....
        /*06e0*/ 	.word	0x00006920


	//   ....[65]....
        /*06e4*/ 	.word	0x00009160


	//   ....[66]....
        /*06e8*/ 	.word	0x00009170


	//   ....[67]....
        /*06ec*/ 	.word	0x00009180


	//   ....[68]....
        /*06f0*/ 	.word	0x00009190


	//   ....[69]....
        /*06f4*/ 	.word	0x000091a0


	//   ....[70]....
        /*06f8*/ 	.word	0x000091b0


	//   ....[71]....
        /*06fc*/ 	.word	0x000091c0


	//   ....[72]....
        /*0700*/ 	.word	0x000091d0


	//   ....[73]....
        /*0704*/ 	.word	0x000091e0


	//   ....[74]....
        /*0708*/ 	.word	0x000091f0


	//   ....[75]....
        /*070c*/ 	.word	0x00009200


	//   ....[76]....
        /*0710*/ 	.word	0x00009210


	//   ....[77]....
        /*0714*/ 	.word	0x0000a8a0


	//   ....[78]....
        /*0718*/ 	.word	0x0000a8b0


	//   ....[79]....
        /*071c*/ 	.word	0x0000a8c0


	//   ....[80]....
        /*0720*/ 	.word	0x0000a8d0


	//   ....[81]....
        /*0724*/ 	.word	0x0000a8e0


	//   ....[82]....
        /*0728*/ 	.word	0x0000a8f0


	//   ....[83]....
        /*072c*/ 	.word	0x0000a900


	//   ....[84]....
        /*0730*/ 	.word	0x0000a920


	//   ....[85]....
        /*0734*/ 	.word	0x0000a940


	//   ....[86]....
        /*0738*/ 	.word	0x0000a980


	//   ....[87]....
        /*073c*/ 	.word	0x0000a9a0


	//   ....[88]....
        /*0740*/ 	.word	0x0000a9c0


	//   ....[89]....
        /*0744*/ 	.word	0x0000ab30


	//   ....[90]....
        /*0748*/ 	.word	0x0000ad70


	//   ....[91]....
        /*074c*/ 	.word	0x0000b6b0


	//   ....[92]....
        /*0750*/ 	.word	0x0000be70


	//   ....[93]....
        /*0754*/ 	.word	0x0000c890


	//   ....[94]....
        /*0758*/ 	.word	0x0000c8b0


	//   ....[95]....
        /*075c*/ 	.word	0x0000ce70


	//   ....[96]....
        /*0760*/ 	.word	0x0000d050


	//   ....[97]....
        /*0764*/ 	.word	0x0000d210


	//   ....[98]....
        /*0768*/ 	.word	0x0000d410


	//   ....[99]....
        /*076c*/ 	.word	0x0000d530


	//   ....[100]....
        /*0770*/ 	.word	0x0000d610


	//   ....[101]....
        /*0774*/ 	.word	0x0000fe90


	//   ....[102]....
        /*0778*/ 	.word	0x0000fea0


	//   ....[103]....
        /*077c*/ 	.word	0x0000feb0


	//   ....[104]....
        /*0780*/ 	.word	0x0000fec0


	//   ....[105]....
        /*0784*/ 	.word	0x0000fed0


	//   ....[106]....
        /*0788*/ 	.word	0x0000fee0


	//   ....[107]....
        /*078c*/ 	.word	0x0000fef0


	//   ....[108]....
        /*0790*/ 	.word	0x0000ff00


	//   ....[109]....
        /*0794*/ 	.word	0x0000ff10


	//   ....[110]....
        /*0798*/ 	.word	0x0000ff20


	//   ....[111]....
        /*079c*/ 	.word	0x0000ff30


	//   ....[112]....
        /*07a0*/ 	.word	0x0000ff40


	//   ....[113]....
        /*07a4*/ 	.word	0x000115c0


	//   ....[114]....
        /*07a8*/ 	.word	0x000115d0


	//   ....[115]....
        /*07ac*/ 	.word	0x000115e0


	//   ....[116]....
        /*07b0*/ 	.word	0x000115f0


	//   ....[117]....
        /*07b4*/ 	.word	0x00011600


	//   ....[118]....
        /*07b8*/ 	.word	0x00011610


	//   ....[119]....
        /*07bc*/ 	.word	0x00011620


	//   ....[120]....
        /*07c0*/ 	.word	0x00011630


	//   ....[121]....
        /*07c4*/ 	.word	0x00011650


	//   ....[122]....
        /*07c8*/ 	.word	0x00011680


	//   ....[123]....
        /*07cc*/ 	.word	0x000116c0


	//   ....[124]....
        /*07d0*/ 	.word	0x000116e0


	//   ....[125]....
        /*07d4*/ 	.word	0x00011bd0


	//   ....[126]....
        /*07d8*/ 	.word	0x00011d30


	//   ....[127]....
        /*07dc*/ 	.word	0x00011d70


	//   ....[128]....
        /*07e0*/ 	.word	0x00011df0


	//   ....[129]....
        /*07e4*/ 	.word	0x00011e20


	//   ....[130]....
        /*07e8*/ 	.word	0x00011e50


	//   ....[131]....
        /*07ec*/ 	.word	0x00011f70


	//   ....[132]....
        /*07f0*/ 	.word	0x00012270


	//   ....[133]....
        /*07f4*/ 	.word	0x00014ac0


	//   ....[134]....
        /*07f8*/ 	.word	0x00014af0


	//   ....[135]....
        /*07fc*/ 	.word	0x00014b10


	//   ....[136]....
        /*0800*/ 	.word	0x00014b50


	//   ....[137]....
        /*0804*/ 	.word	0x00014b70


	//   ....[138]....
        /*0808*/ 	.word	0x00014b90


	//   ....[139]....
        /*080c*/ 	.word	0x00014bb0


	//   ....[140]....
        /*0810*/ 	.word	0x00014bd0


	//   ....[141]....
        /*0814*/ 	.word	0x00014bf0


	//   ....[142]....
        /*0818*/ 	.word	0x00014c10


	//   ....[143]....
        /*081c*/ 	.word	0x00014c30


	//   ....[144]....
        /*0820*/ 	.word	0x00014c50


	//   ....[145]....
        /*0824*/ 	.word	0x00016060


	//   ....[146]....
        /*0828*/ 	.word	0x00016070


	//   ....[147]....
        /*082c*/ 	.word	0x00016080


	//   ....[148]....
        /*0830*/ 	.word	0x00016090


	//   ....[149]....
        /*0834*/ 	.word	0x000160a0


	//   ....[150]....
        /*0838*/ 	.word	0x000160b0


	//   ....[151]....
        /*083c*/ 	.word	0x000160c0


	//   ....[152]....
        /*0840*/ 	.word	0x000160e0


	//   ....[153]....
        /*0844*/ 	.word	0x00016100


	//   ....[154]....
        /*0848*/ 	.word	0x00016140


	//   ....[155]....
        /*084c*/ 	.word	0x00016160


	//   ....[156]....
        /*0850*/ 	.word	0x00016180


	//   ....[157]....
        /*0854*/ 	.word	0x000162f0


	//   ....[158]....
        /*0858*/ 	.word	0x00016c40


	//   ....[159]....
        /*085c*/ 	.word	0x00016e40


	//   ....[160]....
        /*0860*/ 	.word	0x000175f0


	//   ....[161]....
        /*0864*/ 	.word	0x00018060


	//   ....[162]....
        /*0868*/ 	.word	0x00018440


	//   ....[163]....
        /*086c*/ 	.word	0x00018490


	//   ....[164]....
        /*0870*/ 	.word	0x00018580


	//   ....[165]....
        /*0874*/ 	.word	0x00018a60


	//   ....[166]....
        /*0878*/ 	.word	0x00018ac0


	//   ....[167]....
        /*087c*/ 	.word	0x00018d00


	//   ....[168]....
        /*0880*/ 	.word	0x00018db0


	//   ....[169]....
        /*0884*/ 	.word	0x0001b2d0


	//   ....[170]....
        /*0888*/ 	.word	0x0001b2e0


	//   ....[171]....
        /*088c*/ 	.word	0x0001b2f0


	//   ....[172]....
        /*0890*/ 	.word	0x0001b300


	//   ....[173]....
        /*0894*/ 	.word	0x0001b330


	//   ....[174]....
        /*0898*/ 	.word	0x0001b350


	//   ....[175]....
        /*089c*/ 	.word	0x0001b370


	//   ....[176]....
        /*08a0*/ 	.word	0x0001b380


	//   ....[177]....
        /*08a4*/ 	.word	0x0001c000


	//   ....[178]....
        /*08a8*/ 	.word	0x0001c030


	//   ....[179]....
        /*08ac*/ 	.word	0x0001c060


	//   ....[180]....
        /*08b0*/ 	.word	0x0001c090


	//   ....[181]....
        /*08b4*/ 	.word	0x0001c0d0


	//   ....[182]....
        /*08b8*/ 	.word	0x0001c100


	//   ....[183]....
        /*08bc*/ 	.word	0x0001c120


	//   ....[184]....
        /*08c0*/ 	.word	0x0001c130


	//   ....[185]....
        /*08c4*/ 	.word	0x0001c150


	//   ....[186]....
        /*08c8*/ 	.word	0x0001c160


	//   ....[187]....
        /*08cc*/ 	.word	0x0001c510


	//   ....[188]....
        /*08d0*/ 	.word	0x0001c530


	//   ....[189]....
        /*08d4*/ 	.word	0x0001c830


	//   ....[190]....
        /*08d8*/ 	.word	0x0001c850


	//   ....[191]....
        /*08dc*/ 	.word	0x0001cb50


	//   ....[192]....
        /*08e0*/ 	.word	0x0001cb60


	//----- nvinfo : EIATTR_EXIT_INSTR_OFFSETS
	.align		4
.L_186:
        /*08e4*/ 	.byte	0x04, 0x1c
        /*08e6*/ 	.short	(.L_188 - .L_187)


	//   ....[0]....
.L_187:
        /*08e8*/ 	.word	0x000001c0


	//   ....[1]....
        /*08ec*/ 	.word	0x0001cb70


	//   ....[2]....
        /*08f0*/ 	.word	0x0001ce10


	//   ....[3]....
        /*08f4*/ 	.word	0x0001ce60


	//   ....[4]....
        /*08f8*/ 	.word	0x0001ce90


	//   ....[5]....
        /*08fc*/ 	.word	0x0001cef0


	//   ....[6]....
        /*0900*/ 	.word	0x0001d180


	//----- nvinfo : EIATTR_CTAIDZ_USED
	.align		4
.L_188:
        /*0904*/ 	.byte	0x01, 0x04
	.zero		2


	//----- nvinfo : EIATTR_MAX_THREADS
	.align		4
        /*0908*/ 	.byte	0x04, 0x05
        /*090a*/ 	.short	(.L_190 - .L_189)
.L_189:
        /*090c*/ 	.word	0x00000080
        /*0910*/ 	.word	0x00000001
        /*0914*/ 	.word	0x00000001


	//----- nvinfo : EIATTR_CRS_STACK_SIZE
	.align		4
.L_190:
        /*0918*/ 	.byte	0x04, 0x1e
        /*091a*/ 	.short	(.L_192 - .L_191)
.L_191:
        /*091c*/ 	.word	0x00000000
.L_192:


//--------------------- .nv.info._ZN7cutlass13device_kernelIN5flash19enable_sm80_to_sm89INS1_16FlashAttnFwdSm80INS1_25CollectiveMainloopFwdSm80ILi4ELi1ELb0EN4cute5tupleIJNS5_1CILi128EEENS7_ILi80EEENS7_ILi64EEEEEELi64ENS_6half_tEfNS_4arch4Sm80ELb0ELb1ELb1ELb1ELb1ELb0ELb1ELb1EEENS1_21CollectiveEpilogueFwdINS6_IJS8_SA_S9_EEENS6_IJNS7_ILi1EEESI_SI_EEESC_SE_Li128ELb1ELb1ELb1ELb0EEENS1_36VarlenDynamicPersistentTileSchedulerILi128ELi80ELi128ELi128ELb1ELb1ELb0ELb1ELb0ELb1EEEEEEEEEvNT_6ParamsE --------------------------
	.section	.nv.info._ZN7cutlass13device_kernelIN5flash19enable_sm80_to_sm89INS1_16FlashAttnFwdSm80INS1_25CollectiveMainloopFwdSm80ILi4ELi1ELb0EN4cute5tupleIJNS5_1CILi128EEENS7_ILi80EEENS7_ILi64EEEEEELi64ENS_6half_tEfNS_4arch4Sm80ELb0ELb1ELb1ELb1ELb1ELb0ELb1ELb1EEENS1_21CollectiveEpilogueFwdINS6_IJS8_SA_S9_EEENS6_IJNS7_ILi1EEESI_SI_EEESC_SE_Li128ELb1ELb1ELb1ELb0EEENS1_36VarlenDynamicPersistentTileSchedulerILi128ELi80ELi128ELi128ELb1ELb1ELb0ELb1ELb0ELb1EEEEEEEEEvNT_6ParamsE,"",@"SHT_CUDA_INFO"
	.sectionflags	@""
	.align	4


	//----- nvinfo : EIATTR_CUDA_API_VERSION
	.align		4
        /*0000*/ 	.byte	0x04, 0x37
        /*0002*/ 	.short	(.L_194 - .L_193)
.L_193:
        /*0004*/ 	.word	0x00000082


	//----- nvinfo : EIATTR_SW2861232_WAR
	.align		4
.L_194:
        /*0008*/ 	.byte	0x01, 0x35
	.zero		2


	//----- nvinfo : EIATTR_PARAM_CBANK
	.align		4
        /*000c*/ 	.byte	0x04, 0x0a
        /*000e*/ 	.short	(.L_196 - .L_195)
	.align		4
.L_195:
        /*0010*/ 	.word	index@(.nv.constant0._ZN7cutlass13device_kernelIN5flash19enable_sm80_to_sm89INS1_16FlashAttnFwdSm80INS1_25CollectiveMainloopFwdSm80ILi4ELi1ELb0EN4cute5tupleIJNS5_1CILi128EEENS7_ILi80EEENS7_ILi64EEEEEELi64ENS_6half_tEfNS_4arch4Sm80ELb0ELb1ELb1ELb1ELb1ELb0ELb1ELb1EEENS1_21CollectiveEpilogueFwdINS6_IJS8_SA_S9_EEENS6_IJNS7_ILi1EEESI_SI_EEESC_SE_Li128ELb1ELb1ELb1ELb0EEENS1_36VarlenDynamicPersistentTileSchedulerILi128ELi80ELi128ELi128ELb1ELb1ELb0ELb1ELb0ELb1EEEEEEEEEvNT_6ParamsE)
        /*0014*/ 	.short	0x0160
        /*0016*/ 	.short	0x0438


	//----- nvinfo : EIATTR_CBANK_PARAM_SIZE
	.align		4
.L_196:
        /*0018*/ 	.byte	0x03, 0x19
        /*001a*/ 	.short	0x0438


	//----- nvinfo : EIATTR_KPARAM_INFO
	.align		4
        /*001c*/ 	.byte	0x04, 0x17
        /*001e*/ 	.short	(.L_198 - .L_197)
.L_197:
        /*0020*/ 	.word	0x00000000
        /*0024*/ 	.short	0x0000
        /*0026*/ 	.short	0x0000
        /*0028*/ 	.byte	0x00, 0xf0, 0xe1, 0x10


	//----- nvinfo : EIATTR_MAXREG_COUNT
	.align		4
.L_198:
        /*002c*/ 	.byte	0x03, 0x1b
        /*002e*/ 	.short	0x00ff


	//----- nvinfo : EIATTR_NUM_BARRIERS
	.align		4
        /*0030*/ 	.byte	0x02, 0x4c
        /*0032*/ 	.byte	0x06
	.zero		1


	//----- nvinfo : EIATTR_ANNOTATIONS
	.align		4
        /*0034*/ 	.byte	0x04, 0x55
        /*0036*/ 	.short	(.L_200 - .L_199)


	//   ....[0]....
.L_199:
        /* <DEDUP_REMOVED lines=138> */


	//----- nvinfo : EIATTR_MERCURY_ISA_VERSION
	.align		4
.L_200:
        /*08c8*/ 	.byte	0x03, 0x5f
        /*08ca*/ 	.short	0x0000


	//----- nvinfo : EIATTR_INT_WARP_WIDE_INSTR_OFFSETS
	.align		4
        /*08cc*/ 	.byte	0x04, 0x31
        /*08ce*/ 	.short	(.L_202 - .L_201)


	//   ....[0]....
.L_201:
        /*08d0*/ 	.word	0x00018ba0


	//   ....[1]....
        /*08d4*/ 	.word	0x00018c20


	//----- nvinfo : EIATTR_COOP_GROUP_MASK_REGIDS
	.align		4
.L_202:
        /*08d8*/ 	.byte	0x04, 0x29
        /*08da*/ 	.short	(.L_204 - .L_203)


	//   ....[0]....
.L_203:
        /*08dc*/ 	.word	0xffffffff


	//   ....[1]....
        /*08e0*/ 	.word	0xffffffff


	//   ....[2]....
        /*08e4*/ 	.word	0xffffffff


	//   ....[3]....
        /*08e8*/ 	.word	0xffffffff


	//   ....[4]....
        /*08ec*/ 	.word	0xffffffff


	//   ....[5]....
        /*08f0*/ 	.word	0xffffffff


	//   ....[6]....
        /*08f4*/ 	.word	0xffffffff


	//   ....[7]....
        /*08f8*/ 	.word	0xffffffff


	//   ....[8]....
        /*08fc*/ 	.word	0xffffffff


	//   ....[9]....
        /*0900*/ 	.word	0xffffffff


	//   ....[10]....
        /*0904*/ 	.word	0xffffffff


	//   ....[11]....
        /*0908*/ 	.word	0xffffffff


	//   ....[12]....
        /*090c*/ 	.word	0xffffffff


	//   ....[13]....
        /*0910*/ 	.word	0xffffffff


	//   ....[14]....
        /*0914*/ 	.word	0xffffffff


	//   ....[15]....
        /*0918*/ 	.word	0xffffffff


	//   ....[16]....
        /*091c*/ 	.word	0xffffffff


	//   ....[17]....
        /*0920*/ 	.word	0xffffffff


	//   ....[18]....
        /*0924*/ 	.word	0xffffffff


	//   ....[19]....
        /*0928*/ 	.word	0xffffffff


	//   ....[20]....
        /*092c*/ 	.word	0xffffffff


	//   ....[21]....
        /*0930*/ 	.word	0xffffffff


	//   ....[22]....
        /*0934*/ 	.word	0xffffffff


	//   ....[23]....
        /*0938*/ 	.word	0xffffffff


	//   ....[24]....
        /*093c*/ 	.word	0xffffffff


	//   ....[25]....
        /*0940*/ 	.word	0xffffffff


	//   ....[26]....
        /*0944*/ 	.word	0xffffffff


	//   ....[27]....
        /*0948*/ 	.word	0xffffffff


	//   ....[28]....
        /*094c*/ 	.word	0xffffffff


	//   ....[29]....
        /*0950*/ 	.word	0xffffffff


	//   ....[30]....
        /*0954*/ 	.word	0xffffffff


	//   ....[31]....
        /*0958*/ 	.word	0xffffffff


	//   ....[32]....
        /*095c*/ 	.word	0xffffffff


	//   ....[33]....
        /*0960*/ 	.word	0xffffffff


	//   ....[34]....
        /*0964*/ 	.word	0xffffffff


	//   ....[35]....
        /*0968*/ 	.word	0xffffffff


	//   ....[36]....
        /*096c*/ 	.word	0xffffffff


	//   ....[37]....
        /*0970*/ 	.word	0xffffffff


	//   ....[38]....
        /*0974*/ 	.word	0xffffffff


	//   ....[39]....
        /*0978*/ 	.word	0xffffffff


	//   ....[40]....
        /*097c*/ 	.word	0xffffffff


	//   ....[41]....
        /*0980*/ 	.word	0xffffffff


	//   ....[42]....
        /*0984*/ 	.word	0xffffffff


	//   ....[43]....
        /*0988*/ 	.word	0xffffffff


	//   ....[44]....
        /*098c*/ 	.word	0xffffffff


	//   ....[45]....
        /*0990*/ 	.word	0xffffffff


	//   ....[46]....
        /*0994*/ 	.word	0xffffffff


	//   ....[47]....
        /*0998*/ 	.word	0xffffffff


	//   ....[48]....
        /*099c*/ 	.word	0xffffffff


	//   ....[49]....
        /*09a0*/ 	.word	0xffffffff


	//   ....[50]....
        /*09a4*/ 	.word	0xffffffff


	//   ....[51]....
        /*09a8*/ 	.word	0xffffffff


	//   ....[52]....
        /*09ac*/ 	.word	0xffffffff


	//   ....[53]....
        /*09b0*/ 	.word	0xffffffff


	//   ....[54]....
        /*09b4*/ 	.word	0xffffffff


	//   ....[55]....
        /*09b8*/ 	.word	0xffffffff


	//   ....[56]....
        /*09bc*/ 	.word	0xffffffff


	//   ....[57]....
        /*09c0*/ 	.word	0xffffffff


	//   ....[58]....
        /*09c4*/ 	.word	0xffffffff


	//   ....[59]....
        /*09c8*/ 	.word	0xffffffff


	//   ....[60]....
        /*09cc*/ 	.word	0xffffffff


	//   ....[61]....
        /*09d0*/ 	.word	0xffffffff


	//   ....[62]....
        /*09d4*/ 	.word	0xffffffff


	//   ....[63]....
        /*09d8*/ 	.word	0xffffffff


	//   ....[64]....
        /*09dc*/ 	.word	0xffffffff


	//   ....[65]....
        /*09e0*/ 	.word	0xffffffff


	//   ....[66]....
        /*09e4*/ 	.word	0xffffffff


	//   ....[67]....
        /*09e8*/ 	.word	0xffffffff


	//   ....[68]....
        /*09ec*/ 	.word	0xffffffff


	//   ....[69]....
        /*09f0*/ 	.word	0xffffffff


	//   ....[70]....
        /*09f4*/ 	.word	0xffffffff


	//   ....[71]....
        /*09f8*/ 	.word	0xffffffff


	//   ....[72]....
        /*09fc*/ 	.word	0xffffffff


	//   ....[73]....
        /*0a00*/ 	.word	0xffffffff


	//   ....[74]....
        /*0a04*/ 	.word	0xffffffff


	//   ....[75]....
        /*0a08*/ 	.word	0xffffffff


	//   ....[76]....
        /*0a0c*/ 	.word	0xffffffff


	//   ....[77]....
        /*0a10*/ 	.word	0xffffffff


	//   ....[78]....
        /*0a14*/ 	.word	0xffffffff


	//   ....[79]....
        /*0a18*/ 	.word	0xffffffff


	//   ....[80]....
        /*0a1c*/ 	.word	0xffffffff


	//   ....[81]....
        /*0a20*/ 	.word	0xffffffff


	//   ....[82]....
        /*0a24*/ 	.word	0xffffffff


	//   ....[83]....
        /*0a28*/ 	.word	0xffffffff


	//   ....[84]....
        /*0a2c*/ 	.word	0xffffffff


	//   ....[85]....
        /*0a30*/ 	.word	0xffffffff


	//   ....[86]....
        /*0a34*/ 	.word	0xffffffff


	//   ....[87]....
        /*0a38*/ 	.word	0xffffffff


	//   ....[88]....
        /*0a3c*/ 	.word	0xffffffff


	//   ....[89]....
        /*0a40*/ 	.word	0xffffffff


	//   ....[90]....
        /*0a44*/ 	.word	0xffffffff


	//   ....[91]....
        /*0a48*/ 	.word	0xffffffff


	//   ....[92]....
        /*0a4c*/ 	.word	0xffffffff


	//   ....[93]....
        /*0a50*/ 	.word	0xffffffff


	//   ....[94]....
        /*0a54*/ 	.word	0xffffffff


	//   ....[95]....
        /*0a58*/ 	.word	0xffffffff


	//   ....[96]....
        /*0a5c*/ 	.word	0xffffffff


	//   ....[97]....
        /*0a60*/ 	.word	0xffffffff


	//   ....[98]....
        /*0a64*/ 	.word	0xffffffff


	//   ....[99]....
        /*0a68*/ 	.word	0xffffffff


	//   ....[100]....
        /*0a6c*/ 	.word	0xffffffff


	//   ....[101]....
        /*0a70*/ 	.word	0xffffffff


	//   ....[102]....
        /*0a74*/ 	.word	0xffffffff


	//   ....[103]....
        /*0a78*/ 	.word	0xffffffff


	//   ....[104]....
        /*0a7c*/ 	.word	0xffffffff


	//   ....[105]....
        /*0a80*/ 	.word	0xffffffff


	//   ....[106]....
        /*0a84*/ 	.word	0xffffffff


	//   ....[107]....
        /*0a88*/ 	.word	0xffffffff


	//   ....[108]....
        /*0a8c*/ 	.word	0xffffffff


	//   ....[109]....
        /*0a90*/ 	.word	0xffffffff


	//   ....[110]....
        /*0a94*/ 	.word	0xffffffff


	//   ....[111]....
        /*0a98*/ 	.word	0xffffffff


	//   ....[112]....
        /*0a9c*/ 	.word	0xffffffff


	//   ....[113]....
        /*0aa0*/ 	.word	0xffffffff


	//   ....[114]....
        /*0aa4*/ 	.word	0xffffffff


	//   ....[115]....
        /*0aa8*/ 	.word	0xffffffff


	//   ....[116]....
        /*0aac*/ 	.word	0xffffffff


	//   ....[117]....
        /*0ab0*/ 	.word	0xffffffff


	//   ....[118]....
        /*0ab4*/ 	.word	0xffffffff


	//   ....[119]....
        /*0ab8*/ 	.word	0xffffffff


	//   ....[120]....
        /*0abc*/ 	.word	0xffffffff


	//   ....[121]....
        /*0ac0*/ 	.word	0xffffffff


	//   ....[122]....
        /*0ac4*/ 	.word	0xffffffff


	//   ....[123]....
        /*0ac8*/ 	.word	0xffffffff


	//   ....[124]....
        /*0acc*/ 	.word	0xffffffff


	//   ....[125]....
        /*0ad0*/ 	.word	0xffffffff


	//   ....[126]....
        /*0ad4*/ 	.word	0xffffffff


	//   ....[127]....
        /*0ad8*/ 	.word	0xffffffff


	//   ....[128]....
        /*0adc*/ 	.word	0xffffffff


	//   ....[129]....
        /*0ae0*/ 	.word	0xffffffff


	//   ....[130]....
        /*0ae4*/ 	.word	0xffffffff


	//   ....[131]....
        /*0ae8*/ 	.word	0xffffffff


	//   ....[132]....
        /*0aec*/ 	.word	0xffffffff


	//   ....[133]....
        /*0af0*/ 	.word	0xffffffff


	//   ....[134]....
        /*0af4*/ 	.word	0xffffffff


	//   ....[135]....
        /*0af8*/ 	.word	0xffffffff


	//   ....[136]....
        /*0afc*/ 	.word	0xffffffff


	//   ....[137]....
        /*0b00*/ 	.word	0xffffffff


	//   ....[138]....
        /*0b04*/ 	.word	0xffffffff


	//   ....[139]....
        /*0b08*/ 	.word	0xffffffff


	//   ....[140]....
        /*0b0c*/ 	.word	0xffffffff


	//   ....[141]....
        /*0b10*/ 	.word	0xffffffff


	//   ....[142]....
        /*0b14*/ 	.word	0xffffffff


	//   ....[143]....
        /*0b18*/ 	.word	0xffffffff


	//   ....[144]....
        /*0b1c*/ 	.word	0xffffffff


	//   ....[145]....
        /*0b20*/ 	.word	0xffffffff


	//   ....[146]....
        /*0b24*/ 	.word	0xffffffff


	//   ....[147]....
        /*0b28*/ 	.word	0xffffffff


	//   ....[148]....
        /*0b2c*/ 	.word	0xffffffff


	//   ....[149]....
        /*0b30*/ 	.word	0xffffffff


	//   ....[150]....
        /*0b34*/ 	.word	0xffffffff


	//   ....[151]....
        /*0b38*/ 	.word	0xffffffff


	//   ....[152]....
        /*0b3c*/ 	.word	0xffffffff


	//   ....[153]....
        /*0b40*/ 	.word	0xffffffff


	//   ....[154]....
        /*0b44*/ 	.word	0xffffffff


	//   ....[155]....
        /*0b48*/ 	.word	0xffffffff


	//   ....[156]....
        /*0b4c*/ 	.word	0xffffffff


	//   ....[157]....
        /*0b50*/ 	.word	0xffffffff


	//   ....[158]....
        /*0b54*/ 	.word	0xffffffff


	//   ....[159]....
        /*0b58*/ 	.word	0xffffffff


	//   ....[160]....
        /*0b5c*/ 	.word	0xffffffff


	//   ....[161]....
        /*0b60*/ 	.word	0xffffffff


	//   ....[162]....
        /*0b64*/ 	.word	0xffffffff


	//   ....[163]....
        /*0b68*/ 	.word	0xffffffff


	//   ....[164]....
        /*0b6c*/ 	.word	0xffffffff


	//   ....[165]....
        /*0b70*/ 	.word	0xffffffff


	//   ....[166]....
        /*0b74*/ 	.word	0xffffffff


	//   ....[167]....
        /*0b78*/ 	.word	0xffffffff


	//   ....[168]....
        /*0b7c*/ 	.word	0xffffffff


	//   ....[169]....
        /*0b80*/ 	.word	0xffffffff


	//   ....[170]....
        /*0b84*/ 	.word	0xffffffff


	//   ....[171]....
        /*0b88*/ 	.word	0xffffffff


	//   ....[172]....
        /*0b8c*/ 	.word	0xffffffff


	//   ....[173]....
        /*0b90*/ 	.word	0xffffffff


	//   ....[174]....
        /*0b94*/ 	.word	0xffffffff


	//   ....[175]....
        /*0b98*/ 	.word	0xffffffff


	//   ....[176]....
        /*0b9c*/ 	.word	0xffffffff


	//   ....[177]....
        /*0ba0*/ 	.word	0xffffffff


	//   ....[178]....
        /*0ba4*/ 	.word	0xffffffff


	//   ....[179]....
        /*0ba8*/ 	.word	0xffffffff


	//   ....[180]....
        /*0bac*/ 	.word	0xffffffff


	//   ....[181]....
        /*0bb0*/ 	.word	0xffffffff


	//   ....[182]....
        /*0bb4*/ 	.word	0xffffffff


	//   ....[183]....
        /*0bb8*/ 	.word	0xffffffff


	//   ....[184]....
        /*0bbc*/ 	.word	0xffffffff


	//   ....[185]....
        /*0bc0*/ 	.word	0xffffffff


	//   ....[186]....
        /*0bc4*/ 	.word	0xffffffff


	//   ....[187]....
        /*0bc8*/ 	.word	0xffffffff


	//   ....[188]....
        /*0bcc*/ 	.word	0xffffffff


	//   ....[189]....
        /*0bd0*/ 	.word	0xffffffff


	//   ....[190]....
        /*0bd4*/ 	.word	0xffffffff


	//   ....[191]....
        /*0bd8*/ 	.word	0xffffffff


	//   ....[192]....
        /*0bdc*/ 	.word	0xffffffff


	//   ....[193]....
        /*0be0*/ 	.word	0xffffffff


	//   ....[194]....
        /*0be4*/ 	.word	0xffffffff


	//   ....[195]....
        /*0be8*/ 	.word	0xffffffff


	//   ....[196]....
        /*0bec*/ 	.word	0xffffffff


	//   ....[197]....
        /*0bf0*/ 	.word	0xffffffff


	//   ....[198]....
        /*0bf4*/ 	.word	0xffffffff


	//   ....[199]....
        /*0bf8*/ 	.word	0xffffffff


	//   ....[200]....
        /*0bfc*/ 	.word	0xffffffff


	//   ....[201]....
        /*0c00*/ 	.word	0xffffffff


	//   ....[202]....
        /*0c04*/ 	.word	0xffffffff


	//   ....[203]....
        /*0c08*/ 	.word	0xffffffff


	//   ....[204]....
        /*0c0c*/ 	.word	0xffffffff


	//   ....[205]....
        /*0c10*/ 	.word	0xffffffff


	//   ....[206]....
        /*0c14*/ 	.word	0xffffffff


	//   ....[207]....
        /*0c18*/ 	.word	0xffffffff


	//   ....[208]....
        /*0c1c*/ 	.word	0xffffffff


	//   ....[209]....
        /*0c20*/ 	.word	0xffffffff


	//   ....[210]....
        /*0c24*/ 	.word	0xffffffff


	//   ....[211]....
        /*0c28*/ 	.word	0xffffffff


	//   ....[212]....
        /*0c2c*/ 	.word	0xffffffff


	//   ....[213]....
        /*0c30*/ 	.word	0xffffffff


	//   ....[214]....
        /*0c34*/ 	.word	0xffffffff


	//   ....[215]....
        /*0c38*/ 	.word	0xffffffff


	//   ....[216]....
        /*0c3c*/ 	.word	0xffffffff


	//   ....[217]....
        /*0c40*/ 	.word	0xffffffff


	//   ....[218]....
        /*0c44*/ 	.word	0xffffffff


	//   ....[219]....
        /*0c48*/ 	.word	0xffffffff


	//   ....[220]....
        /*0c4c*/ 	.word	0xffffffff


	//   ....[221]....
        /*0c50*/ 	.word	0xffffffff


	//   ....[222]....
        /*0c54*/ 	.word	0xffffffff


	//   ....[223]....
        /*0c58*/ 	.word	0xffffffff


	//   ....[224]....
        /*0c5c*/ 	.word	0xffffffff


	//   ....[225]....
        /*0c60*/ 	.word	0xffffffff


	//   ....[226]....
        /*0c64*/ 	.word	0xffffffff


	//   ....[227]....
        /*0c68*/ 	.word	0xffffffff


	//   ....[228]....
        /*0c6c*/ 	.word	0xffffffff


	//   ....[229]....
        /*0c70*/ 	.word	0xffffffff


	//   ....[230]....
        /*0c74*/ 	.word	0xffffffff


	//   ....[231]....
        /*0c78*/ 	.word	0xffffffff


	//   ....[232]....
        /*0c7c*/ 	.word	0xffffffff


	//   ....[233]....
        /*0c80*/ 	.word	0xffffffff


	//   ....[234]....
        /*0c84*/ 	.word	0xffffffff


	//   ....[235]....
        /*0c88*/ 	.word	0xffffffff


	//   ....[236]....
        /*0c8c*/ 	.word	0xffffffff


	//   ....[237]....
        /*0c90*/ 	.word	0xffffffff


	//   ....[238]....
        /*0c94*/ 	.word	0xffffffff


	//   ....[239]....
        /*0c98*/ 	.word	0xffffffff


	//   ....[240]....
        /*0c9c*/ 	.word	0xffffffff


	//   ....[241]....
        /*0ca0*/ 	.word	0xffffffff


	//   ....[242]....
        /*0ca4*/ 	.word	0xffffffff


	//   ....[243]....
        /*0ca8*/ 	.word	0xffffffff


	//   ....[244]....
        /*0cac*/ 	.word	0xffffffff


	//   ....[245]....
        /*0cb0*/ 	.word	0xffffffff


	//   ....[246]....
        /*0cb4*/ 	.word	0xffffffff


	//   ....[247]....
        /*0cb8*/ 	.word	0xffffffff


	//   ....[248]....
        /*0cbc*/ 	.word	0xffffffff


	//   ....[249]....
        /*0cc0*/ 	.word	0xffffffff


	//   ....[250]....
        /*0cc4*/ 	.word	0xffffffff


	//   ....[251]....
        /*0cc8*/ 	.word	0xffffffff


	//   ....[252]....
        /*0ccc*/ 	.word	0xffffffff


	//   ....[253]....
        /*0cd0*/ 	.word	0xffffffff


	//   ....[254]....
        /*0cd4*/ 	.word	0xffffffff


	//   ....[255]....
        /*0cd8*/ 	.word	0xffffffff


	//   ....[0]....
        /*0cdc*/ 	.word	0xffffffff


	//   ....[1]....
        /*0ce0*/ 	.word	0xffffffff


	//   ....[2]....
        /*0ce4*/ 	.word	0xffffffff


	//   ....[3]....
        /*0ce8*/ 	.word	0xffffffff


	//   ....[4]....
        /*0cec*/ 	.word	0xffffffff


	//   ....[5]....
        /*0cf0*/ 	.word	0xffffffff


	//   ....[6]....
        /*0cf4*/ 	.word	0xffffffff


	//   ....[7]....
        /*0cf8*/ 	.word	0xffffffff


	//   ....[8]....
        /*0cfc*/ 	.word	0xffffffff


	//   ....[9]....
        /*0d00*/ 	.word	0xffffffff


	//   ....[10]....
        /*0d04*/ 	.word	0xffffffff


	//   ....[11]....
        /*0d08*/ 	.word	0xffffffff


	//   ....[12]....
        /*0d0c*/ 	.word	0xffffffff


	//   ....[13]....
        /*0d10*/ 	.word	0xffffffff


	//   ....[14]....
        /*0d14*/ 	.word	0xffffffff


	//   ....[15]....
        /*0d18*/ 	.word	0xffffffff


	//   ....[16]....
        /*0d1c*/ 	.word	0xffffffff


	//   ....[17]....
        /*0d20*/ 	.word	0xffffffff


	//   ....[18]....
        /*0d24*/ 	.word	0xffffffff


	//   ....[19]....
        /*0d28*/ 	.word	0xffffffff


	//   ....[20]....
        /*0d2c*/ 	.word	0xffffffff


	//   ....[21]....
        /*0d30*/ 	.word	0xffffffff


	//   ....[22]....
        /*0d34*/ 	.word	0xffffffff


	//   ....[23]....
        /*0d38*/ 	.word	0xffffffff


	//   ....[24]....
        /*0d3c*/ 	.word	0xffffffff


	//   ....[25]....
        /*0d40*/ 	.word	0xffffffff


	//   ....[26]....
        /*0d44*/ 	.word	0xffffffff


	//   ....[27]....
        /*0d48*/ 	.word	0xffffffff


	//   ....[28]....
        /*0d4c*/ 	.word	0xffffffff


	//   ....[29]....
        /*0d50*/ 	.word	0xffffffff


	//   ....[30]....
        /*0d54*/ 	.word	0xffffffff


	//   ....[31]....
        /*0d58*/ 	.word	0xffffffff


	//   ....[32]....
        /*0d5c*/ 	.word	0xffffffff


	//   ....[33]....
        /*0d60*/ 	.word	0xffffffff


	//   ....[34]....
        /*0d64*/ 	.word	0xffffffff


	//   ....[35]....
        /*0d68*/ 	.word	0xffffffff


	//   ....[36]....
        /*0d6c*/ 	.word	0xffffffff


	//   ....[37]....
        /*0d70*/ 	.word	0xffffffff


	//   ....[38]....
        /*0d74*/ 	.word	0xffffffff


	//   ....[39]....
        /*0d78*/ 	.word	0xffffffff


	//   ....[40]....
        /*0d7c*/ 	.word	0xffffffff


	//   ....[41]....
        /*0d80*/ 	.word	0xffffffff


	//   ....[42]....
        /*0d84*/ 	.word	0xffffffff


	//   ....[43]....
        /*0d88*/ 	.word	0xffffffff


	//   ....[44]....
        /*0d8c*/ 	.word	0xffffffff


	//   ....[45]....
        /*0d90*/ 	.word	0xffffffff


	//   ....[46]....
        /*0d94*/ 	.word	0xffffffff


	//   ....[47]....
        /*0d98*/ 	.word	0xffffffff


	//   ....[48]....
        /*0d9c*/ 	.word	0xffffffff


	//   ....[49]....
        /*0da0*/ 	.word	0xffffffff


	//   ....[50]....
        /*0da4*/ 	.word	0xffffffff


	//   ....[51]....
        /*0da8*/ 	.word	0xffffffff


	//   ....[52]....
        /*0dac*/ 	.word	0xffffffff


	//   ....[53]....
        /*0db0*/ 	.word	0xffffffff


	//   ....[54]....
        /*0db4*/ 	.word	0xffffffff


	//   ....[55]....
        /*0db8*/ 	.word	0xffffffff


	//   ....[56]....
        /*0dbc*/ 	.word	0xffffffff


	//   ....[57]....
        /*0dc0*/ 	.word	0xffffffff


	//   ....[58]....
        /*0dc4*/ 	.word	0xffffffff


	//   ....[59]....
        /*0dc8*/ 	.word	0xffffffff


	//   ....[60]....
        /*0dcc*/ 	.word	0xffffffff


	//   ....[61]....
        /*0dd0*/ 	.word	0xffffffff


	//   ....[62]....
        /*0dd4*/ 	.word	0xffffffff


	//   ....[63]....
        /*0dd8*/ 	.word	0xffffffff


	//   ....[64]....
        /*0ddc*/ 	.word	0xffffffff


	//   ....[65]....
        /*0de0*/ 	.word	0xffffffff


	//   ....[66]....
        /*0de4*/ 	.word	0xffffffff


	//   ....[67]....
        /*0de8*/ 	.word	0xffffffff


	//   ....[68]....
        /*0dec*/ 	.word	0xffffffff


	//   ....[69]....
        /*0df0*/ 	.word	0xffffffff


	//   ....[70]....
        /*0df4*/ 	.word	0xffffffff


	//   ....[71]....
        /*0df8*/ 	.word	0xffffffff


	//   ....[72]....
        /*0dfc*/ 	.word	0xffffffff


	//   ....[73]....
        /*0e00*/ 	.word	0xffffffff


	//   ....[74]....
        /*0e04*/ 	.word	0xffffffff


	//   ....[75]....
        /*0e08*/ 	.word	0xffffffff


	//   ....[76]....
        /*0e0c*/ 	.word	0xffffffff


	//   ....[77]....
        /*0e10*/ 	.word	0xffffffff


	//   ....[78]....
        /*0e14*/ 	.word	0xffffffff


	//   ....[79]....
        /*0e18*/ 	.word	0xffffffff


	//   ....[80]....
        /*0e1c*/ 	.word	0xffffffff


	//   ....[81]....
        /*0e20*/ 	.word	0xffffffff


	//   ....[82]....
        /*0e24*/ 	.word	0xffffffff


	//   ....[83]....
        /*0e28*/ 	.word	0xffffffff


	//   ....[84]....
        /*0e2c*/ 	.word	0xffffffff


	//   ....[85]....
        /*0e30*/ 	.word	0xffffffff


	//   ....[86]....
        /*0e34*/ 	.word	0xffffffff


	//   ....[87]....
        /*0e38*/ 	.word	0xffffffff


	//   ....[88]....
        /*0e3c*/ 	.word	0xffffffff


	//   ....[89]....
        /*0e40*/ 	.word	0xffffffff


	//   ....[90]....
        /*0e44*/ 	.word	0xffffffff


	//   ....[91]....
        /*0e48*/ 	.word	0xffffffff


	//   ....[92]....
        /*0e4c*/ 	.word	0xffffffff


	//   ....[93]....
        /*0e50*/ 	.word	0xffffffff


	//   ....[94]....
        /*0e54*/ 	.word	0xffffffff


	//   ....[95]....
        /*0e58*/ 	.word	0xffffffff


	//   ....[96]....
        /*0e5c*/ 	.word	0xffffffff


	//   ....[97]....
        /*0e60*/ 	.word	0xffffffff


	//   ....[98]....
        /*0e64*/ 	.word	0xffffffff


	//   ....[99]....
        /*0e68*/ 	.word	0xffffffff


	//   ....[100]....
        /*0e6c*/ 	.word	0xffffffff


	//   ....[101]....
        /*0e70*/ 	.word	0xffffffff


	//   ....[102]....
        /*0e74*/ 	.word	0xffffffff


	//   ....[103]....
        /*0e78*/ 	.word	0xffffffff


	//   ....[104]....
        /*0e7c*/ 	.word	0xffffffff


	//   ....[105]....
        /*0e80*/ 	.word	0xffffffff


	//   ....[106]....
        /*0e84*/ 	.word	0xffffffff


	//   ....[107]....
        /*0e88*/ 	.word	0xffffffff


	//   ....[108]....
        /*0e8c*/ 	.word	0xffffffff


	//   ....[109]....
        /*0e90*/ 	.word	0xffffffff


	//   ....[110]....
        /*0e94*/ 	.word	0xffffffff


	//   ....[111]....
        /*0e98*/ 	.word	0xffffffff


	//   ....[112]....
        /*0e9c*/ 	.word	0xffffffff


	//   ....[113]....
        /*0ea0*/ 	.word	0xffffffff


	//   ....[114]....
        /*0ea4*/ 	.word	0xffffffff


	//   ....[115]....
        /*0ea8*/ 	.word	0xffffffff


	//   ....[116]....
        /*0eac*/ 	.word	0xffffffff


	//   ....[117]....
        /*0eb0*/ 	.word	0xffffffff


	//   ....[118]....
        /*0eb4*/ 	.word	0xffffffff


	//   ....[119]....
        /*0eb8*/ 	.word	0xffffffff


	//   ....[120]....
        /*0ebc*/ 	.word	0xffffffff


	//   ....[121]....
        /*0ec0*/ 	.word	0xffffffff


	//   ....[122]....
        /*0ec4*/ 	.word	0xffffffff


	//   ....[123]....
        /*0ec8*/ 	.word	0xffffffff


	//   ....[124]....
        /*0ecc*/ 	.word	0xffffffff


	//   ....[125]....
        /*0ed0*/ 	.word	0xffffffff


	//   ....[126]....
        /*0ed4*/ 	.word	0xffffffff


	//   ....[127]....
        /*0ed8*/ 	.word	0xffffffff


	//   ....[128]....
        /*0edc*/ 	.word	0xffffffff


	//   ....[129]....
        /*0ee0*/ 	.word	0xffffffff


	//   ....[130]....
        /*0ee4*/ 	.word	0xffffffff


	//   ....[131]....
        /*0ee8*/ 	.word	0xffffffff


	//   ....[132]....
        /*0eec*/ 	.word	0xffffffff


	//   ....[133]....
        /*0ef0*/ 	.word	0xffffffff


	//   ....[134]....
        /*0ef4*/ 	.word	0xffffffff


	//   ....[135]....
        /*0ef8*/ 	.word	0xffffffff


	//   ....[136]....
        /*0efc*/ 	.word	0xffffffff


	//   ....[137]....
        /*0f00*/ 	.word	0xffffffff


	//   ....[138]....
        /*0f04*/ 	.word	0xffffffff


	//   ....[139]....
        /*0f08*/ 	.word	0xffffffff


	//   ....[140]....
        /*0f0c*/ 	.word	0xffffffff


	//   ....[141]....
        /*0f10*/ 	.word	0xffffffff


	//   ....[142]....
        /*0f14*/ 	.word	0xffffffff


	//   ....[143]....
        /*0f18*/ 	.word	0xffffffff


	//   ....[144]....
        /*0f1c*/ 	.word	0xffffffff


	//   ....[145]....
        /*0f20*/ 	.word	0xffffffff


	//   ....[146]....
        /*0f24*/ 	.word	0xffffffff


	//   ....[147]....
        /*0f28*/ 	.word	0xffffffff


	//   ....[148]....
        /*0f2c*/ 	.word	0xffffffff


	//   ....[149]....
        /*0f30*/ 	.word	0xffffffff


	//   ....[150]....
        /*0f34*/ 	.word	0xffffffff


	//   ....[151]....
        /*0f38*/ 	.word	0xffffffff


	//   ....[152]....
        /*0f3c*/ 	.word	0xffffffff


	//   ....[153]....
        /*0f40*/ 	.word	0xffffffff


	//   ....[154]....
        /*0f44*/ 	.word	0xffffffff


	//   ....[155]....
        /*0f48*/ 	.word	0xffffffff


	//   ....[156]....
        /*0f4c*/ 	.word	0xffffffff


	//   ....[157]....
        /*0f50*/ 	.word	0xffffffff


	//   ....[158]....
        /*0f54*/ 	.word	0xffffffff


	//   ....[159]....
        /*0f58*/ 	.word	0xffffffff


	//   ....[160]....
        /*0f5c*/ 	.word	0xffffffff


	//   ....[161]....
        /*0f60*/ 	.word	0xffffffff


	//   ....[162]....
        /*0f64*/ 	.word	0xffffffff


	//   ....[163]....
        /*0f68*/ 	.word	0xffffffff


	//   ....[164]....
        /*0f6c*/ 	.word	0xffffffff


	//   ....[165]....
        /*0f70*/ 	.word	0xffffffff


	//   ....[166]....
        /*0f74*/ 	.word	0xffffffff


	//   ....[167]....
        /*0f78*/ 	.word	0xffffffff


	//   ....[168]....
        /*0f7c*/ 	.word	0xffffffff


	//   ....[169]....
        /*0f80*/ 	.word	0xffffffff


	//   ....[170]....
        /*0f84*/ 	.word	0xffffffff


	//   ....[171]....
        /*0f88*/ 	.word	0xffffffff


	//   ....[172]....
        /*0f8c*/ 	.word	0xffffffff


	//   ....[173]....
        /*0f90*/ 	.word	0xffffffff


	//   ....[174]....
        /*0f94*/ 	.word	0xffffffff


	//   ....[175]....
        /*0f98*/ 	.word	0xffffffff


	//   ....[176]....
        /*0f9c*/ 	.word	0xffffffff


	//   ....[177]....
        /*0fa0*/ 	.word	0xffffffff


	//   ....[178]....
        /*0fa4*/ 	.word	0xffffffff


	//   ....[179]....
        /*0fa8*/ 	.word	0xffffffff


	//   ....[180]....
        /*0fac*/ 	.word	0xffffffff


	//   ....[181]....
        /*0fb0*/ 	.word	0xffffffff


	//----- nvinfo : EIATTR_COOP_GROUP_INSTR_OFFSETS
	.align		4
.L_204:
        /*0fb4*/ 	.byte	0x04, 0x28
        /*0fb6*/ 	.short	(.L_206 - .L_205)


	//   ....[0]....
.L_205:
        /*0fb8*/ 	.word	0x00000050


	//   ....[1]....
        /*0fbc*/ 	.word	0x00000200


	//   ....[2]....
        /*0fc0*/ 	.word	0x00000230


	//   ....[3]....
        /*0fc4*/ 	.word	0x00000260


	//   ....[4]....
        /*0fc8*/ 	.word	0x00000290


	//   ....[5]....
        /*0fcc*/ 	.word	0x000002c0


	//   ....[6]....
        /*0fd0*/ 	.word	0x000002f0


	//   ....[7]....
        /*0fd4*/ 	.word	0x00000450


	//   ....[8]....
        /*0fd8*/ 	.word	0x00000490


	//   ....[9]....
        /*0fdc*/ 	.word	0x000004c0


	//   ....[10]....
        /*0fe0*/ 	.word	0x000004f0


	//   ....[11]....
        /*0fe4*/ 	.word	0x00000520


	//   ....[12]....
        /*0fe8*/ 	.word	0x00000550


	//   ....[13]....
        /*0fec*/ 	.word	0x000005e0


	//   ....[14]....
        /*0ff0*/ 	.word	0x00000630


	//   ....[15]....
        /*0ff4*/ 	.word	0x00000650


	//   ....[16]....
        /*0ff8*/ 	.word	0x000006b0


	//   ....[17]....
        /*0ffc*/ 	.word	0x00002a40


	//   ....[18]....
        /*1000*/ 	.word	0x00002a60


	//   ....[19]....
        /*1004*/ 	.word	0x00002ba0


	//   ....[20]....
        /*1008*/ 	.word	0x00002bb0


	//   ....[21]....
        /*100c*/ 	.word	0x00002c90


	//   ....[22]....
        /*1010*/ 	.word	0x00002cb0


	//   ....[23]....
        /*1014*/ 	.word	0x00002d90


	//   ....[24]....
        /*1018*/ 	.word	0x00002da0


	//   ....[25]....
        /*101c*/ 	.word	0x00002e80


	//   ....[26]....
        /*1020*/ 	.word	0x00002ea0


	//   ....[27]....
        /*1024*/ 	.word	0x00002f80


	//   ....[28]....
        /*1028*/ 	.word	0x00002f90


	//   ....[29]....
        /*102c*/ 	.word	0x00003070


	//   ....[30]....
        /*1030*/ 	.word	0x00003090


	//   ....[31]....
        /*1034*/ 	.word	0x00003170


	//   ....[32]....
        /*1038*/ 	.word	0x00003180


	//   ....[33]....
        /*103c*/ 	.word	0x000035e0


	//   ....[34]....
        /*1040*/ 	.word	0x000035f0


	//   ....[35]....
        /*1044*/ 	.word	0x00003610


	//   ....[36]....
        /*1048*/ 	.word	0x00003620


	//   ....[37]....
        /*104c*/ 	.word	0x00003630


	//   ....[38]....
        /*1050*/ 	.word	0x00003640


	//   ....[39]....
        /*1054*/ 	.word	0x00003680


	//   ....[40]....
        /*1058*/ 	.word	0x000036a0


	//   ....[41]....
        /*105c*/ 	.word	0x000036d0


	//   ....[42]....
        /*1060*/ 	.word	0x00003720


	//   ....[43]....
        /*1064*/ 	.word	0x000038b0


	//   ....[44]....
        /*1068*/ 	.word	0x000038c0


	//   ....[45]....
        /*106c*/ 	.word	0x000038d0


	//   ....[46]....
        /*1070*/ 	.word	0x000038e0


	//   ....[47]....
        /*1074*/ 	.word	0x000038f0


	//   ....[48]....
        /*1078*/ 	.word	0x00003900


	//   ....[49]....
        /*107c*/ 	.word	0x00003920


	//   ....[50]....
        /*1080*/ 	.word	0x00003930


	//   ....[51]....
        /*1084*/ 	.word	0x00003940


	//   ....[52]....
        /*1088*/ 	.word	0x00003990


	//   ....[53]....
        /*108c*/ 	.word	0x00004e20


	//   ....[54]....
        /*1090*/ 	.word	0x00004e40


	//   ....[55]....
        /*1094*/ 	.word	0x00004e50


	//   ....[56]....
        /*1098*/ 	.word	0x00004e60


	//   ....[57]....
        /*109c*/ 	.word	0x00004e70


	//   ....[58]....
        /*10a0*/ 	.word	0x00004e80


	//   ....[59]....
        /*10a4*/ 	.word	0x00004e90


	//   ....[60]....
        /*10a8*/ 	.word	0x00004ea0


	//   ....[61]....
        /*10ac*/ 	.word	0x00004ed0


	//   ....[62]....
        /*10b0*/ 	.word	0x00004f00


	//   ....[63]....
        /*10b4*/ 	.word	0x00005130


	//   ....[64]....
        /*10b8*/ 	.word	0x000059d0


	//   ....[65]....
        /*10bc*/ 	.word	0x00006040


	//   ....[66]....
        /*10c0*/ 	.word	0x000066b0


	//   ....[67]....
        /*10c4*/ 	.word	0x000071e0


	//   ....[68]....
        /*10c8*/ 	.word	0x00007210


	//   ....[69]....
        /*10cc*/ 	.word	0x00007220


	//   ....[70]....
        /*10d0*/ 	.word	0x00007230


	//   ....[71]....
        /*10d4*/ 	.word	0x00007240


	//   ....[72]....
        /*10d8*/ 	.word	0x00007270


	//   ....[73]....
        /*10dc*/ 	.word	0x00007290


	//   ....[74]....
        /*10e0*/ 	.word	0x000072b0


	//   ....[75]....
        /*10e4*/ 	.word	0x000090b0


	//   ....[76]....
        /*10e8*/ 	.word	0x000090d0


	//   ....[77]....
        /*10ec*/ 	.word	0x000090e0


	//   ....[78]....
        /*10f0*/ 	.word	0x000090f0


	//   ....[79]....
        /*10f4*/ 	.word	0x00009100


	//   ....[80]....
        /*10f8*/ 	.word	0x00009110


	//   ....[81]....
        /*10fc*/ 	.word	0x00009120


	//   ....[82]....
        /*1100*/ 	.word	0x00009130


	//   ....[83]....
        /*1104*/ 	.word	0x00009140


	//   ....[84]....
        /*1108*/ 	.word	0x00009150


	//   ....[85]....
        /*110c*/ 	.word	0x0000a560


	//   ....[86]....
        /*1110*/ 	.word	0x0000a580


	//   ....[87]....
        /*1114*/ 	.word	0x0000a590


	//   ....[88]....
        /*1118*/ 	.word	0x0000a5a0


	//   ....[89]....
        /*111c*/ 	.word	0x0000a5b0


	//   ....[90]....
        /*1120*/ 	.word	0x0000a5c0


	//   ....[91]....
        /*1124*/ 	.word	0x0000a5d0


	//   ....[92]....
        /*1128*/ 	.word	0x0000a5e0


	//   ....[93]....
        /*112c*/ 	.word	0x0000a5f0


	//   ....[94]....
        /*1130*/ 	.word	0x0000a600


	//   ....[95]....
        /*1134*/ 	.word	0x0000a830


	//   ....[96]....
        /*1138*/ 	.word	0x0000b0f0


	//   ....[97]....
        /*113c*/ 	.word	0x0000b770


	//   ....[98]....
        /*1140*/ 	.word	0x0000bdf0


	//   ....[99]....
        /*1144*/ 	.word	0x0000c970


	//   ....[100]....
        /*1148*/ 	.word	0x0000c9a0


	//   ....[101]....
        /*114c*/ 	.word	0x0000c9b0


	//   ....[102]....
        /*1150*/ 	.word	0x0000c9c0


	//   ....[103]....
        /*1154*/ 	.word	0x0000ca00


	//   ....[104]....
        /*1158*/ 	.word	0x0000ca10


	//   ....[105]....
        /*115c*/ 	.word	0x0000ca20


	//   ....[106]....
        /*1160*/ 	.word	0x0000ca30


	//   ....[107]....
        /*1164*/ 	.word	0x0000ee20


	//   ....[108]....
        /*1168*/ 	.word	0x0000ee40


	//   ....[109]....
        /*116c*/ 	.word	0x0000ee50


	//   ....[110]....
        /*1170*/ 	.word	0x0000ee60


	//   ....[111]....
        /*1174*/ 	.word	0x0000ee70


	//   ....[112]....
        /*1178*/ 	.word	0x0000ee80


	//   ....[113]....
        /*117c*/ 	.word	0x0000ee90


	//   ....[114]....
        /*1180*/ 	.word	0x0000eea0


	//   ....[115]....
        /*1184*/ 	.word	0x0000eeb0


	//   ....[116]....
        /*1188*/ 	.word	0x0000eec0


	//   ....[117]....
        /*118c*/ 	.word	0x000102d0


	//   ....[118]....
        /*1190*/ 	.word	0x000102f0


	//   ....[119]....
        /*1194*/ 	.word	0x00010300


	//   ....[120]....
        /*1198*/ 	.word	0x00010310


	//   ....[121]....
        /*119c*/ 	.word	0x00010320


	//   ....[122]....
        /*11a0*/ 	.word	0x00010330


	//   ....[123]....
        /*11a4*/ 	.word	0x00010340


	//   ....[124]....
        /*11a8*/ 	.word	0x00010350


	//   ....[125]....
        /*11ac*/ 	.word	0x00010360


	//   ....[126]....
        /*11b0*/ 	.word	0x00010370


	//   ....[127]....
        /*11b4*/ 	.word	0x000109d0


	//   ....[128]....
        /*11b8*/ 	.word	0x00010a00


	//   ....[129]....
        /*11bc*/ 	.word	0x00010a10


	//   ....[130]....
        /*11c0*/ 	.word	0x00010a20


	//   ....[131]....
        /*11c4*/ 	.word	0x00010a60


	//   ....[132]....
        /*11c8*/ 	.word	0x00010a70


	//   ....[133]....
        /*11cc*/ 	.word	0x00010a80


	//   ....[134]....
        /*11d0*/ 	.word	0x00010a90


	//   ....[135]....
        /*11d4*/ 	.word	0x00012b60


	//   ....[136]....
        /*11d8*/ 	.word	0x00012b80


	//   ....[137]....
        /*11dc*/ 	.word	0x00012bb0


	//   ....[138]....
        /*11e0*/ 	.word	0x00012bd0


	//   ....[139]....
        /*11e4*/ 	.word	0x00012bf0


	//   ....[140]....
        /*11e8*/ 	.word	0x00012c10


	//   ....[141]....
        /*11ec*/ 	.word	0x00012c30


	//   ....[142]....
        /*11f0*/ 	.word	0x00012c50


	//   ....[143]....
        /*11f4*/ 	.word	0x00012c70


	//   ....[144]....
        /*11f8*/ 	.word	0x00012c90


	//   ....[145]....
        /*11fc*/ 	.word	0x00013fb0


	//   ....[146]....
        /*1200*/ 	.word	0x00013fd0


	//   ....[147]....
        /*1204*/ 	.word	0x00013fe0


	//   ....[148]....
        /*1208*/ 	.word	0x00013ff0


	//   ....[149]....
        /*120c*/ 	.word	0x00014000


	//   ....[150]....
        /*1210*/ 	.word	0x00014010


	//   ....[151]....
        /*1214*/ 	.word	0x00014020


	//   ....[152]....
        /*1218*/ 	.word	0x00014030


	//   ....[153]....
        /*121c*/ 	.word	0x00014040


	//   ....[154]....
        /*1220*/ 	.word	0x00014050


	//   ....[155]....
        /*1224*/ 	.word	0x000142a0


	//   ....[156]....
        /*1228*/ 	.word	0x00014b50


	//   ....[157]....
        /*122c*/ 	.word	0x000151d0


	//   ....[158]....
        /*1230*/ 	.word	0x00015850


	//   ....[159]....
        /*1234*/ 	.word	0x000163d0


	//   ....[160]....
        /*1238*/ 	.word	0x00016400


	//   ....[161]....
        /*123c*/ 	.word	0x00016410


	//   ....[162]....
        /*1240*/ 	.word	0x00016420


	//   ....[163]....
        /*1244*/ 	.word	0x00016460


	//   ....[164]....
        /*1248*/ 	.word	0x00016470


	//   ....[165]....
        /*124c*/ 	.word	0x00016480


	//   ....[166]....
        /*1250*/ 	.word	0x00016490


	//   ....[167]....
        /*1254*/ 	.word	0x000183a0


	//   ....[168]....
        /*1258*/ 	.word	0x00018410


	//   ....[169]....
        /*125c*/ 	.word	0x00018420


	//   ....[170]....
        /*1260*/ 	.word	0x00018430


	//   ....[171]....
        /*1264*/ 	.word	0x00018460


	//   ....[172]....
        /*1268*/ 	.word	0x00018480


	//   ....[173]....
        /*126c*/ 	.word	0x00018490


	//   ....[174]....
        /*1270*/ 	.word	0x000184a0


	//   ....[175]....
        /*1274*/ 	.word	0x000196a0


	//   ....[176]....
        /*1278*/ 	.word	0x000196c0


	//   ....[177]....
        /*127c*/ 	.word	0x000196d0


	//   ....[178]....
        /*1280*/ 	.word	0x000196e0


	//   ....[179]....
        /*1284*/ 	.word	0x000196f0


	//   ....[180]....
        /*1288*/ 	.word	0x00019700


	//   ....[181]....
        /*128c*/ 	.word	0x00019720


	//   ....[182]....
        /*1290*/ 	.word	0x00019730


	//   ....[183]....
        /*1294*/ 	.word	0x00019b00


	//   ....[184]....
        /*1298*/ 	.word	0x00019b20


	//   ....[185]....
        /*129c*/ 	.word	0x00019bf0


	//   ....[186]....
        /*12a0*/ 	.word	0x00019c00


	//   ....[187]....
        /*12a4*/ 	.word	0x00019c80


	//   ....[188]....
        /*12a8*/ 	.word	0x00019ca0


	//   ....[189]....
        /*12ac*/ 	.word	0x00019d20


	//   ....[190]....
        /*12b0*/ 	.word	0x00019d30


	//   ....[191]....
        /*12b4*/ 	.word	0x00019db0


	//   ....[192]....
        /*12b8*/ 	.word	0x00019dd0


	//   ....[193]....
        /*12bc*/ 	.word	0x00019e50


	//   ....[194]....
        /*12c0*/ 	.word	0x00019e60


	//   ....[195]....
        /*12c4*/ 	.word	0x00019ee0


	//   ....[196]....
        /*12c8*/ 	.word	0x00019f00


	//   ....[197]....
        /*12cc*/ 	.word	0x00019f80


	//   ....[198]....
        /*12d0*/ 	.word	0x00019f90


	//   ....[199]....
        /*12d4*/ 	.word	0x0001a220


	//   ....[200]....
        /*12d8*/ 	.word	0x0001a240


	//   ....[201]....
        /*12dc*/ 	.word	0x0001a590


	//   ....[202]....
        /*12e0*/ 	.word	0x0001a5a0


	//   ....[203]....
        /*12e4*/ 	.word	0x0001a8f0


	//   ....[204]....
        /*12e8*/ 	.word	0x0001a910


	//   ....[205]....
        /*12ec*/ 	.word	0x0001ac70


	//   ....[206]....
        /*12f0*/ 	.word	0x0001ac80


	//   ....[207]....
        /*12f4*/ 	.word	0x0001b730


	//   ....[208]....
        /*12f8*/ 	.word	0x0001b750


	//   ....[209]....
        /*12fc*/ 	.word	0x0001b830


	//   ....[210]....
        /*1300*/ 	.word	0x0001b840


	//   ....[211]....
        /*1304*/ 	.word	0x0001b8c0


	//   ....[212]....
        /*1308*/ 	.word	0x0001b8e0


	//   ....[213]....
        /*130c*/ 	.word	0x0001b960


	//   ....[214]....
        /*1310*/ 	.word	0x0001b970


	//   ....[215]....
        /*1314*/ 	.word	0x0001b9f0


	//   ....[216]....
        /*1318*/ 	.word	0x0001ba10


	//   ....[217]....
        /*131c*/ 	.word	0x0001ba90


	//   ....[218]....
        /*1320*/ 	.word	0x0001baa0


	//   ....[219]....
        /*1324*/ 	.word	0x0001bb20


	//   ....[220]....
        /*1328*/ 	.word	0x0001bb40


	//   ....[221]....
        /*132c*/ 	.word	0x0001bbc0


	//   ....[222]....
        /*1330*/ 	.word	0x0001bbd0


	//   ....[223]....
        /*1334*/ 	.word	0x0001bd30


	//   ....[224]....
        /*1338*/ 	.word	0x0001bd50


	//   ....[225]....
        /*133c*/ 	.word	0x0001be80


	//   ....[226]....
        /*1340*/ 	.word	0x0001bec0


	//   ....[227]....
        /*1344*/ 	.word	0x0001bef0


	//   ....[228]....
        /*1348*/ 	.word	0x0001bf20


	//   ....[229]....
        /*134c*/ 	.word	0x0001bf50


	//   ....[230]....
        /*1350*/ 	.word	0x0001bf80


	//   ....[231]....
        /*1354*/ 	.word	0x0001c0e0


	//   ....[232]....
        /*1358*/ 	.word	0x0001c120


	//   ....[233]....
        /*135c*/ 	.word	0x0001c150


	//   ....[234]....
        /*1360*/ 	.word	0x0001c180


	//   ....[235]....
        /*1364*/ 	.word	0x0001c1b0


	//   ....[236]....
        /*1368*/ 	.word	0x0001c1e0


	//   ....[237]....
        /*136c*/ 	.word	0x0001c270


	//   ....[238]....
        /*1370*/ 	.word	0x0001c2d0


	//   ....[239]....
        /*1374*/ 	.word	0x0001c2e0


	//   ....[240]....
        /*1378*/ 	.word	0x0001c340


	//   ....[241]....
        /*137c*/ 	.word	0x0001cda0


	//   ....[242]....
        /*1380*/ 	.word	0x0001ce00


	//   ....[243]....
        /*1384*/ 	.word	0x0001ce50


	//   ....[244]....
        /*1388*/ 	.word	0x0001cea0


	//   ....[245]....
        /*138c*/ 	.word	0x0001cef0


	//   ....[246]....
        /*1390*/ 	.word	0x0001cf60


	//   ....[247]....
        /*1394*/ 	.word	0x0001cfb0


	//   ....[248]....
        /*1398*/ 	.word	0x0001d020


	//   ....[249]....
        /*139c*/ 	.word	0x0001d090


	//   ....[250]....
        /*13a0*/ 	.word	0x0001d100


	//   ....[251]....
        /*13a4*/ 	.word	0x0001d170


	//   ....[252]....
        /*13a8*/ 	.word	0x0001d1e0


	//   ....[253]....
        /*13ac*/ 	.word	0x0001d250


	//   ....[254]....
        /*13b0*/ 	.word	0x0001d2b0


	//   ....[255]....
        /*13b4*/ 	.word	0x0001d320


	//   ....[0]....
        /*13b8*/ 	.word	0x0001d390


	//   ....[1]....
        /*13bc*/ 	.word	0x0001d400


	//   ....[2]....
        /*13c0*/ 	.word	0x0001d460


	//   ....[3]....
        /*13c4*/ 	.word	0x0001d4d0


	//   ....[4]....
        /*13c8*/ 	.word	0x0001d540


	//   ....[5]....
        /*13cc*/ 	.word	0x0001d5b0


	//   ....[6]....
        /*13d0*/ 	.word	0x0001d610


	//   ....[7]....
        /*13d4*/ 	.word	0x0001d680


	//   ....[8]....
        /*13d8*/ 	.word	0x0001d6f0


	//   ....[9]....
        /*13dc*/ 	.word	0x0001d760


	//   ....[10]....
        /*13e0*/ 	.word	0x0001d7c0


	//   ....[11]....
        /*13e4*/ 	.word	0x0001d830


	//   ....[12]....
        /*13e8*/ 	.word	0x0001d8a0


	//   ....[13]....
        /*13ec*/ 	.word	0x0001d950


	//   ....[14]....
        /*13f0*/ 	.word	0x0001d9b0


	//   ....[15]....
        /*13f4*/ 	.word	0x0001da60


	//   ....[16]....
        /*13f8*/ 	.word	0x0001dac0


	//   ....[17]....
        /*13fc*/ 	.word	0x0001db70


	//   ....[18]....
        /*1400*/ 	.word	0x0001dbd0


	//   ....[19]....
        /*1404*/ 	.word	0x0001dc80


	//   ....[20]....
        /*1408*/ 	.word	0x0001dce0


	//   ....[21]....
        /*140c*/ 	.word	0x0001dd50


	//   ....[22]....
        /*1410*/ 	.word	0x0001ddc0


	//   ....[23]....
        /*1414*/ 	.word	0x0001de30


	//   ....[24]....
        /*1418*/ 	.word	0x0001dea0


	//   ....[25]....
        /*141c*/ 	.word	0x0001df00


	//   ....[26]....
        /*1420*/ 	.word	0x0001df50


	//   ....[27]....
        /*1424*/ 	.word	0x0001dfa0


	//   ....[28]....
        /*1428*/ 	.word	0x0001dff0


	//   ....[29]....
        /*142c*/ 	.word	0x0001e040


	//   ....[30]....
        /*1430*/ 	.word	0x0001e090


	//   ....[31]....
        /*1434*/ 	.word	0x0001e0e0


	//   ....[32]....
        /*1438*/ 	.word	0x0001e130


	//   ....[33]....
        /*143c*/ 	.word	0x0001e190


	//   ....[34]....
        /*1440*/ 	.word	0x0001e200


	//   ....[35]....
        /*1444*/ 	.word	0x0001e2b0


	//   ....[36]....
        /*1448*/ 	.word	0x0001e310


	//   ....[37]....
        /*144c*/ 	.word	0x0001e3c0


	//   ....[38]....
        /*1450*/ 	.word	0x0001e420


	//   ....[39]....
        /*1454*/ 	.word	0x0001e4d0


	//   ....[40]....
        /*1458*/ 	.word	0x0001e530


	//   ....[41]....
        /*145c*/ 	.word	0x0001e5e0


	//   ....[42]....
        /*1460*/ 	.word	0x0001e640


	//   ....[43]....
        /*1464*/ 	.word	0x0001e6b0


	//   ....[44]....
        /*1468*/ 	.word	0x0001e720


	//   ....[45]....
        /*146c*/ 	.word	0x0001e7d0


	//   ....[46]....
        /*1470*/ 	.word	0x0001e830


	//   ....[47]....
        /*1474*/ 	.word	0x0001e8e0


	//   ....[48]....
        /*1478*/ 	.word	0x0001e940


	//   ....[49]....
        /*147c*/ 	.word	0x0001e9f0


	//   ....[50]....
        /*1480*/ 	.word	0x0001ea50


	//   ....[51]....
        /*1484*/ 	.word	0x0001eb00


	//   ....[52]....
        /*1488*/ 	.word	0x0001eb60


	//   ....[53]....
        /*148c*/ 	.word	0x0001ebd0


	//   ....[54]....
        /*1490*/ 	.word	0x0001ec40


	//   ....[55]....
        /*1494*/ 	.word	0x0001ecb0


	//   ....[56]....
        /*1498*/ 	.word	0x0001ed20


	//   ....[57]....
        /*149c*/ 	.word	0x0001ed70


	//   ....[58]....
        /*14a0*/ 	.word	0x0001edd0


	//   ....[59]....
        /*14a4*/ 	.word	0x0001ee20


	//   ....[60]....
        /*14a8*/ 	.word	0x0001ee60


	//   ....[61]....
        /*14ac*/ 	.word	0x0001eeb0


	//   ....[62]....
        /*14b0*/ 	.word	0x0001eef0


	//   ....[63]....
        /*14b4*/ 	.word	0x0001ef40


	//   ....[64]....
        /*14b8*/ 	.word	0x0001ef80


	//   ....[65]....
        /*14bc*/ 	.word	0x0001eff0


	//   ....[66]....
        /*14c0*/ 	.word	0x0001f060


	//   ....[67]....
        /*14c4*/ 	.word	0x0001f110


	//   ....[68]....
        /*14c8*/ 	.word	0x0001f170


	//   ....[69]....
        /*14cc*/ 	.word	0x0001f220


	//   ....[70]....
        /*14d0*/ 	.word	0x0001f280


	//   ....[71]....
        /*14d4*/ 	.word	0x0001f330


	//   ....[72]....
        /*14d8*/ 	.word	0x0001f390


	//   ....[73]....
        /*14dc*/ 	.word	0x0001f440


	//   ....[74]....
        /*14e0*/ 	.word	0x0001f4a0


	//   ....[75]....
        /*14e4*/ 	.word	0x0001f510


	//   ....[76]....
        /*14e8*/ 	.word	0x0001f580


	//   ....[77]....
        /*14ec*/ 	.word	0x0001f630


	//   ....[78]....
        /*14f0*/ 	.word	0x0001f690


	//   ....[79]....
        /*14f4*/ 	.word	0x0001f740


	//   ....[80]....
        /*14f8*/ 	.word	0x0001f7a0


	//   ....[81]....
        /*14fc*/ 	.word	0x0001f850


	//   ....[82]....
        /*1500*/ 	.word	0x0001f8b0


	//   ....[83]....
        /*1504*/ 	.word	0x0001f960


	//   ....[84]....
        /*1508*/ 	.word	0x0001f9c0


	//   ....[85]....
        /*150c*/ 	.word	0x0001fa10


	//   ....[86]....
        /*1510*/ 	.word	0x0001fa70


	//   ....[87]....
        /*1514*/ 	.word	0x0001fac0


	//   ....[88]....
        /*1518*/ 	.word	0x0001fb00


	//   ....[89]....
        /*151c*/ 	.word	0x0001fb50


	//   ....[90]....
        /*1520*/ 	.word	0x0001fb90


	//   ....[91]....
        /*1524*/ 	.word	0x0001fbe0


	//   ....[92]....
        /*1528*/ 	.word	0x0001fc20


	//   ....[93]....
        /*152c*/ 	.word	0x0001fc80


	//   ....[94]....
        /*1530*/ 	.word	0x0001fce0


	//   ....[95]....
        /*1534*/ 	.word	0x0001fd50


	//   ....[96]....
        /*1538*/ 	.word	0x0001fe00


	//   ....[97]....
        /*153c*/ 	.word	0x0001fe60


	//   ....[98]....
        /*1540*/ 	.word	0x0001ff10


	//   ....[99]....
        /*1544*/ 	.word	0x0001ff70


	//   ....[100]....
        /*1548*/ 	.word	0x00020020


	//   ....[101]....
        /*154c*/ 	.word	0x00020080


	//   ....[102]....
        /*1550*/ 	.word	0x00020130


	//   ....[103]....
        /*1554*/ 	.word	0x00020190


	//   ....[104]....
        /*1558*/ 	.word	0x00020200


	//   ....[105]....
        /*155c*/ 	.word	0x00020270


	//   ....[106]....
        /*1560*/ 	.word	0x000202e0


	//   ....[107]....
        /*1564*/ 	.word	0x00020350


	//   ....[108]....
        /*1568*/ 	.word	0x000203a0


	//   ....[109]....
        /*156c*/ 	.word	0x00020400


	//   ....[110]....
        /*1570*/ 	.word	0x00020450


	//   ....[111]....
        /*1574*/ 	.word	0x00020490


	//   ....[112]....
        /*1578*/ 	.word	0x000204e0


	//   ....[113]....
        /*157c*/ 	.word	0x00020520


	//   ....[114]....
        /*1580*/ 	.word	0x00020570


	//   ....[115]....
        /*1584*/ 	.word	0x000205b0


	//   ....[116]....
        /*1588*/ 	.word	0x00020610


	//   ....[117]....
        /*158c*/ 	.word	0x00020670


	//   ....[118]....
        /*1590*/ 	.word	0x000206c0


	//   ....[119]....
        /*1594*/ 	.word	0x00020720


	//   ....[120]....
        /*1598*/ 	.word	0x00020770


	//   ....[121]....
        /*159c*/ 	.word	0x000207d0


	//   ....[122]....
        /*15a0*/ 	.word	0x00020820


	//   ....[123]....
        /*15a4*/ 	.word	0x00020870


	//   ....[124]....
        /*15a8*/ 	.word	0x000208d0


	//   ....[125]....
        /*15ac*/ 	.word	0x00020940


	//   ....[126]....
        /*15b0*/ 	.word	0x000209b0


	//   ....[127]....
        /*15b4*/ 	.word	0x00020a10


	//   ....[128]....
        /*15b8*/ 	.word	0x00020a80


	//   ....[129]....
        /*15bc*/ 	.word	0x00020af0


	//   ....[130]....
        /*15c0*/ 	.word	0x00020b60


	//   ....[131]....
        /*15c4*/ 	.word	0x00020bc0


	//   ....[132]....
        /*15c8*/ 	.word	0x00020c30


	//   ....[133]....
        /*15cc*/ 	.word	0x00020ca0


	//   ....[134]....
        /*15d0*/ 	.word	0x00020d10


	//   ....[135]....
        /*15d4*/ 	.word	0x00020d70


	//   ....[136]....
        /*15d8*/ 	.word	0x00020de0


	//   ....[137]....
        /*15dc*/ 	.word	0x00020e50


	//   ....[138]....
        /*15e0*/ 	.word	0x00020ec0


	//   ....[139]....
        /*15e4*/ 	.word	0x00020f20


	//   ....[140]....
        /*15e8*/ 	.word	0x00020f90


	//   ....[141]....
        /*15ec*/ 	.word	0x00021000


	//   ....[142]....
        /*15f0*/ 	.word	0x00021070


	//   ....[143]....
        /*15f4*/ 	.word	0x000210d0


	//   ....[144]....
        /*15f8*/ 	.word	0x00021140


	//   ....[145]....
        /*15fc*/ 	.word	0x000211b0


	//   ....[146]....
        /*1600*/ 	.word	0x00021220


	//   ....[147]....
        /*1604*/ 	.word	0x00021280


	//   ....[148]....
        /*1608*/ 	.word	0x000212f0


	//   ....[149]....
        /*160c*/ 	.word	0x00021360


	//   ....[150]....
        /*1610*/ 	.word	0x000213d0


	//   ....[151]....
        /*1614*/ 	.word	0x00021430


	//   ....[152]....
        /*1618*/ 	.word	0x000214a0


	//   ....[153]....
        /*161c*/ 	.word	0x00021510


	//   ....[154]....
        /*1620*/ 	.word	0x00021580


	//   ....[155]....
        /*1624*/ 	.word	0x000215e0


	//   ....[156]....
        /*1628*/ 	.word	0x00021650


	//   ....[157]....
        /*162c*/ 	.word	0x000216c0


	//   ....[158]....
        /*1630*/ 	.word	0x00021730


	//   ....[159]....
        /*1634*/ 	.word	0x00021790


	//   ....[160]....
        /*1638*/ 	.word	0x00021800


	//   ....[161]....
        /*163c*/ 	.word	0x00021870


	//   ....[162]....
        /*1640*/ 	.word	0x000218e0


	//   ....[163]....
        /*1644*/ 	.word	0x00021940


	//   ....[164]....
        /*1648*/ 	.word	0x000219b0


	//   ....[165]....
        /*164c*/ 	.word	0x00021a20


	//   ....[166]....
        /*1650*/ 	.word	0x00021a70


	//   ....[167]....
        /*1654*/ 	.word	0x00021ab0


	//   ....[168]....
        /*1658*/ 	.word	0x00021b00


	//   ....[169]....
        /*165c*/ 	.word	0x00021b50


	//   ....[170]....
        /*1660*/ 	.word	0x00021ba0


	//   ....[171]....
        /*1664*/ 	.word	0x00021c10


	//   ....[172]....
        /*1668*/ 	.word	0x00021c60


	//   ....[173]....
        /*166c*/ 	.word	0x00021cb0


	//   ....[174]....
        /*1670*/ 	.word	0x00021d00


	//   ....[175]....
        /*1674*/ 	.word	0x00021d50


	//   ....[176]....
        /*1678*/ 	.word	0x00021da0


	//   ....[177]....
        /*167c*/ 	.word	0x00021e10


	//   ....[178]....
        /*1680*/ 	.word	0x00021e60


	//   ....[179]....
        /*1684*/ 	.word	0x00021ed0


	//   ....[180]....
        /*1688*/ 	.word	0x00021f30


	//   ....[181]....
        /*168c*/ 	.word	0x00021fa0


	//----- nvinfo : EIATTR_EXIT_INSTR_OFFSETS
	.align		4
.L_206:
        /*1690*/ 	.byte	0x04, 0x1c
        /*1692*/ 	.short	(.L_208 - .L_207)


	//   ....[0]....
.L_207:
        /*1694*/ 	.word	0x000010d0


	//   ....[1]....
        /*1698*/ 	.word	0x0001cd60


	//----- nvinfo : EIATTR_MAX_THREADS
	.align		4
.L_208:
        /*169c*/ 	.byte	0x04, 0x05
        /*169e*/ 	.short	(.L_210 - .L_209)
.L_209:
        /*16a0*/ 	.word	0x00000080
        /*16a4*/ 	.word	0x00000001
        /*16a8*/ 	.word	0x00000001


	//----- nvinfo : EIATTR_CRS_STACK_SIZE
	.align		4
.L_210:
        /*16ac*/ 	.byte	0x04, 0x1e
        /*16ae*/ 	.short	(.L_212 - .L_211)
.L_211:
        /*16b0*/ 	.word	0x00000000
.L_212:


//--------------------- .nv.info._ZN7cutlass13device_kernelIN5flash19enable_sm80_to_sm89INS1_16FlashAttnFwdSm80INS1_25CollectiveMainloopFwdSm80ILi4ELi1ELb0EN4cute5tupleIJNS5_1CILi128EEENS7_ILi80EEENS7_ILi64EEEEEELi64ENS_6half_tEfNS_4arch4Sm80ELb0ELb1ELb1ELb1ELb1ELb1ELb1ELb1EEENS1_21CollectiveEpilogueFwdINS6_IJS8_SA_S9_EEENS6_IJNS7_ILi1EEESI_SI_EEESC_SE_Li128ELb1ELb1ELb1ELb0EEENS1_36VarlenDynamicPersistentTileSchedulerILi128ELi80ELi128ELi128ELb1ELb1ELb0ELb1ELb0ELb1EEEEEEEEEvNT_6ParamsE --------------------------
	.section	.nv.info._ZN7cutlass13device_kernelIN5flash19enable_sm80_to_sm89INS1_16FlashAttnFwdSm80INS1_25CollectiveMainloopFwdSm80ILi4ELi1ELb0EN4cute5tupleIJNS5_1CILi128EEENS7_ILi80EEENS7_ILi64EEEEEELi64ENS_6half_tEfNS_4arch4Sm80ELb0ELb1ELb1ELb1ELb1ELb1ELb1ELb1EEENS1_21CollectiveEpilogueFwdINS6_IJS8_SA_S9_EEENS6_IJNS7_ILi1EEESI_SI_EEESC_SE_Li128ELb1ELb1ELb1ELb0EEENS1_36VarlenDynamicPersistentTileSchedulerILi128ELi80ELi128ELi128ELb1ELb1ELb0ELb1ELb0ELb1EEEEEEEEEvNT_6ParamsE,"",@"SHT_CUDA_INFO"
	.sectionflags	@""
	.align	4


	//----- nvinfo : EIATTR_CUDA_API_VERSION
	.align		4
        /*0000*/ 	.byte	0x04, 0x37
        /*0002*/ 	.short	(.L_214 - .L_213)
.L_213:
        /*0004*/ 	.word	0x00000082


	//----- nvinfo : EIATTR_SW2861232_WAR
	.align		4
.L_214:
        /*0008*/ 	.byte	0x01, 0x35
	.zero		2


	//----- nvinfo : EIATTR_PARAM_CBANK
	.align		4
        /*000c*/ 	.byte	0x04, 0x0a
        /*000e*/ 	.short	(.L_216 - .L_215)
	.align		4
.L_215:
        /*0010*/ 	.word	index@(.nv.constant0._ZN7cutlass13device_kernelIN5flash19enable_sm80_to_sm89INS1_16FlashAttnFwdSm80INS1_25CollectiveMainloopFwdSm80ILi4ELi1ELb0EN4cute5tupleIJNS5_1CILi128EEENS7_ILi80EEENS7_ILi64EEEEEELi64ENS_6half_tEfNS_4arch4Sm80ELb0ELb1ELb1ELb1ELb1ELb1ELb1ELb1EEENS1_21CollectiveEpilogueFwdINS6_IJS8_SA_S9_EEENS6_IJNS7_ILi1EEESI_SI_EEESC_SE_Li128ELb1ELb1ELb1ELb0EEENS1_36VarlenDynamicPersistentTileSchedulerILi128ELi80ELi128ELi128ELb1ELb1ELb0ELb1ELb0ELb1EEEEEEEEEvNT_6ParamsE)
        /*0014*/ 	.short	0x0160
        /*0016*/ 	.short	0x0438


	//----- nvinfo : EIATTR_CBANK_PARAM_SIZE
	.align		4
.L_216:
        /*0018*/ 	.byte	0x03, 0x19
        /*001a*/ 	.short	0x0438


	//----- nvinfo : EIATTR_KPARAM_INFO
	.align		4
        /*001c*/ 	.byte	0x04, 0x17
        /*001e*/ 	.short	(.L_218 - .L_217)
.L_217:
        /*0020*/ 	.word	0x00000000
        /*0024*/ 	.short	0x0000
        /*0026*/ 	.short	0x0000
        /*0028*/ 	.byte	0x00, 0xf0, 0xe1, 0x10


	//----- nvinfo : EIATTR_MAXREG_COUNT
	.align		4
.L_218:
        /*002c*/ 	.byte	0x03, 0x1b
        /*002e*/ 	.short	0x00ff


	//----- nvinfo : EIATTR_NUM_BARRIERS
	.align		4
        /*0030*/ 	.byte	0x02, 0x4c
        /*0032*/ 	.byte	0x06
	.zero		1


	//----- nvinfo : EIATTR_ANNOTATIONS
	.align		4
        /*0034*/ 	.byte	0x04, 0x55
        /*0036*/ 	.short	(.L_220 - .L_219)


	//   ....[0]....
.L_219:
        /* <DEDUP_REMOVED lines=92> */


	//----- nvinfo : EIATTR_MERCURY_ISA_VERSION
	.align		4
.L_220:
        /*05e0*/ 	.byte	0x03, 0x5f
        /*05e2*/ 	.short	0x0000


	//----- nvinfo : EIATTR_INT_WARP_WIDE_INSTR_OFFSETS
	.align		4
        /*05e4*/ 	.byte	0x04, 0x31
        /*05e6*/ 	.short	(.L_222 - .L_221)


	//   ....[0]....
.L_221:
        /*05e8*/ 	.word	0x00023ad0


	//   ....[1]....
        /*05ec*/ 	.word	0x00023b50


	//----- nvinfo : EIATTR_COOP_GROUP_MASK_REGIDS
	.align		4
.L_222:
        /*05f0*/ 	.byte	0x04, 0x29
        /*05f2*/ 	.short	(.L_224 - .L_223)


	//   ....[0]....
.L_223:
        /*05f4*/ 	.word	0xffffffff


	//   ....[1]....
        /*05f8*/ 	.word	0xffffffff


	//   ....[2]....
        /*05fc*/ 	.word	0xffffffff


	//   ....[3]....
        /*0600*/ 	.word	0xffffffff


	//   ....[4]....
        /*0604*/ 	.word	0xffffffff


	//   ....[5]....
        /*0608*/ 	.word	0xffffffff


	//   ....[6]....
        /*060c*/ 	.word	0xffffffff


	//   ....[7]....
        /*0610*/ 	.word	0xffffffff


	//   ....[8]....
        /*0614*/ 	.word	0xffffffff


	//   ....[9]....
        /*0618*/ 	.word	0xffffffff


	//   ....[10]....
        /*061c*/ 	.word	0xffffffff


	//   ....[11]....
        /*0620*/ 	.word	0xffffffff


	//   ....[12]....
        /*0624*/ 	.word	0xffffffff


	//   ....[13]....
        /*0628*/ 	.word	0xffffffff


	//   ....[14]....
        /*062c*/ 	.word	0xffffffff


	//   ....[15]....
        /*0630*/ 	.word	0xffffffff


	//   ....[16]....
        /*0634*/ 	.word	0xffffffff


	//   ....[17]....
        /*0638*/ 	.word	0xffffffff


	//   ....[18]....
        /*063c*/ 	.word	0xffffffff


	//   ....[19]....
        /*0640*/ 	.word	0xffffffff


	//   ....[20]....
        /*0644*/ 	.word	0xffffffff


	//   ....[21]....
        /*0648*/ 	.word	0xffffffff


	//   ....[22]....
        /*064c*/ 	.word	0xffffffff


	//   ....[23]....
        /*0650*/ 	.word	0xffffffff


	//   ....[24]....
        /*0654*/ 	.word	0xffffffff


	//   ....[25]....
        /*0658*/ 	.word	0xffffffff


	//   ....[26]....
        /*065c*/ 	.word	0xffffffff


	//   ....[27]....
        /*0660*/ 	.word	0xffffffff


	//   ....[28]....
        /*0664*/ 	.word	0xffffffff


	//   ....[29]....
        /*0668*/ 	.word	0xffffffff


	//   ....[30]....
        /*066c*/ 	.word	0xffffffff


	//   ....[31]....
        /*0670*/ 	.word	0xffffffff


	//   ....[32]....
        /*0674*/ 	.word	0xffffffff


	//   ....[33]....
        /*0678*/ 	.word	0xffffffff


	//   ....[34]....
        /*067c*/ 	.word	0xffffffff


	//   ....[35]....
        /*0680*/ 	.word	0xffffffff


	//   ....[36]....
        /*0684*/ 	.word	0xffffffff


	//   ....[37]....
        /*0688*/ 	.word	0xffffffff


	//   ....[38]....
        /*068c*/ 	.word	0xffffffff


	//   ....[39]....
        /*0690*/ 	.word	0xffffffff


	//   ....[40]....
        /*0694*/ 	.word	0xffffffff


	//   ....[41]....
        /*0698*/ 	.word	0xffffffff


	//   ....[42]....
        /*069c*/ 	.word	0xffffffff


	//   ....[43]....
        /*06a0*/ 	.word	0xffffffff


	//   ....[44]....
        /*06a4*/ 	.word	0xffffffff


	//   ....[45]....
        /*06a8*/ 	.word	0xffffffff


	//   ....[46]....
        /*06ac*/ 	.word	0xffffffff


	//   ....[47]....
        /*06b0*/ 	.word	0xffffffff


	//   ....[48]....
        /*06b4*/ 	.word	0xffffffff


	//   ....[49]....
        /*06b8*/ 	.word	0xffffffff


	//   ....[50]....
        /*06bc*/ 	.word	0xffffffff


	//   ....[51]....
        /*06c0*/ 	.word	0xffffffff


	//   ....[52]....
        /*06c4*/ 	.word	0xffffffff


	//   ....[53]....
        /*06c8*/ 	.word	0xffffffff


	//   ....[54]....
        /*06cc*/ 	.word	0xffffffff


	//   ....[55]....
        /*06d0*/ 	.word	0xffffffff


	//   ....[56]....
        /*06d4*/ 	.word	0xffffffff


	//   ....[57]....
        /*06d8*/ 	.word	0xffffffff


	//   ....[58]....
        /*06dc*/ 	.word	0xffffffff


	//   ....[59]....
        /*06e0*/ 	.word	0xffffffff


	//   ....[60]....
        /*06e4*/ 	.word	0xffffffff


	//   ....[61]....
        /*06e8*/ 	.word	0xffffffff


	//   ....[62]....
        /*06ec*/ 	.word	0xffffffff


	//   ....[63]....
        /*06f0*/ 	.word	0xffffffff


	//   ....[64]....
        /*06f4*/ 	.word	0xffffffff


	//   ....[65]....
        /*06f8*/ 	.word	0xffffffff


	//   ....[66]....
        /*06fc*/ 	.word	0xffffffff


	//   ....[67]....
        /*0700*/ 	.word	0xffffffff


	//   ....[68]....
        /*0704*/ 	.word	0xffffffff


	//   ....[69]....
        /*0708*/ 	.word	0xffffffff


	//   ....[70]....
        /*070c*/ 	.word	0xffffffff


	//   ....[71]....
        /*0710*/ 	.word	0xffffffff


	//   ....[72]....
        /*0714*/ 	.word	0xffffffff


	//   ....[73]....
        /*0718*/ 	.word	0xffffffff


	//   ....[74]....
        /*071c*/ 	.word	0xffffffff


	//   ....[75]....
        /*0720*/ 	.word	0xffffffff


	//   ....[76]....
        /*0724*/ 	.word	0xffffffff


	//   ....[77]....
        /*0728*/ 	.word	0xffffffff


	//   ....[78]....
        /*072c*/ 	.word	0xffffffff


	//   ....[79]....
        /*0730*/ 	.word	0xffffffff


	//   ....[80]....
        /*0734*/ 	.word	0xffffffff


	//   ....[81]....
        /*0738*/ 	.word	0xffffffff


	//   ....[82]....
        /*073c*/ 	.word	0xffffffff


	//   ....[83]....
        /*0740*/ 	.word	0xffffffff


	//   ....[84]....
        /*0744*/ 	.word	0xffffffff


	//   ....[85]....
        /*0748*/ 	.word	0xffffffff


	//   ....[86]....
        /*074c*/ 	.word	0xffffffff


	//   ....[87]....
        /*0750*/ 	.word	0xffffffff


	//   ....[88]....
        /*0754*/ 	.word	0xffffffff


	//   ....[89]....
        /*0758*/ 	.word	0xffffffff


	//   ....[90]....
        /*075c*/ 	.word	0xffffffff


	//   ....[91]....
        /*0760*/ 	.word	0xffffffff


	//   ....[92]....
        /*0764*/ 	.word	0xffffffff


	//   ....[93]....
        /*0768*/ 	.word	0xffffffff


	//   ....[94]....
        /*076c*/ 	.word	0xffffffff


	//   ....[95]....
        /*0770*/ 	.word	0xffffffff


	//   ....[96]....
        /*0774*/ 	.word	0xffffffff


	//   ....[97]....
        /*0778*/ 	.word	0xffffffff


	//   ....[98]....
        /*077c*/ 	.word	0xffffffff


	//   ....[99]....
        /*0780*/ 	.word	0xffffffff


	//   ....[100]....
        /*0784*/ 	.word	0xffffffff


	//   ....[101]....
        /*0788*/ 	.word	0xffffffff


	//   ....[102]....
        /*078c*/ 	.word	0xffffffff


	//   ....[103]....
        /*0790*/ 	.word	0xffffffff


	//   ....[104]....
        /*0794*/ 	.word	0xffffffff


	//   ....[105]....
        /*0798*/ 	.word	0xffffffff


	//   ....[106]....
        /*079c*/ 	.word	0xffffffff


	//   ....[107]....
        /*07a0*/ 	.word	0xffffffff


	//   ....[108]....
        /*07a4*/ 	.word	0xffffffff


	//   ....[109]....
        /*07a8*/ 	.word	0xffffffff


	//   ....[110]....
        /*07ac*/ 	.word	0xffffffff


	//   ....[111]....
        /*07b0*/ 	.word	0xffffffff


	//   ....[112]....
        /*07b4*/ 	.word	0xffffffff


	//   ....[113]....
        /*07b8*/ 	.word	0xffffffff


	//   ....[114]....
        /*07bc*/ 	.word	0xffffffff


	//   ....[115]....
        /*07c0*/ 	.word	0xffffffff


	//   ....[116]....
        /*07c4*/ 	.word	0xffffffff


	//   ....[117]....
        /*07c8*/ 	.word	0xffffffff


	//   ....[118]....
        /*07cc*/ 	.word	0xffffffff


	//   ....[119]....
        /*07d0*/ 	.word	0xffffffff


	//   ....[120]....
        /*07d4*/ 	.word	0xffffffff


	//   ....[121]....
        /*07d8*/ 	.word	0xffffffff


	//   ....[122]....
        /*07dc*/ 	.word	0xffffffff


	//   ....[123]....
        /*07e0*/ 	.word	0xffffffff


	//   ....[124]....
        /*07e4*/ 	.word	0xffffffff


	//   ....[125]....
        /*07e8*/ 	.word	0xffffffff


	//   ....[126]....
        /*07ec*/ 	.word	0xffffffff


	//   ....[127]....
        /*07f0*/ 	.word	0xffffffff


	//   ....[128]....
        /*07f4*/ 	.word	0xffffffff


	//   ....[129]....
        /*07f8*/ 	.word	0xffffffff


	//   ....[130]....
        /*07fc*/ 	.word	0xffffffff


	//   ....[131]....
        /*0800*/ 	.word	0xffffffff


	//   ....[132]....
        /*0804*/ 	.word	0xffffffff


	//   ....[133]....
        /*0808*/ 	.word	0xffffffff


	//   ....[134]....
        /*080c*/ 	.word	0xffffffff


	//   ....[135]....
        /*0810*/ 	.word	0xffffffff


	//   ....[136]....
        /*0814*/ 	.word	0xffffffff


	//   ....[137]....
        /*0818*/ 	.word	0xffffffff


	//   ....[138]....
        /*081c*/ 	.word	0xffffffff


	//   ....[139]....
        /*0820*/ 	.word	0xffffffff


	//   ....[140]....
        /*0824*/ 	.word	0xffffffff


	//   ....[141]....
        /*0828*/ 	.word	0xffffffff


	//   ....[142]....
        /*082c*/ 	.word	0xffffffff


	//   ....[143]....
        /*0830*/ 	.word	0xffffffff


	//   ....[144]....
        /*0834*/ 	.word	0xffffffff


	//   ....[145]....
        /*0838*/ 	.word	0xffffffff


	//   ....[146]....
        /*083c*/ 	.word	0xffffffff


	//   ....[147]....
        /*0840*/ 	.word	0xffffffff


	//   ....[148]....
        /*0844*/ 	.word	0xffffffff


	//   ....[149]....
        /*0848*/ 	.word	0xffffffff


	//   ....[150]....
        /*084c*/ 	.word	0xffffffff


	//   ....[151]....
        /*0850*/ 	.word	0xffffffff


	//   ....[152]....
        /*0854*/ 	.word	0xffffffff


	//   ....[153]....
        /*0858*/ 	.word	0xffffffff


	//   ....[154]....
        /*085c*/ 	.word	0xffffffff


	//   ....[155]....
        /*0860*/ 	.word	0xffffffff


	//   ....[156]....
        /*0864*/ 	.word	0xffffffff


	//   ....[157]....
        /*0868*/ 	.word	0xffffffff


	//   ....[158]....
        /*086c*/ 	.word	0xffffffff


	//   ....[159]....
        /*0870*/ 	.word	0xffffffff


	//   ....[160]....
        /*0874*/ 	.word	0xffffffff


	//   ....[161]....
        /*0878*/ 	.word	0xffffffff


	//   ....[162]....
        /*087c*/ 	.word	0xffffffff


	//   ....[163]....
        /*0880*/ 	.word	0xffffffff


	//   ....[164]....
        /*0884*/ 	.word	0xffffffff


	//   ....[165]....
        /*0888*/ 	.word	0xffffffff


	//   ....[166]....
        /*088c*/ 	.word	0xffffffff


	//   ....[167]....
        /*0890*/ 	.word	0xffffffff


	//   ....[168]....
        /*0894*/ 	.word	0xffffffff


	//   ....[169]....
        /*0898*/ 	.word	0xffffffff


	//   ....[170]....
        /*089c*/ 	.word	0xffffffff


	//   ....[171]....
        /*08a0*/ 	.word	0xffffffff


	//   ....[172]....
        /*08a4*/ 	.word	0xffffffff


	//   ....[173]....
        /*08a8*/ 	.word	0xffffffff


	//   ....[174]....
        /*08ac*/ 	.word	0xffffffff


	//   ....[175]....
        /*08b0*/ 	.word	0xffffffff


	//   ....[176]....
        /*08b4*/ 	.word	0xffffffff


	//   ....[177]....
        /*08b8*/ 	.word	0xffffffff


	//   ....[178]....
        /*08bc*/ 	.word	0xffffffff


	//   ....[179]....
        /*08c0*/ 	.word	0xffffffff


	//   ....[180]....
        /*08c4*/ 	.word	0xffffffff


	//   ....[181]....
        /*08c8*/ 	.word	0xffffffff


	//   ....[182]....
        /*08cc*/ 	.word	0xffffffff


	//   ....[183]....
        /*08d0*/ 	.word	0xffffffff


	//   ....[184]....
        /*08d4*/ 	.word	0xffffffff


	//   ....[185]....
        /*08d8*/ 	.word	0xffffffff


	//   ....[186]....
        /*08dc*/ 	.word	0xffffffff


	//   ....[187]....
        /*08e0*/ 	.word	0xffffffff


	//   ....[188]....
        /*08e4*/ 	.word	0xffffffff


	//   ....[189]....
        /*08e8*/ 	.word	0xffffffff


	//   ....[190]....
        /*08ec*/ 	.word	0xffffffff


	//   ....[191]....
        /*08f0*/ 	.word	0xffffffff


	//   ....[192]....
        /*08f4*/ 	.word	0xffffffff


	//   ....[193]....
        /*08f8*/ 	.word	0xffffffff


	//   ....[194]....
        /*08fc*/ 	.word	0xffffffff


	//   ....[195]....
        /*0900*/ 	.word	0xffffffff


	//   ....[196]....
        /*0904*/ 	.word	0xffffffff


	//   ....[197]....
        /*0908*/ 	.word	0xffffffff


	//   ....[198]....
        /*090c*/ 	.word	0xffffffff


	//   ....[199]....
        /*0910*/ 	.word	0xffffffff


	//   ....[200]....
        /*0914*/ 	.word	0xffffffff


	//   ....[201]....
        /*0918*/ 	.word	0xffffffff


	//   ....[202]....
        /*091c*/ 	.word	0xffffffff


	//   ....[203]....
        /*0920*/ 	.word	0xffffffff


	//   ....[204]....
        /*0924*/ 	.word	0xffffffff


	//   ....[205]....
        /*0928*/ 	.word	0xffffffff


	//   ....[206]....
        /*092c*/ 	.word	0xffffffff


	//   ....[207]....
        /*0930*/ 	.word	0xffffffff


	//   ....[208]....
        /*0934*/ 	.word	0xffffffff


	//   ....[209]....
        /*0938*/ 	.word	0xffffffff


	//   ....[210]....
        /*093c*/ 	.word	0xffffffff


	//   ....[211]....
        /*0940*/ 	.word	0xffffffff


	//   ....[212]....
        /*0944*/ 	.word	0xffffffff


	//   ....[213]....
        /*0948*/ 	.word	0xffffffff


	//   ....[214]....
        /*094c*/ 	.word	0xffffffff


	//   ....[215]....
        /*0950*/ 	.word	0xffffffff


	//   ....[216]....
        /*0954*/ 	.word	0xffffffff


	//   ....[217]....
        /*0958*/ 	.word	0xffffffff


	//   ....[218]....
        /*095c*/ 	.word	0xffffffff


	//   ....[219]....
        /*0960*/ 	.word	0xffffffff


	//   ....[220]....
        /*0964*/ 	.word	0xffffffff


	//   ....[221]....
        /*0968*/ 	.word	0xffffffff


	//   ....[222]....
        /*096c*/ 	.word	0xffffffff


	//   ....[223]....
        /*0970*/ 	.word	0xffffffff


	//   ....[224]....
        /*0974*/ 	.word	0xffffffff


	//   ....[225]....
        /*0978*/ 	.word	0xffffffff


	//   ....[226]....
        /*097c*/ 	.word	0xffffffff


	//   ....[227]....
        /*0980*/ 	.word	0xffffffff


	//   ....[228]....
        /*0984*/ 	.word	0xffffffff


	//   ....[229]....
        /*0988*/ 	.word	0xffffffff


	//   ....[230]....
        /*098c*/ 	.word	0xffffffff


	//   ....[231]....
        /*0990*/ 	.word	0xffffffff


	//   ....[232]....
        /*0994*/ 	.word	0xffffffff


	//   ....[233]....
        /*0998*/ 	.word	0xffffffff


	//   ....[234]....
        /*099c*/ 	.word	0xffffffff


	//   ....[235]....
        /*09a0*/ 	.word	0xffffffff


	//   ....[236]....
        /*09a4*/ 	.word	0xffffffff


	//   ....[237]....
        /*09a8*/ 	.word	0xffffffff


	//   ....[238]....
        /*09ac*/ 	.word	0xffffffff


	//   ....[239]....
        /*09b0*/ 	.word	0xffffffff


	//   ....[240]....
        /*09b4*/ 	.word	0xffffffff


	//   ....[241]....
        /*09b8*/ 	.word	0xffffffff


	//   ....[242]....
        /*09bc*/ 	.word	0xffffffff


	//   ....[243]....
        /*09c0*/ 	.word	0xffffffff


	//   ....[244]....
        /*09c4*/ 	.word	0xffffffff


	//   ....[245]....
        /*09c8*/ 	.word	0xffffffff


	//   ....[246]....
        /*09cc*/ 	.word	0xffffffff


	//   ....[247]....
        /*09d0*/ 	.word	0xffffffff


	//   ....[248]....
        /*09d4*/ 	.word	0xffffffff


	//   ....[249]....
        /*09d8*/ 	.word	0xffffffff


	//   ....[250]....
        /*09dc*/ 	.word	0xffffffff


	//   ....[251]....
        /*09e0*/ 	.word	0xffffffff


	//   ....[252]....
        /*09e4*/ 	.word	0xffffffff


	//   ....[253]....
        /*09e8*/ 	.word	0xffffffff


	//   ....[254]....
        /*09ec*/ 	.word	0xffffffff


	//   ....[255]....
        /*09f0*/ 	.word	0xffffffff


	//   ....[0]....
        /*09f4*/ 	.word	0xffffffff


	//   ....[1]....
        /*09f8*/ 	.word	0xffffffff


	//   ....[2]....
        /*09fc*/ 	.word	0xffffffff


	//   ....[3]....
        /*0a00*/ 	.word	0xffffffff


	//   ....[4]....
        /*0a04*/ 	.word	0xffffffff


	//   ....[5]....
        /*0a08*/ 	.word	0xffffffff


	//   ....[6]....
        /*0a0c*/ 	.word	0xffffffff


	//   ....[7]....
        /*0a10*/ 	.word	0xffffffff


	//   ....[8]....
        /*0a14*/ 	.word	0xffffffff


	//   ....[9]....
        /*0a18*/ 	.word	0xffffffff


	//   ....[10]....
        /*0a1c*/ 	.word	0xffffffff


	//   ....[11]....
        /*0a20*/ 	.word	0xffffffff


	//   ....[12]....
        /*0a24*/ 	.word	0xffffffff


	//   ....[13]....
        /*0a28*/ 	.word	0xffffffff


	//   ....[14]....
        /*0a2c*/ 	.word	0xffffffff


	//   ....[15]....
        /*0a30*/ 	.word	0xffffffff


	//   ....[16]....
        /*0a34*/ 	.word	0xffffffff


	//   ....[17]....
        /*0a38*/ 	.word	0xffffffff


	//   ....[18]....
        /*0a3c*/ 	.word	0xffffffff


	//   ....[19]....
        /*0a40*/ 	.word	0xffffffff


	//   ....[20]....
        /*0a44*/ 	.word	0xffffffff


	//   ....[21]....
        /*0a48*/ 	.word	0xffffffff


	//   ....[22]....
        /*0a4c*/ 	.word	0xffffffff


	//   ....[23]....
        /*0a50*/ 	.word	0xffffffff


	//   ....[24]....
        /*0a54*/ 	.word	0xffffffff


	//   ....[25]....
        /*0a58*/ 	.word	0xffffffff


	//   ....[26]....
        /*0a5c*/ 	.word	0xffffffff


	//   ....[27]....
        /*0a60*/ 	.word	0xffffffff


	//   ....[28]....
        /*0a64*/ 	.word	0xffffffff


	//   ....[29]....
        /*0a68*/ 	.word	0xffffffff


	//   ....[30]....
        /*0a6c*/ 	.word	0xffffffff


	//   ....[31]....
        /*0a70*/ 	.word	0xffffffff


	//   ....[32]....
        /*0a74*/ 	.word	0xffffffff


	//   ....[33]....
        /*0a78*/ 	.word	0xffffffff


	//   ....[34]....
        /*0a7c*/ 	.word	0xffffffff


	//   ....[35]....
        /*0a80*/ 	.word	0xffffffff


	//   ....[36]....
        /*0a84*/ 	.word	0xffffffff


	//   ....[37]....
        /*0a88*/ 	.word	0xffffffff


	//   ....[38]....
        /*0a8c*/ 	.word	0xffffffff


	//   ....[39]....
        /*0a90*/ 	.word	0xffffffff


	//   ....[40]....
        /*0a94*/ 	.word	0xffffffff


	//   ....[41]....
        /*0a98*/ 	.word	0xffffffff


	//   ....[42]....
        /*0a9c*/ 	.word	0xffffffff


	//   ....[43]....
        /*0aa0*/ 	.word	0xffffffff


	//   ....[44]....
        /*0aa4*/ 	.word	0xffffffff


	//   ....[45]....
        /*0aa8*/ 	.word	0xffffffff


	//   ....[46]....
        /*0aac*/ 	.word	0xffffffff


	//   ....[47]....
        /*0ab0*/ 	.word	0xffffffff


	//   ....[48]....
        /*0ab4*/ 	.word	0xffffffff


	//   ....[49]....
        /*0ab8*/ 	.word	0xffffffff


	//   ....[50]....
        /*0abc*/ 	.word	0xffffffff


	//   ....[51]....
        /*0ac0*/ 	.word	0xffffffff


	//   ....[52]....
        /*0ac4*/ 	.word	0xffffffff


	//   ....[53]....
        /*0ac8*/ 	.word	0xffffffff


	//   ....[54]....
        /*0acc*/ 	.word	0xffffffff


	//   ....[55]....
        /*0ad0*/ 	.word	0xffffffff


	//   ....[56]....
        /*0ad4*/ 	.word	0xffffffff


	//   ....[57]....
        /*0ad8*/ 	.word	0xffffffff


	//   ....[58]....
        /*0adc*/ 	.word	0xffffffff


	//   ....[59]....
        /*0ae0*/ 	.word	0xffffffff


	//   ....[60]....
        /*0ae4*/ 	.word	0xffffffff


	//   ....[61]....
        /*0ae8*/ 	.word	0xffffffff


	//   ....[62]....
        /*0aec*/ 	.word	0xffffffff


	//   ....[63]....
        /*0af0*/ 	.word	0xffffffff


	//   ....[64]....
        /*0af4*/ 	.word	0xffffffff


	//   ....[65]....
        /*0af8*/ 	.word	0xffffffff


	//   ....[66]....
        /*0afc*/ 	.word	0xffffffff


	//   ....[67]....
        /*0b00*/ 	.word	0xffffffff


	//   ....[68]....
        /*0b04*/ 	.word	0xffffffff


	//   ....[69]....
        /*0b08*/ 	.word	0xffffffff


	//   ....[70]....
        /*0b0c*/ 	.word	0xffffffff


	//   ....[71]....
        /*0b10*/ 	.word	0xffffffff


	//   ....[72]....
        /*0b14*/ 	.word	0xffffffff


	//   ....[73]....
        /*0b18*/ 	.word	0xffffffff


	//   ....[74]....
        /*0b1c*/ 	.word	0xffffffff


	//   ....[75]....
        /*0b20*/ 	.word	0xffffffff


	//   ....[76]....
        /*0b24*/ 	.word	0xffffffff


	//   ....[77]....
        /*0b28*/ 	.word	0xffffffff


	//   ....[78]....
        /*0b2c*/ 	.word	0xffffffff


	//   ....[79]....
        /*0b30*/ 	.word	0xffffffff


	//   ....[80]....
        /*0b34*/ 	.word	0xffffffff


	//   ....[81]....
        /*0b38*/ 	.word	0xffffffff


	//   ....[82]....
        /*0b3c*/ 	.word	0xffffffff


	//   ....[83]....
        /*0b40*/ 	.word	0xffffffff


	//   ....[84]....
        /*0b44*/ 	.word	0xffffffff


	//   ....[85]....
        /*0b48*/ 	.word	0xffffffff


	//   ....[86]....
        /*0b4c*/ 	.word	0xffffffff


	//   ....[87]....
        /*0b50*/ 	.word	0xffffffff


	//   ....[88]....
        /*0b54*/ 	.word	0xffffffff


	//   ....[89]....
        /*0b58*/ 	.word	0xffffffff


	//   ....[90]....
        /*0b5c*/ 	.word	0xffffffff


	//   ....[91]....
        /*0b60*/ 	.word	0xffffffff


	//   ....[92]....
        /*0b64*/ 	.word	0xffffffff


	//   ....[93]....
        /*0b68*/ 	.word	0xffffffff


	//   ....[94]....
        /*0b6c*/ 	.word	0xffffffff


	//   ....[95]....
        /*0b70*/ 	.word	0xffffffff


	//   ....[96]....
        /*0b74*/ 	.word	0xffffffff


	//   ....[97]....
        /*0b78*/ 	.word	0xffffffff


	//   ....[98]....
        /*0b7c*/ 	.word	0xffffffff


	//   ....[99]....
        /*0b80*/ 	.word	0xffffffff


	//   ....[100]....
        /*0b84*/ 	.word	0xffffffff


	//   ....[101]....
        /*0b88*/ 	.word	0xffffffff


	//   ....[102]....
        /*0b8c*/ 	.word	0xffffffff


	//   ....[103]....
        /*0b90*/ 	.word	0xffffffff


	//   ....[104]....
        /*0b94*/ 	.word	0xffffffff


	//   ....[105]....
        /*0b98*/ 	.word	0xffffffff


	//   ....[106]....
        /*0b9c*/ 	.word	0xffffffff


	//   ....[107]....
        /*0ba0*/ 	.word	0xffffffff


	//   ....[108]....
        /*0ba4*/ 	.word	0xffffffff


	//   ....[109]....
        /*0ba8*/ 	.word	0xffffffff


	//   ....[110]....
        /*0bac*/ 	.word	0xffffffff


	//   ....[111]....
        /*0bb0*/ 	.word	0xffffffff


	//   ....[112]....
        /*0bb4*/ 	.word	0xffffffff


	//   ....[113]....
        /*0bb8*/ 	.word	0xffffffff


	//   ....[114]....
        /*0bbc*/ 	.word	0xffffffff


	//   ....[115]....
        /*0bc0*/ 	.word	0xffffffff


	//   ....[116]....
        /*0bc4*/ 	.word	0xffffffff


	//   ....[117]....
        /*0bc8*/ 	.word	0xffffffff


	//   ....[118]....
        /*0bcc*/ 	.word	0xffffffff


	//   ....[119]....
        /*0bd0*/ 	.word	0xffffffff


	//   ....[120]....
        /*0bd4*/ 	.word	0xffffffff


	//   ....[121]....
        /*0bd8*/ 	.word	0xffffffff


	//   ....[122]....
        /*0bdc*/ 	.word	0xffffffff


	//   ....[123]....
        /*0be0*/ 	.word	0xffffffff


	//   ....[124]....
        /*0be4*/ 	.word	0xffffffff


	//   ....[125]....
        /*0be8*/ 	.word	0xffffffff


	//   ....[126]....
        /*0bec*/ 	.word	0xffffffff


	//   ....[127]....
        /*0bf0*/ 	.word	0xffffffff


	//   ....[128]....
        /*0bf4*/ 	.word	0xffffffff


	//   ....[129]....
        /*0bf8*/ 	.word	0xffffffff


	//   ....[130]....
        /*0bfc*/ 	.word	0xffffffff


	//   ....[131]....
        /*0c00*/ 	.word	0xffffffff


	//   ....[132]....
        /*0c04*/ 	.word	0xffffffff


	//   ....[133]....
        /*0c08*/ 	.word	0xffffffff


	//   ....[134]....
        /*0c0c*/ 	.word	0xffffffff


	//   ....[135]....
        /*0c10*/ 	.word	0xffffffff


	//   ....[136]....
        /*0c14*/ 	.word	0xffffffff


	//   ....[137]....
        /*0c18*/ 	.word	0xffffffff


	//   ....[138]....
        /*0c1c*/ 	.word	0xffffffff


	//   ....[139]....
        /*0c20*/ 	.word	0xffffffff


	//   ....[140]....
        /*0c24*/ 	.word	0xffffffff


	//   ....[141]....
        /*0c28*/ 	.word	0xffffffff


	//   ....[142]....
        /*0c2c*/ 	.word	0xffffffff


	//   ....[143]....
        /*0c30*/ 	.word	0xffffffff


	//   ....[144]....
        /*0c34*/ 	.word	0xffffffff


	//   ....[145]....
        /*0c38*/ 	.word	0xffffffff


	//   ....[146]....
        /*0c3c*/ 	.word	0xffffffff


	//   ....[147]....
        /*0c40*/ 	.word	0xffffffff


	//   ....[148]....
        /*0c44*/ 	.word	0xffffffff


	//   ....[149]....
        /*0c48*/ 	.word	0xffffffff


	//   ....[150]....
        /*0c4c*/ 	.word	0xffffffff


	//   ....[151]....
        /*0c50*/ 	.word	0xffffffff


	//   ....[152]....
        /*0c54*/ 	.word	0xffffffff


	//   ....[153]....
        /*0c58*/ 	.word	0xffffffff


	//   ....[154]....
        /*0c5c*/ 	.word	0xffffffff


	//   ....[155]....
        /*0c60*/ 	.word	0xffffffff


	//   ....[156]....
        /*0c64*/ 	.word	0xffffffff


	//   ....[157]....
        /*0c68*/ 	.word	0xffffffff


	//   ....[158]....
        /*0c6c*/ 	.word	0xffffffff


	//   ....[159]....
        /*0c70*/ 	.word	0xffffffff


	//   ....[160]....
        /*0c74*/ 	.word	0xffffffff


	//   ....[161]....
        /*0c78*/ 	.word	0xffffffff


	//   ....[162]....
        /*0c7c*/ 	.word	0xffffffff


	//   ....[163]....
        /*0c80*/ 	.word	0xffffffff


	//   ....[164]....
        /*0c84*/ 	.word	0xffffffff


	//   ....[165]....
        /*0c88*/ 	.word	0xffffffff


	//   ....[166]....
        /*0c8c*/ 	.word	0xffffffff


	//   ....[167]....
        /*0c90*/ 	.word	0xffffffff


	//   ....[168]....
        /*0c94*/ 	.word	0xffffffff


	//   ....[169]....
        /*0c98*/ 	.word	0xffffffff


	//   ....[170]....
        /*0c9c*/ 	.word	0xffffffff


	//   ....[171]....
        /*0ca0*/ 	.word	0xffffffff


	//   ....[172]....
        /*0ca4*/ 	.word	0xffffffff


	//   ....[173]....
        /*0ca8*/ 	.word	0xffffffff


	//   ....[174]....
        /*0cac*/ 	.word	0xffffffff


	//   ....[175]....
        /*0cb0*/ 	.word	0xffffffff


	//   ....[176]....
        /*0cb4*/ 	.word	0xffffffff


	//   ....[177]....
        /*0cb8*/ 	.word	0xffffffff


	//   ....[178]....
        /*0cbc*/ 	.word	0xffffffff


	//   ....[179]....
        /*0cc0*/ 	.word	0xffffffff


	//   ....[180]....
        /*0cc4*/ 	.word	0xffffffff


	//   ....[181]....
        /*0cc8*/ 	.word	0xffffffff


	//   ....[182]....
        /*0ccc*/ 	.word	0xffffffff


	//   ....[183]....
        /*0cd0*/ 	.word	0xffffffff


	//   ....[184]....
        /*0cd4*/ 	.word	0xffffffff


	//   ....[185]....
        /*0cd8*/ 	.word	0xffffffff


	//   ....[186]....
        /*0cdc*/ 	.word	0xffffffff


	//   ....[187]....
        /*0ce0*/ 	.word	0xffffffff


	//   ....[188]....
        /*0ce4*/ 	.word	0xffffffff


	//   ....[189]....
        /*0ce8*/ 	.word	0xffffffff


	//   ....[190]....
        /*0cec*/ 	.word	0xffffffff


	//   ....[191]....
        /*0cf0*/ 	.word	0xffffffff


	//   ....[192]....
        /*0cf4*/ 	.word	0xffffffff


	//   ....[193]....
        /*0cf8*/ 	.word	0xffffffff


	//   ....[194]....
        /*0cfc*/ 	.word	0xffffffff


	//   ....[195]....
        /*0d00*/ 	.word	0xffffffff


	//   ....[196]....
        /*0d04*/ 	.word	0xffffffff


	//   ....[197]....
        /*0d08*/ 	.word	0xffffffff


	//   ....[198]....
        /*0d0c*/ 	.word	0xffffffff


	//   ....[199]....
        /*0d10*/ 	.word	0xffffffff


	//   ....[200]....
        /*0d14*/ 	.word	0xffffffff


	//   ....[201]....
        /*0d18*/ 	.word	0xffffffff


	//   ....[202]....
        /*0d1c*/ 	.word	0xffffffff


	//   ....[203]....
        /*0d20*/ 	.word	0xffffffff


	//   ....[204]....
        /*0d24*/ 	.word	0xffffffff


	//   ....[205]....
        /*0d28*/ 	.word	0xffffffff


	//   ....[206]....
        /*0d2c*/ 	.word	0xffffffff


	//   ....[207]....
        /*0d30*/ 	.word	0xffffffff


	//   ....[208]....
        /*0d34*/ 	.word	0xffffffff


	//   ....[209]....
        /*0d38*/ 	.word	0xffffffff


	//   ....[210]....
        /*0d3c*/ 	.word	0xffffffff


	//   ....[211]....
        /*0d40*/ 	.word	0xffffffff


	//   ....[212]....
        /*0d44*/ 	.word	0xffffffff


	//   ....[213]....
        /*0d48*/ 	.word	0xffffffff


	//   ....[214]....
        /*0d4c*/ 	.word	0xffffffff


	//   ....[215]....
        /*0d50*/ 	.word	0xffffffff


	//   ....[216]....
        /*0d54*/ 	.word	0xffffffff


	//   ....[217]....
        /*0d58*/ 	.word	0xffffffff


	//   ....[218]....
        /*0d5c*/ 	.word	0xffffffff


	//   ....[219]....
        /*0d60*/ 	.word	0xffffffff


	//   ....[220]....
        /*0d64*/ 	.word	0xffffffff


	//   ....[221]....
        /*0d68*/ 	.word	0xffffffff


	//   ....[222]....
        /*0d6c*/ 	.word	0xffffffff


	//   ....[223]....
        /*0d70*/ 	.word	0xffffffff


	//   ....[224]....
        /*0d74*/ 	.word	0xffffffff


	//   ....[225]....
        /*0d78*/ 	.word	0xffffffff


	//   ....[226]....
        /*0d7c*/ 	.word	0xffffffff


	//   ....[227]....
        /*0d80*/ 	.word	0xffffffff


	//   ....[228]....
        /*0d84*/ 	.word	0xffffffff


	//   ....[229]....
        /*0d88*/ 	.word	0xffffffff


	//   ....[230]....
        /*0d8c*/ 	.word	0xffffffff


	//   ....[231]....
        /*0d90*/ 	.word	0xffffffff


	//   ....[232]....
        /*0d94*/ 	.word	0xffffffff


	//   ....[233]....
        /*0d98*/ 	.word	0xffffffff


	//   ....[234]....
        /*0d9c*/ 	.word	0xffffffff


	//   ....[235]....
        /*0da0*/ 	.word	0xffffffff


	//   ....[236]....
        /*0da4*/ 	.word	0xffffffff


	//   ....[237]....
        /*0da8*/ 	.word	0xffffffff


	//----- nvinfo : EIATTR_COOP_GROUP_INSTR_OFFSETS
	.align		4
.L_224:
        /*0dac*/ 	.byte	0x04, 0x28
        /*0dae*/ 	.short	(.L_226 - .L_225)


	//   ....[0]....
.L_225:
        /*0db0*/ 	.word	0x00000050


	//   ....[1]....
        /*0db4*/ 	.word	0x00000200


	//   ....[2]....
        /*0db8*/ 	.word	0x00000230


	//   ....[3]....
        /*0dbc*/ 	.word	0x00000260


	//   ....[4]....
        /*0dc0*/ 	.word	0x00000290


	//   ....[5]....
        /*0dc4*/ 	.word	0x000002c0


	//   ....[6]....
        /*0dc8*/ 	.word	0x000002f0


	//   ....[7]....
        /*0dcc*/ 	.word	0x00000450


	//   ....[8]....
        /*0dd0*/ 	.word	0x00000490


	//   ....[9]....
        /*0dd4*/ 	.word	0x000004c0


	//   ....[10]....
        /*0dd8*/ 	.word	0x000004f0


	//   ....[11]....
        /*0ddc*/ 	.word	0x00000520


	//   ....[12]....
        /*0de0*/ 	.word	0x00000550


	//   ....[13]....
        /*0de4*/ 	.word	0x000005e0


	//   ....[14]....
        /*0de8*/ 	.word	0x00000630


	//   ....[15]....
        /*0dec*/ 	.word	0x00000650


	//   ....[16]....
        /*0df0*/ 	.word	0x000006b0


	//   ....[17]....
        /*0df4*/ 	.word	0x000040a0


	//   ....[18]....
        /*0df8*/ 	.word	0x000040f0


	//   ....[19]....
        /*0dfc*/ 	.word	0x000048f0


	//   ....[20]....
        /*0e00*/ 	.word	0x00004910


	//   ....[21]....
        /*0e04*/ 	.word	0x00005080


	//   ....[22]....
        /*0e08*/ 	.word	0x00005090


	//   ....[23]....
        /*0e0c*/ 	.word	0x00005910


	//   ....[24]....
        /*0e10*/ 	.word	0x00005950


	//   ....[25]....
        /*0e14*/ 	.word	0x00006550


	//   ....[26]....
        /*0e18*/ 	.word	0x00006580


	//   ....[27]....
        /*0e1c*/ 	.word	0x00006d40


	//   ....[28]....
        /*0e20*/ 	.word	0x00006d60


	//   ....[29]....
        /*0e24*/ 	.word	0x00007540


	//   ....[30]....
        /*0e28*/ 	.word	0x00007570


	//   ....[31]....
        /*0e2c*/ 	.word	0x000076a0


	//   ....[32]....
        /*0e30*/ 	.word	0x000076d0


	//   ....[33]....
        /*0e34*/ 	.word	0x000077c0


	//   ....[34]....
        /*0e38*/ 	.word	0x000077e0


	//   ....[35]....
        /*0e3c*/ 	.word	0x00007d90


	//   ....[36]....
        /*0e40*/ 	.word	0x00007dc0


	//   ....[37]....
        /*0e44*/ 	.word	0x00007f20


	//   ....[38]....
        /*0e48*/ 	.word	0x00007f50


	//   ....[39]....
        /*0e4c*/ 	.word	0x00008040


	//   ....[40]....
        /*0e50*/ 	.word	0x00008070


	//   ....[41]....
        /*0e54*/ 	.word	0x00008f40


	//   ....[42]....
        /*0e58*/ 	.word	0x00008f60


	//   ....[43]....
        /*0e5c*/ 	.word	0x00009030


	//   ....[44]....
        /*0e60*/ 	.word	0x00009040


	//   ....[45]....
        /*0e64*/ 	.word	0x00009110


	//   ....[46]....
        /*0e68*/ 	.word	0x00009130


	//   ....[47]....
        /*0e6c*/ 	.word	0x00009200


	//   ....[48]....
        /*0e70*/ 	.word	0x00009210


	//   ....[49]....
        /*0e74*/ 	.word	0x000092e0


	//   ....[50]....
        /*0e78*/ 	.word	0x00009300


	//   ....[51]....
        /*0e7c*/ 	.word	0x000093d0


	//   ....[52]....
        /*0e80*/ 	.word	0x000093e0


	//   ....[53]....
        /*0e84*/ 	.word	0x000094b0


	//   ....[54]....
        /*0e88*/ 	.word	0x000094d0


	//   ....[55]....
        /*0e8c*/ 	.word	0x000095a0


	//   ....[56]....
        /*0e90*/ 	.word	0x000095b0


	//   ....[57]....
        /*0e94*/ 	.word	0x00009a30


	//   ....[58]....
        /*0e98*/ 	.word	0x00009a40


	//   ....[59]....
        /*0e9c*/ 	.word	0x00009a60


	//   ....[60]....
        /*0ea0*/ 	.word	0x00009a70


	//   ....[61]....
        /*0ea4*/ 	.word	0x00009a80


	//   ....[62]....
        /*0ea8*/ 	.word	0x00009a90


	//   ....[63]....
        /*0eac*/ 	.word	0x00009ab0


	//   ....[64]....
        /*0eb0*/ 	.word	0x00009b00


	//   ....[65]....
        /*0eb4*/ 	.word	0x00009b40


	//   ....[66]....
        /*0eb8*/ 	.word	0x00009b70


	//   ....[67]....
        /*0ebc*/ 	.word	0x00009ea0


	//   ....[68]....
        /*0ec0*/ 	.word	0x00009ec0


	//   ....[69]....
        /*0ec4*/ 	.word	0x00009ee0


	//   ....[70]....
        /*0ec8*/ 	.word	0x00009f00


	//   ....[71]....
        /*0ecc*/ 	.word	0x0000a0e0


	//   ....[72]....
        /*0ed0*/ 	.word	0x0000a1a0


	//   ....[73]....
        /*0ed4*/ 	.word	0x0000a1e0


	//   ....[74]....
        /*0ed8*/ 	.word	0x0000a220


	//   ....[75]....
        /*0edc*/ 	.word	0x0000a400


	//   ....[76]....
        /*0ee0*/ 	.word	0x0000a4c0


	//   ....[77]....
        /*0ee4*/ 	.word	0x0000a500


	//   ....[78]....
        /*0ee8*/ 	.word	0x0000a540


	//   ....[79]....
        /*0eec*/ 	.word	0x0000a730


	//   ....[80]....
        /*0ef0*/ 	.word	0x0000a780


	//   ....[81]....
        /*0ef4*/ 	.word	0x0000a800


	//   ....[82]....
        /*0ef8*/ 	.word	0x0000a840


	//   ....[83]....
        /*0efc*/ 	.word	0x0000c450


	//   ....[84]....
        /*0f00*/ 	.word	0x0000c4b0


	//   ....[85]....
        /*0f04*/ 	.word	0x0000c4e0


	//   ....[86]....
        /*0f08*/ 	.word	0x0000c520


	//   ....[87]....
        /*0f0c*/ 	.word	0x0000c5c0


	//   ....[88]....
        /*0f10*/ 	.word	0x0000c5e0


	//   ....[89]....
        /*0f14*/ 	.word	0x0000c600


	//   ....[90]....
        /*0f18*/ 	.word	0x0000c620


	//   ....[91]....
        /*0f1c*/ 	.word	0x0000c810


	//   ....[92]....
        /*0f20*/ 	.word	0x0000c850


	//   ....[93]....
        /*0f24*/ 	.word	0x0000c870


	//   ....[94]....
        /*0f28*/ 	.word	0x0000c8c0


	//   ....[95]....
        /*0f2c*/ 	.word	0x0000ca30


	//   ....[96]....
        /*0f30*/ 	.word	0x0000ca60


	//   ....[97]....
        /*0f34*/ 	.word	0x0000ca70


	//   ....[98]....
        /*0f38*/ 	.word	0x0000ca80


	//   ....[99]....
        /*0f3c*/ 	.word	0x0000e8d0


	//   ....[100]....
        /*0f40*/ 	.word	0x0000e8e0


	//   ....[101]....
        /*0f44*/ 	.word	0x0000e8f0


	//   ....[102]....
        /*0f48*/ 	.word	0x0000e900


	//   ....[103]....
        /*0f4c*/ 	.word	0x0000e910


	//   ....[104]....
        /*0f50*/ 	.word	0x0000e920


	//   ....[105]....
        /*0f54*/ 	.word	0x0000e930


	//   ....[106]....
        /*0f58*/ 	.word	0x0000e940


	//   ....[107]....
        /*0f5c*/ 	.word	0x0000e950


	//   ....[108]....
        /*0f60*/ 	.word	0x0000e9b0


	//   ....[109]....
        /*0f64*/ 	.word	0x0000fde0


	//   ....[110]....
        /*0f68*/ 	.word	0x0000fe00


	//   ....[111]....
        /*0f6c*/ 	.word	0x0000fe10


	//   ....[112]....
        /*0f70*/ 	.word	0x0000fe20


	//   ....[113]....
        /*0f74*/ 	.word	0x0000fe30


	//   ....[114]....
        /*0f78*/ 	.word	0x0000fe40


	//   ....[115]....
        /*0f7c*/ 	.word	0x0000fe50


	//   ....[116]....
        /*0f80*/ 	.word	0x0000fe60


	//   ....[117]....
        /*0f84*/ 	.word	0x0000fe90


	//   ....[118]....
        /*0f88*/ 	.word	0x0000fec0


	//   ....[119]....
        /*0f8c*/ 	.word	0x000100e0


	//   ....[120]....
        /*0f90*/ 	.word	0x00010980


	//   ....[121]....
        /*0f94*/ 	.word	0x00010ff0


	//   ....[122]....
        /*0f98*/ 	.word	0x00011660


	//   ....[123]....
        /*0f9c*/ 	.word	0x00012190


	//   ....[124]....
        /*0fa0*/ 	.word	0x000121c0


	//   ....[125]....
        /*0fa4*/ 	.word	0x000121d0


	//   ....[126]....
        /*0fa8*/ 	.word	0x000121e0


	//   ....[127]....
        /*0fac*/ 	.word	0x000121f0


	//   ....[128]....
        /*0fb0*/ 	.word	0x00012220


	//   ....[129]....
        /*0fb4*/ 	.word	0x00012240


	//   ....[130]....
        /*0fb8*/ 	.word	0x00012260


	//   ....[131]....
        /*0fbc*/ 	.word	0x00014010


	//   ....[132]....
        /*0fc0*/ 	.word	0x00014030


	//   ....[133]....
        /*0fc4*/ 	.word	0x00014040


	//   ....[134]....
        /*0fc8*/ 	.word	0x00014050


	//   ....[135]....
        /*0fcc*/ 	.word	0x00014060


	//   ....[136]....
        /*0fd0*/ 	.word	0x00014070


	//   ....[137]....
        /*0fd4*/ 	.word	0x000140b0


	//   ....[138]....
        /*0fd8*/ 	.word	0x000140e0


	//   ....[139]....
        /*0fdc*/ 	.word	0x00014110


	//   ....[140]....
        /*0fe0*/ 	.word	0x00014140


	//   ....[141]....
        /*0fe4*/ 	.word	0x000154b0


	//   ....[142]....
        /*0fe8*/ 	.word	0x000154d0


	//   ....[143]....
        /*0fec*/ 	.word	0x00015530


	//   ....[144]....
        /*0ff0*/ 	.word	0x00015540


	//   ....[145]....
        /*0ff4*/ 	.word	0x00015580


	//   ....[146]....
        /*0ff8*/ 	.word	0x00015590


	//   ....[147]....
        /*0ffc*/ 	.word	0x000155d0


	//   ....[148]....
        /*1000*/ 	.word	0x000155e0


	//   ....[149]....
        /*1004*/ 	.word	0x000155f0


	//   ....[150]....
        /*1008*/ 	.word	0x00015600


	//   ....[151]....
        /*100c*/ 	.word	0x00015790


	//   ....[152]....
        /*1010*/ 	.word	0x00016080


	//   ....[153]....
        /*1014*/ 	.word	0x00016730


	//   ....[154]....
        /*1018*/ 	.word	0x00016de0


	//   ....[155]....
        /*101c*/ 	.word	0x00017990


	//   ....[156]....
        /*1020*/ 	.word	0x000179c0


	//   ....[157]....
        /*1024*/ 	.word	0x000179e0


	//   ....[158]....
        /*1028*/ 	.word	0x00017a00


	//   ....[159]....
        /*102c*/ 	.word	0x00017a20


	//   ....[160]....
        /*1030*/ 	.word	0x00017a40


	//   ....[161]....
        /*1034*/ 	.word	0x00017a60


	//   ....[162]....
        /*1038*/ 	.word	0x00017a80


	//   ....[163]....
        /*103c*/ 	.word	0x00019dc0


	//   ....[164]....
        /*1040*/ 	.word	0x00019de0


	//   ....[165]....
        /*1044*/ 	.word	0x00019df0


	//   ....[166]....
        /*1048*/ 	.word	0x00019e00


	//   ....[167]....
        /*104c*/ 	.word	0x00019e10


	//   ....[168]....
        /*1050*/ 	.word	0x00019e20


	//   ....[169]....
        /*1054*/ 	.word	0x00019e60


	//   ....[170]....
        /*1058*/ 	.word	0x00019e90


	//   ....[171]....
        /*105c*/ 	.word	0x00019ec0


	//   ....[172]....
        /*1060*/ 	.word	0x00019ef0


	//   ....[173]....
        /*1064*/ 	.word	0x0001b260


	//   ....[174]....
        /*1068*/ 	.word	0x0001b280


	//   ....[175]....
        /*106c*/ 	.word	0x0001b2e0


	//   ....[176]....
        /*1070*/ 	.word	0x0001b2f0


	//   ....[177]....
        /*1074*/ 	.word	0x0001b330


	//   ....[178]....
        /*1078*/ 	.word	0x0001b340


	//   ....[179]....
        /*107c*/ 	.word	0x0001b380


	//   ....[180]....
        /*1080*/ 	.word	0x0001b390


	//   ....[181]....
        /*1084*/ 	.word	0x0001b3a0


	//   ....[182]....
        /*1088*/ 	.word	0x0001b3b0


	//   ....[183]....
        /*108c*/ 	.word	0x0001b980


	//   ....[184]....
        /*1090*/ 	.word	0x0001b9b0


	//   ....[185]....
        /*1094*/ 	.word	0x0001b9d0


	//   ....[186]....
        /*1098*/ 	.word	0x0001b9f0


	//   ....[187]....
        /*109c*/ 	.word	0x0001ba10


	//   ....[188]....
        /*10a0*/ 	.word	0x0001ba30


	//   ....[189]....
        /*10a4*/ 	.word	0x0001ba50


	//   ....[190]....
        /*10a8*/ 	.word	0x0001ba70


	//   ....[191]....
        /*10ac*/ 	.word	0x0001da80


	//   ....[192]....
        /*10b0*/ 	.word	0x0001daa0


	//   ....[193]....
        /*10b4*/ 	.word	0x0001dad0


	//   ....[194]....
        /*10b8*/ 	.word	0x0001daf0


	//   ....[195]....
        /*10bc*/ 	.word	0x0001db10


	//   ....[196]....
        /*10c0*/ 	.word	0x0001db30


	//   ....[197]....
        /*10c4*/ 	.word	0x0001db50


	//   ....[198]....
        /*10c8*/ 	.word	0x0001db70


	//   ....[199]....
        /*10cc*/ 	.word	0x0001db90


	//   ....[200]....
        /*10d0*/ 	.word	0x0001dbb0


	//   ....[201]....
        /*10d4*/ 	.word	0x0001eec0


	//   ....[202]....
        /*10d8*/ 	.word	0x0001eee0


	//   ....[203]....
        /*10dc*/ 	.word	0x0001ef40


	//   ....[204]....
        /*10e0*/ 	.word	0x0001ef50


	//   ....[205]....
        /*10e4*/ 	.word	0x0001ef90


	//   ....[206]....
        /*10e8*/ 	.word	0x0001efa0


	//   ....[207]....
        /*10ec*/ 	.word	0x0001efe0


	//   ....[208]....
        /*10f0*/ 	.word	0x0001eff0


	//   ....[209]....
        /*10f4*/ 	.word	0x0001f000


	//   ....[210]....
        /*10f8*/ 	.word	0x0001f010


	//   ....[211]....
        /*10fc*/ 	.word	0x0001f1c0


	//   ....[212]....
        /*1100*/ 	.word	0x0001fab0


	//   ....[213]....
        /*1104*/ 	.word	0x00020160


	//   ....[214]....
        /*1108*/ 	.word	0x00020810


	//   ....[215]....
        /*110c*/ 	.word	0x000213c0


	//   ....[216]....
        /*1110*/ 	.word	0x000213f0


	//   ....[217]....
        /*1114*/ 	.word	0x00021410


	//   ....[218]....
        /*1118*/ 	.word	0x00021430


	//   ....[219]....
        /*111c*/ 	.word	0x00021450


	//   ....[220]....
        /*1120*/ 	.word	0x00021470


	//   ....[221]....
        /*1124*/ 	.word	0x00021490


	//   ....[222]....
        /*1128*/ 	.word	0x000214b0


	//   ....[223]....
        /*112c*/ 	.word	0x00023310


	//   ....[224]....
        /*1130*/ 	.word	0x00023340


	//   ....[225]....
        /*1134*/ 	.word	0x00023350


	//   ....[226]....
        /*1138*/ 	.word	0x00023360


	//   ....[227]....
        /*113c*/ 	.word	0x00023370


	//   ....[228]....
        /*1140*/ 	.word	0x000233a0


	//   ....[229]....
        /*1144*/ 	.word	0x000233c0


	//   ....[230]....
        /*1148*/ 	.word	0x000233e0


	//   ....[231]....
        /*114c*/ 	.word	0x000245d0


	//   ....[232]....
        /*1150*/ 	.word	0x000245f0


	//   ....[233]....
        /*1154*/ 	.word	0x00024600


	//   ....[234]....
        /*1158*/ 	.word	0x00024610


	//   ....[235]....
        /*115c*/ 	.word	0x00024620


	//   ....[236]....
        /*1160*/ 	.word	0x00024630


	//   ....[237]....
        /*1164*/ 	.word	0x00024650


	//   ....[238]....
        /*1168*/ 	.word	0x00024660


	//   ....[239]....
        /*116c*/ 	.word	0x00024a80


	//   ....[240]....
        /*1170*/ 	.word	0x00024aa0


	//   ....[241]....
        /*1174*/ 	.word	0x00024b00


	//   ....[242]....
        /*1178*/ 	.word	0x00024b10


	//   ....[243]....
        /*117c*/ 	.word	0x00024b80


	//   ....[244]....
        /*1180*/ 	.word	0x00024ba0


	//   ....[245]....
        /*1184*/ 	.word	0x00024c10


	//   ....[246]....
        /*1188*/ 	.word	0x00024c20


	//   ....[247]....
        /*118c*/ 	.word	0x00024c90


	//   ....[248]....
        /*1190*/ 	.word	0x00024cb0


	//   ....[249]....
        /*1194*/ 	.word	0x00024d20


	//   ....[250]....
        /*1198*/ 	.word	0x00024d30


	//   ....[251]....
        /*119c*/ 	.word	0x00024da0


	//   ....[252]....
        /*11a0*/ 	.word	0x00024dc0


	//   ....[253]....
        /*11a4*/ 	.word	0x00024e30


	//   ....[254]....
        /*11a8*/ 	.word	0x00024e40


	//   ....[255]....
        /*11ac*/ 	.word	0x000250c0


	//   ....[0]....
        /*11b0*/ 	.word	0x000250e0


	//   ....[1]....
        /*11b4*/ 	.word	0x00025490


	//   ....[2]....
        /*11b8*/ 	.word	0x000254a0


	//   ....[3]....
        /*11bc*/ 	.word	0x00025850


	//   ....[4]....
        /*11c0*/ 	.word	0x00025870


	//   ....[5]....
        /*11c4*/ 	.word	0x00025c30


	//   ....[6]....
        /*11c8*/ 	.word	0x00025c40


	//   ....[7]....
        /*11cc*/ 	.word	0x000267b0


	//   ....[8]....
        /*11d0*/ 	.word	0x000267d0


	//   ....[9]....
        /*11d4*/ 	.word	0x00026840


	//   ....[10]....
        /*11d8*/ 	.word	0x00026850


	//   ....[11]....
        /*11dc*/ 	.word	0x000268c0


	//   ....[12]....
        /*11e0*/ 	.word	0x000268e0


	//   ....[13]....
        /*11e4*/ 	.word	0x00026950


	//   ....[14]....
        /*11e8*/ 	.word	0x00026960


	//   ....[15]....
        /*11ec*/ 	.word	0x000269d0


	//   ....[16]....
        /*11f0*/ 	.word	0x000269f0


	//   ....[17]....
        /*11f4*/ 	.word	0x00026a60


	//   ....[18]....
        /*11f8*/ 	.word	0x00026a70


	//   ....[19]....
        /*11fc*/ 	.word	0x00026ae0


	//   ....[20]....
        /*1200*/ 	.word	0x00026b00


	//   ....[21]....
        /*1204*/ 	.word	0x00026b70


	//   ....[22]....
        /*1208*/ 	.word	0x00026b80


	//   ....[23]....
        /*120c*/ 	.word	0x00026cd0


	//   ....[24]....
        /*1210*/ 	.word	0x00026cf0


	//   ....[25]....
        /*1214*/ 	.word	0x00026e20


	//   ....[26]....
        /*1218*/ 	.word	0x00026e60


	//   ....[27]....
        /*121c*/ 	.word	0x00026e90


	//   ....[28]....
        /*1220*/ 	.word	0x00026ec0


	//   ....[29]....
        /*1224*/ 	.word	0x00026ef0


	//   ....[30]....
        /*1228*/ 	.word	0x00026f20


	//   ....[31]....
        /*122c*/ 	.word	0x00027080


	//   ....[32]....
        /*1230*/ 	.word	0x000270c0


	//   ....[33]....
        /*1234*/ 	.word	0x000270f0


	//   ....[34]....
        /*1238*/ 	.word	0x00027120


	//   ....[35]....
        /*123c*/ 	.word	0x00027150


	//   ....[36]....
        /*1240*/ 	.word	0x00027180


	//   ....[37]....
        /*1244*/ 	.word	0x00027210


	//   ....[38]....
        /*1248*/ 	.word	0x00027270


	//   ....[39]....
        /*124c*/ 	.word	0x00027280


	//   ....[40]....
        /*1250*/ 	.word	0x000272e0


	//   ....[41]....
        /*1254*/ 	.word	0x00027d40


	//   ....[42]....
        /*1258*/ 	.word	0x00027da0


	//   ....[43]....
        /*125c*/ 	.word	0x00027df0


	//   ....[44]....
        /*1260*/ 	.word	0x00027e40


	//   ....[45]....
        /*1264*/ 	.word	0x00027e90


	//   ....[46]....
        /*1268*/ 	.word	0x00027f00


	//   ....[47]....
        /*126c*/ 	.word	0x00027f50


	//   ....[48]....
        /*1270*/ 	.word	0x00027fc0


	//   ....[49]....
        /*1274*/ 	.word	0x00028030


	//   ....[50]....
        /*1278*/ 	.word	0x000280a0


	//   ....[51]....
        /*127c*/ 	.word	0x00028110


	//   ....[52]....
        /*1280*/ 	.word	0x00028180


	//   ....[53]....
        /*1284*/ 	.word	0x000281f0


	//   ....[54]....
        /*1288*/ 	.word	0x00028250


	//   ....[55]....
        /*128c*/ 	.word	0x000282c0


	//   ....[56]....
        /*1290*/ 	.word	0x00028330


	//   ....[57]....
        /*1294*/ 	.word	0x000283a0


	//   ....[58]....
        /*1298*/ 	.word	0x00028400


	//   ....[59]....
        /*129c*/ 	.word	0x00028470


	//   ....[60]....
        /*12a0*/ 	.word	0x000284e0


	//   ....[61]....
        /*12a4*/ 	.word	0x00028550


	//   ....[62]....
        /*12a8*/ 	.word	0x000285b0


	//   ....[63]....
        /*12ac*/ 	.word	0x00028620


	//   ....[64]....
        /*12b0*/ 	.word	0x00028690


	//   ....[65]....
        /*12b4*/ 	.word	0x00028700


	//   ....[66]....
        /*12b8*/ 	.word	0x00028760


	//   ....[67]....
        /*12bc*/ 	.word	0x000287d0


	//   ....[68]....
        /*12c0*/ 	.word	0x00028840


	//   ....[69]....
        /*12c4*/ 	.word	0x000288f0


	//   ....[70]....
        /*12c8*/ 	.word	0x00028950


	//   ....[71]....
        /*12cc*/ 	.word	0x00028a00


	//   ....[72]....
        /*12d0*/ 	.word	0x00028a60


	//   ....[73]....
        /*12d4*/ 	.word	0x00028b10


	//   ....[74]....
        /*12d8*/ 	.word	0x00028b70


	//   ....[75]....
        /*12dc*/ 	.word	0x00028c20


	//   ....[76]....
        /*12e0*/ 	.word	0x00028c80


	//   ....[77]....
        /*12e4*/ 	.word	0x00028cf0


	//   ....[78]....
        /*12e8*/ 	.word	0x00028d60


	//   ....[79]....
        /*12ec*/ 	.word	0x00028dd0


	//   ....[80]....
        /*12f0*/ 	.word	0x00028e40


	//   ....[81]....
        /*12f4*/ 	.word	0x00028e90


	//   ....[82]....
        /*12f8*/ 	.word	0x00028ed0


	//   ....[83]....
        /*12fc*/ 	.word	0x00028f20


	//   ....[84]....
        /*1300*/ 	.word	0x00028f70


	//   ....[85]....
        /*1304*/ 	.word	0x00028fc0


	//   ....[86]....
        /*1308*/ 	.word	0x00029010


	//   ....[87]....
        /*130c*/ 	.word	0x00029060


	//   ....[88]....
        /*1310*/ 	.word	0x000290b0


	//   ....[89]....
        /*1314*/ 	.word	0x00029120


	//   ....[90]....
        /*1318*/ 	.word	0x00029190


	//   ....[91]....
        /*131c*/ 	.word	0x00029240


	//   ....[92]....
        /*1320*/ 	.word	0x000292a0


	//   ....[93]....
        /*1324*/ 	.word	0x00029350


	//   ....[94]....
        /*1328*/ 	.word	0x000293b0


	//   ....[95]....
        /*132c*/ 	.word	0x00029460


	//   ....[96]....
        /*1330*/ 	.word	0x000294c0


	//   ....[97]....
        /*1334*/ 	.word	0x00029570


	//   ....[98]....
        /*1338*/ 	.word	0x000295d0


	//   ....[99]....
        /*133c*/ 	.word	0x00029640


	//   ....[100]....
        /*1340*/ 	.word	0x000296b0


	//   ....[101]....
        /*1344*/ 	.word	0x00029760


	//   ....[102]....
        /*1348*/ 	.word	0x000297c0


	//   ....[103]....
        /*134c*/ 	.word	0x00029870


	//   ....[104]....
        /*1350*/ 	.word	0x000298d0


	//   ....[105]....
        /*1354*/ 	.word	0x00029980


	//   ....[106]....
        /*1358*/ 	.word	0x000299e0


	//   ....[107]....
        /*135c*/ 	.word	0x00029a90


	//   ....[108]....
        /*1360*/ 	.word	0x00029af0


	//   ....[109]....
        /*1364*/ 	.word	0x00029b60


	//   ....[110]....
        /*1368*/ 	.word	0x00029bd0


	//   ....[111]....
        /*136c*/ 	.word	0x00029c40


	//   ....[112]....
        /*1370*/ 	.word	0x00029cb0


	//   ....[113]....
        /*1374*/ 	.word	0x00029d00


	//   ....[114]....
        /*1378*/ 	.word	0x00029d40


	//   ....[115]....
        /*137c*/ 	.word	0x00029d90


	//   ....[116]....
        /*1380*/ 	.word	0x00029dd0


	//   ....[117]....
        /*1384*/ 	.word	0x00029e20


	//   ....[118]....
        /*1388*/ 	.word	0x00029e60


	//   ....[119]....
        /*138c*/ 	.word	0x00029eb0


	//   ....[120]....
        /*1390*/ 	.word	0x00029ef0


	//   ....[121]....
        /*1394*/ 	.word	0x00029f50


	//   ....[122]....
        /*1398*/ 	.word	0x00029fc0


	//   ....[123]....
        /*139c*/ 	.word	0x0002a070


	//   ....[124]....
        /*13a0*/ 	.word	0x0002a0d0


	//   ....[125]....
        /*13a4*/ 	.word	0x0002a180


	//   ....[126]....
        /*13a8*/ 	.word	0x0002a1e0


	//   ....[127]....
        /*13ac*/ 	.word	0x0002a290


	//   ....[128]....
        /*13b0*/ 	.word	0x0002a2f0


	//   ....[129]....
        /*13b4*/ 	.word	0x0002a3a0


	//   ....[130]....
        /*13b8*/ 	.word	0x0002a400


	//   ....[131]....
        /*13bc*/ 	.word	0x0002a470


	//   ....[132]....
        /*13c0*/ 	.word	0x0002a4e0


	//   ....[133]....
        /*13c4*/ 	.word	0x0002a590


	//   ....[134]....
        /*13c8*/ 	.word	0x0002a5f0


	//   ....[135]....
        /*13cc*/ 	.word	0x0002a6a0


	//   ....[136]....
        /*13d0*/ 	.word	0x0002a700


	//   ....[137]....
        /*13d4*/ 	.word	0x0002a7b0


	//   ....[138]....
        /*13d8*/ 	.word	0x0002a810


	//   ....[139]....
        /*13dc*/ 	.word	0x0002a8c0


	//   ....[140]....
        /*13e0*/ 	.word	0x0002a920


	//   ....[141]....
        /*13e4*/ 	.word	0x0002a970


	//   ....[142]....
        /*13e8*/ 	.word	0x0002a9b0


	//   ....[143]....
        /*13ec*/ 	.word	0x0002aa00


	//   ....[144]....
        /*13f0*/ 	.word	0x0002aa40


	//   ....[145]....
        /*13f4*/ 	.word	0x0002aa90


	//   ....[146]....
        /*13f8*/ 	.word	0x0002aad0


	//   ....[147]....
        /*13fc*/ 	.word	0x0002ab20


	//   ....[148]....
        /*1400*/ 	.word	0x0002ab60


	//   ....[149]....
        /*1404*/ 	.word	0x0002abb0


	//   ....[150]....
        /*1408*/ 	.word	0x0002ac20


	//   ....[151]....
        /*140c*/ 	.word	0x0002ac90


	//   ....[152]....
        /*1410*/ 	.word	0x0002ad40


	//   ....[153]....
        /*1414*/ 	.word	0x0002ada0


	//   ....[154]....
        /*1418*/ 	.word	0x0002ae50


	//   ....[155]....
        /*141c*/ 	.word	0x0002aeb0


	//   ....[156]....
        /*1420*/ 	.word	0x0002af60


	//   ....[157]....
        /*1424*/ 	.word	0x0002afc0


	//   ....[158]....
        /*1428*/ 	.word	0x0002b070


	//   ....[159]....
        /*142c*/ 	.word	0x0002b0d0


	//   ....[160]....
        /*1430*/ 	.word	0x0002b140


	//   ....[161]....
        /*1434*/ 	.word	0x0002b1b0


	//   ....[162]....
        /*1438*/ 	.word	0x0002b220


	//   ....[163]....
        /*143c*/ 	.word	0x0002b290


	//   ....[164]....
        /*1440*/ 	.word	0x0002b2e0


	//   ....[165]....
        /*1444*/ 	.word	0x0002b320


	//   ....[166]....
        /*1448*/ 	.word	0x0002b370


	//   ....[167]....
        /*144c*/ 	.word	0x0002b3b0


	//   ....[168]....
        /*1450*/ 	.word	0x0002b400


	//   ....[169]....
        /*1454*/ 	.word	0x0002b440


	//   ....[170]....
        /*1458*/ 	.word	0x0002b490


	//   ....[171]....
        /*145c*/ 	.word	0x0002b4d0


	//   ....[172]....
        /*1460*/ 	.word	0x0002b520


	//   ....[173]....
        /*1464*/ 	.word	0x0002b570


	//   ....[174]....
        /*1468*/ 	.word	0x0002b5c0


	//   ....[175]....
        /*146c*/ 	.word	0x0002b610


	//   ....[176]....
        /*1470*/ 	.word	0x0002b660


	//   ....[177]....
        /*1474*/ 	.word	0x0002b6b0


	//   ....[178]....
        /*1478*/ 	.word	0x0002b700


	//   ....[179]....
        /*147c*/ 	.word	0x0002b740


	//   ....[180]....
        /*1480*/ 	.word	0x0002b7b0


	//   ....[181]....
        /*1484*/ 	.word	0x0002b820


	//   ....[182]....
        /*1488*/ 	.word	0x0002b890


	//   ....[183]....
        /*148c*/ 	.word	0x0002b8f0


	//   ....[184]....
        /*1490*/ 	.word	0x0002b960


	//   ....[185]....
        /*1494*/ 	.word	0x0002b9d0


	//   ....[186]....
        /*1498*/ 	.word	0x0002ba40


	//   ....[187]....
        /*149c*/ 	.word	0x0002baa0


	//   ....[188]....
        /*14a0*/ 	.word	0x0002bb10


	//   ....[189]....
        /*14a4*/ 	.word	0x0002bb80


	//   ....[190]....
        /*14a8*/ 	.word	0x0002bbf0


	//   ....[191]....
        /*14ac*/ 	.word	0x0002bc50


	//   ....[192]....
        /*14b0*/ 	.word	0x0002bcc0


	//   ....[193]....
        /*14b4*/ 	.word	0x0002bd30


	//   ....[194]....
        /*14b8*/ 	.word	0x0002bda0


	//   ....[195]....
        /*14bc*/ 	.word	0x0002be00


	//   ....[196]....
        /*14c0*/ 	.word	0x0002be70


	//   ....[197]....
        /*14c4*/ 	.word	0x0002bee0


	//   ....[198]....
        /*14c8*/ 	.word	0x0002bf50


	//   ....[199]....
        /*14cc*/ 	.word	0x0002bfb0


	//   ....[200]....
        /*14d0*/ 	.word	0x0002c020


	//   ....[201]....
        /*14d4*/ 	.word	0x0002c090


	//   ....[202]....
        /*14d8*/ 	.word	0x0002c100


	//   ....[203]....
        /*14dc*/ 	.word	0x0002c160


	//   ....[204]....
        /*14e0*/ 	.word	0x0002c1d0


	//   ....[205]....
        /*14e4*/ 	.word	0x0002c240


	//   ....[206]....
        /*14e8*/ 	.word	0x0002c2b0


	//   ....[207]....
        /*14ec*/ 	.word	0x0002c310


	//   ....[208]....
        /*14f0*/ 	.word	0x0002c380


	//   ....[209]....
        /*14f4*/ 	.word	0x0002c3f0


	//   ....[210]....
        /*14f8*/ 	.word	0x0002c460


	//   ....[211]....
        /*14fc*/ 	.word	0x0002c4c0


	//   ....[212]....
        /*1500*/ 	.word	0x0002c530


	//   ....[213]....
        /*1504*/ 	.word	0x0002c5a0


	//   ....[214]....
        /*1508*/ 	.word	0x0002c610


	//   ....[215]....
        /*150c*/ 	.word	0x0002c670


	//   ....[216]....
        /*1510*/ 	.word	0x0002c6e0


	//   ....[217]....
        /*1514*/ 	.word	0x0002c750


	//   ....[218]....
        /*1518*/ 	.word	0x0002c7c0


	//   ....[219]....
        /*151c*/ 	.word	0x0002c820


	//   ....[220]....
        /*1520*/ 	.word	0x0002c890


	//   ....[221]....
        /*1524*/ 	.word	0x0002c900


	//   ....[222]....
        /*1528*/ 	.word	0x0002c950


	//   ....[223]....
        /*152c*/ 	.word	0x0002c990


	//   ....[224]....
        /*1530*/ 	.word	0x0002c9e0


	//   ....[225]....
        /*1534*/ 	.word	0x0002ca30


	//   ....[226]....
        /*1538*/ 	.word	0x0002ca80


	//   ....[227]....
        /*153c*/ 	.word	0x0002caf0


	//   ....[228]....
        /*1540*/ 	.word	0x0002cb40


	//   ....[229]....
        /*1544*/ 	.word	0x0002cb90


	//   ....[230]....
        /*1548*/ 	.word	0x0002cbe0


	//   ....[231]....
        /*154c*/ 	.word	0x0002cc30


	//   ....[232]....
        /*1550*/ 	.word	0x0002cc80


	//   ....[233]....
        /*1554*/ 	.word	0x0002ccf0


	//   ....[234]....
        /*1558*/ 	.word	0x0002cd40


	//   ....[235]....
        /*155c*/ 	.word	0x0002cdb0


	//   ....[236]....
        /*1560*/ 	.word	0x0002ce10


	//   ....[237]....
        /*1564*/ 	.word	0x0002ce80


	//----- nvinfo : EIATTR_EXIT_INSTR_OFFSETS
	.align		4
.L_226:
        /*1568*/ 	.byte	0x04, 0x1c
        /*156a*/ 	.short	(.L_228 - .L_227)


	//   ....[0]....
.L_227:
        /*156c*/ 	.word	0x000010d0


	//   ....[1]....
        /*1570*/ 	.word	0x00027d00


	//----- nvinfo : EIATTR_MAX_THREADS
	.align		4
.L_228:
        /*1574*/ 	.byte	0x04, 0x05
        /*1576*/ 	.short	(.L_230 - .L_229)
.L_229:
        /*1578*/ 	.word	0x00000080
        /*157c*/ 	.word	0x00000001
        /*1580*/ 	.word	0x00000001


	//----- nvinfo : EIATTR_CRS_STACK_SIZE
	.align		4
.L_230:
        /*1584*/ 	.byte	0x04, 0x1e
        /*1586*/ 	.short	(.L_232 - .L_231)
.L_231:
        /*1588*/ 	.word	0x00000000
.L_232:


//--------------------- .nv.info._ZN7cutlass13device_kernelIN5flash19enable_sm80_to_sm89INS1_16FlashAttnFwdSm80INS1_25CollectiveMainloopFwdSm80ILi4ELi1ELb0EN4cute5tupleIJNS5_1CILi128EEENS7_ILi112EEENS7_ILi64EEEEEELi64ENS_6half_tEfNS_4arch4Sm80ELb1ELb0ELb1ELb0ELb1ELb0ELb1ELb1EEENS1_21CollectiveEpilogueFwdINS6_IJS8_SA_S9_EEENS6_IJNS7_ILi1EEESI_SI_EEESC_SE_Li128ELb0ELb1ELb1ELb0EEENS1_30DynamicPersistentTileSchedulerILi128ELi128ELb1ELb1ELb0EEEEEEEEEvNT_6ParamsE --------------------------
	.section	.nv.info._ZN7cutlass13device_kernelIN5flash19enable_sm80_to_sm89INS1_16FlashAttnFwdSm80INS1_25CollectiveMainloopFwdSm80ILi4ELi1ELb0EN4cute5tupleIJNS5_1CILi128EEENS7_ILi112EEENS7_ILi64EEEEEELi64ENS_6half_tEfNS_4arch4Sm80ELb1ELb0ELb1ELb0ELb1ELb0ELb1ELb1EEENS1_21CollectiveEpilogueFwdINS6_IJS8_SA_S9_EEENS6_IJNS7_ILi1EEESI_SI_EEESC_SE_Li128ELb0ELb1ELb1ELb0EEENS1_30DynamicPersistentTileSchedulerILi128ELi128ELb1ELb1ELb0EEEEEEEEEvNT_6ParamsE,"",@"SHT_CUDA_INFO"
	.sectionflags	@""
	.align	4


	//----- nvinfo : EIATTR_CUDA_API_VERSION
	.align		4
        /*0000*/ 	.byte	0x04, 0x37
        /*0002*/ 	.short	(.L_234 - .L_233)
.L_233:
        /*0004*/ 	.word	0x00000082


	//----- nvinfo : EIATTR_SW2861232_WAR
	.align		4
.L_234:
        /*0008*/ 	.byte	0x01, 0x35
	.zero		2


	//----- nvinfo : EIATTR_PARAM_CBANK
	.align		4
        /*000c*/ 	.byte	0x04, 0x0a
        /*000e*/ 	.short	(.L_236 - .L_235)
	.align		4
.L_235:
        /*0010*/ 	.word	index@(.nv.constant0._ZN7cutlass13device_kernelIN5flash19enable_sm80_to_sm89INS1_16FlashAttnFwdSm80INS1_25CollectiveMainloopFwdSm80ILi4ELi1ELb0EN4cute5tupleIJNS5_1CILi128EEENS7_ILi112EEENS7_ILi64EEEEEELi64ENS_6half_tEfNS_4arch4Sm80ELb1ELb0ELb1ELb0ELb1ELb0ELb1ELb1EEENS1_21CollectiveEpilogueFwdINS6_IJS8_SA_S9_EEENS6_IJNS7_ILi1EEESI_SI_EEESC_SE_Li128ELb0ELb1ELb1ELb0EEENS1_30DynamicPersistentTileSchedulerILi128ELi128ELb1ELb1ELb0EEEEEEEEEvNT_6ParamsE)
        /*0014*/ 	.short	0x0160
        /*0016*/ 	.short	0x0428


	//----- nvinfo : EIATTR_CBANK_PARAM_SIZE
	.align		4
.L_236:
        /*0018*/ 	.byte	0x03, 0x19
        /*001a*/ 	.short	0x0428


	//----- nvinfo : EIATTR_KPARAM_INFO
	.align		4
        /*001c*/ 	.byte	0x04, 0x17
        /*001e*/ 	.short	(.L_238 - .L_237)
.L_237:
        /*0020*/ 	.word	0x00000000
        /*0024*/ 	.short	0x0000
        /*0026*/ 	.short	0x0000
        /*0028*/ 	.byte	0x00, 0xf0, 0xa1, 0x10


	//----- nvinfo : EIATTR_MAXREG_COUNT
	.align		4
.L_238:
        /*002c*/ 	.byte	0x03, 0x1b
        /*002e*/ 	.short	0x00ff


	//----- nvinfo : EIATTR_NUM_BARRIERS
	.align		4
        /*0030*/ 	.byte	0x02, 0x4c
        /*0032*/ 	.byte	0x06
	.zero		1


	//----- nvinfo : EIATTR_ANNOTATIONS
	.align		4
        /*0034*/ 	.byte	0x04, 0x55
        /*0036*/ 	.short	(.L_240 - .L_239)


	//   ....[0]....
.L_239:
        /* <DEDUP_REMOVED lines=58> */


	//----- nvinfo : EIATTR_MERCURY_ISA_VERSION
	.align		4
.L_240:
        /*03c0*/ 	.byte	0x03, 0x5f
        /*03c2*/ 	.short	0x0000


	//----- nvinfo : EIATTR_INT_WARP_WIDE_INSTR_OFFSETS
	.align		4
        /*03c4*/ 	.byte	0x04, 0x31
        /*03c6*/ 	.short	(.L_242 - .L_241)


	//   ....[0]....
.L_241:
        /*03c8*/ 	.word	0x000137d0


	//   ....[1]....
        /*03cc*/ 	.word	0x00013870


	//----- nvinfo : EIATTR_COOP_GROUP_MASK_REGIDS
	.align		4
.L_242:
        /*03d0*/ 	.byte	0x04, 0x29
        /*03d2*/ 	.short	(.L_244 - .L_243)


	//   ....[0]....
.L_243:
        /*03d4*/ 	.word	0xffffffff


	//   ....[1]....
        /*03d8*/ 	.word	0xffffffff


	//   ....[2]....
        /*03dc*/ 	.word	0xffffffff


	//   ....[3]....
        /*03e0*/ 	.word	0xffffffff


	//   ....[4]....
        /*03e4*/ 	.word	0xffffffff


	//   ....[5]....
        /*03e8*/ 	.word	0xffffffff


	//   ....[6]....
        /*03ec*/ 	.word	0xffffffff


	//   ....[7]....
        /*03f0*/ 	.word	0xffffffff


	//   ....[8]....
        /*03f4*/ 	.word	0xffffffff


	//   ....[9]....
        /*03f8*/ 	.word	0xffffffff


	//   ....[10]....
        /*03fc*/ 	.word	0xffffffff


	//   ....[11]....
        /*0400*/ 	.word	0xffffffff


	//   ....[12]....
        /*0404*/ 	.word	0xffffffff


	//   ....[13]....
        /*0408*/ 	.word	0xffffffff


	//   ....[14]....
        /*040c*/ 	.word	0xffffffff


	//   ....[15]....
        /*0410*/ 	.word	0xffffffff


	//   ....[16]....
        /*0414*/ 	.word	0xffffffff


	//   ....[17]....
        /*0418*/ 	.word	0xffffffff


	//   ....[18]....
        /*041c*/ 	.word	0xffffffff


	//   ....[19]....
        /*0420*/ 	.word	0xffffffff


	//   ....[20]....
        /*0424*/ 	.word	0xffffffff


	//   ....[21]....
        /*0428*/ 	.word	0xffffffff


	//   ....[22]....
        /*042c*/ 	.word	0xffffffff


	//   ....[23]....
        /*0430*/ 	.word	0xffffffff


	//   ....[24]....
        /*0434*/ 	.word	0xffffffff


	//   ....[25]....
        /*0438*/ 	.word	0xffffffff


	//   ....[26]....
        /*043c*/ 	.word	0xffffffff


	//   ....[27]....
        /*0440*/ 	.word	0xffffffff


	//   ....[28]....
        /*0444*/ 	.word	0xffffffff


	//   ....[29]....
        /*0448*/ 	.word	0xffffffff


	//   ....[30]....
        /*044c*/ 	.word	0xffffffff


	//   ....[31]....
        /*0450*/ 	.word	0xffffffff


	//   ....[32]....
        /*0454*/ 	.word	0xffffffff


	//   ....[33]....
        /*0458*/ 	.word	0xffffffff


	//   ....[34]....
        /*045c*/ 	.word	0xffffffff


	//   ....[35]....
        /*0460*/ 	.word	0xffffffff


	//   ....[36]....
        /*0464*/ 	.word	0xffffffff


	//   ....[37]....
        /*0468*/ 	.word	0xffffffff


	//   ....[38]....
        /*046c*/ 	.word	0xffffffff


	//   ....[39]....
        /*0470*/ 	.word	0xffffffff


	//   ....[40]....
        /*0474*/ 	.word	0xffffffff


	//   ....[41]....
        /*0478*/ 	.word	0xffffffff


	//   ....[42]....
        /*047c*/ 	.word	0xffffffff


	//   ....[43]....
        /*0480*/ 	.word	0xffffffff


	//   ....[44]....
        /*0484*/ 	.word	0xffffffff


	//   ....[45]....
        /*0488*/ 	.word	0xffffffff


	//   ....[46]....
        /*048c*/ 	.word	0xffffffff


	//   ....[47]....
        /*0490*/ 	.word	0xffffffff


	//   ....[48]....
        /*0494*/ 	.word	0xffffffff


	//   ....[49]....
        /*0498*/ 	.word	0xffffffff


	//   ....[50]....
        /*049c*/ 	.word	0xffffffff


	//   ....[51]....
        /*04a0*/ 	.word	0xffffffff


	//   ....[52]....
        /*04a4*/ 	.word	0xffffffff


	//   ....[53]....
        /*04a8*/ 	.word	0xffffffff


	//   ....[54]....
        /*04ac*/ 	.word	0xffffffff


	//   ....[55]....
        /*04b0*/ 	.word	0xffffffff


	//   ....[56]....
        /*04b4*/ 	.word	0xffffffff


	//   ....[57]....
        /*04b8*/ 	.word	0xffffffff


	//   ....[58]....
        /*04bc*/ 	.word	0xffffffff


	//   ....[59]....
        /*04c0*/ 	.word	0xffffffff


	//   ....[60]....
        /*04c4*/ 	.word	0xffffffff


	//   ....[61]....
        /*04c8*/ 	.word	0xffffffff


	//   ....[62]....
        /*04cc*/ 	.word	0xffffffff


	//   ....[63]....
        /*04d0*/ 	.word	0xffffffff


	//   ....[64]....
        /*04d4*/ 	.word	0xffffffff


	//   ....[65]....
        /*04d8*/ 	.word	0xffffffff


	//   ....[66]....
        /*04dc*/ 	.word	0xffffffff


	//   ....[67]....
        /*04e0*/ 	.word	0xffffffff


	//   ....[68]....
        /*04e4*/ 	.word	0xffffffff


	//   ....[69]....
        /*04e8*/ 	.word	0xffffffff


	//   ....[70]....
        /*04ec*/ 	.word	0xffffffff


	//   ....[71]....
        /*04f0*/ 	.word	0xffffffff


	//   ....[72]....
        /*04f4*/ 	.word	0xffffffff


	//   ....[73]....
        /*04f8*/ 	.word	0xffffffff


	//   ....[74]....
        /*04fc*/ 	.word	0xffffffff


	//   ....[75]....
        /*0500*/ 	.word	0xffffffff


	//   ....[76]....
        /*0504*/ 	.word	0xffffffff


	//   ....[77]....
        /*0508*/ 	.word	0xffffffff


	//   ....[78]....
        /*050c*/ 	.word	0xffffffff


	//   ....[79]....
        /*0510*/ 	.word	0xffffffff


	//   ....[80]....
        /*0514*/ 	.word	0xffffffff


	//   ....[81]....
        /*0518*/ 	.word	0xffffffff


	//   ....[82]....
        /*051c*/ 	.word	0xffffffff


	//   ....[83]....
        /*0520*/ 	.word	0xffffffff


	//   ....[84]....
        /*0524*/ 	.word	0xffffffff


	//   ....[85]....
        /*0528*/ 	.word	0xffffffff


	//   ....[86]....
        /*052c*/ 	.word	0xffffffff


	//   ....[87]....
        /*0530*/ 	.word	0xffffffff


	//   ....[88]....
        /*0534*/ 	.word	0xffffffff


	//   ....[89]....
        /*0538*/ 	.word	0xffffffff


	//   ....[90]....
        /*053c*/ 	.word	0xffffffff


	//   ....[91]....
        /*0540*/ 	.word	0xffffffff


	//   ....[92]....
        /*0544*/ 	.word	0xffffffff


	//   ....[93]....
        /*0548*/ 	.word	0xffffffff


	//   ....[94]....
        /*054c*/ 	.word	0xffffffff


	//   ....[95]....
        /*0550*/ 	.word	0xffffffff


	//   ....[96]....
        /*0554*/ 	.word	0xffffffff


	//   ....[97]....
        /*0558*/ 	.word	0xffffffff


	//   ....[98]....
        /*055c*/ 	.word	0xffffffff


	//   ....[99]....
        /*0560*/ 	.word	0xffffffff


	//   ....[100]....
        /*0564*/ 	.word	0xffffffff


	//   ....[101]....
        /*0568*/ 	.word	0xffffffff


	//   ....[102]....
        /*056c*/ 	.word	0xffffffff


	//   ....[103]....
        /*0570*/ 	.word	0xffffffff


	//   ....[104]....
        /*0574*/ 	.word	0xffffffff


	//   ....[105]....
        /*0578*/ 	.word	0xffffffff


	//   ....[106]....
        /*057c*/ 	.word	0xffffffff


	//   ....[107]....
        /*0580*/ 	.word	0xffffffff


	//   ....[108]....
        /*0584*/ 	.word	0xffffffff


	//   ....[109]....
        /*0588*/ 	.word	0xffffffff


	//   ....[110]....
        /*058c*/ 	.word	0xffffffff


	//   ....[111]....
        /*0590*/ 	.word	0xffffffff


	//   ....[112]....
        /*0594*/ 	.word	0xffffffff


	//   ....[113]....
        /*0598*/ 	.word	0xffffffff


	//   ....[114]....
        /*059c*/ 	.word	0xffffffff


	//   ....[115]....
        /*05a0*/ 	.word	0xffffffff


	//   ....[116]....
        /*05a4*/ 	.word	0xffffffff


	//   ....[117]....
        /*05a8*/ 	.word	0xffffffff


	//   ....[118]....
        /*05ac*/ 	.word	0xffffffff


	//   ....[119]....
        /*05b0*/ 	.word	0xffffffff


	//   ....[120]....
        /*05b4*/ 	.word	0xffffffff


	//   ....[121]....
        /*05b8*/ 	.word	0xffffffff


	//   ....[122]....
        /*05bc*/ 	.word	0xffffffff


	//   ....[123]....
        /*05c0*/ 	.word	0xffffffff


	//   ....[124]....
        /*05c4*/ 	.word	0xffffffff


	//   ....[125]....
        /*05c8*/ 	.word	0xffffffff


	//   ....[126]....
        /*05cc*/ 	.word	0xffffffff


	//   ....[127]....
        /*05d0*/ 	.word	0xffffffff


	//   ....[128]....
        /*05d4*/ 	.word	0xffffffff


	//   ....[129]....
        /*05d8*/ 	.word	0xffffffff


	//   ....[130]....
        /*05dc*/ 	.word	0xffffffff


	//   ....[131]....
        /*05e0*/ 	.word	0xffffffff


	//   ....[132]....
        /*05e4*/ 	.word	0xffffffff


	//   ....[133]....
        /*05e8*/ 	.word	0xffffffff


	//   ....[134]....
        /*05ec*/ 	.word	0xffffffff


	//   ....[135]....
        /*05f0*/ 	.word	0xffffffff


	//   ....[136]....
        /*05f4*/ 	.word	0xffffffff


	//   ....[137]....
        /*05f8*/ 	.word	0xffffffff


	//   ....[138]....
        /*05fc*/ 	.word	0xffffffff


	//   ....[139]....
        /*0600*/ 	.word	0xffffffff


	//   ....[140]....
        /*0604*/ 	.word	0xffffffff


	//   ....[141]....
        /*0608*/ 	.word	0xffffffff


	//   ....[142]....
        /*060c*/ 	.word	0xffffffff


	//   ....[143]....
        /*0610*/ 	.word	0xffffffff


	//   ....[144]....
        /*0614*/ 	.word	0xffffffff


	//   ....[145]....
        /*0618*/ 	.word	0xffffffff


	//   ....[146]....
        /*061c*/ 	.word	0xffffffff


	//   ....[147]....
        /*0620*/ 	.word	0xffffffff


	//   ....[148]....
        /*0624*/ 	.word	0xffffffff


	//   ....[149]....
        /*0628*/ 	.word	0xffffffff


	//   ....[150]....
        /*062c*/ 	.word	0xffffffff


	//   ....[151]....
        /*0630*/ 	.word	0xffffffff


	//   ....[152]....
        /*0634*/ 	.word	0xffffffff


	//   ....[153]....
        /*0638*/ 	.word	0xffffffff


	//   ....[154]....
        /*063c*/ 	.word	0xffffffff


	//   ....[155]....
        /*0640*/ 	.word	0xffffffff


	//   ....[156]....
        /*0644*/ 	.word	0xffffffff


	//   ....[157]....
        /*0648*/ 	.word	0xffffffff


	//   ....[158]....
        /*064c*/ 	.word	0xffffffff


	//   ....[159]....
        /*0650*/ 	.word	0xffffffff


	//   ....[160]....
        /*0654*/ 	.word	0xffffffff


	//   ....[161]....
        /*0658*/ 	.word	0xffffffff


	//   ....[162]....
        /*065c*/ 	.word	0xffffffff


	//   ....[163]....
        /*0660*/ 	.word	0xffffffff


	//   ....[164]....
        /*0664*/ 	.word	0xffffffff


	//   ....[165]....
        /*0668*/ 	.word	0xffffffff


	//   ....[166]....
        /*066c*/ 	.word	0xffffffff


	//   ....[167]....
        /*0670*/ 	.word	0xffffffff


	//   ....[168]....
        /*0674*/ 	.word	0xffffffff


	//   ....[169]....
        /*0678*/ 	.word	0xffffffff


	//   ....[170]....
        /*067c*/ 	.word	0xffffffff


	//   ....[171]....
        /*0680*/ 	.word	0xffffffff


	//   ....[172]....
        /*0684*/ 	.word	0xffffffff


	//   ....[173]....
        /*0688*/ 	.word	0xffffffff


	//   ....[174]....
        /*068c*/ 	.word	0xffffffff


	//   ....[175]....
        /*0690*/ 	.word	0xffffffff


	//   ....[176]....
        /*0694*/ 	.word	0xffffffff


	//   ....[177]....
        /*0698*/ 	.word	0xffffffff


	//   ....[178]....
        /*069c*/ 	.word	0xffffffff


	//   ....[179]....
        /*06a0*/ 	.word	0xffffffff


	//   ....[180]....
        /*06a4*/ 	.word	0xffffffff


	//   ....[181]....
        /*06a8*/ 	.word	0xffffffff


	//   ....[182]....
        /*06ac*/ 	.word	0xffffffff


	//   ....[183]....
        /*06b0*/ 	.word	0xffffffff


	//   ....[184]....
        /*06b4*/ 	.word	0xffffffff


	//   ....[185]....
        /*06b8*/ 	.word	0xffffffff


	//   ....[186]....
        /*06bc*/ 	.word	0xffffffff


	//   ....[187]....
        /*06c0*/ 	.word	0xffffffff


	//   ....[188]....
        /*06c4*/ 	.word	0xffffffff


	//   ....[189]....
        /*06c8*/ 	.word	0xffffffff


	//   ....[190]....
        /*06cc*/ 	.word	0xffffffff


	//   ....[191]....
        /*06d0*/ 	.word	0xffffffff


	//   ....[192]....
        /*06d4*/ 	.word	0xffffffff


	//   ....[193]....
        /*06d8*/ 	.word	0xffffffff


	//   ....[194]....
        /*06dc*/ 	.word	0xffffffff


	//   ....[195]....
        /*06e0*/ 	.word	0xffffffff


	//   ....[196]....
        /*06e4*/ 	.word	0xffffffff


	//   ....[197]....
        /*06e8*/ 	.word	0xffffffff


	//   ....[198]....
        /*06ec*/ 	.word	0xffffffff


	//   ....[199]....
        /*06f0*/ 	.word	0xffffffff


	//   ....[200]....
        /*06f4*/ 	.word	0xffffffff


	//   ....[201]....
        /*06f8*/ 	.word	0xffffffff


	//   ....[202]....
        /*06fc*/ 	.word	0xffffffff


	//   ....[203]....
        /*0700*/ 	.word	0xffffffff


	//   ....[204]....
        /*0704*/ 	.word	0xffffffff


	//   ....[205]....
        /*0708*/ 	.word	0xffffffff


	//   ....[206]....
        /*070c*/ 	.word	0xffffffff


	//   ....[207]....
        /*0710*/ 	.word	0xffffffff


	//   ....[208]....
        /*0714*/ 	.word	0xffffffff


	//   ....[209]....
        /*0718*/ 	.word	0xffffffff


	//   ....[210]....
        /*071c*/ 	.word	0xffffffff


	//   ....[211]....
        /*0720*/ 	.word	0xffffffff


	//   ....[212]....
        /*0724*/ 	.word	0xffffffff


	//   ....[213]....
        /*0728*/ 	.word	0xffffffff


	//   ....[214]....
        /*072c*/ 	.word	0xffffffff


	//   ....[215]....
        /*0730*/ 	.word	0xffffffff


	//   ....[216]....
        /*0734*/ 	.word	0xffffffff


	//   ....[217]....
        /*0738*/ 	.word	0xffffffff


	//   ....[218]....
        /*073c*/ 	.word	0xffffffff


	//   ....[219]....
        /*0740*/ 	.word	0xffffffff


	//   ....[220]....
        /*0744*/ 	.word	0xffffffff


	//   ....[221]....
        /*0748*/ 	.word	0xffffffff


	//   ....[222]....
        /*074c*/ 	.word	0xffffffff


	//   ....[223]....
        /*0750*/ 	.word	0xffffffff


	//   ....[224]....
        /*0754*/ 	.word	0xffffffff


	//   ....[225]....
        /*0758*/ 	.word	0xffffffff


	//   ....[226]....
        /*075c*/ 	.word	0xffffffff


	//   ....[227]....
        /*0760*/ 	.word	0xffffffff


	//   ....[228]....
        /*0764*/ 	.word	0xffffffff


	//   ....[229]....
        /*0768*/ 	.word	0xffffffff


	//   ....[230]....
        /*076c*/ 	.word	0xffffffff


	//   ....[231]....
        /*0770*/ 	.word	0xffffffff


	//   ....[232]....
        /*0774*/ 	.word	0xffffffff


	//   ....[233]....
        /*0778*/ 	.word	0xffffffff


	//   ....[234]....
        /*077c*/ 	.word	0xffffffff


	//   ....[235]....
        /*0780*/ 	.word	0xffffffff


	//   ....[236]....
        /*0784*/ 	.word	0xffffffff


	//   ....[237]....
        /*0788*/ 	.word	0xffffffff


	//   ....[238]....
        /*078c*/ 	.word	0xffffffff


	//   ....[239]....
        /*0790*/ 	.word	0xffffffff


	//   ....[240]....
        /*0794*/ 	.word	0xffffffff


	//   ....[241]....
        /*0798*/ 	.word	0xffffffff


	//   ....[242]....
        /*079c*/ 	.word	0xffffffff


	//   ....[243]....
        /*07a0*/ 	.word	0xffffffff


	//   ....[244]....
        /*07a4*/ 	.word	0xffffffff


	//   ....[245]....
        /*07a8*/ 	.word	0xffffffff


	//   ....[246]....
        /*07ac*/ 	.word	0xffffffff


	//   ....[247]....
        /*07b0*/ 	.word	0xffffffff


	//   ....[248]....
        /*07b4*/ 	.word	0xffffffff


	//   ....[249]....
        /*07b8*/ 	.word	0xffffffff


	//   ....[250]....
        /*07bc*/ 	.word	0xffffffff


	//   ....[251]....
        /*07c0*/ 	.word	0xffffffff


	//   ....[252]....
        /*07c4*/ 	.word	0xffffffff


	//   ....[253]....
        /*07c8*/ 	.word	0xffffffff


	//   ....[254]....
        /*07cc*/ 	.word	0xffffffff


	//   ....[255]....
        /*07d0*/ 	.word	0xffffffff


	//   ....[0]....
        /*07d4*/ 	.word	0xffffffff


	//   ....[1]....
        /*07d8*/ 	.word	0xffffffff


	//   ....[2]....
        /*07dc*/ 	.word	0xffffffff


	//   ....[3]....
        /*07e0*/ 	.word	0xffffffff


	//   ....[4]....
        /*07e4*/ 	.word	0xffffffff


	//   ....[5]....
        /*07e8*/ 	.word	0xffffffff


	//   ....[6]....
        /*07ec*/ 	.word	0xffffffff


	//   ....[7]....
        /*07f0*/ 	.word	0xffffffff


	//   ....[8]....
        /*07f4*/ 	.word	0xffffffff


	//   ....[9]....
        /*07f8*/ 	.word	0xffffffff


	//   ....[10]....
        /*07fc*/ 	.word	0xffffffff


	//   ....[11]....
        /*0800*/ 	.word	0xffffffff


	//   ....[12]....
        /*0804*/ 	.word	0xffffffff


	//   ....[13]....
        /*0808*/ 	.word	0xffffffff


	//   ....[14]....
        /*080c*/ 	.word	0xffffffff


	//   ....[15]....
        /*0810*/ 	.word	0xffffffff


	//   ....[16]....
        /*0814*/ 	.word	0xffffffff


	//   ....[17]....
        /*0818*/ 	.word	0xffffffff


	//   ....[18]....
        /*081c*/ 	.word	0xffffffff


	//   ....[19]....
        /*0820*/ 	.word	0xffffffff


	//   ....[20]....
        /*0824*/ 	.word	0xffffffff


	//   ....[21]....
        /*0828*/ 	.word	0xffffffff


	//   ....[22]....
        /*082c*/ 	.word	0xffffffff


	//   ....[23]....
        /*0830*/ 	.word	0xffffffff


	//   ....[24]....
        /*0834*/ 	.word	0xffffffff


	//   ....[25]....
        /*0838*/ 	.word	0xffffffff


	//   ....[26]....
        /*083c*/ 	.word	0xffffffff


	//   ....[27]....
        /*0840*/ 	.word	0xffffffff


	//   ....[28]....
        /*0844*/ 	.word	0xffffffff


	//   ....[29]....
        /*0848*/ 	.word	0xffffffff


	//   ....[30]....
        /*084c*/ 	.word	0xffffffff


	//   ....[31]....
        /*0850*/ 	.word	0xffffffff


	//----- nvinfo : EIATTR_COOP_GROUP_INSTR_OFFSETS
	.align		4
.L_244:
        /*0854*/ 	.byte	0x04, 0x28
        /*0856*/ 	.short	(.L_246 - .L_245)


	//   ....[0]....
.L_245:
        /*0858*/ 	.word	0x00000050


	//   ....[1]....
        /*085c*/ 	.word	0x00000060


	//   ....[2]....
        /*0860*/ 	.word	0x00001400


	//   ....[3]....
        /*0864*/ 	.word	0x00001420


	//   ....[4]....
        /*0868*/ 	.word	0x00001520


	//   ....[5]....
        /*086c*/ 	.word	0x00001530


	//   ....[6]....
        /*0870*/ 	.word	0x00001600


	//   ....[7]....
        /*0874*/ 	.word	0x00001620


	//   ....[8]....
        /*0878*/ 	.word	0x000016f0


	//   ....[9]....
        /*087c*/ 	.word	0x00001700


	//   ....[10]....
        /*0880*/ 	.word	0x000017d0


	//   ....[11]....
        /*0884*/ 	.word	0x000017f0


	//   ....[12]....
        /*0888*/ 	.word	0x000018c0


	//   ....[13]....
        /*088c*/ 	.word	0x000018d0


	//   ....[14]....
        /*0890*/ 	.word	0x000019a0


	//   ....[15]....
        /*0894*/ 	.word	0x000019c0


	//   ....[16]....
        /*0898*/ 	.word	0x00001a90


	//   ....[17]....
        /*089c*/ 	.word	0x00001aa0


	//   ....[18]....
        /*08a0*/ 	.word	0x00001f60


	//   ....[19]....
        /*08a4*/ 	.word	0x00001f80


	//   ....[20]....
        /*08a8*/ 	.word	0x00001f90


	//   ....[21]....
        /*08ac*/ 	.word	0x00001fb0


	//   ....[22]....
        /*08b0*/ 	.word	0x00001fd0


	//   ....[23]....
        /*08b4*/ 	.word	0x00001fe0


	//   ....[24]....
        /*08b8*/ 	.word	0x00002020


	//   ....[25]....
        /*08bc*/ 	.word	0x00002040


	//   ....[26]....
        /*08c0*/ 	.word	0x00002060


	//   ....[27]....
        /*08c4*/ 	.word	0x00002090


	//   ....[28]....
        /*08c8*/ 	.word	0x00002110


	//   ....[29]....
        /*08cc*/ 	.word	0x00002120


	//   ....[30]....
        /*08d0*/ 	.word	0x00002150


	//   ....[31]....
        /*08d4*/ 	.word	0x00002180


	//   ....[32]....
        /*08d8*/ 	.word	0x000022a0


	//   ....[33]....
        /*08dc*/ 	.word	0x000022f0


	//   ....[34]....
        /*08e0*/ 	.word	0x00002310


	//   ....[35]....
        /*08e4*/ 	.word	0x00002320


	//   ....[36]....
        /*08e8*/ 	.word	0x00002340


	//   ....[37]....
        /*08ec*/ 	.word	0x00002360


	//   ....[38]....
        /*08f0*/ 	.word	0x00002370


	//   ....[39]....
        /*08f4*/ 	.word	0x00002380


	//   ....[40]....
        /*08f8*/ 	.word	0x00002390


	//   ....[41]....
        /*08fc*/ 	.word	0x000023a0


	//   ....[42]....
        /*0900*/ 	.word	0x000023d0


	//   ....[43]....
        /*0904*/ 	.word	0x000023f0


	//   ....[44]....
        /*0908*/ 	.word	0x00002420


	//   ....[45]....
        /*090c*/ 	.word	0x00002480


	//   ....[46]....
        /*0910*/ 	.word	0x00003fa0


	//   ....[47]....
        /*0914*/ 	.word	0x00003fc0


	//   ....[48]....
        /*0918*/ 	.word	0x00003fd0


	//   ....[49]....
        /*091c*/ 	.word	0x00003fe0


	//   ....[50]....
        /*0920*/ 	.word	0x00003ff0


	//   ....[51]....
        /*0924*/ 	.word	0x00004000


	//   ....[52]....
        /*0928*/ 	.word	0x00004010


	//   ....[53]....
        /*092c*/ 	.word	0x00004020


	//   ....[54]....
        /*0930*/ 	.word	0x00004040


	//   ....[55]....
        /*0934*/ 	.word	0x00004070


	//   ....[56]....
        /*0938*/ 	.word	0x00004090


	//   ....[57]....
        /*093c*/ 	.word	0x000040b0


	//   ....[58]....
        /*0940*/ 	.word	0x00004120


	//   ....[59]....
        /*0944*/ 	.word	0x00004140


	//   ....[60]....
        /*0948*/ 	.word	0x000042d0


	//   ....[61]....
        /*094c*/ 	.word	0x00004690


	//   ....[62]....
        /*0950*/ 	.word	0x000046a0


	//   ....[63]....
        /*0954*/ 	.word	0x000046b0


	//   ....[64]....
        /*0958*/ 	.word	0x00005830


	//   ....[65]....
        /*095c*/ 	.word	0x00005860


	//   ....[66]....
        /*0960*/ 	.word	0x00005880


	//   ....[67]....
        /*0964*/ 	.word	0x00005890


	//   ....[68]....
        /*0968*/ 	.word	0x000058c0


	//   ....[69]....
        /*096c*/ 	.word	0x000058e0


	//   ....[70]....
        /*0970*/ 	.word	0x00005900


	//   ....[71]....
        /*0974*/ 	.word	0x00005910


	//   ....[72]....
        /*0978*/ 	.word	0x00007fb0


	//   ....[73]....
        /*097c*/ 	.word	0x00007fd0


	//   ....[74]....
        /*0980*/ 	.word	0x00007fe0


	//   ....[75]....
        /*0984*/ 	.word	0x00007ff0


	//   ....[76]....
        /*0988*/ 	.word	0x00008000


	//   ....[77]....
        /*098c*/ 	.word	0x00008010


	//   ....[78]....
        /*0990*/ 	.word	0x00008020


	//   ....[79]....
        /*0994*/ 	.word	0x00008030


	//   ....[80]....
        /*0998*/ 	.word	0x00008040


	//   ....[81]....
        /*099c*/ 	.word	0x00008050


	//   ....[82]....
        /*09a0*/ 	.word	0x00008060


	//   ....[83]....
        /*09a4*/ 	.word	0x00008070


	//   ....[84]....
        /*09a8*/ 	.word	0x00008080


	//   ....[85]....
        /*09ac*/ 	.word	0x000081a0


	//   ....[86]....
        /*09b0*/ 	.word	0x00009b40


	//   ....[87]....
        /*09b4*/ 	.word	0x00009b60


	//   ....[88]....
        /*09b8*/ 	.word	0x00009b80


	//   ....[89]....
        /*09bc*/ 	.word	0x00009bd0


	//   ....[90]....
        /*09c0*/ 	.word	0x00009be0


	//   ....[91]....
        /*09c4*/ 	.word	0x00009c00


	//   ....[92]....
        /*09c8*/ 	.word	0x00009c30


	//   ....[93]....
        /*09cc*/ 	.word	0x00009c50


	//   ....[94]....
        /*09d0*/ 	.word	0x00009c80


	//   ....[95]....
        /*09d4*/ 	.word	0x00009ca0


	//   ....[96]....
        /*09d8*/ 	.word	0x00009cd0


	//   ....[97]....
        /*09dc*/ 	.word	0x00009cf0


	//   ....[98]....
        /*09e0*/ 	.word	0x00009d10


	//   ....[99]....
        /*09e4*/ 	.word	0x00009d40


	//   ....[100]....
        /*09e8*/ 	.word	0x00009e90


	//   ....[101]....
        /*09ec*/ 	.word	0x0000a240


	//   ....[102]....
        /*09f0*/ 	.word	0x0000a250


	//   ....[103]....
        /*09f4*/ 	.word	0x0000a260


	//   ....[104]....
        /*09f8*/ 	.word	0x0000acf0


	//   ....[105]....
        /*09fc*/ 	.word	0x0000adf0


	//   ....[106]....
        /*0a00*/ 	.word	0x0000b0e0


	//   ....[107]....
        /*0a04*/ 	.word	0x0000b100


	//   ....[108]....
        /*0a08*/ 	.word	0x0000b2e0


	//   ....[109]....
        /*0a0c*/ 	.word	0x0000b300


	//   ....[110]....
        /*0a10*/ 	.word	0x0000b4e0


	//   ....[111]....
        /*0a14*/ 	.word	0x0000b500


	//   ....[112]....
        /*0a18*/ 	.word	0x0000e100


	//   ....[113]....
        /*0a1c*/ 	.word	0x0000e120


	//   ....[114]....
        /*0a20*/ 	.word	0x0000e150


	//   ....[115]....
        /*0a24*/ 	.word	0x0000e170


	//   ....[116]....
        /*0a28*/ 	.word	0x0000e190


	//   ....[117]....
        /*0a2c*/ 	.word	0x0000e1b0


	//   ....[118]....
        /*0a30*/ 	.word	0x0000e1d0


	//   ....[119]....
        /*0a34*/ 	.word	0x0000e1f0


	//   ....[120]....
        /*0a38*/ 	.word	0x0000e210


	//   ....[121]....
        /*0a3c*/ 	.word	0x0000e230


	//   ....[122]....
        /*0a40*/ 	.word	0x0000e250


	//   ....[123]....
        /*0a44*/ 	.word	0x0000e270


	//   ....[124]....
        /*0a48*/ 	.word	0x0000e3b0


	//   ....[125]....
        /*0a4c*/ 	.word	0x0000e490


	//   ....[126]....
        /*0a50*/ 	.word	0x0000fc50


	//   ....[127]....
        /*0a54*/ 	.word	0x0000fc70


	//   ....[128]....
        /*0a58*/ 	.word	0x0000fc90


	//   ....[129]....
        /*0a5c*/ 	.word	0x0000fce0


	//   ....[130]....
        /*0a60*/ 	.word	0x0000fcf0


	//   ....[131]....
        /*0a64*/ 	.word	0x0000fd10


	//   ....[132]....
        /*0a68*/ 	.word	0x0000fd40


	//   ....[133]....
        /*0a6c*/ 	.word	0x0000fd60


	//   ....[134]....
        /*0a70*/ 	.word	0x0000fd90


	//   ....[135]....
        /*0a74*/ 	.word	0x0000fdb0


	//   ....[136]....
        /*0a78*/ 	.word	0x0000fde0


	//   ....[137]....
        /*0a7c*/ 	.word	0x0000fe00


	//   ....[138]....
        /*0a80*/ 	.word	0x0000fe20


	//   ....[139]....
        /*0a84*/ 	.word	0x0000fe50


	//   ....[140]....
        /*0a88*/ 	.word	0x00010600


	//   ....[141]....
        /*0a8c*/ 	.word	0x00010620


	//   ....[142]....
        /*0a90*/ 	.word	0x00010640


	//   ....[143]....
        /*0a94*/ 	.word	0x00010660


	//   ....[144]....
        /*0a98*/ 	.word	0x00010680


	//   ....[145]....
        /*0a9c*/ 	.word	0x000106a0


	//   ....[146]....
        /*0aa0*/ 	.word	0x000106c0


	//   ....[147]....
        /*0aa4*/ 	.word	0x000106e0


	//   ....[148]....
        /*0aa8*/ 	.word	0x00012ff0


	//   ....[149]....
        /*0aac*/ 	.word	0x00013060


	//   ....[150]....
        /*0ab0*/ 	.word	0x00013070


	//   ....[151]....
        /*0ab4*/ 	.word	0x00013080


	//   ....[152]....
        /*0ab8*/ 	.word	0x000130a0


	//   ....[153]....
        /*0abc*/ 	.word	0x000130c0


	//   ....[154]....
        /*0ac0*/ 	.word	0x000130e0


	//   ....[155]....
        /*0ac4*/ 	.word	0x000130f0


	//   ....[156]....
        /*0ac8*/ 	.word	0x00013970


	//   ....[157]....
        /*0acc*/ 	.word	0x00013ed0


	//   ....[158]....
        /*0ad0*/ 	.word	0x00013f00


	//   ....[159]....
        /*0ad4*/ 	.word	0x00013f40


	//   ....[160]....
        /*0ad8*/ 	.word	0x00013f70


	//   ....[161]....
        /*0adc*/ 	.word	0x00013fa0


	//   ....[162]....
        /*0ae0*/ 	.word	0x00013fc0


	//   ....[163]....
        /*0ae4*/ 	.word	0x00013fe0


	//   ....[164]....
        /*0ae8*/ 	.word	0x00013ff0


	//   ....[165]....
        /*0aec*/ 	.word	0x000140b0


	//   ....[166]....
        /*0af0*/ 	.word	0x00014100


	//   ....[167]....
        /*0af4*/ 	.word	0x00014340


	//   ....[168]....
        /*0af8*/ 	.word	0x00014360


	//   ....[169]....
        /*0afc*/ 	.word	0x00014590


	//   ....[170]....
        /*0b00*/ 	.word	0x000145b0


	//   ....[171]....
        /*0b04*/ 	.word	0x000147e0


	//   ....[172]....
        /*0b08*/ 	.word	0x000147f0


	//   ....[173]....
        /*0b0c*/ 	.word	0x00014d70


	//   ....[174]....
        /*0b10*/ 	.word	0x00014e70


	//   ....[175]....
        /*0b14*/ 	.word	0x00014ee0


	//   ....[176]....
        /*0b18*/ 	.word	0x00014f40


	//   ....[177]....
        /*0b1c*/ 	.word	0x00014fa0


	//   ....[178]....
        /*0b20*/ 	.word	0x00015000


	//   ....[179]....
        /*0b24*/ 	.word	0x00015070


	//   ....[180]....
        /*0b28*/ 	.word	0x000150d0


	//   ....[181]....
        /*0b2c*/ 	.word	0x00015130


	//   ....[182]....
        /*0b30*/ 	.word	0x00015190


	//   ....[183]....
        /*0b34*/ 	.word	0x00015200


	//   ....[184]....
        /*0b38*/ 	.word	0x00015260


	//   ....[185]....
        /*0b3c*/ 	.word	0x000152c0


	//   ....[186]....
        /*0b40*/ 	.word	0x00015320


	//   ....[187]....
        /*0b44*/ 	.word	0x00015390


	//   ....[188]....
        /*0b48*/ 	.word	0x000153f0


	//   ....[189]....
        /*0b4c*/ 	.word	0x00015450


	//   ....[190]....
        /*0b50*/ 	.word	0x000154c0


	//   ....[191]....
        /*0b54*/ 	.word	0x00015530


	//   ....[192]....
        /*0b58*/ 	.word	0x000155e0


	//   ....[193]....
        /*0b5c*/ 	.word	0x00015640


	//   ....[194]....
        /*0b60*/ 	.word	0x000156f0


	//   ....[195]....
        /*0b64*/ 	.word	0x00015750


	//   ....[196]....
        /*0b68*/ 	.word	0x00015800


	//   ....[197]....
        /*0b6c*/ 	.word	0x00015860


	//   ....[198]....
        /*0b70*/ 	.word	0x00015910


	//   ....[199]....
        /*0b74*/ 	.word	0x00015970


	//   ....[200]....
        /*0b78*/ 	.word	0x00015a20


	//   ....[201]....
        /*0b7c*/ 	.word	0x00015a80


	//   ....[202]....
        /*0b80*/ 	.word	0x00015b30


	//   ....[203]....
        /*0b84*/ 	.word	0x00015b90


	//   ....[204]....
        /*0b88*/ 	.word	0x00015bf0


	//   ....[205]....
        /*0b8c*/ 	.word	0x00015c50


	//   ....[206]....
        /*0b90*/ 	.word	0x00016030


	//   ....[207]....
        /*0b94*/ 	.word	0x00016410


	//   ....[208]....
        /*0b98*/ 	.word	0x00016eb0


	//   ....[209]....
        /*0b9c*/ 	.word	0x00016f00


	//   ....[210]....
        /*0ba0*/ 	.word	0x00016f50


	//   ....[211]....
        /*0ba4*/ 	.word	0x00016fa0


	//   ....[212]....
        /*0ba8*/ 	.word	0x00016ff0


	//   ....[213]....
        /*0bac*/ 	.word	0x00017040


	//   ....[214]....
        /*0bb0*/ 	.word	0x00017090


	//   ....[215]....
        /*0bb4*/ 	.word	0x000170e0


	//   ....[216]....
        /*0bb8*/ 	.word	0x00017140


	//   ....[217]....
        /*0bbc*/ 	.word	0x000171b0


	//   ....[218]....
        /*0bc0*/ 	.word	0x00017260


	//   ....[219]....
        /*0bc4*/ 	.word	0x000172c0


	//   ....[220]....
        /*0bc8*/ 	.word	0x00017370


	//   ....[221]....
        /*0bcc*/ 	.word	0x000173d0


	//   ....[222]....
        /*0bd0*/ 	.word	0x00017480


	//   ....[223]....
        /*0bd4*/ 	.word	0x000174e0


	//   ....[224]....
        /*0bd8*/ 	.word	0x00017590


	//   ....[225]....
        /*0bdc*/ 	.word	0x000175f0


	//   ....[226]....
        /*0be0*/ 	.word	0x000176a0


	//   ....[227]....
        /*0be4*/ 	.word	0x00017700


	//   ....[228]....
        /*0be8*/ 	.word	0x000177b0


	//   ....[229]....
        /*0bec*/ 	.word	0x00017810


	//   ....[230]....
        /*0bf0*/ 	.word	0x00017870


	//   ....[231]....
        /*0bf4*/ 	.word	0x000178e0


	//   ....[232]....
        /*0bf8*/ 	.word	0x00017990


	//   ....[233]....
        /*0bfc*/ 	.word	0x000179f0


	//   ....[234]....
        /*0c00*/ 	.word	0x00017aa0


	//   ....[235]....
        /*0c04*/ 	.word	0x00017b00


	//   ....[236]....
        /*0c08*/ 	.word	0x00017bb0


	//   ....[237]....
        /*0c0c*/ 	.word	0x00017c10


	//   ....[238]....
        /*0c10*/ 	.word	0x00017cc0


	//   ....[239]....
        /*0c14*/ 	.word	0x00017d20


	//   ....[240]....
        /*0c18*/ 	.word	0x00017dd0


	//   ....[241]....
        /*0c1c*/ 	.word	0x00017e30


	//   ....[242]....
        /*0c20*/ 	.word	0x00017ee0


	//   ....[243]....
        /*0c24*/ 	.word	0x00017f40


	//   ....[244]....
        /*0c28*/ 	.word	0x00017f90


	//   ....[245]....
        /*0c2c*/ 	.word	0x00017fe0


	//   ....[246]....
        /*0c30*/ 	.word	0x000183b0


	//   ....[247]....
        /*0c34*/ 	.word	0x00018780


	//   ....[248]....
        /*0c38*/ 	.word	0x00019240


	//   ....[249]....
        /*0c3c*/ 	.word	0x00019280


	//   ....[250]....
        /*0c40*/ 	.word	0x000192d0


	//   ....[251]....
        /*0c44*/ 	.word	0x00019310


	//   ....[252]....
        /*0c48*/ 	.word	0x00019360


	//   ....[253]....
        /*0c4c*/ 	.word	0x000193a0


	//   ....[254]....
        /*0c50*/ 	.word	0x000193f0


	//   ....[255]....
        /*0c54*/ 	.word	0x00019430


	//   ....[0]....
        /*0c58*/ 	.word	0x000194a0


	//   ....[1]....
        /*0c5c*/ 	.word	0x00019510


	//   ....[2]....
        /*0c60*/ 	.word	0x00019580


	//   ....[3]....
        /*0c64*/ 	.word	0x00019630


	//   ....[4]....
        /*0c68*/ 	.word	0x00019690


	//   ....[5]....
        /*0c6c*/ 	.word	0x00019740


	//   ....[6]....
        /*0c70*/ 	.word	0x000197a0


	//   ....[7]....
        /*0c74*/ 	.word	0x00019850


	//   ....[8]....
        /*0c78*/ 	.word	0x000198b0


	//   ....[9]....
        /*0c7c*/ 	.word	0x00019960


	//   ....[10]....
        /*0c80*/ 	.word	0x000199c0


	//   ....[11]....
        /*0c84*/ 	.word	0x00019a70


	//   ....[12]....
        /*0c88*/ 	.word	0x00019ad0


	//   ....[13]....
        /*0c8c*/ 	.word	0x00019b80


	//   ....[14]....
        /*0c90*/ 	.word	0x00019be0


	//   ....[15]....
        /*0c94*/ 	.word	0x00019c20


	//   ....[16]....
        /*0c98*/ 	.word	0x00019c60


	//   ....[17]....
        /*0c9c*/ 	.word	0x00019cb0


	//   ....[18]....
        /*0ca0*/ 	.word	0x00019cf0


	//   ....[19]....
        /*0ca4*/ 	.word	0x00019d40


	//   ....[20]....
        /*0ca8*/ 	.word	0x00019d80


	//   ....[21]....
        /*0cac*/ 	.word	0x00019dd0


	//   ....[22]....
        /*0cb0*/ 	.word	0x00019e10


	//   ....[23]....
        /*0cb4*/ 	.word	0x00019e70


	//   ....[24]....
        /*0cb8*/ 	.word	0x00019ed0


	//   ....[25]....
        /*0cbc*/ 	.word	0x00019f20


	//   ....[26]....
        /*0cc0*/ 	.word	0x00019f80


	//   ....[27]....
        /*0cc4*/ 	.word	0x00019fd0


	//   ....[28]....
        /*0cc8*/ 	.word	0x0001a030


	//   ....[29]....
        /*0ccc*/ 	.word	0x0001a080


	//   ....[30]....
        /*0cd0*/ 	.word	0x0001a0d0


	//   ....[31]....
        /*0cd4*/ 	.word	0x0001a140


	//----- nvinfo : EIATTR_EXIT_INSTR_OFFSETS
	.align		4
.L_246:
        /*0cd8*/ 	.byte	0x04, 0x1c
        /*0cda*/ 	.short	(.L_248 - .L_247)


	//   ....[0]....
.L_247:
        /*0cdc*/ 	.word	0x000000b0


	//   ....[1]....
        /*0ce0*/ 	.word	0x00014e20


	//----- nvinfo : EIATTR_MAX_THREADS
	.align		4
.L_248:
        /*0ce4*/ 	.byte	0x04, 0x05
        /*0ce6*/ 	.short	(.L_250 - .L_249)
.L_249:
        /*0ce8*/ 	.word	0x00000080
        /*0cec*/ 	.word	0x00000001
        /*0cf0*/ 	.word	0x00000001


	//----- nvinfo : EIATTR_CRS_STACK_SIZE
	.align		4
.L_250:
        /*0cf4*/ 	.byte	0x04, 0x1e
        /*0cf6*/ 	.short	(.L_252 - .L_251)
.L_251:
        /*0cf8*/ 	.word	0x00000000
.L_252:


//--------------------- .nv.info._ZN7cutlass13device_kernelIN5flash19enable_sm80_to_sm89INS1_16FlashAttnFwdSm80INS1_25CollectiveMainloopFwdSm80ILi4ELi1ELb0EN4cute5tupleIJNS5_1CILi128EEENS7_ILi80EEENS7_ILi64EEEEEELi64ENS_6half_tEfNS_4arch4Sm80ELb1ELb0ELb1ELb1ELb1ELb0ELb1ELb1EEENS1_21CollectiveEpilogueFwdINS6_IJS8_SA_S9_EEENS6_IJNS7_ILi1EEESI_SI_EEESC_SE_Li128ELb1ELb1ELb1ELb0EEENS1_36VarlenDynamicPersistentTileSchedulerILi128ELi80ELi128ELi128ELb1ELb1ELb0ELb1ELb1ELb1EEEEEEEEEvNT_6ParamsE --------------------------
	.section	.nv.info._ZN7cutlass13device_kernelIN5flash19enable_sm80_to_sm89INS1_16FlashAttnFwdSm80INS1_25CollectiveMainloopFwdSm80ILi4ELi1ELb0EN4cute5tupleIJNS5_1CILi128EEENS7_ILi80EEENS7_ILi64EEEEEELi64ENS_6half_tEfNS_4arch4Sm80ELb1ELb0ELb1ELb1ELb1ELb0ELb1ELb1EEENS1_21CollectiveEpilogueFwdINS6_IJS8_SA_S9_EEENS6_IJNS7_ILi1EEESI_SI_EEESC_SE_Li128ELb1ELb1ELb1ELb0EEENS1_36VarlenDynamicPersistentTileSchedulerILi128ELi80ELi128ELi128ELb1ELb1ELb0ELb1ELb1ELb1EEEEEEEEEvNT_6ParamsE,"",@"SHT_CUDA_INFO"
	.sectionflags	@""
	.align	4


	//----- nvinfo : EIATTR_CUDA_API_VERSION
	.align		4
        /*0000*/ 	.byte	0x04, 0x37
        /*0002*/ 	.short	(.L_254 - .L_253)
.L_253:
        /*0004*/ 	.word	0x00000082


	//----- nvinfo : EIATTR_SW2861232_WAR
	.align		4
.L_254:
        /*0008*/ 	.byte	0x01, 0x35
	.zero		2


	//----- nvinfo : EIATTR_PARAM_CBANK
	.align		4
        /*000c*/ 	.byte	0x04, 0x0a
        /*000e*/ 	.short	(.L_256 - .L_255)
	.align		4
.L_255:
        /*0010*/ 	.word	index@(.nv.constant0._ZN7cutlass13device_kernelIN5flash19enable_sm80_to_sm89INS1_16FlashAttnFwdSm80INS1_25CollectiveMainloopFwdSm80ILi4ELi1ELb0EN4cute5tupleIJNS5_1CILi128EEENS7_ILi80EEENS7_ILi64EEEEEELi64ENS_6half_tEfNS_4arch4Sm80ELb1ELb0ELb1ELb1ELb1ELb0ELb1ELb1EEENS1_21CollectiveEpilogueFwdINS6_IJS8_SA_S9_EEENS6_IJNS7_ILi1EEESI_SI_EEESC_SE_Li128ELb1ELb1ELb1ELb0EEENS1_36VarlenDynamicPersistentTileSchedulerILi128ELi80ELi128ELi128ELb1ELb1ELb0ELb1ELb1ELb1EEEEEEEEEvNT_6ParamsE)
        /*0014*/ 	.short	0x0160
        /*0016*/ 	.short	0x0438


	//----- nvinfo : EIATTR_CBANK_PARAM_SIZE
	.align		4
.L_256:
        /*0018*/ 	.byte	0x03, 0x19
        /*001a*/ 	.short	0x0438


	//----- nvinfo : EIATTR_KPARAM_INFO
	.align		4
        /*001c*/ 	.byte	0x04, 0x17
        /*001e*/ 	.short	(.L_258 - .L_257)
.L_257:
        /*0020*/ 	.word	0x00000000
        /*0024*/ 	.short	0x0000
        /*0026*/ 	.short	0x0000
        /*0028*/ 	.byte	0x00, 0xf0, 0xe1, 0x10


	//----- nvinfo : EIATTR_MAXREG_COUNT
	.align		4
.L_258:
        /*002c*/ 	.byte	0x03, 0x1b
        /*002e*/ 	.short	0x00ff


	//----- nvinfo : EIATTR_NUM_BARRIERS
	.align		4
        /*0030*/ 	.byte	0x02, 0x4c
        /*0032*/ 	.byte	0x06
	.zero		1


	//----- nvinfo : EIATTR_ANNOTATIONS
	.align		4
        /*0034*/ 	.byte	0x04, 0x55
        /*0036*/ 	.short	(.L_260 - .L_259)


	//   ....[0]....
.L_259:
        /* <DEDUP_REMOVED lines=123> */


	//----- nvinfo : EIATTR_MERCURY_ISA_VERSION
	.align		4
.L_260:
        /*07d0*/ 	.byte	0x03, 0x5f
        /*07d2*/ 	.short	0x0000


	//----- nvinfo : EIATTR_INT_WARP_WIDE_INSTR_OFFSETS
	.align		4
        /*07d4*/ 	.byte	0x04, 0x31
        /*07d6*/ 	.short	(.L_262 - .L_261)


	//   ....[0]....
.L_261:
        /*07d8*/ 	.word	0x00010710


	//   ....[1]....
        /*07dc*/ 	.word	0x00010790


	//----- nvinfo : EIATTR_COOP_GROUP_MASK_REGIDS
	.align		4
.L_262:
        /*07e0*/ 	.byte	0x04, 0x29
        /*07e2*/ 	.short	(.L_264 - .L_263)


	//   ....[0]....
.L_263:
        /*07e4*/ 	.word	0xffffffff


	//   ....[1]....
        /*07e8*/ 	.word	0xffffffff


	//   ....[2]....
        /*07ec*/ 	.word	0xffffffff


	//   ....[3]....
        /*07f0*/ 	.word	0xffffffff


	//   ....[4]....
        /*07f4*/ 	.word	0xffffffff


	//   ....[5]....
        /*07f8*/ 	.word	0xffffffff


	//   ....[6]....
        /*07fc*/ 	.word	0xffffffff


	//   ....[7]....
        /*0800*/ 	.word	0xffffffff


	//   ....[8]....
        /*0804*/ 	.word	0xffffffff


	//   ....[9]....
        /*0808*/ 	.word	0xffffffff


	//   ....[10]....
        /*080c*/ 	.word	0xffffffff


	//   ....[11]....
        /*0810*/ 	.word	0xffffffff


	//   ....[12]....
        /*0814*/ 	.word	0xffffffff


	//   ....[13]....
        /*0818*/ 	.word	0xffffffff


	//   ....[14]....
        /*081c*/ 	.word	0xffffffff


	//   ....[15]....
        /*0820*/ 	.word	0xffffffff


	//   ....[16]....
        /*0824*/ 	.word	0xffffffff


	//   ....[17]....
        /*0828*/ 	.word	0xffffffff


	//   ....[18]....
        /*082c*/ 	.word	0xffffffff


	//   ....[19]....
        /*0830*/ 	.word	0xffffffff


	//   ....[20]....
        /*0834*/ 	.word	0xffffffff


	//   ....[21]....
        /*0838*/ 	.word	0xffffffff


	//   ....[22]....
        /*083c*/ 	.word	0xffffffff


	//   ....[23]....
        /*0840*/ 	.word	0xffffffff


	//   ....[24]....
        /*0844*/ 	.word	0xffffffff


	//   ....[25]....
        /*0848*/ 	.word	0xffffffff


	//   ....[26]....
        /*084c*/ 	.word	0xffffffff


	//   ....[27]....
        /*0850*/ 	.word	0xffffffff


	//   ....[28]....
        /*0854*/ 	.word	0xffffffff


	//   ....[29]....
        /*0858*/ 	.word	0xffffffff


	//   ....[30]....
        /*085c*/ 	.word	0xffffffff


	//   ....[31]....
        /*0860*/ 	.word	0xffffffff


	//   ....[32]....
        /*0864*/ 	.word	0xffffffff


	//   ....[33]....
        /*0868*/ 	.word	0xffffffff


	//   ....[34]....
        /*086c*/ 	.word	0xffffffff


	//   ....[35]....
        /*0870*/ 	.word	0xffffffff


	//   ....[36]....
        /*0874*/ 	.word	0xffffffff


	//   ....[37]....
        /*0878*/ 	.word	0xffffffff


	//   ....[38]....
        /*087c*/ 	.word	0xffffffff


	//   ....[39]....
        /*0880*/ 	.word	0xffffffff


	//   ....[40]....
        /*0884*/ 	.word	0xffffffff


	//   ....[41]....
        /*0888*/ 	.word	0xffffffff


	//   ....[42]....
        /*088c*/ 	.word	0xffffffff


	//   ....[43]....
        /*0890*/ 	.word	0xffffffff


	//   ....[44]....
        /*0894*/ 	.word	0xffffffff


	//   ....[45]....
        /*0898*/ 	.word	0xffffffff


	//   ....[46]....
        /*089c*/ 	.word	0xffffffff


	//   ....[47]....
        /*08a0*/ 	.word	0xffffffff


	//   ....[48]....
        /*08a4*/ 	.word	0xffffffff


	//   ....[49]....
        /*08a8*/ 	.word	0xffffffff


	//   ....[50]....
        /*08ac*/ 	.word	0xffffffff


	//   ....[51]....
        /*08b0*/ 	.word	0xffffffff


	//   ....[52]....
        /*08b4*/ 	.word	0xffffffff


	//   ....[53]....
        /*08b8*/ 	.word	0xffffffff


	//   ....[54]....
        /*08bc*/ 	.word	0xffffffff


	//   ....[55]....
        /*08c0*/ 	.word	0xffffffff


	//   ....[56]....
        /*08c4*/ 	.word	0xffffffff


	//   ....[57]....
        /*08c8*/ 	.word	0xffffffff


	//   ....[58]....
        /*08cc*/ 	.word	0xffffffff


	//   ....[59]....
        /*08d0*/ 	.word	0xffffffff


	//   ....[60]....
        /*08d4*/ 	.word	0xffffffff


	//   ....[61]....
        /*08d8*/ 	.word	0xffffffff


	//   ....[62]....
        /*08dc*/ 	.word	0xffffffff


	//   ....[63]....
        /*08e0*/ 	.word	0xffffffff


	//   ....[64]....
        /*08e4*/ 	.word	0xffffffff


	//   ....[65]....
        /*08e8*/ 	.word	0xffffffff


	//   ....[66]....
        /*08ec*/ 	.word	0xffffffff


	//   ....[67]....
        /*08f0*/ 	.word	0xffffffff


	//   ....[68]....
        /*08f4*/ 	.word	0xffffffff


	//   ....[69]....
        /*08f8*/ 	.word	0xffffffff


	//   ....[70]....
        /*08fc*/ 	.word	0xffffffff


	//   ....[71]....
        /*0900*/ 	.word	0xffffffff


	//   ....[72]....
        /*0904*/ 	.word	0xffffffff


	//   ....[73]....
        /*0908*/ 	.word	0xffffffff


	//   ....[74]....
        /*090c*/ 	.word	0xffffffff


	//   ....[75]....
        /*0910*/ 	.word	0xffffffff


	//   ....[76]....
        /*0914*/ 	.word	0xffffffff


	//   ....[77]....
        /*0918*/ 	.word	0xffffffff


	//   ....[78]....
        /*091c*/ 	.word	0xffffffff


	//   ....[79]....
        /*0920*/ 	.word	0xffffffff


	//   ....[80]....
        /*0924*/ 	.word	0xffffffff


	//   ....[81]....
        /*0928*/ 	.word	0xffffffff


	//   ....[82]....
        /*092c*/ 	.word	0xffffffff


	//   ....[83]....
        /*0930*/ 	.word	0xffffffff


	//   ....[84]....
        /*0934*/ 	.word	0xffffffff


	//   ....[85]....
        /*0938*/ 	.word	0xffffffff


	//   ....[86]....
        /*093c*/ 	.word	0xffffffff


	//   ....[87]....
        /*0940*/ 	.word	0xffffffff


	//   ....[88]....
        /*0944*/ 	.word	0xffffffff


	//   ....[89]....
        /*0948*/ 	.word	0xffffffff


	//   ....[90]....
        /*094c*/ 	.word	0xffffffff


	//   ....[91]....
        /*0950*/ 	.word	0xffffffff


	//   ....[92]....
        /*0954*/ 	.word	0xffffffff


	//   ....[93]....
        /*0958*/ 	.word	0xffffffff


	//   ....[94]....
        /*095c*/ 	.word	0xffffffff


	//   ....[95]....
        /*0960*/ 	.word	0xffffffff


	//   ....[96]....
        /*0964*/ 	.word	0xffffffff


	//   ....[97]....
        /*0968*/ 	.word	0xffffffff


	//   ....[98]....
        /*096c*/ 	.word	0xffffffff


	//   ....[99]....
        /*0970*/ 	.word	0xffffffff


	//   ....[100]....
        /*0974*/ 	.word	0xffffffff


	//   ....[101]....
        /*0978*/ 	.word	0xffffffff


	//   ....[102]....
        /*097c*/ 	.word	0xffffffff


	//   ....[103]....
        /*0980*/ 	.word	0xffffffff


	//   ....[104]....
        /*0984*/ 	.word	0xffffffff


	//   ....[105]....
        /*0988*/ 	.word	0xffffffff


	//   ....[106]....
        /*098c*/ 	.word	0xffffffff


	//   ....[107]....
        /*0990*/ 	.word	0xffffffff


	//   ....[108]....
        /*0994*/ 	.word	0xffffffff


	//   ....[109]....
        /*0998*/ 	.word	0xffffffff


	//   ....[110]....
        /*099c*/ 	.word	0xffffffff


	//   ....[111]....
        /*09a0*/ 	.word	0xffffffff


	//   ....[112]....
        /*09a4*/ 	.word	0xffffffff


	//   ....[113]....
        /*09a8*/ 	.word	0xffffffff


	//   ....[114]....
        /*09ac*/ 	.word	0xffffffff


	//   ....[115]....
        /*09b0*/ 	.word	0xffffffff


	//   ....[116]....
        /*09b4*/ 	.word	0xffffffff


	//   ....[117]....
        /*09b8*/ 	.word	0xffffffff


	//   ....[118]....
        /*09bc*/ 	.word	0xffffffff


	//   ....[119]....
        /*09c0*/ 	.word	0xffffffff


	//   ....[120]....
        /*09c4*/ 	.word	0xffffffff


	//   ....[121]....
        /*09c8*/ 	.word	0xffffffff


	//   ....[122]....
        /*09cc*/ 	.word	0xffffffff


	//   ....[123]....
        /*09d0*/ 	.word	0xffffffff


	//   ....[124]....
        /*09d4*/ 	.word	0xffffffff


	//   ....[125]....
        /*09d8*/ 	.word	0xffffffff


	//   ....[126]....
        /*09dc*/ 	.word	0xffffffff


	//   ....[127]....
        /*09e0*/ 	.word	0xffffffff


	//   ....[128]....
        /*09e4*/ 	.word	0xffffffff


	//   ....[129]....
        /*09e8*/ 	.word	0xffffffff


	//   ....[130]....
        /*09ec*/ 	.word	0xffffffff


	//   ....[131]....
        /*09f0*/ 	.word	0xffffffff


	//   ....[132]....
        /*09f4*/ 	.word	0xffffffff


	//   ....[133]....
        /*09f8*/ 	.word	0xffffffff


	//   ....[134]....
        /*09fc*/ 	.word	0xffffffff


	//   ....[135]....
        /*0a00*/ 	.word	0xffffffff


	//   ....[136]....
        /*0a04*/ 	.word	0xffffffff


	//   ....[137]....
        /*0a08*/ 	.word	0xffffffff


	//   ....[138]....
        /*0a0c*/ 	.word	0xffffffff


	//   ....[139]....
        /*0a10*/ 	.word	0xffffffff


	//   ....[140]....
        /*0a14*/ 	.word	0xffffffff


	//   ....[141]....
        /*0a18*/ 	.word	0xffffffff


	//   ....[142]....
        /*0a1c*/ 	.word	0xffffffff


	//   ....[143]....
        /*0a20*/ 	.word	0xffffffff


	//   ....[144]....
        /*0a24*/ 	.word	0xffffffff


	//   ....[145]....
        /*0a28*/ 	.word	0xffffffff


	//   ....[146]....
        /*0a2c*/ 	.word	0xffffffff


	//   ....[147]....
        /*0a30*/ 	.word	0xffffffff


	//   ....[148]....
        /*0a34*/ 	.word	0xffffffff


	//   ....[149]....
        /*0a38*/ 	.word	0xffffffff


	//   ....[150]....
        /*0a3c*/ 	.word	0xffffffff


	//   ....[151]....
        /*0a40*/ 	.word	0xffffffff


	//   ....[152]....
        /*0a44*/ 	.word	0xffffffff


	//   ....[153]....
        /*0a48*/ 	.word	0xffffffff


	//   ....[154]....
        /*0a4c*/ 	.word	0xffffffff


	//   ....[155]....
        /*0a50*/ 	.word	0xffffffff


	//   ....[156]....
        /*0a54*/ 	.word	0xffffffff


	//   ....[157]....
        /*0a58*/ 	.word	0xffffffff


	//   ....[158]....
        /*0a5c*/ 	.word	0xffffffff


	//   ....[159]....
        /*0a60*/ 	.word	0xffffffff


	//   ....[160]....
        /*0a64*/ 	.word	0xffffffff


	//   ....[161]....
        /*0a68*/ 	.word	0xffffffff


	//   ....[162]....
        /*0a6c*/ 	.word	0xffffffff


	//   ....[163]....
        /*0a70*/ 	.word	0xffffffff


	//   ....[164]....
        /*0a74*/ 	.word	0xffffffff


	//   ....[165]....
        /*0a78*/ 	.word	0xffffffff


	//   ....[166]....
        /*0a7c*/ 	.word	0xffffffff


	//   ....[167]....
        /*0a80*/ 	.word	0xffffffff


	//   ....[168]....
        /*0a84*/ 	.word	0xffffffff


	//   ....[169]....
        /*0a88*/ 	.word	0xffffffff


	//   ....[170]....
        /*0a8c*/ 	.word	0xffffffff


	//   ....[171]....
        /*0a90*/ 	.word	0xffffffff


	//   ....[172]....
        /*0a94*/ 	.word	0xffffffff


	//   ....[173]....
        /*0a98*/ 	.word	0xffffffff


	//   ....[174]....
        /*0a9c*/ 	.word	0xffffffff


	//   ....[175]....
        /*0aa0*/ 	.word	0xffffffff


	//   ....[176]....
        /*0aa4*/ 	.word	0xffffffff


	//   ....[177]....
        /*0aa8*/ 	.word	0xffffffff


	//   ....[178]....
        /*0aac*/ 	.word	0xffffffff


	//   ....[179]....
        /*0ab0*/ 	.word	0xffffffff


	//   ....[180]....
        /*0ab4*/ 	.word	0xffffffff


	//   ....[181]....
        /*0ab8*/ 	.word	0xffffffff


	//   ....[182]....
        /*0abc*/ 	.word	0xffffffff


	//   ....[183]....
        /*0ac0*/ 	.word	0xffffffff


	//   ....[184]....
        /*0ac4*/ 	.word	0xffffffff


	//   ....[185]....
        /*0ac8*/ 	.word	0xffffffff


	//   ....[186]....
        /*0acc*/ 	.word	0xffffffff


	//   ....[187]....
        /*0ad0*/ 	.word	0xffffffff


	//   ....[188]....
        /*0ad4*/ 	.word	0xffffffff


	//   ....[189]....
        /*0ad8*/ 	.word	0xffffffff


	//   ....[190]....
        /*0adc*/ 	.word	0xffffffff


	//   ....[191]....
        /*0ae0*/ 	.word	0xffffffff


	//   ....[192]....
        /*0ae4*/ 	.word	0xffffffff


	//   ....[193]....
        /*0ae8*/ 	.word	0xffffffff


	//   ....[194]....
        /*0aec*/ 	.word	0xffffffff


	//   ....[195]....
        /*0af0*/ 	.word	0xffffffff


	//   ....[196]....
        /*0af4*/ 	.word	0xffffffff


	//   ....[197]....
        /*0af8*/ 	.word	0xffffffff


	//   ....[198]....
        /*0afc*/ 	.word	0xffffffff


	//   ....[199]....
        /*0b00*/ 	.word	0xffffffff


	//   ....[200]....
        /*0b04*/ 	.word	0xffffffff


	//   ....[201]....
        /*0b08*/ 	.word	0xffffffff


	//   ....[202]....
        /*0b0c*/ 	.word	0xffffffff


	//   ....[203]....
        /*0b10*/ 	.word	0xffffffff


	//   ....[204]....
        /*0b14*/ 	.word	0xffffffff


	//   ....[205]....
        /*0b18*/ 	.word	0xffffffff


	//   ....[206]....
        /*0b1c*/ 	.word	0xffffffff


	//   ....[207]....
        /*0b20*/ 	.word	0xffffffff


	//   ....[208]....
        /*0b24*/ 	.word	0xffffffff


	//   ....[209]....
        /*0b28*/ 	.word	0xffffffff


	//   ....[210]....
        /*0b2c*/ 	.word	0xffffffff


	//   ....[211]....
        /*0b30*/ 	.word	0xffffffff


	//   ....[212]....
        /*0b34*/ 	.word	0xffffffff


	//   ....[213]....
        /*0b38*/ 	.word	0xffffffff


	//   ....[214]....
        /*0b3c*/ 	.word	0xffffffff


	//   ....[215]....
        /*0b40*/ 	.word	0xffffffff


	//   ....[216]....
        /*0b44*/ 	.word	0xffffffff


	//   ....[217]....
        /*0b48*/ 	.word	0xffffffff


	//   ....[218]....
        /*0b4c*/ 	.word	0xffffffff


	//   ....[219]....
        /*0b50*/ 	.word	0xffffffff


	//   ....[220]....
        /*0b54*/ 	.word	0xffffffff


	//   ....[221]....
        /*0b58*/ 	.word	0xffffffff


	//   ....[222]....
        /*0b5c*/ 	.word	0xffffffff


	//   ....[223]....
        /*0b60*/ 	.word	0xffffffff


	//   ....[224]....
        /*0b64*/ 	.word	0xffffffff


	//   ....[225]....
        /*0b68*/ 	.word	0xffffffff


	//   ....[226]....
        /*0b6c*/ 	.word	0xffffffff


	//   ....[227]....
        /*0b70*/ 	.word	0xffffffff


	//   ....[228]....
        /*0b74*/ 	.word	0xffffffff


	//   ....[229]....
        /*0b78*/ 	.word	0xffffffff


	//   ....[230]....
        /*0b7c*/ 	.word	0xffffffff


	//   ....[231]....
        /*0b80*/ 	.word	0xffffffff


	//   ....[232]....
        /*0b84*/ 	.word	0xffffffff


	//   ....[233]....
        /*0b88*/ 	.word	0xffffffff


	//   ....[234]....
        /*0b8c*/ 	.word	0xffffffff


	//   ....[235]....
        /*0b90*/ 	.word	0xffffffff


	//   ....[236]....
        /*0b94*/ 	.word	0xffffffff


	//   ....[237]....
        /*0b98*/ 	.word	0xffffffff


	//   ....[238]....
        /*0b9c*/ 	.word	0xffffffff


	//   ....[239]....
        /*0ba0*/ 	.word	0xffffffff


	//   ....[240]....
        /*0ba4*/ 	.word	0xffffffff


	//   ....[241]....
        /*0ba8*/ 	.word	0xffffffff


	//   ....[242]....
        /*0bac*/ 	.word	0xffffffff


	//   ....[243]....
        /*0bb0*/ 	.word	0xffffffff


	//   ....[244]....
        /*0bb4*/ 	.word	0xffffffff


	//   ....[245]....
        /*0bb8*/ 	.word	0xffffffff


	//   ....[246]....
        /*0bbc*/ 	.word	0xffffffff


	//   ....[247]....
        /*0bc0*/ 	.word	0xffffffff


	//   ....[248]....
        /*0bc4*/ 	.word	0xffffffff


	//   ....[249]....
        /*0bc8*/ 	.word	0xffffffff


	//   ....[250]....
        /*0bcc*/ 	.word	0xffffffff


	//   ....[251]....
        /*0bd0*/ 	.word	0xffffffff


	//   ....[252]....
        /*0bd4*/ 	.word	0xffffffff


	//   ....[253]....
        /*0bd8*/ 	.word	0xffffffff


	//   ....[254]....
        /*0bdc*/ 	.word	0xffffffff


	//   ....[255]....
        /*0be0*/ 	.word	0xffffffff


	//   ....[0]....
        /*0be4*/ 	.word	0xffffffff


	//   ....[1]....
        /*0be8*/ 	.word	0xffffffff


	//   ....[2]....
        /*0bec*/ 	.word	0xffffffff


	//   ....[3]....
        /*0bf0*/ 	.word	0xffffffff


	//   ....[4]....
        /*0bf4*/ 	.word	0xffffffff


	//   ....[5]....
        /*0bf8*/ 	.word	0xffffffff


	//   ....[6]....
        /*0bfc*/ 	.word	0xffffffff


	//   ....[7]....
        /*0c00*/ 	.word	0xffffffff


	//   ....[8]....
        /*0c04*/ 	.word	0xffffffff


	//   ....[9]....
        /*0c08*/ 	.word	0xffffffff


	//   ....[10]....
        /*0c0c*/ 	.word	0xffffffff


	//   ....[11]....
        /*0c10*/ 	.word	0xffffffff


	//   ....[12]....
        /*0c14*/ 	.word	0xffffffff


	//   ....[13]....
        /*0c18*/ 	.word	0xffffffff


	//   ....[14]....
        /*0c1c*/ 	.word	0xffffffff


	//   ....[15]....
        /*0c20*/ 	.word	0xffffffff


	//   ....[16]....
        /*0c24*/ 	.word	0xffffffff


	//   ....[17]....
        /*0c28*/ 	.word	0xffffffff


	//   ....[18]....
        /*0c2c*/ 	.word	0xffffffff


	//   ....[19]....
        /*0c30*/ 	.word	0xffffffff


	//   ....[20]....
        /*0c34*/ 	.word	0xffffffff


	//   ....[21]....
        /*0c38*/ 	.word	0xffffffff


	//   ....[22]....
        /*0c3c*/ 	.word	0xffffffff


	//   ....[23]....
        /*0c40*/ 	.word	0xffffffff


	//   ....[24]....
        /*0c44*/ 	.word	0xffffffff


	//   ....[25]....
        /*0c48*/ 	.word	0xffffffff


	//   ....[26]....
        /*0c4c*/ 	.word	0xffffffff


	//   ....[27]....
        /*0c50*/ 	.word	0xffffffff


	//   ....[28]....
        /*0c54*/ 	.word	0xffffffff


	//   ....[29]....
        /*0c58*/ 	.word	0xffffffff


	//   ....[30]....
        /*0c5c*/ 	.word	0xffffffff


	//   ....[31]....
        /*0c60*/ 	.word	0xffffffff


	//   ....[32]....
        /*0c64*/ 	.word	0xffffffff


	//   ....[33]....
        /*0c68*/ 	.word	0xffffffff


	//   ....[34]....
        /*0c6c*/ 	.word	0xffffffff


	//   ....[35]....
        /*0c70*/ 	.word	0xffffffff


	//   ....[36]....
        /*0c74*/ 	.word	0xffffffff


	//   ....[37]....
        /*0c78*/ 	.word	0xffffffff


	//   ....[38]....
        /*0c7c*/ 	.word	0xffffffff


	//   ....[39]....
        /*0c80*/ 	.word	0xffffffff


	//   ....[40]....
        /*0c84*/ 	.word	0xffffffff


	//   ....[41]....
        /*0c88*/ 	.word	0xffffffff


	//   ....[42]....
        /*0c8c*/ 	.word	0xffffffff


	//   ....[43]....
        /*0c90*/ 	.word	0xffffffff


	//   ....[44]....
        /*0c94*/ 	.word	0xffffffff


	//   ....[45]....
        /*0c98*/ 	.word	0xffffffff


	//   ....[46]....
        /*0c9c*/ 	.word	0xffffffff


	//   ....[47]....
        /*0ca0*/ 	.word	0xffffffff


	//   ....[48]....
        /*0ca4*/ 	.word	0xffffffff


	//   ....[49]....
        /*0ca8*/ 	.word	0xffffffff


	//   ....[50]....
        /*0cac*/ 	.word	0xffffffff


	//   ....[51]....
        /*0cb0*/ 	.word	0xffffffff


	//   ....[52]....
        /*0cb4*/ 	.word	0xffffffff


	//   ....[53]....
        /*0cb8*/ 	.word	0xffffffff


	//   ....[54]....
        /*0cbc*/ 	.word	0xffffffff


	//   ....[55]....
        /*0cc0*/ 	.word	0xffffffff


	//   ....[56]....
        /*0cc4*/ 	.word	0xffffffff


	//   ....[57]....
        /*0cc8*/ 	.word	0xffffffff


	//   ....[58]....
        /*0ccc*/ 	.word	0xffffffff


	//   ....[59]....
        /*0cd0*/ 	.word	0xffffffff


	//   ....[60]....
        /*0cd4*/ 	.word	0xffffffff


	//   ....[61]....
        /*0cd8*/ 	.word	0xffffffff


	//   ....[62]....
        /*0cdc*/ 	.word	0xffffffff


	//   ....[63]....
        /*0ce0*/ 	.word	0xffffffff


	//   ....[64]....
        /*0ce4*/ 	.word	0xffffffff


	//   ....[65]....
        /*0ce8*/ 	.word	0xffffffff


	//   ....[66]....
        /*0cec*/ 	.word	0xffffffff


	//   ....[67]....
        /*0cf0*/ 	.word	0xffffffff


	//   ....[68]....
        /*0cf4*/ 	.word	0xffffffff


	//   ....[69]....
        /*0cf8*/ 	.word	0xffffffff


	//   ....[70]....
        /*0cfc*/ 	.word	0xffffffff


	//   ....[71]....
        /*0d00*/ 	.word	0xffffffff


	//   ....[72]....
        /*0d04*/ 	.word	0xffffffff


	//   ....[73]....
        /*0d08*/ 	.word	0xffffffff


	//   ....[74]....
        /*0d0c*/ 	.word	0xffffffff


	//   ....[75]....
        /*0d10*/ 	.word	0xffffffff


	//   ....[76]....
        /*0d14*/ 	.word	0xffffffff


	//   ....[77]....
        /*0d18*/ 	.word	0xffffffff


	//   ....[78]....
        /*0d1c*/ 	.word	0xffffffff


	//   ....[79]....
        /*0d20*/ 	.word	0xffffffff


	//   ....[80]....
        /*0d24*/ 	.word	0xffffffff


	//   ....[81]....
        /*0d28*/ 	.word	0xffffffff


	//   ....[82]....
        /*0d2c*/ 	.word	0xffffffff


	//   ....[83]....
        /*0d30*/ 	.word	0xffffffff


	//   ....[84]....
        /*0d34*/ 	.word	0xffffffff


	//   ....[85]....
        /*0d38*/ 	.word	0xffffffff


	//   ....[86]....
        /*0d3c*/ 	.word	0xffffffff


	//   ....[87]....
        /*0d40*/ 	.word	0xffffffff


	//   ....[88]....
        /*0d44*/ 	.word	0xffffffff


	//   ....[89]....
        /*0d48*/ 	.word	0xffffffff


	//   ....[90]....
        /*0d4c*/ 	.word	0xffffffff


	//   ....[91]....
        /*0d50*/ 	.word	0xffffffff


	//   ....[92]....
        /*0d54*/ 	.word	0xffffffff


	//   ....[93]....
        /*0d58*/ 	.word	0xffffffff


	//   ....[94]....
        /*0d5c*/ 	.word	0xffffffff


	//   ....[95]....
        /*0d60*/ 	.word	0xffffffff


	//   ....[96]....
        /*0d64*/ 	.word	0xffffffff


	//   ....[97]....
        /*0d68*/ 	.word	0xffffffff


	//   ....[98]....
        /*0d6c*/ 	.word	0xffffffff


	//   ....[99]....
        /*0d70*/ 	.word	0xffffffff


	//   ....[100]....
        /*0d74*/ 	.word	0xffffffff


	//   ....[101]....
        /*0d78*/ 	.word	0xffffffff


	//   ....[102]....
        /*0d7c*/ 	.word	0xffffffff


	//   ....[103]....
        /*0d80*/ 	.word	0xffffffff


	//   ....[104]....
        /*0d84*/ 	.word	0xffffffff


	//   ....[105]....
        /*0d88*/ 	.word	0xffffffff


	//   ....[106]....
        /*0d8c*/ 	.word	0xffffffff


	//   ....[107]....
        /*0d90*/ 	.word	0xffffffff


	//   ....[108]....
        /*0d94*/ 	.word	0xffffffff


	//   ....[109]....
        /*0d98*/ 	.word	0xffffffff


	//   ....[110]....
        /*0d9c*/ 	.word	0xffffffff


	//   ....[111]....
        /*0da0*/ 	.word	0xffffffff


	//   ....[112]....
        /*0da4*/ 	.word	0xffffffff


	//   ....[113]....
        /*0da8*/ 	.word	0xffffffff


	//   ....[114]....
        /*0dac*/ 	.word	0xffffffff


	//   ....[115]....
        /*0db0*/ 	.word	0xffffffff


	//   ....[116]....
        /*0db4*/ 	.word	0xffffffff


	//   ....[117]....
        /*0db8*/ 	.word	0xffffffff


	//----- nvinfo : EIATTR_COOP_GROUP_INSTR_OFFSETS
	.align		4
.L_264:
        /*0dbc*/ 	.byte	0x04, 0x28
        /*0dbe*/ 	.short	(.L_266 - .L_265)


	//   ....[0]....
.L_265:
        /*0dc0*/ 	.word	0x00000050


	//   ....[1]....
        /*0dc4*/ 	.word	0x00000200


	//   ....[2]....
        /*0dc8*/ 	.word	0x00000230


	//   ....[3]....
        /*0dcc*/ 	.word	0x00000260


	//   ....[4]....
        /*0dd0*/ 	.word	0x00000290


	//   ....[5]....
        /*0dd4*/ 	.word	0x000002c0


	//   ....[6]....
        /*0dd8*/ 	.word	0x000002f0


	//   ....[7]....
        /*0ddc*/ 	.word	0x00000450


	//   ....[8]....
        /*0de0*/ 	.word	0x00000490


	//   ....[9]....
        /*0de4*/ 	.word	0x000004c0


	//   ....[10]....
        /*0de8*/ 	.word	0x000004f0


	//   ....[11]....
        /*0dec*/ 	.word	0x00000520


	//   ....[12]....
        /*0df0*/ 	.word	0x00000550


	//   ....[13]....
        /*0df4*/ 	.word	0x000005e0


	//   ....[14]....
        /*0df8*/ 	.word	0x00000630


	//   ....[15]....
        /*0dfc*/ 	.word	0x00000650


	//   ....[16]....
        /*0e00*/ 	.word	0x000006b0


	//   ....[17]....
        /*0e04*/ 	.word	0x000027d0


	//   ....[18]....
        /*0e08*/ 	.word	0x000027f0


	//   ....[19]....
        /*0e0c*/ 	.word	0x00002930


	//   ....[20]....
        /*0e10*/ 	.word	0x00002940


	//   ....[21]....
        /*0e14*/ 	.word	0x00002a20


	//   ....[22]....
        /*0e18*/ 	.word	0x00002a40


	//   ....[23]....
        /*0e1c*/ 	.word	0x00002b20


	//   ....[24]....
        /*0e20*/ 	.word	0x00002b30


	//   ....[25]....
        /*0e24*/ 	.word	0x00002c10


	//   ....[26]....
        /*0e28*/ 	.word	0x00002c30


	//   ....[27]....
        /*0e2c*/ 	.word	0x00002d10


	//   ....[28]....
        /*0e30*/ 	.word	0x00002d20


	//   ....[29]....
        /*0e34*/ 	.word	0x00002e00


	//   ....[30]....
        /*0e38*/ 	.word	0x00002e20


	//   ....[31]....
        /*0e3c*/ 	.word	0x00002f00


	//   ....[32]....
        /*0e40*/ 	.word	0x00002f10


	//   ....[33]....
        /*0e44*/ 	.word	0x000033b0


	//   ....[34]....
        /*0e48*/ 	.word	0x000033c0


	//   ....[35]....
        /*0e4c*/ 	.word	0x000033d0


	//   ....[36]....
        /*0e50*/ 	.word	0x000033e0


	//   ....[37]....
        /*0e54*/ 	.word	0x00003400


	//   ....[38]....
        /*0e58*/ 	.word	0x00003410


	//   ....[39]....
        /*0e5c*/ 	.word	0x00003450


	//   ....[40]....
        /*0e60*/ 	.word	0x00003470


	//   ....[41]....
        /*0e64*/ 	.word	0x00003480


	//   ....[42]....
        /*0e68*/ 	.word	0x000034c0


	//   ....[43]....
        /*0e6c*/ 	.word	0x000036a0


	//   ....[44]....
        /*0e70*/ 	.word	0x000036b0


	//   ....[45]....
        /*0e74*/ 	.word	0x000036c0


	//   ....[46]....
        /*0e78*/ 	.word	0x000036f0


	//   ....[47]....
        /*0e7c*/ 	.word	0x00003700


	//   ....[48]....
        /*0e80*/ 	.word	0x00003710


	//   ....[49]....
        /*0e84*/ 	.word	0x00003720


	//   ....[50]....
        /*0e88*/ 	.word	0x00003730


	//   ....[51]....
        /*0e8c*/ 	.word	0x00003740


	//   ....[52]....
        /*0e90*/ 	.word	0x00003770


	//   ....[53]....
        /*0e94*/ 	.word	0x00004ba0


	//   ....[54]....
        /*0e98*/ 	.word	0x00004bc0


	//   ....[55]....
        /*0e9c*/ 	.word	0x00004be0


	//   ....[56]....
        /*0ea0*/ 	.word	0x00004bf0


	//   ....[57]....
        /*0ea4*/ 	.word	0x00004c00


	//   ....[58]....
        /*0ea8*/ 	.word	0x00004c10


	//   ....[59]....
        /*0eac*/ 	.word	0x00004c20


	//   ....[60]....
        /*0eb0*/ 	.word	0x00004c30


	//   ....[61]....
        /*0eb4*/ 	.word	0x00004c60


	//   ....[62]....
        /*0eb8*/ 	.word	0x00004c90


	//   ....[63]....
        /*0ebc*/ 	.word	0x00004e80


	//   ....[64]....
        /*0ec0*/ 	.word	0x00005140


	//   ....[65]....
        /*0ec4*/ 	.word	0x00005150


	//   ....[66]....
        /*0ec8*/ 	.word	0x00005160


	//   ....[67]....
        /*0ecc*/ 	.word	0x00005df0


	//   ....[68]....
        /*0ed0*/ 	.word	0x00005e10


	//   ....[69]....
        /*0ed4*/ 	.word	0x00005e30


	//   ....[70]....
        /*0ed8*/ 	.word	0x00005e40


	//   ....[71]....
        /*0edc*/ 	.word	0x00005e70


	//   ....[72]....
        /*0ee0*/ 	.word	0x00005e90


	//   ....[73]....
        /*0ee4*/ 	.word	0x00005eb0


	//   ....[74]....
        /*0ee8*/ 	.word	0x00005ec0


	//   ....[75]....
        /*0eec*/ 	.word	0x00007b20


	//   ....[76]....
        /*0ef0*/ 	.word	0x00007b40


	//   ....[77]....
        /*0ef4*/ 	.word	0x00007b60


	//   ....[78]....
        /*0ef8*/ 	.word	0x00007b70


	//   ....[79]....
        /*0efc*/ 	.word	0x00007b80


	//   ....[80]....
        /*0f00*/ 	.word	0x00007b90


	//   ....[81]....
        /*0f04*/ 	.word	0x00007ba0


	//   ....[82]....
        /*0f08*/ 	.word	0x00007bb0


	//   ....[83]....
        /*0f0c*/ 	.word	0x00007bc0


	//   ....[84]....
        /*0f10*/ 	.word	0x00007bd0


	//   ....[85]....
        /*0f14*/ 	.word	0x00008ff0


	//   ....[86]....
        /*0f18*/ 	.word	0x00009010


	//   ....[87]....
        /*0f1c*/ 	.word	0x00009030


	//   ....[88]....
        /*0f20*/ 	.word	0x00009040


	//   ....[89]....
        /*0f24*/ 	.word	0x00009050


	//   ....[90]....
        /*0f28*/ 	.word	0x00009060


	//   ....[91]....
        /*0f2c*/ 	.word	0x00009070


	//   ....[92]....
        /*0f30*/ 	.word	0x00009080


	//   ....[93]....
        /*0f34*/ 	.word	0x00009090


	//   ....[94]....
        /*0f38*/ 	.word	0x000090a0


	//   ....[95]....
        /*0f3c*/ 	.word	0x000092d0


	//   ....[96]....
        /*0f40*/ 	.word	0x00009580


	//   ....[97]....
        /*0f44*/ 	.word	0x00009590


	//   ....[98]....
        /*0f48*/ 	.word	0x000095a0


	//   ....[99]....
        /*0f4c*/ 	.word	0x0000a230


	//   ....[100]....
        /*0f50*/ 	.word	0x0000a270


	//   ....[101]....
        /*0f54*/ 	.word	0x0000a280


	//   ....[102]....
        /*0f58*/ 	.word	0x0000a290


	//   ....[103]....
        /*0f5c*/ 	.word	0x0000a2c0


	//   ....[104]....
        /*0f60*/ 	.word	0x0000a2e0


	//   ....[105]....
        /*0f64*/ 	.word	0x0000a300


	//   ....[106]....
        /*0f68*/ 	.word	0x0000a310


	//   ....[107]....
        /*0f6c*/ 	.word	0x0000c470


	//   ....[108]....
        /*0f70*/ 	.word	0x0000c490


	//   ....[109]....
        /*0f74*/ 	.word	0x0000c4e0


	//   ....[110]....
        /*0f78*/ 	.word	0x0000c500


	//   ....[111]....
        /*0f7c*/ 	.word	0x0000c520


	//   ....[112]....
        /*0f80*/ 	.word	0x0000c540


	//   ....[113]....
        /*0f84*/ 	.word	0x0000c560


	//   ....[114]....
        /*0f88*/ 	.word	0x0000c580


	//   ....[115]....
        /*0f8c*/ 	.word	0x0000c5a0


	//   ....[116]....
        /*0f90*/ 	.word	0x0000c6f0


	//   ....[117]....
        /*0f94*/ 	.word	0x0000d8e0


	//   ....[118]....
        /*0f98*/ 	.word	0x0000d900


	//   ....[119]....
        /*0f9c*/ 	.word	0x0000d930


	//   ....[120]....
        /*0fa0*/ 	.word	0x0000d950


	//   ....[121]....
        /*0fa4*/ 	.word	0x0000d960


	//   ....[122]....
        /*0fa8*/ 	.word	0x0000d970


	//   ....[123]....
        /*0fac*/ 	.word	0x0000d980


	//   ....[124]....
        /*0fb0*/ 	.word	0x0000d990


	//   ....[125]....
        /*0fb4*/ 	.word	0x0000d9a0


	//   ....[126]....
        /*0fb8*/ 	.word	0x0000d9b0


	//   ....[127]....
        /*0fbc*/ 	.word	0x0000e040


	//   ....[128]....
        /*0fc0*/ 	.word	0x0000e050


	//   ....[129]....
        /*0fc4*/ 	.word	0x0000e060


	//   ....[130]....
        /*0fc8*/ 	.word	0x0000e070


	//   ....[131]....
        /*0fcc*/ 	.word	0x0000e0b0


	//   ....[132]....
        /*0fd0*/ 	.word	0x0000e0d0


	//   ....[133]....
        /*0fd4*/ 	.word	0x0000e0e0


	//   ....[134]....
        /*0fd8*/ 	.word	0x0000e0f0


	//   ....[135]....
        /*0fdc*/ 	.word	0x0000ff20


	//   ....[136]....
        /*0fe0*/ 	.word	0x0000ff80


	//   ....[137]....
        /*0fe4*/ 	.word	0x0000ff90


	//   ....[138]....
        /*0fe8*/ 	.word	0x0000ffa0


	//   ....[139]....
        /*0fec*/ 	.word	0x0000ffd0


	//   ....[140]....
        /*0ff0*/ 	.word	0x0000fff0


	//   ....[141]....
        /*0ff4*/ 	.word	0x00010000


	//   ....[142]....
        /*0ff8*/ 	.word	0x00010010


	//   ....[143]....
        /*0ffc*/ 	.word	0x00011210


	//   ....[144]....
        /*1000*/ 	.word	0x00011230


	//   ....[145]....
        /*1004*/ 	.word	0x00011250


	//   ....[146]....
        /*1008*/ 	.word	0x00011260


	//   ....[147]....
        /*100c*/ 	.word	0x00011270


	//   ....[148]....
        /*1010*/ 	.word	0x00011280


	//   ....[149]....
        /*1014*/ 	.word	0x00011290


	//   ....[150]....
        /*1018*/ 	.word	0x000112a0


	//   ....[151]....
        /*101c*/ 	.word	0x00011660


	//   ....[152]....
        /*1020*/ 	.word	0x00011680


	//   ....[153]....
        /*1024*/ 	.word	0x00011750


	//   ....[154]....
        /*1028*/ 	.word	0x00011760


	//   ....[155]....
        /*102c*/ 	.word	0x000117e0


	//   ....[156]....
        /*1030*/ 	.word	0x00011800


	//   ....[157]....
        /*1034*/ 	.word	0x00011880


	//   ....[158]....
        /*1038*/ 	.word	0x00011890


	//   ....[159]....
        /*103c*/ 	.word	0x00011910


	//   ....[160]....
        /*1040*/ 	.word	0x00011930


	//   ....[161]....
        /*1044*/ 	.word	0x000119b0


	//   ....[162]....
        /*1048*/ 	.word	0x000119c0


	//   ....[163]....
        /*104c*/ 	.word	0x00011a40


	//   ....[164]....
        /*1050*/ 	.word	0x00011a60


	//   ....[165]....
        /*1054*/ 	.word	0x00011ae0


	//   ....[166]....
        /*1058*/ 	.word	0x00011af0


	//   ....[167]....
        /*105c*/ 	.word	0x00011d80


	//   ....[168]....
        /*1060*/ 	.word	0x00011da0


	//   ....[169]....
        /*1064*/ 	.word	0x000120f0


	//   ....[170]....
        /*1068*/ 	.word	0x00012100


	//   ....[171]....
        /*106c*/ 	.word	0x00012450


	//   ....[172]....
        /*1070*/ 	.word	0x00012470


	//   ....[173]....
        /*1074*/ 	.word	0x000127c0


	//   ....[174]....
        /*1078*/ 	.word	0x000127d0


	//   ....[175]....
        /*107c*/ 	.word	0x00013280


	//   ....[176]....
        /*1080*/ 	.word	0x000132a0


	//   ....[177]....
        /*1084*/ 	.word	0x00013380


	//   ....[178]....
        /*1088*/ 	.word	0x00013390


	//   ....[179]....
        /*108c*/ 	.word	0x00013410


	//   ....[180]....
        /*1090*/ 	.word	0x00013430


	//   ....[181]....
        /*1094*/ 	.word	0x000134b0


	//   ....[182]....
        /*1098*/ 	.word	0x000134c0


	//   ....[183]....
        /*109c*/ 	.word	0x00013540


	//   ....[184]....
        /*10a0*/ 	.word	0x00013560


	//   ....[185]....
        /*10a4*/ 	.word	0x000135e0


	//   ....[186]....
        /*10a8*/ 	.word	0x000135f0


	//   ....[187]....
        /*10ac*/ 	.word	0x00013670


	//   ....[188]....
        /*10b0*/ 	.word	0x00013690


	//   ....[189]....
        /*10b4*/ 	.word	0x00013710


	//   ....[190]....
        /*10b8*/ 	.word	0x00013720


	//   ....[191]....
        /*10bc*/ 	.word	0x00013880


	//   ....[192]....
        /*10c0*/ 	.word	0x000138a0


	//   ....[193]....
        /*10c4*/ 	.word	0x000139d0


	//   ....[194]....
        /*10c8*/ 	.word	0x00013a10


	//   ....[195]....
        /*10cc*/ 	.word	0x00013a40


	//   ....[196]....
        /*10d0*/ 	.word	0x00013a70


	//   ....[197]....
        /*10d4*/ 	.word	0x00013aa0


	//   ....[198]....
        /*10d8*/ 	.word	0x00013ad0


	//   ....[199]....
        /*10dc*/ 	.word	0x00013c30


	//   ....[200]....
        /*10e0*/ 	.word	0x00013c70


	//   ....[201]....
        /*10e4*/ 	.word	0x00013ca0


	//   ....[202]....
        /*10e8*/ 	.word	0x00013cd0


	//   ....[203]....
        /*10ec*/ 	.word	0x00013d00


	//   ....[204]....
        /*10f0*/ 	.word	0x00013d30


	//   ....[205]....
        /*10f4*/ 	.word	0x00013dc0


	//   ....[206]....
        /*10f8*/ 	.word	0x00013e20


	//   ....[207]....
        /*10fc*/ 	.word	0x00013e30


	//   ....[208]....
        /*1100*/ 	.word	0x00013e90


	//   ....[209]....
        /*1104*/ 	.word	0x000148f0


	//   ....[210]....
        /*1108*/ 	.word	0x00014950


	//   ....[211]....
        /*110c*/ 	.word	0x000149a0


	//   ....[212]....
        /*1110*/ 	.word	0x000149f0


	//   ....[213]....
        /*1114*/ 	.word	0x00014a40


	//   ....[214]....
        /*1118*/ 	.word	0x00014ab0


	//   ....[215]....
        /*111c*/ 	.word	0x00014b00


	//   ....[216]....
        /*1120*/ 	.word	0x00014b70


	//   ....[217]....
        /*1124*/ 	.word	0x00014be0


	//   ....[218]....
        /*1128*/ 	.word	0x00014c50


	//   ....[219]....
        /*112c*/ 	.word	0x00014cc0


	//   ....[220]....
        /*1130*/ 	.word	0x00014d30


	//   ....[221]....
        /*1134*/ 	.word	0x00014da0


	//   ....[222]....
        /*1138*/ 	.word	0x00014e00


	//   ....[223]....
        /*113c*/ 	.word	0x00014e70


	//   ....[224]....
        /*1140*/ 	.word	0x00014ee0


	//   ....[225]....
        /*1144*/ 	.word	0x00014f50


	//   ....[226]....
        /*1148*/ 	.word	0x00014fb0


	//   ....[227]....
        /*114c*/ 	.word	0x00015020


	//   ....[228]....
        /*1150*/ 	.word	0x00015090


	//   ....[229]....
        /*1154*/ 	.word	0x00015100


	//   ....[230]....
        /*1158*/ 	.word	0x00015160


	//   ....[231]....
        /*115c*/ 	.word	0x000151d0


	//   ....[232]....
        /*1160*/ 	.word	0x00015240


	//   ....[233]....
        /*1164*/ 	.word	0x000152b0


	//   ....[234]....
        /*1168*/ 	.word	0x00015310


	//   ....[235]....
        /*116c*/ 	.word	0x00015380


	//   ....[236]....
        /*1170*/ 	.word	0x000153f0


	//   ....[237]....
        /*1174*/ 	.word	0x000154c0


	//   ....[238]....
        /*1178*/ 	.word	0x00015520


	//   ....[239]....
        /*117c*/ 	.word	0x00015600


	//   ....[240]....
        /*1180*/ 	.word	0x00015660


	//   ....[241]....
        /*1184*/ 	.word	0x00015740


	//   ....[242]....
        /*1188*/ 	.word	0x000157a0


	//   ....[243]....
        /*118c*/ 	.word	0x00015880


	//   ....[244]....
        /*1190*/ 	.word	0x000158e0


	//   ....[245]....
        /*1194*/ 	.word	0x00015950


	//   ....[246]....
        /*1198*/ 	.word	0x000159c0


	//   ....[247]....
        /*119c*/ 	.word	0x00015cb0


	//   ....[248]....
        /*11a0*/ 	.word	0x00015fa0


	//   ....[249]....
        /*11a4*/ 	.word	0x00016740


	//   ....[250]....
        /*11a8*/ 	.word	0x00016790


	//   ....[251]....
        /*11ac*/ 	.word	0x000167e0


	//   ....[252]....
        /*11b0*/ 	.word	0x00016830


	//   ....[253]....
        /*11b4*/ 	.word	0x00016880


	//   ....[254]....
        /*11b8*/ 	.word	0x000168d0


	//   ....[255]....
        /*11bc*/ 	.word	0x00016920


	//   ....[0]....
        /*11c0*/ 	.word	0x00016970


	//   ....[1]....
        /*11c4*/ 	.word	0x000169e0


	//   ....[2]....
        /*11c8*/ 	.word	0x00016a50


	//   ....[3]....
        /*11cc*/ 	.word	0x00016b20


	//   ....[4]....
        /*11d0*/ 	.word	0x00016b80


	//   ....[5]....
        /*11d4*/ 	.word	0x00016c60


	//   ....[6]....
        /*11d8*/ 	.word	0x00016cc0


	//   ....[7]....
        /*11dc*/ 	.word	0x00016da0


	//   ....[8]....
        /*11e0*/ 	.word	0x00016e00


	//   ....[9]....
        /*11e4*/ 	.word	0x00016ee0


	//   ....[10]....
        /*11e8*/ 	.word	0x00016f40


	//   ....[11]....
        /*11ec*/ 	.word	0x00016fb0


	//   ....[12]....
        /*11f0*/ 	.word	0x00017020


	//   ....[13]....
        /*11f4*/ 	.word	0x000170f0


	//   ....[14]....
        /*11f8*/ 	.word	0x00017150


	//   ....[15]....
        /*11fc*/ 	.word	0x00017230


	//   ....[16]....
        /*1200*/ 	.word	0x00017290


	//   ....[17]....
        /*1204*/ 	.word	0x00017370


	//   ....[18]....
        /*1208*/ 	.word	0x000173d0


	//   ....[19]....
        /*120c*/ 	.word	0x000174b0


	//   ....[20]....
        /*1210*/ 	.word	0x00017510


	//   ....[21]....
        /*1214*/ 	.word	0x00017580


	//   ....[22]....
        /*1218*/ 	.word	0x000175f0


	//   ....[23]....
        /*121c*/ 	.word	0x000178d0


	//   ....[24]....
        /*1220*/ 	.word	0x00017bb0


	//   ....[25]....
        /*1224*/ 	.word	0x00018370


	//   ....[26]....
        /*1228*/ 	.word	0x000183b0


	//   ....[27]....
        /*122c*/ 	.word	0x00018400


	//   ....[28]....
        /*1230*/ 	.word	0x00018440


	//   ....[29]....
        /*1234*/ 	.word	0x00018490


	//   ....[30]....
        /*1238*/ 	.word	0x000184d0


	//   ....[31]....
        /*123c*/ 	.word	0x00018520


	//   ....[32]....
        /*1240*/ 	.word	0x00018560


	//   ....[33]....
        /*1244*/ 	.word	0x000185b0


	//   ....[34]....
        /*1248*/ 	.word	0x00018620


	//   ....[35]....
        /*124c*/ 	.word	0x00018690


	//   ....[36]....
        /*1250*/ 	.word	0x00018770


	//   ....[37]....
        /*1254*/ 	.word	0x000187d0


	//   ....[38]....
        /*1258*/ 	.word	0x000188b0


	//   ....[39]....
        /*125c*/ 	.word	0x00018910


	//   ....[40]....
        /*1260*/ 	.word	0x000189f0


	//   ....[41]....
        /*1264*/ 	.word	0x00018a50


	//   ....[42]....
        /*1268*/ 	.word	0x00018b30


	//   ....[43]....
        /*126c*/ 	.word	0x00018b90


	//   ....[44]....
        /*1270*/ 	.word	0x00018be0


	//   ....[45]....
        /*1274*/ 	.word	0x00018c20


	//   ....[46]....
        /*1278*/ 	.word	0x00018c70


	//   ....[47]....
        /*127c*/ 	.word	0x00018cb0


	//   ....[48]....
        /*1280*/ 	.word	0x00018d00


	//   ....[49]....
        /*1284*/ 	.word	0x00018d40


	//   ....[50]....
        /*1288*/ 	.word	0x00018d90


	//   ....[51]....
        /*128c*/ 	.word	0x00018dd0


	//   ....[52]....
        /*1290*/ 	.word	0x00018e20


	//   ....[53]....
        /*1294*/ 	.word	0x00018e70


	//   ....[54]....
        /*1298*/ 	.word	0x00018ec0


	//   ....[55]....
        /*129c*/ 	.word	0x00018f20


	//   ....[56]....
        /*12a0*/ 	.word	0x00018f70


	//   ....[57]....
        /*12a4*/ 	.word	0x00018fd0


	//   ....[58]....
        /*12a8*/ 	.word	0x00019020


	//   ....[59]....
        /*12ac*/ 	.word	0x00019070


	//   ....[60]....
        /*12b0*/ 	.word	0x000190e0


	//   ....[61]....
        /*12b4*/ 	.word	0x00019150


	//   ....[62]....
        /*12b8*/ 	.word	0x000191c0


	//   ....[63]....
        /*12bc*/ 	.word	0x00019220


	//   ....[64]....
        /*12c0*/ 	.word	0x00019290


	//   ....[65]....
        /*12c4*/ 	.word	0x00019300


	//   ....[66]....
        /*12c8*/ 	.word	0x00019370


	//   ....[67]....
        /*12cc*/ 	.word	0x000193d0


	//   ....[68]....
        /*12d0*/ 	.word	0x00019440


	//   ....[69]....
        /*12d4*/ 	.word	0x000194b0


	//   ....[70]....
        /*12d8*/ 	.word	0x00019520


	//   ....[71]....
        /*12dc*/ 	.word	0x00019580


	//   ....[72]....
        /*12e0*/ 	.word	0x000195f0


	//   ....[73]....
        /*12e4*/ 	.word	0x00019660


	//   ....[74]....
        /*12e8*/ 	.word	0x000196d0


	//   ....[75]....
        /*12ec*/ 	.word	0x00019730


	//   ....[76]....
        /*12f0*/ 	.word	0x000197a0


	//   ....[77]....
        /*12f4*/ 	.word	0x00019810


	//   ....[78]....
        /*12f8*/ 	.word	0x00019880


	//   ....[79]....
        /*12fc*/ 	.word	0x000198e0


	//   ....[80]....
        /*1300*/ 	.word	0x00019950


	//   ....[81]....
        /*1304*/ 	.word	0x000199c0


	//   ....[82]....
        /*1308*/ 	.word	0x00019a30


	//   ....[83]....
        /*130c*/ 	.word	0x00019a90


	//   ....[84]....
        /*1310*/ 	.word	0x00019b00


	//   ....[85]....
        /*1314*/ 	.word	0x00019b70


	//   ....[86]....
        /*1318*/ 	.word	0x00019be0


	//   ....[87]....
        /*131c*/ 	.word	0x00019c40


	//   ....[88]....
        /*1320*/ 	.word	0x00019cb0


	//   ....[89]....
        /*1324*/ 	.word	0x00019d20


	//   ....[90]....
        /*1328*/ 	.word	0x00019d90


	//   ....[91]....
        /*132c*/ 	.word	0x00019df0


	//   ....[92]....
        /*1330*/ 	.word	0x00019e60


	//   ....[93]....
        /*1334*/ 	.word	0x00019ed0


	//   ....[94]....
        /*1338*/ 	.word	0x00019f40


	//   ....[95]....
        /*133c*/ 	.word	0x00019fa0


	//   ....[96]....
        /*1340*/ 	.word	0x0001a010


	//   ....[97]....
        /*1344*/ 	.word	0x0001a080


	//   ....[98]....
        /*1348*/ 	.word	0x0001a0f0


	//   ....[99]....
        /*134c*/ 	.word	0x0001a150


	//   ....[100]....
        /*1350*/ 	.word	0x0001a1c0


	//   ....[101]....
        /*1354*/ 	.word	0x0001a230


	//   ....[102]....
        /*1358*/ 	.word	0x0001a280


	//   ....[103]....
        /*135c*/ 	.word	0x0001a2c0


	//   ....[104]....
        /*1360*/ 	.word	0x0001a310


	//   ....[105]....
        /*1364*/ 	.word	0x0001a360


	//   ....[106]....
        /*1368*/ 	.word	0x0001a3b0


	//   ....[107]....
        /*136c*/ 	.word	0x0001a420


	//   ....[108]....
        /*1370*/ 	.word	0x0001a470


	//   ....[109]....
        /*1374*/ 	.word	0x0001a4c0


	//   ....[110]....
        /*1378*/ 	.word	0x0001a510


	//   ....[111]....
        /*137c*/ 	.word	0x0001a560


	//   ....[112]....
        /*1380*/ 	.word	0x0001a5b0


	//   ....[113]....
        /*1384*/ 	.word	0x0001a620


	//   ....[114]....
        /*1388*/ 	.word	0x0001a670


	//   ....[115]....
        /*138c*/ 	.word	0x0001a6e0


	//   ....[116]....
        /*1390*/ 	.word	0x0001a740


	//   ....[117]....
        /*1394*/ 	.word	0x0001a7b0


	//----- nvinfo : EIATTR_EXIT_INSTR_OFFSETS
	.align		4
.L_266:
        /*1398*/ 	.byte	0x04, 0x1c
        /*139a*/ 	.short	(.L_268 - .L_267)


	//   ....[0]....
.L_267:
        /*139c*/ 	.word	0x000010d0


	//   ....[1]....
        /*13a0*/ 	.word	0x000148b0


	//----- nvinfo : EIATTR_MAX_THREADS
	.align		4
.L_268:
        /*13a4*/ 	.byte	0x04, 0x05
        /*13a6*/ 	.short	(.L_270 - .L_269)
.L_269:
        /*13a8*/ 	.word	0x00000080
        /*13ac*/ 	.word	0x00000001
        /*13b0*/ 	.word	0x00000001


	//----- nvinfo : EIATTR_CRS_STACK_SIZE
	.align		4
.L_270:
        /*13b4*/ 	.byte	0x04, 0x1e
        /*13b6*/ 	.short	(.L_272 - .L_271)
.L_271:
        /*13b8*/ 	.word	0x00000000
.L_272:


//--------------------- .nv.info._ZN7cutlass13device_kernelIN5flash19enable_sm80_to_sm89INS1_16FlashAttnFwdSm80INS1_25CollectiveMainloopFwdSm80ILi4ELi1ELb0EN4cute5tupleIJNS5_1CILi128EEENS7_ILi80EEENS7_ILi64EEEEEELi64ENS_6half_tEfNS_4arch4Sm80ELb1ELb0ELb1ELb1ELb1ELb1ELb1ELb1EEENS1_21CollectiveEpilogueFwdINS6_IJS8_SA_S9_EEENS6_IJNS7_ILi1EEESI_SI_EEESC_SE_Li128ELb1ELb1ELb1ELb0EEENS1_36VarlenDynamicPersistentTileSchedulerILi128ELi80ELi128ELi128ELb1ELb1ELb0ELb1ELb1ELb1EEEEEEEEEvNT_6ParamsE --------------------------
	.section	.nv.info._ZN7cutlass13device_kernelIN5flash19enable_sm80_to_sm89INS1_16FlashAttnFwdSm80INS1_25CollectiveMainloopFwdSm80ILi4ELi1ELb0EN4cute5tupleIJNS5_1CILi128EEENS7_ILi80EEENS7_ILi64EEEEEELi64ENS_6half_tEfNS_4arch4Sm80ELb1ELb0ELb1ELb1ELb1ELb1ELb1ELb1EEENS1_21CollectiveEpilogueFwdINS6_IJS8_SA_S9_EEENS6_IJNS7_ILi1EEESI_SI_EEESC_SE_Li128ELb1ELb1ELb1ELb0EEENS1_36VarlenDynamicPersistentTileSchedulerILi128ELi80ELi128ELi128ELb1ELb1ELb0ELb1ELb1ELb1EEEEEEEEEvNT_6ParamsE,"",@"SHT_CUDA_INFO"
	.sectionflags	@""
	.align	4


	//----- nvinfo : EIATTR_CUDA_API_VERSION
	.align		4
        /*0000*/ 	.byte	0x04, 0x37
        /*0002*/ 	.short	(.L_274 - .L_273)
.L_273:
        /*0004*/ 	.word	0x00000082


	//----- nvinfo : EIATTR_SW2861232_WAR
	.align		4
.L_274:
        /*0008*/ 	.byte	0x01, 0x35
	.zero		2


	//----- nvinfo : EIATTR_PARAM_CBANK
	.align		4
        /*000c*/ 	.byte	0x04, 0x0a
        /*000e*/ 	.short	(.L_276 - .L_275)
	.align		4
.L_275:
        /*0010*/ 	.word	index@(.nv.constant0._ZN7cutlass13device_kernelIN5flash19enable_sm80_to_sm89INS1_16FlashAttnFwdSm80INS1_25CollectiveMainloopFwdSm80ILi4ELi1ELb0EN4cute5tupleIJNS5_1CILi128EEENS7_ILi80EEENS7_ILi64EEEEEELi64ENS_6half_tEfNS_4arch4Sm80ELb1ELb0ELb1ELb1ELb1ELb1ELb1ELb1EEENS1_21CollectiveEpilogueFwdINS6_IJS8_SA_S9_EEENS6_IJNS7_ILi1EEESI_SI_EEESC_SE_Li128ELb1ELb1ELb1ELb0EEENS1_36VarlenDynamicPersistentTileSchedulerILi128ELi80ELi128ELi128ELb1ELb1ELb0ELb1ELb1ELb1EEEEEEEEEvNT_6ParamsE)
        /*0014*/ 	.short	0x0160
        /*0016*/ 	.short	0x0438


	//----- nvinfo : EIATTR_CBANK_PARAM_SIZE
	.align		4
.L_276:
        /*0018*/ 	.byte	0x03, 0x19
        /*001a*/ 	.short	0x0438


	//----- nvinfo : EIATTR_KPARAM_INFO
	.align		4
        /*001c*/ 	.byte	0x04, 0x17
        /*001e*/ 	.short	(.L_278 - .L_277)
.L_277:
        /*0020*/ 	.word	0x00000000
        /*0024*/ 	.short	0x0000
        /*0026*/ 	.short	0x0000
        /*0028*/ 	.byte	0x00, 0xf0, 0xe1, 0x10


	//----- nvinfo : EIATTR_MAXREG_COUNT
	.align		4
.L_278:
        /*002c*/ 	.byte	0x03, 0x1b
        /*002e*/ 	.short	0x00ff


	//----- nvinfo : EIATTR_NUM_BARRIERS
	.align		4
        /*0030*/ 	.byte	0x02, 0x4c
        /*0032*/ 	.byte	0x06
	.zero		1


	//----- nvinfo : EIATTR_ANNOTATIONS
	.align		4
        /*0034*/ 	.byte	0x04, 0x55
        /*0036*/ 	.short	(.L_280 - .L_279)


	//   ....[0]....
.L_279:
        /* <DEDUP_REMOVED lines=130> */


	//----- nvinfo : EIATTR_MERCURY_ISA_VERSION
	.align		4
.L_280:
        /*0840*/ 	.byte	0x03, 0x5f
        /*0842*/ 	.short	0x0000


	//----- nvinfo : EIATTR_INT_WARP_WIDE_INSTR_OFFSETS
	.align		4
        /*0844*/ 	.byte	0x04, 0x31
        /*0846*/ 	.short	(.L_282 - .L_281)


	//   ....[0]....
.L_281:
        /*0848*/ 	.word	0x0001b410


	//   ....[1]....
        /*084c*/ 	.word	0x0001b490


	//----- nvinfo : EIATTR_COOP_GROUP_MASK_REGIDS
	.align		4
.L_282:
        /*0850*/ 	.byte	0x04, 0x29
        /*0852*/ 	.short	(.L_284 - .L_283)


	//   ....[0]....
.L_283:
        /*0854*/ 	.word	0xffffffff


	//   ....[1]....
        /*0858*/ 	.word	0xffffffff


	//   ....[2]....
        /*085c*/ 	.word	0xffffffff


	//   ....[3]....
        /*0860*/ 	.word	0xffffffff


	//   ....[4]....
        /*0864*/ 	.word	0xffffffff


	//   ....[5]....
        /*0868*/ 	.word	0xffffffff


	//   ....[6]....
        /*086c*/ 	.word	0xffffffff


	//   ....[7]....
        /*0870*/ 	.word	0xffffffff


	//   ....[8]....
        /*0874*/ 	.word	0xffffffff


	//   ....[9]....
        /*0878*/ 	.word	0xffffffff


	//   ....[10]....
        /*087c*/ 	.word	0xffffffff


	//   ....[11]....
        /*0880*/ 	.word	0xffffffff


	//   ....[12]....
        /*0884*/ 	.word	0xffffffff


	//   ....[13]....
        /*0888*/ 	.word	0xffffffff


	//   ....[14]....
        /*088c*/ 	.word	0xffffffff


	//   ....[15]....
        /*0890*/ 	.word	0xffffffff


	//   ....[16]....
        /*0894*/ 	.word	0xffffffff


	//   ....[17]....
        /*0898*/ 	.word	0xffffffff


	//   ....[18]....
        /*089c*/ 	.word	0xffffffff


	//   ....[19]....
        /*08a0*/ 	.word	0xffffffff


	//   ....[20]....
        /*08a4*/ 	.word	0xffffffff


	//   ....[21]....
        /*08a8*/ 	.word	0xffffffff


	//   ....[22]....
        /*08ac*/ 	.word	0xffffffff


	//   ....[23]....
        /*08b0*/ 	.word	0xffffffff


	//   ....[24]....
        /*08b4*/ 	.word	0xffffffff


	//   ....[25]....
        /*08b8*/ 	.word	0xffffffff


	//   ....[26]....
        /*08bc*/ 	.word	0xffffffff


	//   ....[27]....
        /*08c0*/ 	.word	0xffffffff


	//   ....[28]....
        /*08c4*/ 	.word	0xffffffff


	//   ....[29]....
        /*08c8*/ 	.word	0xffffffff


	//   ....[30]....
        /*08cc*/ 	.word	0xffffffff


	//   ....[31]....
        /*08d0*/ 	.word	0xffffffff


	//   ....[32]....
        /*08d4*/ 	.word	0xffffffff


	//   ....[33]....
        /*08d8*/ 	.word	0xffffffff


	//   ....[34]....
        /*08dc*/ 	.word	0xffffffff


	//   ....[35]....
        /*08e0*/ 	.word	0xffffffff


	//   ....[36]....
        /*08e4*/ 	.word	0xffffffff


	//   ....[37]....
        /*08e8*/ 	.word	0xffffffff


	//   ....[38]....
        /*08ec*/ 	.word	0xffffffff


	//   ....[39]....
        /*08f0*/ 	.word	0xffffffff


	//   ....[40]....
        /*08f4*/ 	.word	0xffffffff


	//   ....[41]....
        /*08f8*/ 	.word	0xffffffff


	//   ....[42]....
        /*08fc*/ 	.word	0xffffffff


	//   ....[43]....
        /*0900*/ 	.word	0xffffffff


	//   ....[44]....
        /*0904*/ 	.word	0xffffffff


	//   ....[45]....
        /*0908*/ 	.word	0xffffffff


	//   ....[46]....
        /*090c*/ 	.word	0xffffffff


	//   ....[47]....
        /*0910*/ 	.word	0xffffffff


	//   ....[48]....
        /*0914*/ 	.word	0xffffffff


	//   ....[49]....
        /*0918*/ 	.word	0xffffffff


	//   ....[50]....
        /*091c*/ 	.word	0xffffffff


	//   ....[51]....
        /*0920*/ 	.word	0xffffffff


	//   ....[52]....
        /*0924*/ 	.word	0xffffffff


	//   ....[53]....
        /*0928*/ 	.word	0xffffffff


	//   ....[54]....
        /*092c*/ 	.word	0xffffffff


	//   ....[55]....
        /*0930*/ 	.word	0xffffffff


	//   ....[56]....
        /*0934*/ 	.word	0xffffffff


	//   ....[57]....
        /*0938*/ 	.word	0xffffffff


	//   ....[58]....
        /*093c*/ 	.word	0xffffffff


	//   ....[59]....
        /*0940*/ 	.word	0xffffffff


	//   ....[60]....
        /*0944*/ 	.word	0xffffffff


	//   ....[61]....
        /*0948*/ 	.word	0xffffffff


	//   ....[62]....
        /*094c*/ 	.word	0xffffffff


	//   ....[63]....
        /*0950*/ 	.word	0xffffffff


	//   ....[64]....
        /*0954*/ 	.word	0xffffffff


	//   ....[65]....
        /*0958*/ 	.word	0xffffffff


	//   ....[66]....
        /*095c*/ 	.word	0xffffffff


	//   ....[67]....
        /*0960*/ 	.word	0xffffffff


	//   ....[68]....
        /*0964*/ 	.word	0xffffffff


	//   ....[69]....
        /*0968*/ 	.word	0xffffffff


	//   ....[70]....
        /*096c*/ 	.word	0xffffffff


	//   ....[71]....
        /*0970*/ 	.word	0xffffffff


	//   ....[72]....
        /*0974*/ 	.word	0xffffffff


	//   ....[73]....
        /*0978*/ 	.word	0xffffffff


	//   ....[74]....
        /*097c*/ 	.word	0xffffffff


	//   ....[75]....
        /*0980*/ 	.word	0xffffffff


	//   ....[76]....
        /*0984*/ 	.word	0xffffffff


	//   ....[77]....
        /*0988*/ 	.word	0xffffffff


	//   ....[78]....
        /*098c*/ 	.word	0xffffffff


	//   ....[79]....
        /*0990*/ 	.word	0xffffffff


	//   ....[80]....
        /*0994*/ 	.word	0xffffffff


	//   ....[81]....
        /*0998*/ 	.word	0xffffffff


	//   ....[82]....
        /*099c*/ 	.word	0xffffffff


	//   ....[83]....
        /*09a0*/ 	.word	0xffffffff


	//   ....[84]....
        /*09a4*/ 	.word	0xffffffff


	//   ....[85]....
        /*09a8*/ 	.word	0xffffffff


	//   ....[86]....
        /*09ac*/ 	.word	0xffffffff


	//   ....[87]....
        /*09b0*/ 	.word	0xffffffff


	//   ....[88]....
        /*09b4*/ 	.word	0xffffffff


	//   ....[89]....
        /*09b8*/ 	.word	0xffffffff


	//   ....[90]....
        /*09bc*/ 	.word	0xffffffff


	//   ....[91]....
        /*09c0*/ 	.word	0xffffffff


	//   ....[92]....
        /*09c4*/ 	.word	0xffffffff


	//   ....[93]....
        /*09c8*/ 	.word	0xffffffff


	//   ....[94]....
        /*09cc*/ 	.word	0xffffffff


	//   ....[95]....
        /*09d0*/ 	.word	0xffffffff


	//   ....[96]....
        /*09d4*/ 	.word	0xffffffff


	//   ....[97]....
        /*09d8*/ 	.word	0xffffffff


	//   ....[98]....
        /*09dc*/ 	.word	0xffffffff


	//   ....[99]....
        /*09e0*/ 	.word	0xffffffff


	//   ....[100]....
        /*09e4*/ 	.word	0xffffffff


	//   ....[101]....
        /*09e8*/ 	.word	0xffffffff


	//   ....[102]....
        /*09ec*/ 	.word	0xffffffff


	//   ....[103]....
        /*09f0*/ 	.word	0xffffffff


	//   ....[104]....
        /*09f4*/ 	.word	0xffffffff


	//   ....[105]....
        /*09f8*/ 	.word	0xffffffff


	//   ....[106]....
        /*09fc*/ 	.word	0xffffffff


	//   ....[107]....
        /*0a00*/ 	.word	0xffffffff


	//   ....[108]....
        /*0a04*/ 	.word	0xffffffff


	//   ....[109]....
        /*0a08*/ 	.word	0xffffffff


	//   ....[110]....
        /*0a0c*/ 	.word	0xffffffff


	//   ....[111]....
        /*0a10*/ 	.word	0xffffffff


	//   ....[112]....
        /*0a14*/ 	.word	0xffffffff


	//   ....[113]....
        /*0a18*/ 	.word	0xffffffff


	//   ....[114]....
        /*0a1c*/ 	.word	0xffffffff


	//   ....[115]....
        /*0a20*/ 	.word	0xffffffff


	//   ....[116]....
        /*0a24*/ 	.word	0xffffffff


	//   ....[117]....
        /*0a28*/ 	.word	0xffffffff


	//   ....[118]....
        /*0a2c*/ 	.word	0xffffffff


	//   ....[119]....
        /*0a30*/ 	.word	0xffffffff


	//   ....[120]....
        /*0a34*/ 	.word	0xffffffff


	//   ....[121]....
        /*0a38*/ 	.word	0xffffffff


	//   ....[122]....
        /*0a3c*/ 	.word	0xffffffff


	//   ....[123]....
        /*0a40*/ 	.word	0xffffffff


	//   ....[124]....
        /*0a44*/ 	.word	0xffffffff


	//   ....[125]....
        /*0a48*/ 	.word	0xffffffff


	//   ....[126]....
        /*0a4c*/ 	.word	0xffffffff


	//   ....[127]....
        /*0a50*/ 	.word	0xffffffff


	//   ....[128]....
        /*0a54*/ 	.word	0xffffffff


	//   ....[129]....
        /*0a58*/ 	.word	0xffffffff


	//   ....[130]....
        /*0a5c*/ 	.word	0xffffffff


	//   ....[131]....
        /*0a60*/ 	.word	0xffffffff


	//   ....[132]....
        /*0a64*/ 	.word	0xffffffff


	//   ....[133]....
        /*0a68*/ 	.word	0xffffffff


	//   ....[134]....
        /*0a6c*/ 	.word	0xffffffff


	//   ....[135]....
        /*0a70*/ 	.word	0xffffffff


	//   ....[136]....
        /*0a74*/ 	.word	0xffffffff


	//   ....[137]....
        /*0a78*/ 	.word	0xffffffff


	//   ....[138]....
        /*0a7c*/ 	.word	0xffffffff


	//   ....[139]....
        /*0a80*/ 	.word	0xffffffff


	//   ....[140]....
        /*0a84*/ 	.word	0xffffffff


	//   ....[141]....
        /*0a88*/ 	.word	0xffffffff


	//   ....[142]....
        /*0a8c*/ 	.word	0xffffffff


	//   ....[143]....
        /*0a90*/ 	.word	0xffffffff


	//   ....[144]....
        /*0a94*/ 	.word	0xffffffff


	//   ....[145]....
        /*0a98*/ 	.word	0xffffffff


	//   ....[146]....
        /*0a9c*/ 	.word	0xffffffff


	//   ....[147]....
        /*0aa0*/ 	.word	0xffffffff


	//   ....[148]....
        /*0aa4*/ 	.word	0xffffffff


	//   ....[149]....
        /*0aa8*/ 	.word	0xffffffff


	//   ....[150]....
        /*0aac*/ 	.word	0xffffffff


	//   ....[151]....
        /*0ab0*/ 	.word	0xffffffff


	//   ....[152]....
        /*0ab4*/ 	.word	0xffffffff


	//   ....[153]....
        /*0ab8*/ 	.word	0xffffffff


	//   ....[154]....
        /*0abc*/ 	.word	0xffffffff


	//   ....[155]....
        /*0ac0*/ 	.word	0xffffffff


	//   ....[156]....
        /*0ac4*/ 	.word	0xffffffff


	//   ....[157]....
        /*0ac8*/ 	.word	0xffffffff


	//   ....[158]....
        /*0acc*/ 	.word	0xffffffff


	//   ....[159]....
        /*0ad0*/ 	.word	0xffffffff


	//   ....[160]....
        /*0ad4*/ 	.word	0xffffffff


	//   ....[161]....
        /*0ad8*/ 	.word	0xffffffff


	//   ....[162]....
        /*0adc*/ 	.word	0xffffffff


	//   ....[163]....
        /*0ae0*/ 	.word	0xffffffff


	//   ....[164]....
        /*0ae4*/ 	.word	0xffffffff


	//   ....[165]....
        /*0ae8*/ 	.word	0xffffffff


	//   ....[166]....
        /*0aec*/ 	.word	0xffffffff


	//   ....[167]....
        /*0af0*/ 	.word	0xffffffff


	//   ....[168]....
        /*0af4*/ 	.word	0xffffffff


	//   ....[169]....
        /*0af8*/ 	.word	0xffffffff


	//   ....[170]....
        /*0afc*/ 	.word	0xffffffff


	//   ....[171]....
        /*0b00*/ 	.word	0xffffffff


	//   ....[172]....
        /*0b04*/ 	.word	0xffffffff


	//   ....[173]....
        /*0b08*/ 	.word	0xffffffff


	//   ....[174]....
        /*0b0c*/ 	.word	0xffffffff


	//   ....[175]....
        /*0b10*/ 	.word	0xffffffff


	//   ....[176]....
        /*0b14*/ 	.word	0xffffffff


	//   ....[177]....
        /*0b18*/ 	.word	0xffffffff


	//   ....[178]....
        /*0b1c*/ 	.word	0xffffffff


	//   ....[179]....
        /*0b20*/ 	.word	0xffffffff


	//   ....[180]....
        /*0b24*/ 	.word	0xffffffff


	//   ....[181]....
        /*0b28*/ 	.word	0xffffffff


	//   ....[182]....
        /*0b2c*/ 	.word	0xffffffff


	//   ....[183]....
        /*0b30*/ 	.word	0xffffffff


	//   ....[184]....
        /*0b34*/ 	.word	0xffffffff


	//   ....[185]....
        /*0b38*/ 	.word	0xffffffff


	//   ....[186]....
        /*0b3c*/ 	.word	0xffffffff


	//   ....[187]....
        /*0b40*/ 	.word	0xffffffff


	//   ....[188]....
        /*0b44*/ 	.word	0xffffffff


	//   ....[189]....
        /*0b48*/ 	.word	0xffffffff


	//   ....[190]....
        /*0b4c*/ 	.word	0xffffffff


	//   ....[191]....
        /*0b50*/ 	.word	0xffffffff


	//   ....[192]....
        /*0b54*/ 	.word	0xffffffff


	//   ....[193]....
        /*0b58*/ 	.word	0xffffffff


	//   ....[194]....
        /*0b5c*/ 	.word	0xffffffff


	//   ....[195]....
        /*0b60*/ 	.word	0xffffffff


	//   ....[196]....
        /*0b64*/ 	.word	0xffffffff


	//   ....[197]....
        /*0b68*/ 	.word	0xffffffff


	//   ....[198]....
        /*0b6c*/ 	.word	0xffffffff


	//   ....[199]....
        /*0b70*/ 	.word	0xffffffff


	//   ....[200]....
        /*0b74*/ 	.word	0xffffffff


	//   ....[201]....
        /*0b78*/ 	.word	0xffffffff


	//   ....[202]....
        /*0b7c*/ 	.word	0xffffffff


	//   ....[203]....
        /*0b80*/ 	.word	0xffffffff


	//   ....[204]....
        /*0b84*/ 	.word	0xffffffff


	//   ....[205]....
        /*0b88*/ 	.word	0xffffffff


	//   ....[206]....
        /*0b8c*/ 	.word	0xffffffff


	//   ....[207]....
        /*0b90*/ 	.word	0xffffffff


	//   ....[208]....
        /*0b94*/ 	.word	0xffffffff


	//   ....[209]....
        /*0b98*/ 	.word	0xffffffff


	//   ....[210]....
        /*0b9c*/ 	.word	0xffffffff


	//   ....[211]....
        /*0ba0*/ 	.word	0xffffffff


	//   ....[212]....
        /*0ba4*/ 	.word	0xffffffff


	//   ....[213]....
        /*0ba8*/ 	.word	0xffffffff


	//   ....[214]....
        /*0bac*/ 	.word	0xffffffff


	//   ....[215]....
        /*0bb0*/ 	.word	0xffffffff


	//   ....[216]....
        /*0bb4*/ 	.word	0xffffffff


	//   ....[217]....
        /*0bb8*/ 	.word	0xffffffff


	//   ....[218]....
        /*0bbc*/ 	.word	0xffffffff


	//   ....[219]....
        /*0bc0*/ 	.word	0xffffffff


	//   ....[220]....
        /*0bc4*/ 	.word	0xffffffff


	//   ....[221]....
        /*0bc8*/ 	.word	0xffffffff


	//   ....[222]....
        /*0bcc*/ 	.word	0xffffffff


	//   ....[223]....
        /*0bd0*/ 	.word	0xffffffff


	//   ....[224]....
        /*0bd4*/ 	.word	0xffffffff


	//   ....[225]....
        /*0bd8*/ 	.word	0xffffffff


	//   ....[226]....
        /*0bdc*/ 	.word	0xffffffff


	//   ....[227]....
        /*0be0*/ 	.word	0xffffffff


	//   ....[228]....
        /*0be4*/ 	.word	0xffffffff


	//   ....[229]....
        /*0be8*/ 	.word	0xffffffff


	//   ....[230]....
        /*0bec*/ 	.word	0xffffffff


	//   ....[231]....
        /*0bf0*/ 	.word	0xffffffff


	//   ....[232]....
        /*0bf4*/ 	.word	0xffffffff


	//   ....[233]....
        /*0bf8*/ 	.word	0xffffffff


	//   ....[234]....
        /*0bfc*/ 	.word	0xffffffff


	//   ....[235]....
        /*0c00*/ 	.word	0xffffffff


	//   ....[236]....
        /*0c04*/ 	.word	0xffffffff


	//   ....[237]....
        /*0c08*/ 	.word	0xffffffff


	//   ....[238]....
        /*0c0c*/ 	.word	0xffffffff


	//   ....[239]....
        /*0c10*/ 	.word	0xffffffff


	//   ....[240]....
        /*0c14*/ 	.word	0xffffffff


	//   ....[241]....
        /*0c18*/ 	.word	0xffffffff


	//   ....[242]....
        /*0c1c*/ 	.word	0xffffffff


	//   ....[243]....
        /*0c20*/ 	.word	0xffffffff


	//   ....[244]....
        /*0c24*/ 	.word	0xffffffff


	//   ....[245]....
        /*0c28*/ 	.word	0xffffffff


	//   ....[246]....
        /*0c2c*/ 	.word	0xffffffff


	//   ....[247]....
        /*0c30*/ 	.word	0xffffffff


	//   ....[248]....
        /*0c34*/ 	.word	0xffffffff


	//   ....[249]....
        /*0c38*/ 	.word	0xffffffff


	//   ....[250]....
        /*0c3c*/ 	.word	0xffffffff


	//   ....[251]....
        /*0c40*/ 	.word	0xffffffff


	//   ....[252]....
        /*0c44*/ 	.word	0xffffffff


	//   ....[253]....
        /*0c48*/ 	.word	0xffffffff


	//   ....[254]....
        /*0c4c*/ 	.word	0xffffffff


	//   ....[255]....
        /*0c50*/ 	.word	0xffffffff


	//   ....[0]....
        /*0c54*/ 	.word	0xffffffff


	//   ....[1]....
        /*0c58*/ 	.word	0xffffffff


	//   ....[2]....
        /*0c5c*/ 	.word	0xffffffff


	//   ....[3]....
        /*0c60*/ 	.word	0xffffffff


	//   ....[4]....
        /*0c64*/ 	.word	0xffffffff


	//   ....[5]....
        /*0c68*/ 	.word	0xffffffff


	//   ....[6]....
        /*0c6c*/ 	.word	0xffffffff


	//   ....[7]....
        /*0c70*/ 	.word	0xffffffff


	//   ....[8]....
        /*0c74*/ 	.word	0xffffffff


	//   ....[9]....
        /*0c78*/ 	.word	0xffffffff


	//   ....[10]....
        /*0c7c*/ 	.word	0xffffffff


	//   ....[11]....
        /*0c80*/ 	.word	0xffffffff


	//   ....[12]....
        /*0c84*/ 	.word	0xffffffff


	//   ....[13]....
        /*0c88*/ 	.word	0xffffffff


	//   ....[14]....
        /*0c8c*/ 	.word	0xffffffff


	//   ....[15]....
        /*0c90*/ 	.word	0xffffffff


	//   ....[16]....
        /*0c94*/ 	.word	0xffffffff


	//   ....[17]....
        /*0c98*/ 	.word	0xffffffff


	//   ....[18]....
        /*0c9c*/ 	.word	0xffffffff


	//   ....[19]....
        /*0ca0*/ 	.word	0xffffffff


	//   ....[20]....
        /*0ca4*/ 	.word	0xffffffff


	//   ....[21]....
        /*0ca8*/ 	.word	0xffffffff


	//   ....[22]....
        /*0cac*/ 	.word	0xffffffff


	//   ....[23]....
        /*0cb0*/ 	.word	0xffffffff


	//   ....[24]....
        /*0cb4*/ 	.word	0xffffffff


	//   ....[25]....
        /*0cb8*/ 	.word	0xffffffff


	//   ....[26]....
        /*0cbc*/ 	.word	0xffffffff


	//   ....[27]....
        /*0cc0*/ 	.word	0xffffffff


	//   ....[28]....
        /*0cc4*/ 	.word	0xffffffff


	//   ....[29]....
        /*0cc8*/ 	.word	0xffffffff


	//   ....[30]....
        /*0ccc*/ 	.word	0xffffffff


	//   ....[31]....
        /*0cd0*/ 	.word	0xffffffff


	//   ....[32]....
        /*0cd4*/ 	.word	0xffffffff


	//   ....[33]....
        /*0cd8*/ 	.word	0xffffffff


	//   ....[34]....
        /*0cdc*/ 	.word	0xffffffff


	//   ....[35]....
        /*0ce0*/ 	.word	0xffffffff


	//   ....[36]....
        /*0ce4*/ 	.word	0xffffffff


	//   ....[37]....
        /*0ce8*/ 	.word	0xffffffff


	//   ....[38]....
        /*0cec*/ 	.word	0xffffffff


	//   ....[39]....
        /*0cf0*/ 	.word	0xffffffff


	//   ....[40]....
        /*0cf4*/ 	.word	0xffffffff


	//   ....[41]....
        /*0cf8*/ 	.word	0xffffffff


	//   ....[42]....
        /*0cfc*/ 	.word	0xffffffff


	//   ....[43]....
        /*0d00*/ 	.word	0xffffffff


	//   ....[44]....
        /*0d04*/ 	.word	0xffffffff


	//   ....[45]....
        /*0d08*/ 	.word	0xffffffff


	//   ....[46]....
        /*0d0c*/ 	.word	0xffffffff


	//   ....[47]....
        /*0d10*/ 	.word	0xffffffff


	//   ....[48]....
        /*0d14*/ 	.word	0xffffffff


	//   ....[49]....
        /*0d18*/ 	.word	0xffffffff


	//   ....[50]....
        /*0d1c*/ 	.word	0xffffffff


	//   ....[51]....
        /*0d20*/ 	.word	0xffffffff


	//   ....[52]....
        /*0d24*/ 	.word	0xffffffff


	//   ....[53]....
        /*0d28*/ 	.word	0xffffffff


	//   ....[54]....
        /*0d2c*/ 	.word	0xffffffff


	//   ....[55]....
        /*0d30*/ 	.word	0xffffffff


	//   ....[56]....
        /*0d34*/ 	.word	0xffffffff


	//   ....[57]....
        /*0d38*/ 	.word	0xffffffff


	//   ....[58]....
        /*0d3c*/ 	.word	0xffffffff


	//   ....[59]....
        /*0d40*/ 	.word	0xffffffff


	//   ....[60]....
        /*0d44*/ 	.word	0xffffffff


	//   ....[61]....
        /*0d48*/ 	.word	0xffffffff


	//   ....[62]....
        /*0d4c*/ 	.word	0xffffffff


	//   ....[63]....
        /*0d50*/ 	.word	0xffffffff


	//   ....[64]....
        /*0d54*/ 	.word	0xffffffff


	//   ....[65]....
        /*0d58*/ 	.word	0xffffffff


	//   ....[66]....
        /*0d5c*/ 	.word	0xffffffff


	//   ....[67]....
        /*0d60*/ 	.word	0xffffffff


	//   ....[68]....
        /*0d64*/ 	.word	0xffffffff


	//   ....[69]....
        /*0d68*/ 	.word	0xffffffff


	//   ....[70]....
        /*0d6c*/ 	.word	0xffffffff


	//   ....[71]....
        /*0d70*/ 	.word	0xffffffff


	//   ....[72]....
        /*0d74*/ 	.word	0xffffffff


	//   ....[73]....
        /*0d78*/ 	.word	0xffffffff


	//   ....[74]....
        /*0d7c*/ 	.word	0xffffffff


	//   ....[75]....
        /*0d80*/ 	.word	0xffffffff


	//   ....[76]....
        /*0d84*/ 	.word	0xffffffff


	//   ....[77]....
        /*0d88*/ 	.word	0xffffffff


	//   ....[78]....
        /*0d8c*/ 	.word	0xffffffff


	//   ....[79]....
        /*0d90*/ 	.word	0xffffffff


	//   ....[80]....
        /*0d94*/ 	.word	0xffffffff


	//   ....[81]....
        /*0d98*/ 	.word	0xffffffff


	//   ....[82]....
        /*0d9c*/ 	.word	0xffffffff


	//   ....[83]....
        /*0da0*/ 	.word	0xffffffff


	//   ....[84]....
        /*0da4*/ 	.word	0xffffffff


	//   ....[85]....
        /*0da8*/ 	.word	0xffffffff


	//   ....[86]....
        /*0dac*/ 	.word	0xffffffff


	//   ....[87]....
        /*0db0*/ 	.word	0xffffffff


	//   ....[88]....
        /*0db4*/ 	.word	0xffffffff


	//   ....[89]....
        /*0db8*/ 	.word	0xffffffff


	//   ....[90]....
        /*0dbc*/ 	.word	0xffffffff


	//   ....[91]....
        /*0dc0*/ 	.word	0xffffffff


	//   ....[92]....
        /*0dc4*/ 	.word	0xffffffff


	//   ....[93]....
        /*0dc8*/ 	.word	0xffffffff


	//   ....[94]....
        /*0dcc*/ 	.word	0xffffffff


	//   ....[95]....
        /*0dd0*/ 	.word	0xffffffff


	//   ....[96]....
        /*0dd4*/ 	.word	0xffffffff


	//   ....[97]....
        /*0dd8*/ 	.word	0xffffffff


	//   ....[98]....
        /*0ddc*/ 	.word	0xffffffff


	//   ....[99]....
        /*0de0*/ 	.word	0xffffffff


	//   ....[100]....
        /*0de4*/ 	.word	0xffffffff


	//   ....[101]....
        /*0de8*/ 	.word	0xffffffff


	//   ....[102]....
        /*0dec*/ 	.word	0xffffffff


	//   ....[103]....
        /*0df0*/ 	.word	0xffffffff


	//   ....[104]....
        /*0df4*/ 	.word	0xffffffff


	//   ....[105]....
        /*0df8*/ 	.word	0xffffffff


	//   ....[106]....
        /*0dfc*/ 	.word	0xffffffff


	//   ....[107]....
        /*0e00*/ 	.word	0xffffffff


	//   ....[108]....
        /*0e04*/ 	.word	0xffffffff


	//   ....[109]....
        /*0e08*/ 	.word	0xffffffff


	//   ....[110]....
        /*0e0c*/ 	.word	0xffffffff


	//   ....[111]....
        /*0e10*/ 	.word	0xffffffff


	//   ....[112]....
        /*0e14*/ 	.word	0xffffffff


	//   ....[113]....
        /*0e18*/ 	.word	0xffffffff


	//   ....[114]....
        /*0e1c*/ 	.word	0xffffffff


	//   ....[115]....
        /*0e20*/ 	.word	0xffffffff


	//   ....[116]....
        /*0e24*/ 	.word	0xffffffff


	//   ....[117]....
        /*0e28*/ 	.word	0xffffffff


	//   ....[118]....
        /*0e2c*/ 	.word	0xffffffff


	//   ....[119]....
        /*0e30*/ 	.word	0xffffffff


	//   ....[120]....
        /*0e34*/ 	.word	0xffffffff


	//   ....[121]....
        /*0e38*/ 	.word	0xffffffff


	//   ....[122]....
        /*0e3c*/ 	.word	0xffffffff


	//   ....[123]....
        /*0e40*/ 	.word	0xffffffff


	//   ....[124]....
        /*0e44*/ 	.word	0xffffffff


	//   ....[125]....
        /*0e48*/ 	.word	0xffffffff


	//   ....[126]....
        /*0e4c*/ 	.word	0xffffffff


	//   ....[127]....
        /*0e50*/ 	.word	0xffffffff


	//   ....[128]....
        /*0e54*/ 	.word	0xffffffff


	//   ....[129]....
        /*0e58*/ 	.word	0xffffffff


	//   ....[130]....
        /*0e5c*/ 	.word	0xffffffff


	//   ....[131]....
        /*0e60*/ 	.word	0xffffffff


	//   ....[132]....
        /*0e64*/ 	.word	0xffffffff


	//   ....[133]....
        /*0e68*/ 	.word	0xffffffff


	//   ....[134]....
        /*0e6c*/ 	.word	0xffffffff


	//   ....[135]....
        /*0e70*/ 	.word	0xffffffff


	//   ....[136]....
        /*0e74*/ 	.word	0xffffffff


	//   ....[137]....
        /*0e78*/ 	.word	0xffffffff


	//   ....[138]....
        /*0e7c*/ 	.word	0xffffffff


	//   ....[139]....
        /*0e80*/ 	.word	0xffffffff


	//   ....[140]....
        /*0e84*/ 	.word	0xffffffff


	//   ....[141]....
        /*0e88*/ 	.word	0xffffffff


	//   ....[142]....
        /*0e8c*/ 	.word	0xffffffff


	//   ....[143]....
        /*0e90*/ 	.word	0xffffffff


	//   ....[144]....
        /*0e94*/ 	.word	0xffffffff


	//   ....[145]....
        /*0e98*/ 	.word	0xffffffff


	//   ....[146]....
        /*0e9c*/ 	.word	0xffffffff


	//   ....[147]....
        /*0ea0*/ 	.word	0xffffffff


	//   ....[148]....
        /*0ea4*/ 	.word	0xffffffff


	//   ....[149]....
        /*0ea8*/ 	.word	0xffffffff


	//   ....[150]....
        /*0eac*/ 	.word	0xffffffff


	//   ....[151]....
        /*0eb0*/ 	.word	0xffffffff


	//   ....[152]....
        /*0eb4*/ 	.word	0xffffffff


	//   ....[153]....
        /*0eb8*/ 	.word	0xffffffff


	//   ....[154]....
        /*0ebc*/ 	.word	0xffffffff


	//   ....[155]....
        /*0ec0*/ 	.word	0xffffffff


	//   ....[156]....
        /*0ec4*/ 	.word	0xffffffff


	//   ....[157]....
        /*0ec8*/ 	.word	0xffffffff


	//   ....[158]....
        /*0ecc*/ 	.word	0xffffffff


	//   ....[159]....
        /*0ed0*/ 	.word	0xffffffff


	//   ....[160]....
        /*0ed4*/ 	.word	0xffffffff


	//   ....[161]....
        /*0ed8*/ 	.word	0xffffffff


	//   ....[162]....
        /*0edc*/ 	.word	0xffffffff


	//   ....[163]....
        /*0ee0*/ 	.word	0xffffffff


	//   ....[164]....
        /*0ee4*/ 	.word	0xffffffff


	//   ....[165]....
        /*0ee8*/ 	.word	0xffffffff


	//   ....[166]....
        /*0eec*/ 	.word	0xffffffff


	//   ....[167]....
        /*0ef0*/ 	.word	0xffffffff


	//   ....[168]....
        /*0ef4*/ 	.word	0xffffffff


	//   ....[169]....
        /*0ef8*/ 	.word	0xffffffff


	//   ....[170]....
        /*0efc*/ 	.word	0xffffffff


	//   ....[171]....
        /*0f00*/ 	.word	0xffffffff


	//   ....[172]....
        /*0f04*/ 	.word	0xffffffff


	//   ....[173]....
        /*0f08*/ 	.word	0xffffffff


	//----- nvinfo : EIATTR_COOP_GROUP_INSTR_OFFSETS
	.align		4
.L_284:
        /*0f0c*/ 	.byte	0x04, 0x28
        /*0f0e*/ 	.short	(.L_286 - .L_285)


	//   ....[0]....
.L_285:
        /*0f10*/ 	.word	0x00000050


	//   ....[1]....
        /*0f14*/ 	.word	0x00000200


	//   ....[2]....
        /*0f18*/ 	.word	0x00000230


	//   ....[3]....
        /*0f1c*/ 	.word	0x00000260


	//   ....[4]....
        /*0f20*/ 	.word	0x00000290


	//   ....[5]....
        /*0f24*/ 	.word	0x000002c0


	//   ....[6]....
        /*0f28*/ 	.word	0x000002f0


	//   ....[7]....
        /*0f2c*/ 	.word	0x00000450


	//   ....[8]....
        /*0f30*/ 	.word	0x00000490


	//   ....[9]....
        /*0f34*/ 	.word	0x000004c0


	//   ....[10]....
        /*0f38*/ 	.word	0x000004f0


	//   ....[11]....
        /*0f3c*/ 	.word	0x00000520


	//   ....[12]....
        /*0f40*/ 	.word	0x00000550


	//   ....[13]....
        /*0f44*/ 	.word	0x000005e0


	//   ....[14]....
        /*0f48*/ 	.word	0x00000630


	//   ....[15]....
        /*0f4c*/ 	.word	0x00000650


	//   ....[16]....
        /*0f50*/ 	.word	0x000006b0


	//   ....[17]....
        /*0f54*/ 	.word	0x00003fc0


	//   ....[18]....
        /*0f58*/ 	.word	0x00004010


	//   ....[19]....
        /*0f5c*/ 	.word	0x00004810


	//   ....[20]....
        /*0f60*/ 	.word	0x00004830


	//   ....[21]....
        /*0f64*/ 	.word	0x00004fa0


	//   ....[22]....
        /*0f68*/ 	.word	0x00004fb0


	//   ....[23]....
        /*0f6c*/ 	.word	0x00005830


	//   ....[24]....
        /*0f70*/ 	.word	0x00005870


	//   ....[25]....
        /*0f74*/ 	.word	0x00006470


	//   ....[26]....
        /*0f78*/ 	.word	0x000064a0


	//   ....[27]....
        /*0f7c*/ 	.word	0x00006c60


	//   ....[28]....
        /*0f80*/ 	.word	0x00006c80


	//   ....[29]....
        /*0f84*/ 	.word	0x00007460


	//   ....[30]....
        /*0f88*/ 	.word	0x00007490


	//   ....[31]....
        /*0f8c*/ 	.word	0x000075c0


	//   ....[32]....
        /*0f90*/ 	.word	0x000075f0


	//   ....[33]....
        /*0f94*/ 	.word	0x000076e0


	//   ....[34]....
        /*0f98*/ 	.word	0x00007700


	//   ....[35]....
        /*0f9c*/ 	.word	0x00007cb0


	//   ....[36]....
        /*0fa0*/ 	.word	0x00007ce0


	//   ....[37]....
        /*0fa4*/ 	.word	0x00007e40


	//   ....[38]....
        /*0fa8*/ 	.word	0x00007e70


	//   ....[39]....
        /*0fac*/ 	.word	0x00007f60


	//   ....[40]....
        /*0fb0*/ 	.word	0x00007f90


	//   ....[41]....
        /*0fb4*/ 	.word	0x00008b30


	//   ....[42]....
        /*0fb8*/ 	.word	0x00008b50


	//   ....[43]....
        /*0fbc*/ 	.word	0x00008c30


	//   ....[44]....
        /*0fc0*/ 	.word	0x00008c40


	//   ....[45]....
        /*0fc4*/ 	.word	0x00008d10


	//   ....[46]....
        /*0fc8*/ 	.word	0x00008d30


	//   ....[47]....
        /*0fcc*/ 	.word	0x00008e00


	//   ....[48]....
        /*0fd0*/ 	.word	0x00008e10


	//   ....[49]....
        /*0fd4*/ 	.word	0x00008ee0


	//   ....[50]....
        /*0fd8*/ 	.word	0x00008f00


	//   ....[51]....
        /*0fdc*/ 	.word	0x00008fd0


	//   ....[52]....
        /*0fe0*/ 	.word	0x00008fe0


	//   ....[53]....
        /*0fe4*/ 	.word	0x000090b0


	//   ....[54]....
        /*0fe8*/ 	.word	0x000090d0


	//   ....[55]....
        /*0fec*/ 	.word	0x000091a0


	//   ....[56]....
        /*0ff0*/ 	.word	0x000091b0


	//   ....[57]....
        /*0ff4*/ 	.word	0x000095c0


	//   ....[58]....
        /*0ff8*/ 	.word	0x000095e0


	//   ....[59]....
        /*0ffc*/ 	.word	0x000095f0


	//   ....[60]....
        /*1000*/ 	.word	0x00009600


	//   ....[61]....
        /*1004*/ 	.word	0x00009610


	//   ....[62]....
        /*1008*/ 	.word	0x00009620


	//   ....[63]....
        /*100c*/ 	.word	0x00009640


	//   ....[64]....
        /*1010*/ 	.word	0x00009660


	//   ....[65]....
        /*1014*/ 	.word	0x00009680


	//   ....[66]....
        /*1018*/ 	.word	0x00009720


	//   ....[67]....
        /*101c*/ 	.word	0x00009a90


	//   ....[68]....
        /*1020*/ 	.word	0x00009ab0


	//   ....[69]....
        /*1024*/ 	.word	0x00009ad0


	//   ....[70]....
        /*1028*/ 	.word	0x00009af0


	//   ....[71]....
        /*102c*/ 	.word	0x00009cd0


	//   ....[72]....
        /*1030*/ 	.word	0x00009d90


	//   ....[73]....
        /*1034*/ 	.word	0x00009dd0


	//   ....[74]....
        /*1038*/ 	.word	0x00009e10


	//   ....[75]....
        /*103c*/ 	.word	0x00009ff0


	//   ....[76]....
        /*1040*/ 	.word	0x0000a0b0


	//   ....[77]....
        /*1044*/ 	.word	0x0000a0f0


	//   ....[78]....
        /*1048*/ 	.word	0x0000a130


	//   ....[79]....
        /*104c*/ 	.word	0x0000a330


	//   ....[80]....
        /*1050*/ 	.word	0x0000a3f0


	//   ....[81]....
        /*1054*/ 	.word	0x0000a430


	//   ....[82]....
        /*1058*/ 	.word	0x0000a470


	//   ....[83]....
        /*105c*/ 	.word	0x0000c000


	//   ....[84]....
        /*1060*/ 	.word	0x0000c060


	//   ....[85]....
        /*1064*/ 	.word	0x0000c090


	//   ....[86]....
        /*1068*/ 	.word	0x0000c0a0


	//   ....[87]....
        /*106c*/ 	.word	0x0000c180


	//   ....[88]....
        /*1070*/ 	.word	0x0000c190


	//   ....[89]....
        /*1074*/ 	.word	0x0000c1a0


	//   ....[90]....
        /*1078*/ 	.word	0x0000c1b0


	//   ....[91]....
        /*107c*/ 	.word	0x0000c3c0


	//   ....[92]....
        /*1080*/ 	.word	0x0000c400


	//   ....[93]....
        /*1084*/ 	.word	0x0000c420


	//   ....[94]....
        /*1088*/ 	.word	0x0000c430


	//   ....[95]....
        /*108c*/ 	.word	0x0000c510


	//   ....[96]....
        /*1090*/ 	.word	0x0000c5c0


	//   ....[97]....
        /*1094*/ 	.word	0x0000c630


	//   ....[98]....
        /*1098*/ 	.word	0x0000c640


	//   ....[99]....
        /*109c*/ 	.word	0x0000e3d0


	//   ....[100]....
        /*10a0*/ 	.word	0x0000e3f0


	//   ....[101]....
        /*10a4*/ 	.word	0x0000e400


	//   ....[102]....
        /*10a8*/ 	.word	0x0000e410


	//   ....[103]....
        /*10ac*/ 	.word	0x0000e420


	//   ....[104]....
        /*10b0*/ 	.word	0x0000e440


	//   ....[105]....
        /*10b4*/ 	.word	0x0000e460


	//   ....[106]....
        /*10b8*/ 	.word	0x0000e480


	//   ....[107]....
        /*10bc*/ 	.word	0x0000e4a0


	//   ....[108]....
        /*10c0*/ 	.word	0x0000e4c0


	//   ....[109]....
        /*10c4*/ 	.word	0x0000f970


	//   ....[110]....
        /*10c8*/ 	.word	0x0000f990


	//   ....[111]....
        /*10cc*/ 	.word	0x0000f9b0


	//   ....[112]....
        /*10d0*/ 	.word	0x0000f9c0


	//   ....[113]....
        /*10d4*/ 	.word	0x0000f9d0


	//   ....[114]....
        /*10d8*/ 	.word	0x0000f9e0


	//   ....[115]....
        /*10dc*/ 	.word	0x0000f9f0


	//   ....[116]....
        /*10e0*/ 	.word	0x0000fa00


	//   ....[117]....
        /*10e4*/ 	.word	0x0000fa30


	//   ....[118]....
        /*10e8*/ 	.word	0x0000fa60


	//   ....[119]....
        /*10ec*/ 	.word	0x0000fc80


	//   ....[120]....
        /*10f0*/ 	.word	0x0000ff40


	//   ....[121]....
        /*10f4*/ 	.word	0x0000ff50


	//   ....[122]....
        /*10f8*/ 	.word	0x0000ff60


	//   ....[123]....
        /*10fc*/ 	.word	0x00010bf0


	//   ....[124]....
        /*1100*/ 	.word	0x00010c10


	//   ....[125]....
        /*1104*/ 	.word	0x00010c30


	//   ....[126]....
        /*1108*/ 	.word	0x00010c40


	//   ....[127]....
        /*110c*/ 	.word	0x00010c70


	//   ....[128]....
        /*1110*/ 	.word	0x00010c90


	//   ....[129]....
        /*1114*/ 	.word	0x00010cb0


	//   ....[130]....
        /*1118*/ 	.word	0x00010cc0


	//   ....[131]....
        /*111c*/ 	.word	0x00012920


	//   ....[132]....
        /*1120*/ 	.word	0x00012940


	//   ....[133]....
        /*1124*/ 	.word	0x000129c0


	//   ....[134]....
        /*1128*/ 	.word	0x000129d0


	//   ....[135]....
        /*112c*/ 	.word	0x00012a10


	//   ....[136]....
        /*1130*/ 	.word	0x00012a20


	//   ....[137]....
        /*1134*/ 	.word	0x00012a60


	//   ....[138]....
        /*1138*/ 	.word	0x00012a70


	//   ....[139]....
        /*113c*/ 	.word	0x00012a80


	//   ....[140]....
        /*1140*/ 	.word	0x00012a90


	//   ....[141]....
        /*1144*/ 	.word	0x00013de0


	//   ....[142]....
        /*1148*/ 	.word	0x00013e00


	//   ....[143]....
        /*114c*/ 	.word	0x00013e20


	//   ....[144]....
        /*1150*/ 	.word	0x00013e80


	//   ....[145]....
        /*1154*/ 	.word	0x00013e90


	//   ....[146]....
        /*1158*/ 	.word	0x00013ed0


	//   ....[147]....
        /*115c*/ 	.word	0x00013ee0


	//   ....[148]....
        /*1160*/ 	.word	0x00013f20


	//   ....[149]....
        /*1164*/ 	.word	0x00013f30


	//   ....[150]....
        /*1168*/ 	.word	0x00013f40


	//   ....[151]....
        /*116c*/ 	.word	0x00014110


	//   ....[152]....
        /*1170*/ 	.word	0x000143c0


	//   ....[153]....
        /*1174*/ 	.word	0x000143d0


	//   ....[154]....
        /*1178*/ 	.word	0x000143e0


	//   ....[155]....
        /*117c*/ 	.word	0x00014ca0


	//   ....[156]....
        /*1180*/ 	.word	0x00014d00


	//   ....[157]....
        /*1184*/ 	.word	0x00014e60


	//   ....[158]....
        /*1188*/ 	.word	0x00014e80


	//   ....[159]....
        /*118c*/ 	.word	0x00014fe0


	//   ....[160]....
        /*1190*/ 	.word	0x00015000


	//   ....[161]....
        /*1194*/ 	.word	0x00015160


	//   ....[162]....
        /*1198*/ 	.word	0x00015180


	//   ....[163]....
        /*119c*/ 	.word	0x00017240


	//   ....[164]....
        /*11a0*/ 	.word	0x00017260


	//   ....[165]....
        /*11a4*/ 	.word	0x000172b0


	//   ....[166]....
        /*11a8*/ 	.word	0x000172d0


	//   ....[167]....
        /*11ac*/ 	.word	0x000172f0


	//   ....[168]....
        /*11b0*/ 	.word	0x00017310


	//   ....[169]....
        /*11b4*/ 	.word	0x00017330


	//   ....[170]....
        /*11b8*/ 	.word	0x00017350


	//   ....[171]....
        /*11bc*/ 	.word	0x00017370


	//   ....[172]....
        /*11c0*/ 	.word	0x000174b0


	//   ....[173]....
        /*11c4*/ 	.word	0x00018680


	//   ....[174]....
        /*11c8*/ 	.word	0x000186a0


	//   ....[175]....
        /*11cc*/ 	.word	0x000186f0


	//   ....[176]....
        /*11d0*/ 	.word	0x00018710


	//   ....[177]....
        /*11d4*/ 	.word	0x00018740


	//   ....[178]....
        /*11d8*/ 	.word	0x00018760


	//   ....[179]....
        /*11dc*/ 	.word	0x00018790


	//   ....[180]....
        /*11e0*/ 	.word	0x000187b0


	//   ....[181]....
        /*11e4*/ 	.word	0x000187d0


	//   ....[182]....
        /*11e8*/ 	.word	0x000187e0


	//   ....[183]....
        /*11ec*/ 	.word	0x00018de0


	//   ....[184]....
        /*11f0*/ 	.word	0x00018e00


	//   ....[185]....
        /*11f4*/ 	.word	0x00018e20


	//   ....[186]....
        /*11f8*/ 	.word	0x00018e40


	//   ....[187]....
        /*11fc*/ 	.word	0x00018e60


	//   ....[188]....
        /*1200*/ 	.word	0x00018e80


	//   ....[189]....
        /*1204*/ 	.word	0x00018ea0


	//   ....[190]....
        /*1208*/ 	.word	0x00018ec0


	//   ....[191]....
        /*120c*/ 	.word	0x0001ac50


	//   ....[192]....
        /*1210*/ 	.word	0x0001ac80


	//   ....[193]....
        /*1214*/ 	.word	0x0001ac90


	//   ....[194]....
        /*1218*/ 	.word	0x0001aca0


	//   ....[195]....
        /*121c*/ 	.word	0x0001acb0


	//   ....[196]....
        /*1220*/ 	.word	0x0001ace0


	//   ....[197]....
        /*1224*/ 	.word	0x0001ad00


	//   ....[198]....
        /*1228*/ 	.word	0x0001ad20


	//   ....[199]....
        /*122c*/ 	.word	0x0001bf30


	//   ....[200]....
        /*1230*/ 	.word	0x0001bf50


	//   ....[201]....
        /*1234*/ 	.word	0x0001bf60


	//   ....[202]....
        /*1238*/ 	.word	0x0001bf70


	//   ....[203]....
        /*123c*/ 	.word	0x0001bf80


	//   ....[204]....
        /*1240*/ 	.word	0x0001bf90


	//   ....[205]....
        /*1244*/ 	.word	0x0001bfb0


	//   ....[206]....
        /*1248*/ 	.word	0x0001c020


	//   ....[207]....
        /*124c*/ 	.word	0x0001c400


	//   ....[208]....
        /*1250*/ 	.word	0x0001c420


	//   ....[209]....
        /*1254*/ 	.word	0x0001c480


	//   ....[210]....
        /*1258*/ 	.word	0x0001c490


	//   ....[211]....
        /*125c*/ 	.word	0x0001c500


	//   ....[212]....
        /*1260*/ 	.word	0x0001c520


	//   ....[213]....
        /*1264*/ 	.word	0x0001c590


	//   ....[214]....
        /*1268*/ 	.word	0x0001c5a0


	//   ....[215]....
        /*126c*/ 	.word	0x0001c610


	//   ....[216]....
        /*1270*/ 	.word	0x0001c630


	//   ....[217]....
        /*1274*/ 	.word	0x0001c6a0


	//   ....[218]....
        /*1278*/ 	.word	0x0001c6b0


	//   ....[219]....
        /*127c*/ 	.word	0x0001c720


	//   ....[220]....
        /*1280*/ 	.word	0x0001c740


	//   ....[221]....
        /*1284*/ 	.word	0x0001c7b0


	//   ....[222]....
        /*1288*/ 	.word	0x0001c7c0


	//   ....[223]....
        /*128c*/ 	.word	0x0001ca40


	//   ....[224]....
        /*1290*/ 	.word	0x0001ca60


	//   ....[225]....
        /*1294*/ 	.word	0x0001cdb0


	//   ....[226]....
        /*1298*/ 	.word	0x0001cdc0


	//   ....[227]....
        /*129c*/ 	.word	0x0001d110


	//   ....[228]....
        /*12a0*/ 	.word	0x0001d130


	//   ....[229]....
        /*12a4*/ 	.word	0x0001d4a0


	//   ....[230]....
        /*12a8*/ 	.word	0x0001d4b0


	//   ....[231]....
        /*12ac*/ 	.word	0x0001dfe0


	//   ....[232]....
        /*12b0*/ 	.word	0x0001e000


	//   ....[233]....
        /*12b4*/ 	.word	0x0001e070


	//   ....[234]....
        /*12b8*/ 	.word	0x0001e080


	//   ....[235]....
        /*12bc*/ 	.word	0x0001e0f0


	//   ....[236]....
        /*12c0*/ 	.word	0x0001e110


	//   ....[237]....
        /*12c4*/ 	.word	0x0001e180


	//   ....[238]....
        /*12c8*/ 	.word	0x0001e190


	//   ....[239]....
        /*12cc*/ 	.word	0x0001e200


	//   ....[240]....
        /*12d0*/ 	.word	0x0001e220


	//   ....[241]....
        /*12d4*/ 	.word	0x0001e290


	//   ....[242]....
        /*12d8*/ 	.word	0x0001e2a0


	//   ....[243]....
        /*12dc*/ 	.word	0x0001e310


	//   ....[244]....
        /*12e0*/ 	.word	0x0001e330


	//   ....[245]....
        /*12e4*/ 	.word	0x0001e3a0


	//   ....[246]....
        /*12e8*/ 	.word	0x0001e3b0


	//   ....[247]....
        /*12ec*/ 	.word	0x0001e500


	//   ....[248]....
        /*12f0*/ 	.word	0x0001e520


	//   ....[249]....
        /*12f4*/ 	.word	0x0001e650


	//   ....[250]....
        /*12f8*/ 	.word	0x0001e690


	//   ....[251]....
        /*12fc*/ 	.word	0x0001e6c0


	//   ....[252]....
        /*1300*/ 	.word	0x0001e6f0


	//   ....[253]....
        /*1304*/ 	.word	0x0001e720


	//   ....[254]....
        /*1308*/ 	.word	0x0001e750


	//   ....[255]....
        /*130c*/ 	.word	0x0001e8b0


	//   ....[0]....
        /*1310*/ 	.word	0x0001e8f0


	//   ....[1]....
        /*1314*/ 	.word	0x0001e920


	//   ....[2]....
        /*1318*/ 	.word	0x0001e950


	//   ....[3]....
        /*131c*/ 	.word	0x0001e980


	//   ....[4]....
        /*1320*/ 	.word	0x0001e9b0


	//   ....[5]....
        /*1324*/ 	.word	0x0001ea40


	//   ....[6]....
        /*1328*/ 	.word	0x0001eaa0


	//   ....[7]....
        /*132c*/ 	.word	0x0001eab0


	//   ....[8]....
        /*1330*/ 	.word	0x0001eb10


	//   ....[9]....
        /*1334*/ 	.word	0x0001f570


	//   ....[10]....
        /*1338*/ 	.word	0x0001f5d0


	//   ....[11]....
        /*133c*/ 	.word	0x0001f620


	//   ....[12]....
        /*1340*/ 	.word	0x0001f670


	//   ....[13]....
        /*1344*/ 	.word	0x0001f6c0


	//   ....[14]....
        /*1348*/ 	.word	0x0001f730


	//   ....[15]....
        /*134c*/ 	.word	0x0001f780


	//   ....[16]....
        /*1350*/ 	.word	0x0001f7f0


	//   ....[17]....
        /*1354*/ 	.word	0x0001f860


	//   ....[18]....
        /*1358*/ 	.word	0x0001f8d0


	//   ....[19]....
        /*135c*/ 	.word	0x0001f940


	//   ....[20]....
        /*1360*/ 	.word	0x0001f9b0


	//   ....[21]....
        /*1364*/ 	.word	0x0001fa20


	//   ....[22]....
        /*1368*/ 	.word	0x0001fa80


	//   ....[23]....
        /*136c*/ 	.word	0x0001faf0


	//   ....[24]....
        /*1370*/ 	.word	0x0001fb60


	//   ....[25]....
        /*1374*/ 	.word	0x0001fbd0


	//   ....[26]....
        /*1378*/ 	.word	0x0001fc30


	//   ....[27]....
        /*137c*/ 	.word	0x0001fca0


	//   ....[28]....
        /*1380*/ 	.word	0x0001fd10


	//   ....[29]....
        /*1384*/ 	.word	0x0001fd80


	//   ....[30]....
        /*1388*/ 	.word	0x0001fde0


	//   ....[31]....
        /*138c*/ 	.word	0x0001fe50


	//   ....[32]....
        /*1390*/ 	.word	0x0001fec0


	//   ....[33]....
        /*1394*/ 	.word	0x0001ff30


	//   ....[34]....
        /*1398*/ 	.word	0x0001ff90


	//   ....[35]....
        /*139c*/ 	.word	0x00020000


	//   ....[36]....
        /*13a0*/ 	.word	0x00020070


	//   ....[37]....
        /*13a4*/ 	.word	0x00020140


	//   ....[38]....
        /*13a8*/ 	.word	0x000201a0


	//   ....[39]....
        /*13ac*/ 	.word	0x00020280


	//   ....[40]....
        /*13b0*/ 	.word	0x000202e0


	//   ....[41]....
        /*13b4*/ 	.word	0x000203c0


	//   ....[42]....
        /*13b8*/ 	.word	0x00020420


	//   ....[43]....
        /*13bc*/ 	.word	0x00020500


	//   ....[44]....
        /*13c0*/ 	.word	0x00020560


	//   ....[45]....
        /*13c4*/ 	.word	0x000205d0


	//   ....[46]....
        /*13c8*/ 	.word	0x00020640


	//   ....[47]....
        /*13cc*/ 	.word	0x00020930


	//   ....[48]....
        /*13d0*/ 	.word	0x00020c20


	//   ....[49]....
        /*13d4*/ 	.word	0x000213c0


	//   ....[50]....
        /*13d8*/ 	.word	0x00021410


	//   ....[51]....
        /*13dc*/ 	.word	0x00021460


	//   ....[52]....
        /*13e0*/ 	.word	0x000214b0


	//   ....[53]....
        /*13e4*/ 	.word	0x00021500


	//   ....[54]....
        /*13e8*/ 	.word	0x00021550


	//   ....[55]....
        /*13ec*/ 	.word	0x000215a0


	//   ....[56]....
        /*13f0*/ 	.word	0x000215f0


	//   ....[57]....
        /*13f4*/ 	.word	0x00021660


	//   ....[58]....
        /*13f8*/ 	.word	0x000216d0


	//   ....[59]....
        /*13fc*/ 	.word	0x000217a0


	//   ....[60]....
        /*1400*/ 	.word	0x00021800


	//   ....[61]....
        /*1404*/ 	.word	0x000218e0


	//   ....[62]....
        /*1408*/ 	.word	0x00021940


	//   ....[63]....
        /*140c*/ 	.word	0x00021a20


	//   ....[64]....
        /*1410*/ 	.word	0x00021a80


	//   ....[65]....
        /*1414*/ 	.word	0x00021b60


	//   ....[66]....
        /*1418*/ 	.word	0x00021bc0


	//   ....[67]....
        /*141c*/ 	.word	0x00021c30


	//   ....[68]....
        /*1420*/ 	.word	0x00021ca0


	//   ....[69]....
        /*1424*/ 	.word	0x00021d70


	//   ....[70]....
        /*1428*/ 	.word	0x00021dd0


	//   ....[71]....
        /*142c*/ 	.word	0x00021eb0


	//   ....[72]....
        /*1430*/ 	.word	0x00021f10


	//   ....[73]....
        /*1434*/ 	.word	0x00021ff0


	//   ....[74]....
        /*1438*/ 	.word	0x00022050


	//   ....[75]....
        /*143c*/ 	.word	0x00022130


	//   ....[76]....
        /*1440*/ 	.word	0x00022190


	//   ....[77]....
        /*1444*/ 	.word	0x00022200


	//   ....[78]....
        /*1448*/ 	.word	0x00022270


	//   ....[79]....
        /*144c*/ 	.word	0x00022550


	//   ....[80]....
        /*1450*/ 	.word	0x00022830


	//   ....[81]....
        /*1454*/ 	.word	0x00022ff0


	//   ....[82]....
        /*1458*/ 	.word	0x00023030


	//   ....[83]....
        /*145c*/ 	.word	0x00023080


	//   ....[84]....
        /*1460*/ 	.word	0x000230c0


	//   ....[85]....
        /*1464*/ 	.word	0x00023110


	//   ....[86]....
        /*1468*/ 	.word	0x00023150


	//   ....[87]....
        /*146c*/ 	.word	0x000231a0


	//   ....[88]....
        /*1470*/ 	.word	0x000231e0


	//   ....[89]....
        /*1474*/ 	.word	0x00023230


	//   ....[90]....
        /*1478*/ 	.word	0x000232a0


	//   ....[91]....
        /*147c*/ 	.word	0x00023310


	//   ....[92]....
        /*1480*/ 	.word	0x000233f0


	//   ....[93]....
        /*1484*/ 	.word	0x00023450


	//   ....[94]....
        /*1488*/ 	.word	0x00023530


	//   ....[95]....
        /*148c*/ 	.word	0x00023590


	//   ....[96]....
        /*1490*/ 	.word	0x00023670


	//   ....[97]....
        /*1494*/ 	.word	0x000236d0


	//   ....[98]....
        /*1498*/ 	.word	0x000237b0


	//   ....[99]....
        /*149c*/ 	.word	0x00023810


	//   ....[100]....
        /*14a0*/ 	.word	0x00023860


	//   ....[101]....
        /*14a4*/ 	.word	0x000238a0


	//   ....[102]....
        /*14a8*/ 	.word	0x000238f0


	//   ....[103]....
        /*14ac*/ 	.word	0x00023930


	//   ....[104]....
        /*14b0*/ 	.word	0x00023980


	//   ....[105]....
        /*14b4*/ 	.word	0x000239c0


	//   ....[106]....
        /*14b8*/ 	.word	0x00023a10


	//   ....[107]....
        /*14bc*/ 	.word	0x00023a50


	//   ....[108]....
        /*14c0*/ 	.word	0x00023aa0


	//   ....[109]....
        /*14c4*/ 	.word	0x00023af0


	//   ....[110]....
        /*14c8*/ 	.word	0x00023b40


	//   ....[111]....
        /*14cc*/ 	.word	0x00023b90


	//   ....[112]....
        /*14d0*/ 	.word	0x00023be0


	//   ....[113]....
        /*14d4*/ 	.word	0x00023c30


	//   ....[114]....
        /*14d8*/ 	.word	0x00023c80


	//   ....[115]....
        /*14dc*/ 	.word	0x00023cc0


	//   ....[116]....
        /*14e0*/ 	.word	0x00023d30


	//   ....[117]....
        /*14e4*/ 	.word	0x00023da0


	//   ....[118]....
        /*14e8*/ 	.word	0x00023e10


	//   ....[119]....
        /*14ec*/ 	.word	0x00023e70


	//   ....[120]....
        /*14f0*/ 	.word	0x00023ee0


	//   ....[121]....
        /*14f4*/ 	.word	0x00023f50


	//   ....[122]....
        /*14f8*/ 	.word	0x00023fc0


	//   ....[123]....
        /*14fc*/ 	.word	0x00024020


	//   ....[124]....
        /*1500*/ 	.word	0x00024090


	//   ....[125]....
        /*1504*/ 	.word	0x00024100


	//   ....[126]....
        /*1508*/ 	.word	0x00024170


	//   ....[127]....
        /*150c*/ 	.word	0x000241d0


	//   ....[128]....
        /*1510*/ 	.word	0x00024240


	//   ....[129]....
        /*1514*/ 	.word	0x000242b0


	//   ....[130]....
        /*1518*/ 	.word	0x00024320


	//   ....[131]....
        /*151c*/ 	.word	0x00024380


	//   ....[132]....
        /*1520*/ 	.word	0x000243f0


	//   ....[133]....
        /*1524*/ 	.word	0x00024460


	//   ....[134]....
        /*1528*/ 	.word	0x000244d0


	//   ....[135]....
        /*152c*/ 	.word	0x00024530


	//   ....[136]....
        /*1530*/ 	.word	0x000245a0


	//   ....[137]....
        /*1534*/ 	.word	0x00024610


	//   ....[138]....
        /*1538*/ 	.word	0x00024680


	//   ....[139]....
        /*153c*/ 	.word	0x000246e0


	//   ....[140]....
        /*1540*/ 	.word	0x00024750


	//   ....[141]....
        /*1544*/ 	.word	0x000247c0


	//   ....[142]....
        /*1548*/ 	.word	0x00024830


	//   ....[143]....
        /*154c*/ 	.word	0x00024890


	//   ....[144]....
        /*1550*/ 	.word	0x00024900


	//   ....[145]....
        /*1554*/ 	.word	0x00024970


	//   ....[146]....
        /*1558*/ 	.word	0x000249e0


	//   ....[147]....
        /*155c*/ 	.word	0x00024a40


	//   ....[148]....
        /*1560*/ 	.word	0x00024ab0


	//   ....[149]....
        /*1564*/ 	.word	0x00024b20


	//   ....[150]....
        /*1568*/ 	.word	0x00024b90


	//   ....[151]....
        /*156c*/ 	.word	0x00024bf0


	//   ....[152]....
        /*1570*/ 	.word	0x00024c60


	//   ....[153]....
        /*1574*/ 	.word	0x00024cd0


	//   ....[154]....
        /*1578*/ 	.word	0x00024d40


	//   ....[155]....
        /*157c*/ 	.word	0x00024da0


	//   ....[156]....
        /*1580*/ 	.word	0x00024e10


	//   ....[157]....
        /*1584*/ 	.word	0x00024e80


	//   ....[158]....
        /*1588*/ 	.word	0x00024ed0


	//   ....[159]....
        /*158c*/ 	.word	0x00024f10


	//   ....[160]....
        /*1590*/ 	.word	0x00024f60


	//   ....[161]....
        /*1594*/ 	.word	0x00024fb0


	//   ....[162]....
        /*1598*/ 	.word	0x00025000


	//   ....[163]....
        /*159c*/ 	.word	0x00025070


	//   ....[164]....
        /*15a0*/ 	.word	0x000250c0


	//   ....[165]....
        /*15a4*/ 	.word	0x00025110


	//   ....[166]....
        /*15a8*/ 	.word	0x00025160


	//   ....[167]....
        /*15ac*/ 	.word	0x000251b0


	//   ....[168]....
        /*15b0*/ 	.word	0x00025200


	//   ....[169]....
        /*15b4*/ 	.word	0x00025270


	//   ....[170]....
        /*15b8*/ 	.word	0x000252c0


	//   ....[171]....
        /*15bc*/ 	.word	0x00025330


	//   ....[172]....
        /*15c0*/ 	.word	0x00025390


	//   ....[173]....
        /*15c4*/ 	.word	0x00025400


	//----- nvinfo : EIATTR_EXIT_INSTR_OFFSETS
	.align		4
.L_286:
        /*15c8*/ 	.byte	0x04, 0x1c
        /*15ca*/ 	.short	(.L_288 - .L_287)


	//   ....[0]....
.L_287:
        /*15cc*/ 	.word	0x000010d0


	//   ....[1]....
        /*15d0*/ 	.word	0x0001f530


	//----- nvinfo : EIATTR_MAX_THREADS
	.align		4
.L_288:
        /*15d4*/ 	.byte	0x04, 0x05
        /*15d6*/ 	.short	(.L_290 - .L_289)
.L_289:
        /*15d8*/ 	.word	0x00000080
        /*15dc*/ 	.word	0x00000001
        /*15e0*/ 	.word	0x00000001


	//----- nvinfo : EIATTR_CRS_STACK_SIZE
	.align		4
.L_290:
        /*15e4*/ 	.byte	0x04, 0x1e
        /*15e6*/ 	.short	(.L_292 - .L_291)
.L_291:
        /*15e8*/ 	.word	0x00000000
.L_292:


//--------------------- .nv.callgraph             --------------------------
	.section	.nv.callgraph,"",@"SHT_CUDA_CALLGRAPH"
	.align	4
	.sectionentsize	8
	.align		4
        /*0000*/ 	.word	0x00000000
	.align		4
        /*0004*/ 	.word	0xffffffff
	.align		4
        /*0008*/ 	.word	0x00000000
	.align		4
        /*000c*/ 	.word	0xfffffffe
	.align		4
        /*0010*/ 	.word	0x00000000
	.align		4
        /*0014*/ 	.word	0xfffffffd
	.align		4
        /*0018*/ 	.word	0x00000000
	.align		4
        /*001c*/ 	.word	0xfffffffc


//--------------------- .nv.rel.action            --------------------------
	.section	.nv.rel.action,"",@"SHT_CUDA_RELOCINFO"
	.align	8
	.sectionentsize	8
        /*0000*/ 	.byte	0x73, 0x00, 0x00, 0x00, 0x00, 0x00, 0x00, 0x00, 0x00, 0x00, 0x00, 0x11, 0x25, 0x00, 0x05, 0x36


//--------------------- .nv.constant4             --------------------------
	.section	.nv.constant4,"a",@progbits
	.align	8
	.align		8
.nv.constant4:
        /*0000*/ 	.dword	_ZN85_INTERNAL_37829866_49_flash_fwd_hdim64_fp16_paged_split_softcap_sm80_cu_3fbc093a_34124cuda3std3__45__cpo5beginE
	.align		8
        /*0008*/ 	.dword	_ZN85_INTERNAL_37829866_49_flash_fwd_hdim64_fp16_paged_split_softcap_sm80_cu_3fbc093a_34124cuda3std3__45__cpo3endE
	.align		8
        /*0010*/ 	.dword	_ZN85_INTERNAL_37829866_49_flash_fwd_hdim64_fp16_paged_split_softcap_sm80_cu_3fbc093a_34124cuda3std3__45__cpo6cbeginE
	.align		8
        /*0018*/ 	.dword	_ZN85_INTERNAL_37829866_49_flash_fwd_hdim64_fp16_paged_split_softcap_sm80_cu_3fbc093a_34124cuda3std3__45__cpo4cendE
	.align		8
        /*0020*/ 	.dword	_ZN85_INTERNAL_37829866_49_flash_fwd_hdim64_fp16_paged_split_softcap_sm80_cu_3fbc093a_34124cuda3std3__487_GLOBAL__N__37829866_49_flash_fwd_hdim64_fp16_paged_split_softcap_sm80_cu_3fbc093a_34126ignoreE
	.align		8
        /*0028*/ 	.dword	_ZN85_INTERNAL_37829866_49_flash_fwd_hdim64_fp16_paged_split_softcap_sm80_cu_3fbc093a_34124cuda3std3__419piecewise_constructE
	.align		8
        /*0030*/ 	.dword	_ZN85_INTERNAL_37829866_49_flash_fwd_hdim64_fp16_paged_split_softcap_sm80_cu_3fbc093a_34124cuda3std3__48in_placeE
	.align		8
        /*0038*/ 	.dword	_ZN85_INTERNAL_37829866_49_flash_fwd_hdim64_fp16_paged_split_softcap_sm80_cu_3fbc093a_34124cuda3std6ranges3__45__cpo4swapE
	.align		8
        /*0040*/ 	.dword	_ZN85_INTERNAL_37829866_49_flash_fwd_hdim64_fp16_paged_split_softcap_sm80_cu_3fbc093a_34124cuda3std6ranges3__45__cpo9iter_moveE
	.align		8
        /*0048*/ 	.dword	_ZN85_INTERNAL_37829866_49_flash_fwd_hdim64_fp16_paged_split_softcap_sm80_cu_3fbc093a_34124cute7productE
	.align		8
        /*0050*/ 	.dword	_ZN85_INTERNAL_37829866_49_flash_fwd_hdim64_fp16_paged_split_softcap_sm80_cu_3fbc093a_34124cute1_E


//--------------------- .nv.constant0._ZN7cutlass13device_kernelIN5flash19enable_sm80_to_sm89INS1_16FlashAttnFwdSm80INS1_25CollectiveMainloopFwdSm80ILi4ELi1ELb0EN4cute5tupleIJNS5_1CILi128EEENS7_ILi112EEENS7_ILi64EEEEEELi64ENS_6half_tEfNS_4arch4Sm80ELb0ELb0ELb1ELb0ELb1ELb0ELb1ELb1EEENS1_21CollectiveEpilogueFwdINS6_IJS8_SA_S9_EEENS6_IJNS7_ILi1EEESI_SI_EEESC_SE_Li128ELb0ELb1ELb1ELb0EEENS1_19SingleTileSchedulerILb0ELb1ELb1ELi128EEEEEEEEEvNT_6ParamsE --------------------------
	.section	.nv.constant0._ZN7cutlass13device_kernelIN5flash19enable_sm80_to_sm89INS1_16FlashAttnFwdSm80INS1_25CollectiveMainloopFwdSm80ILi4ELi1ELb0EN4cute5tupleIJNS5_1CILi128EEENS7_ILi112EEENS7_ILi64EEEEEELi64ENS_6half_tEfNS_4arch4Sm80ELb0ELb0ELb1ELb0ELb1ELb0ELb1ELb1EEENS1_21CollectiveEpilogueFwdINS6_IJS8_SA_S9_EEENS6_IJNS7_ILi1EEESI_SI_EEESC_SE_Li128ELb0ELb1ELb1ELb0EEENS1_19SingleTileSchedulerILb0ELb1ELb1ELi128EEEEEEEEEvNT_6ParamsE,"a",@progbits
	.sectionflags	@""
	.align	4
.nv.constant0._ZN7cutlass13device_kernelIN5flash19enable_sm80_to_sm89INS1_16FlashAttnFwdSm80INS1_25CollectiveMainloopFwdSm80ILi4ELi1ELb0EN4cute5tupleIJNS5_1CILi128EEENS7_ILi112EEENS7_ILi64EEEEEELi64ENS_6half_tEfNS_4arch4Sm80ELb0ELb0ELb1ELb0ELb1ELb0ELb1ELb1EEENS1_21CollectiveEpilogueFwdINS6_IJS8_SA_S9_EEENS6_IJNS7_ILi1EEESI_SI_EEESC_SE_Li128ELb0ELb1ELb1ELb0EEENS1_19SingleTileSchedulerILb0ELb1ELb1ELi128EEEEEEEEEvNT_6ParamsE:
	.zero		1400


//--------------------- .nv.constant0._ZN7cutlass13device_kernelIN5flash19enable_sm80_to_sm89INS1_16FlashAttnFwdSm80INS1_25CollectiveMainloopFwdSm80ILi4ELi1ELb0EN4cute5tupleIJNS5_1CILi128EEENS7_ILi80EEENS7_ILi64EEEEEELi64ENS_6half_tEfNS_4arch4Sm80ELb0ELb0ELb1ELb1ELb1ELb0ELb1ELb1EEENS1_21CollectiveEpilogueFwdINS6_IJS8_SA_S9_EEENS6_IJNS7_ILi1EEESI_SI_EEESC_SE_Li128ELb1ELb1ELb1ELb0EEENS1_36VarlenDynamicPersistentTileSchedulerILi128ELi80ELi128ELi128ELb1ELb1ELb0ELb0ELb1ELb1EEEEEEEEEvNT_6ParamsE --------------------------
	.section	.nv.constant0._ZN7cutlass13device_kernelIN5flash19enable_sm80_to_sm89INS1_16FlashAttnFwdSm80INS1_25CollectiveMainloopFwdSm80ILi4ELi1ELb0EN4cute5tupleIJNS5_1CILi128EEENS7_ILi80EEENS7_ILi64EEEEEELi64ENS_6half_tEfNS_4arch4Sm80ELb0ELb0ELb1ELb1ELb1ELb0ELb1ELb1EEENS1_21CollectiveEpilogueFwdINS6_IJS8_SA_S9_EEENS6_IJNS7_ILi1EEESI_SI_EEESC_SE_Li128ELb1ELb1ELb1ELb0EEENS1_36VarlenDynamicPersistentTileSchedulerILi128ELi80ELi128ELi128ELb1ELb1ELb0ELb0ELb1ELb1EEEEEEEEEvNT_6ParamsE,"a",@progbits
	.sectionflags	@""
	.align	4
.nv.constant0._ZN7cutlass13device_kernelIN5flash19enable_sm80_to_sm89INS1_16FlashAttnFwdSm80INS1_25CollectiveMainloopFwdSm80ILi4ELi1ELb0EN4cute5tupleIJNS5_1CILi128EEENS7_ILi80EEENS7_ILi64EEEEEELi64ENS_6half_tEfNS_4arch4Sm80ELb0ELb0ELb1ELb1ELb1ELb0ELb1ELb1EEENS1_21CollectiveEpilogueFwdINS6_IJS8_SA_S9_EEENS6_IJNS7_ILi1EEESI_SI_EEESC_SE_Li128ELb1ELb1ELb1ELb0EEENS1_36VarlenDynamicPersistentTileSchedulerILi128ELi80ELi128ELi128ELb1ELb1ELb0ELb0ELb1ELb1EEEEEEEEEvNT_6ParamsE:
	.zero		1432


//--------------------- .nv.constant0._ZN7cutlass13device_kernelIN5flash19enable_sm80_to_sm89INS1_16FlashAttnFwdSm80INS1_25CollectiveMainloopFwdSm80ILi4ELi1ELb0EN4cute5tupleIJNS5_1CILi128EEENS7_ILi80EEENS7_ILi64EEEEEELi64ENS_6half_tEfNS_4arch4Sm80ELb0ELb0ELb1ELb1ELb1ELb1ELb1ELb1EEENS1_21CollectiveEpilogueFwdINS6_IJS8_SA_S9_EEENS6_IJNS7_ILi1EEESI_SI_EEESC_SE_Li128ELb1ELb1ELb1ELb0EEENS1_36VarlenDynamicPersistentTileSchedulerILi128ELi80ELi128ELi128ELb1ELb1ELb0ELb0ELb1ELb1EEEEEEEEEvNT_6ParamsE --------------------------
	.section	.nv.constant0._ZN7cutlass13device_kernelIN5flash19enable_sm80_to_sm89INS1_16FlashAttnFwdSm80INS1_25CollectiveMainloopFwdSm80ILi4ELi1ELb0EN4cute5tupleIJNS5_1CILi128EEENS7_ILi80EEENS7_ILi64EEEEEELi64ENS_6half_tEfNS_4arch4Sm80ELb0ELb0ELb1ELb1ELb1ELb1ELb1ELb1EEENS1_21CollectiveEpilogueFwdINS6_IJS8_SA_S9_EEENS6_IJNS7_ILi1EEESI_SI_EEESC_SE_Li128ELb1ELb1ELb1ELb0EEENS1_36VarlenDynamicPersistentTileSchedulerILi128ELi80ELi128ELi128ELb1ELb1ELb0ELb0ELb1ELb1EEEEEEEEEvNT_6ParamsE,"a",@progbits
	.sectionflags	@""
	.align	4
.nv.constant0._ZN7cutlass13device_kernelIN5flash19enable_sm80_to_sm89INS1_16FlashAttnFwdSm80INS1_25CollectiveMainloopFwdSm80ILi4ELi1ELb0EN4cute5tupleIJNS5_1CILi128EEENS7_ILi80EEENS7_ILi64EEEEEELi64ENS_6half_tEfNS_4arch4Sm80ELb0ELb0ELb1ELb1ELb1ELb1ELb1ELb1EEENS1_21CollectiveEpilogueFwdINS6_IJS8_SA_S9_EEENS6_IJNS7_ILi1EEESI_SI_EEESC_SE_Li128ELb1ELb1ELb1ELb0EEENS1_36VarlenDynamicPersistentTileSchedulerILi128ELi80ELi128ELi128ELb1ELb1ELb0ELb0ELb1ELb1EEEEEEEEEvNT_6ParamsE:
	.zero		1432


//--------------------- .nv.constant0._ZN7cutlass13device_kernelIN5flash19enable_sm80_to_sm89INS1_16FlashAttnFwdSm80INS1_25CollectiveMainloopFwdSm80ILi4ELi1ELb0EN4cute5tupleIJNS5_1CILi128EEENS7_ILi96EEENS7_ILi64EEEEEELi64ENS_6half_tEfNS_4arch4Sm80ELb0ELb1ELb1ELb0ELb1ELb0ELb1ELb1EEENS1_21CollectiveEpilogueFwdINS6_IJS8_SA_S9_EEENS6_IJNS7_ILi1EEESI_SI_EEESC_SE_Li128ELb0ELb1ELb1ELb0EEENS1_19SingleTileSchedulerILb0ELb1ELb1ELi128EEEEEEEEEvNT_6ParamsE --------------------------
	.section	.nv.constant0._ZN7cutlass13device_kernelIN5flash19enable_sm80_to_sm89INS1_16FlashAttnFwdSm80INS1_25CollectiveMainloopFwdSm80ILi4ELi1ELb0EN4cute5tupleIJNS5_1CILi128EEENS7_ILi96EEENS7_ILi64EEEEEELi64ENS_6half_tEfNS_4arch4Sm80ELb0ELb1ELb1ELb0ELb1ELb0ELb1ELb1EEENS1_21CollectiveEpilogueFwdINS6_IJS8_SA_S9_EEENS6_IJNS7_ILi1EEESI_SI_EEESC_SE_Li128ELb0ELb1ELb1ELb0EEENS1_19SingleTileSchedulerILb0ELb1ELb1ELi128EEEEEEEEEvNT_6ParamsE,"a",@progbits
	.sectionflags	@""
	.align	4
.nv.constant0._ZN7cutlass13device_kernelIN5flash19enable_sm80_to_sm89INS1_16FlashAttnFwdSm80INS1_25CollectiveMainloopFwdSm80ILi4ELi1ELb0EN4cute5tupleIJNS5_1CILi128EEENS7_ILi96EEENS7_ILi64EEEEEELi64ENS_6half_tEfNS_4arch4Sm80ELb0ELb1ELb1ELb0ELb1ELb0ELb1ELb1EEENS1_21CollectiveEpilogueFwdINS6_IJS8_SA_S9_EEENS6_IJNS7_ILi1EEESI_SI_EEESC_SE_Li128ELb0ELb1ELb1ELb0EEENS1_19SingleTileSchedulerILb0ELb1ELb1ELi128EEEEEEEEEvNT_6ParamsE:
	.zero		1400


//--------------------- .nv.constant0._ZN7cutlass13device_kernelIN5flash19enable_sm80_to_sm89INS1_16FlashAttnFwdSm80INS1_25CollectiveMainloopFwdSm80ILi4ELi1ELb0EN4cute5tupleIJNS5_1CILi128EEENS7_ILi80EEENS7_ILi64EEEEEELi64ENS_6half_tEfNS_4arch4Sm80ELb0ELb1ELb1ELb1ELb1ELb0ELb1ELb1EEENS1_21CollectiveEpilogueFwdINS6_IJS8_SA_S9_EEENS6_IJNS7_ILi1EEESI_SI_EEESC_SE_Li128ELb1ELb1ELb1ELb0EEENS1_36VarlenDynamicPersistentTileSchedulerILi128ELi80ELi128ELi128ELb1ELb1ELb0ELb1ELb0ELb1EEEEEEEEEvNT_6ParamsE --------------------------
	.section	.nv.constant0._ZN7cutlass13device_kernelIN5flash19enable_sm80_to_sm89INS1_16FlashAttnFwdSm80INS1_25CollectiveMainloopFwdSm80ILi4ELi1ELb0EN4cute5tupleIJNS5_1CILi128EEENS7_ILi80EEENS7_ILi64EEEEEELi64ENS_6half_tEfNS_4arch4Sm80ELb0ELb1ELb1ELb1ELb1ELb0ELb1ELb1EEENS1_21CollectiveEpilogueFwdINS6_IJS8_SA_S9_EEENS6_IJNS7_ILi1EEESI_SI_EEESC_SE_Li128ELb1ELb1ELb1ELb0EEENS1_36VarlenDynamicPersistentTileSchedulerILi128ELi80ELi128ELi128ELb1ELb1ELb0ELb1ELb0ELb1EEEEEEEEEvNT_6ParamsE,"a",@progbits
	.sectionflags	@""
	.align	4
.nv.constant0._ZN7cutlass13device_kernelIN5flash19enable_sm80_to_sm89INS1_16FlashAttnFwdSm80INS1_25CollectiveMainloopFwdSm80ILi4ELi1ELb0EN4cute5tupleIJNS5_1CILi128EEENS7_ILi80EEENS7_ILi64EEEEEELi64ENS_6half_tEfNS_4arch4Sm80ELb0ELb1ELb1ELb1ELb1ELb0ELb1ELb1EEENS1_21CollectiveEpilogueFwdINS6_IJS8_SA_S9_EEENS6_IJNS7_ILi1EEESI_SI_EEESC_SE_Li128ELb1ELb1ELb1ELb0EEENS1_36VarlenDynamicPersistentTileSchedulerILi128ELi80ELi128ELi128ELb1ELb1ELb0ELb1ELb0ELb1EEEEEEEEEvNT_6ParamsE:
	.zero		1432


//--------------------- .nv.constant0._ZN7cutlass13device_kernelIN5flash19enable_sm80_to_sm89INS1_16FlashAttnFwdSm80INS1_25CollectiveMainloopFwdSm80ILi4ELi1ELb0EN4cute5tupleIJNS5_1CILi128EEENS7_ILi80EEENS7_ILi64EEEEEELi64ENS_6half_tEfNS_4arch4Sm80ELb0ELb1ELb1ELb1ELb1ELb1ELb1ELb1EEENS1_21CollectiveEpilogueFwdINS6_IJS8_SA_S9_EEENS6_IJNS7_ILi1EEESI_SI_EEESC_SE_Li128ELb1ELb1ELb1ELb0EEENS1_36VarlenDynamicPersistentTileSchedulerILi128ELi80ELi128ELi128ELb1ELb1ELb0ELb1ELb0ELb1EEEEEEEEEvNT_6ParamsE --------------------------
	.section	.nv.constant0._ZN7cutlass13device_kernelIN5flash19enable_sm80_to_sm89INS1_16FlashAttnFwdSm80INS1_25CollectiveMainloopFwdSm80ILi4ELi1ELb0EN4cute5tupleIJNS5_1CILi128EEENS7_ILi80EEENS7_ILi64EEEEEELi64ENS_6half_tEfNS_4arch4Sm80ELb0ELb1ELb1ELb1ELb1ELb1ELb1ELb1EEENS1_21CollectiveEpilogueFwdINS6_IJS8_SA_S9_EEENS6_IJNS7_ILi1EEESI_SI_EEESC_SE_Li128ELb1ELb1ELb1ELb0EEENS1_36VarlenDynamicPersistentTileSchedulerILi128ELi80ELi128ELi128ELb1ELb1ELb0ELb1ELb0ELb1EEEEEEEEEvNT_6ParamsE,"a",@progbits
	.sectionflags	@""
	.align	4
.nv.constant0._ZN7cutlass13device_kernelIN5flash19enable_sm80_to_sm89INS1_16FlashAttnFwdSm80INS1_25CollectiveMainloopFwdSm80ILi4ELi1ELb0EN4cute5tupleIJNS5_1CILi128EEENS7_ILi80EEENS7_ILi64EEEEEELi64ENS_6half_tEfNS_4arch4Sm80ELb0ELb1ELb1ELb1ELb1ELb1ELb1ELb1EEENS1_21CollectiveEpilogueFwdINS6_IJS8_SA_S9_EEENS6_IJNS7_ILi1EEESI_SI_EEESC_SE_Li128ELb1ELb1ELb1ELb0EEENS1_36VarlenDynamicPersistentTileSchedulerILi128ELi80ELi128ELi128ELb1ELb1ELb0ELb1ELb0ELb1EEEEEEEEEvNT_6ParamsE:
	.zero		1432


//--------------------- .nv.constant0._ZN7cutlass13device_kernelIN5flash19enable_sm80_to_sm89INS1_16FlashAttnFwdSm80INS1_25CollectiveMainloopFwdSm80ILi4ELi1ELb0EN4cute5tupleIJNS5_1CILi128EEENS7_ILi112EEENS7_ILi64EEEEEELi64ENS_6half_tEfNS_4arch4Sm80ELb1ELb0ELb1ELb0ELb1ELb0ELb1ELb1EEENS1_21CollectiveEpilogueFwdINS6_IJS8_SA_S9_EEENS6_IJNS7_ILi1EEESI_SI_EEESC_SE_Li128ELb0ELb1ELb1ELb0EEENS1_30DynamicPersistentTileSchedulerILi128ELi128ELb1ELb1ELb0EEEEEEEEEvNT_6ParamsE --------------------------
	.section	.nv.constant0._ZN7cutlass13device_kernelIN5flash19enable_sm80_to_sm89INS1_16FlashAttnFwdSm80INS1_25CollectiveMainloopFwdSm80ILi4ELi1ELb0EN4cute5tupleIJNS5_1CILi128EEENS7_ILi112EEENS7_ILi64EEEEEELi64ENS_6half_tEfNS_4arch4Sm80ELb1ELb0ELb1ELb0ELb1ELb0ELb1ELb1EEENS1_21CollectiveEpilogueFwdINS6_IJS8_SA_S9_EEENS6_IJNS7_ILi1EEESI_SI_EEESC_SE_Li128ELb0ELb1ELb1ELb0EEENS1_30DynamicPersistentTileSchedulerILi128ELi128ELb1ELb1ELb0EEEEEEEEEvNT_6ParamsE,"a",@progbits
	.sectionflags	@""
	.align	4
.nv.constant0._ZN7cutlass13device_kernelIN5flash19enable_sm80_to_sm89INS1_16FlashAttnFwdSm80INS1_25CollectiveMainloopFwdSm80ILi4ELi1ELb0EN4cute5tupleIJNS5_1CILi128EEENS7_ILi112EEENS7_ILi64EEEEEELi64ENS_6half_tEfNS_4arch4Sm80ELb1ELb0ELb1ELb0ELb1ELb0ELb1ELb1EEENS1_21CollectiveEpilogueFwdINS6_IJS8_SA_S9_EEENS6_IJNS7_ILi1EEESI_SI_EEESC_SE_Li128ELb0ELb1ELb1ELb0EEENS1_30DynamicPersistentTileSchedulerILi128ELi128ELb1ELb1ELb0EEEEEEEEEvNT_6ParamsE:
	.zero		1416


//--------------------- .nv.constant0._ZN7cutlass13device_kernelIN5flash19enable_sm80_to_sm89INS1_16FlashAttnFwdSm80INS1_25CollectiveMainloopFwdSm80ILi4ELi1ELb0EN4cute5tupleIJNS5_1CILi128EEENS7_ILi80EEENS7_ILi64EEEEEELi64ENS_6half_tEfNS_4arch4Sm80ELb1ELb0ELb1ELb1ELb1ELb0ELb1ELb1EEENS1_21CollectiveEpilogueFwdINS6_IJS8_SA_S9_EEENS6_IJNS7_ILi1EEESI_SI_EEESC_SE_Li128ELb1ELb1ELb1ELb0EEENS1_36VarlenDynamicPersistentTileSchedulerILi128ELi80ELi128ELi128ELb1ELb1ELb0ELb1ELb1ELb1EEEEEEEEEvNT_6ParamsE --------------------------
	.section	.nv.constant0._ZN7cutlass13device_kernelIN5flash19enable_sm80_to_sm89INS1_16FlashAttnFwdSm80INS1_25CollectiveMainloopFwdSm80ILi4ELi1ELb0EN4cute5tupleIJNS5_1CILi128EEENS7_ILi80EEENS7_ILi64EEEEEELi64ENS_6half_tEfNS_4arch4Sm80ELb1ELb0ELb1ELb1ELb1ELb0ELb1ELb1EEENS1_21CollectiveEpilogueFwdINS6_IJS8_SA_S9_EEENS6_IJNS7_ILi1EEESI_SI_EEESC_SE_Li128ELb1ELb1ELb1ELb0EEENS1_36VarlenDynamicPersistentTileSchedulerILi128ELi80ELi128ELi128ELb1ELb1ELb0ELb1ELb1ELb1EEEEEEEEEvNT_6ParamsE,"a",@progbits
	.sectionflags	@""
	.align	4
.nv.constant0._ZN7cutlass13device_kernelIN5flash19enable_sm80_to_sm89INS1_16FlashAttnFwdSm80INS1_25CollectiveMainloopFwdSm80ILi4ELi1ELb0EN4cute5tupleIJNS5_1CILi128EEENS7_ILi80EEENS7_ILi64EEEEEELi64ENS_6half_tEfNS_4arch4Sm80ELb1ELb0ELb1ELb1ELb1ELb0ELb1ELb1EEENS1_21CollectiveEpilogueFwdINS6_IJS8_SA_S9_EEENS6_IJNS7_ILi1EEESI_SI_EEESC_SE_Li128ELb1ELb1ELb1ELb0EEENS1_36VarlenDynamicPersistentTileSchedulerILi128ELi80ELi128ELi128ELb1ELb1ELb0ELb1ELb1ELb1EEEEEEEEEvNT_6ParamsE:
	.zero		1432


//--------------------- .nv.constant0._ZN7cutlass13device_kernelIN5flash19enable_sm80_to_sm89INS1_16FlashAttnFwdSm80INS1_25CollectiveMainloopFwdSm80ILi4ELi1ELb0EN4cute5tupleIJNS5_1CILi128EEENS7_ILi80EEENS7_ILi64EEEEEELi64ENS_6half_tEfNS_4arch4Sm80ELb1ELb0ELb1ELb1ELb1ELb1ELb1ELb1EEENS1_21CollectiveEpilogueFwdINS6_IJS8_SA_S9_EEENS6_IJNS7_ILi1EEESI_SI_EEESC_SE_Li128ELb1ELb1ELb1ELb0EEENS1_36VarlenDynamicPersistentTileSchedulerILi128ELi80ELi128ELi128ELb1ELb1ELb0ELb1ELb1ELb1EEEEEEEEEvNT_6ParamsE --------------------------
	.section	.nv.constant0._ZN7cutlass13device_kernelIN5flash19enable_sm80_to_sm89INS1_16FlashAttnFwdSm80INS1_25CollectiveMainloopFwdSm80ILi4ELi1ELb0EN4cute5tupleIJNS5_1CILi128EEENS7_ILi80EEENS7_ILi64EEEEEELi64ENS_6half_tEfNS_4arch4Sm80ELb1ELb0ELb1ELb1ELb1ELb1ELb1ELb1EEENS1_21CollectiveEpilogueFwdINS6_IJS8_SA_S9_EEENS6_IJNS7_ILi1EEESI_SI_EEESC_SE_Li128ELb1ELb1ELb1ELb0EEENS1_36VarlenDynamicPersistentTileSchedulerILi128ELi80ELi128ELi128ELb1ELb1ELb0ELb1ELb1ELb1EEEEEEEEEvNT_6ParamsE,"a",@progbits
	.sectionflags	@""
	.align	4
.nv.constant0._ZN7cutlass13device_kernelIN5flash19enable_sm80_to_sm89INS1_16FlashAttnFwdSm80INS1_25CollectiveMainloopFwdSm80ILi4ELi1ELb0EN4cute5tupleIJNS5_1CILi128EEENS7_ILi80EEENS7_ILi64EEEEEELi64ENS_6half_tEfNS_4arch4Sm80ELb1ELb0ELb1ELb1ELb1ELb1ELb1ELb1EEENS1_21CollectiveEpilogueFwdINS6_IJS8_SA_S9_EEENS6_IJNS7_ILi1EEESI_SI_EEESC_SE_Li128ELb1ELb1ELb1ELb0EEENS1_36VarlenDynamicPersistentTileSchedulerILi128ELi80ELi128ELi128ELb1ELb1ELb0ELb1ELb1ELb1EEEEEEEEEvNT_6ParamsE:
	.zero		1432


//--------------------- .text._ZN7cutlass13device_kernelIN5flash19enable_sm80_to_sm89INS1_16FlashAttnFwdSm80INS1_25CollectiveMainloopFwdSm80ILi4ELi1ELb0EN4cute5tupleIJNS5_1CILi128EEENS7_ILi112EEENS7_ILi64EEEEEELi64ENS_6half_tEfNS_4arch4Sm80ELb0ELb0ELb1ELb0ELb1ELb0ELb1ELb1EEENS1_21CollectiveEpilogueFwdINS6_IJS8_SA_S9_EEENS6_IJNS7_ILi1EEESI_SI_EEESC_SE_Li128ELb0ELb1ELb1ELb0EEENS1_19SingleTileSchedulerILb0ELb1ELb1ELi128EEEEEEEEEvNT_6ParamsE --------------------------
	.section	.text._ZN7cutlass13device_kernelIN5flash19enable_sm80_to_sm89INS1_16FlashAttnFwdSm80INS1_25CollectiveMainloopFwdSm80ILi4ELi1ELb0EN4cute5tupleIJNS5_1CILi128EEENS7_ILi112EEENS7_ILi64EEEEEELi64ENS_6half_tEfNS_4arch4Sm80ELb0ELb0ELb1ELb0ELb1ELb0ELb1ELb1EEENS1_21CollectiveEpilogueFwdINS6_IJS8_SA_S9_EEENS6_IJNS7_ILi1EEESI_SI_EEESC_SE_Li128ELb0ELb1ELb1ELb0EEENS1_19SingleTileSchedulerILb0ELb1ELb1ELi128EEEEEEEEEvNT_6ParamsE,"ax",@progbits
	.sectioninfo	@"SHI_REGISTERS=255"
	.align	128
.text._ZN7cutlass13device_kernelIN5flash19enable_sm80_to_sm89INS1_16FlashAttnFwdSm80INS1_25CollectiveMainloopFwdSm80ILi4ELi1ELb0EN4cute5tupleIJNS5_1CILi128EEENS7_ILi112EEENS7_ILi64EEEEEELi64ENS_6half_tEfNS_4arch4Sm80ELb0ELb0ELb1ELb0ELb1ELb0ELb1ELb1EEENS1_21CollectiveEpilogueFwdINS6_IJS8_SA_S9_EEENS6_IJNS7_ILi1EEESI_SI_EEESC_SE_Li128ELb0ELb1ELb1ELb0EEENS1_19SingleTileSchedulerILb0ELb1ELb1ELi128EEEEEEEEEvNT_6ParamsE:
        .type           _ZN7cutlass13device_kernelIN5flash19enable_sm80_to_sm89INS1_16FlashAttnFwdSm80INS1_25CollectiveMainloopFwdSm80ILi4ELi1ELb0EN4cute5tupleIJNS5_1CILi128EEENS7_ILi112EEENS7_ILi64EEEEEELi64ENS_6half_tEfNS_4arch4Sm80ELb0ELb0ELb1ELb0ELb1ELb0ELb1ELb1EEENS1_21CollectiveEpilogueFwdINS6_IJS8_SA_S9_EEENS6_IJNS7_ILi1EEESI_SI_EEESC_SE_Li128ELb0ELb1ELb1ELb0EEENS1_19SingleTileSchedulerILb0ELb1ELb1ELi128EEEEEEEEEvNT_6ParamsE,@function
        .size           _ZN7cutlass13device_kernelIN5flash19enable_sm80_to_sm89INS1_16FlashAttnFwdSm80INS1_25CollectiveMainloopFwdSm80ILi4ELi1ELb0EN4cute5tupleIJNS5_1CILi128EEENS7_ILi112EEENS7_ILi64EEEEEELi64ENS_6half_tEfNS_4arch4Sm80ELb0ELb0ELb1ELb0ELb1ELb0ELb1ELb1EEENS1_21CollectiveEpilogueFwdINS6_IJS8_SA_S9_EEENS6_IJNS7_ILi1EEESI_SI_EEESC_SE_Li128ELb0ELb1ELb1ELb0EEENS1_19SingleTileSchedulerILb0ELb1ELb1ELi128EEEEEEEEEvNT_6ParamsE,(.L_x_1909 - _ZN7cutlass13device_kernelIN5flash19enable_sm80_to_sm89INS1_16FlashAttnFwdSm80INS1_25CollectiveMainloopFwdSm80ILi4ELi1ELb0EN4cute5tupleIJNS5_1CILi128EEENS7_ILi112EEENS7_ILi64EEEEEELi64ENS_6half_tEfNS_4arch4Sm80ELb0ELb0ELb1ELb0ELb1ELb0ELb1ELb1EEENS1_21CollectiveEpilogueFwdINS6_IJS8_SA_S9_EEENS6_IJNS7_ILi1EEESI_SI_EEESC_SE_Li128ELb0ELb1ELb1ELb0EEENS1_19SingleTileSchedulerILb0ELb1ELb1ELi128EEEEEEEEEvNT_6ParamsE)
        .other          _ZN7cutlass13device_kernelIN5flash19enable_sm80_to_sm89INS1_16FlashAttnFwdSm80INS1_25CollectiveMainloopFwdSm80ILi4ELi1ELb0EN4cute5tupleIJNS5_1CILi128EEENS7_ILi112EEENS7_ILi64EEEEEELi64ENS_6half_tEfNS_4arch4Sm80ELb0ELb0ELb1ELb0ELb1ELb0ELb1ELb1EEENS1_21CollectiveEpilogueFwdINS6_IJS8_SA_S9_EEENS6_IJNS7_ILi1EEESI_SI_EEESC_SE_Li128ELb0ELb1ELb1ELb0EEENS1_19SingleTileSchedulerILb0ELb1ELb1ELi128EEEEEEEEEvNT_6ParamsE,@"STO_CUDA_ENTRY STV_DEFAULT"
_ZN7cutlass13device_kernelIN5flash19enable_sm80_to_sm89INS1_16FlashAttnFwdSm80INS1_25CollectiveMainloopFwdSm80ILi4ELi1ELb0EN4cute5tupleIJNS5_1CILi128EEENS7_ILi112EEENS7_ILi64EEEEEELi64ENS_6half_tEfNS_4arch4Sm80ELb0ELb0ELb1ELb0ELb1ELb0ELb1ELb1EEENS1_21CollectiveEpilogueFwdINS6_IJS8_SA_S9_EEENS6_IJNS7_ILi1EEESI_SI_EEESC_SE_Li128ELb0ELb1ELb1ELb0EEENS1_19SingleTileSchedulerILb0ELb1ELb1ELi128EEEEEEEEEvNT_6ParamsE:
[----:B------:R-:W-:Y:S02]  /*0000*/  MOV R1, c[0x0][0x28] ;  /* 0x00000a0000017a02 */ /* 0x000fe40000000f00 */
[----:B------:R-:W1:Y:S01]  /*0010*/  S2R R196, SR_TID.X ;  /* 0x0000000000c47919 */ /* 0x000e620000002100 */
[----:B------:R-:W2:Y:S01]  /*0020*/  S2UR UR7, SR_CTAID.Y ;  /* 0x00000000000779c3 */ /* 0x000ea20000002600 */
[----:B------:R-:W-:-:S07]  /*0030*/  IADD3 R1, R1, -0x48, RZ ;  /* 0xffffffb801017810 */ /* 0x000fce0007ffe0ff */
[----:B------:R-:W3:Y:S01]  /*0040*/  S2UR UR6, SR_CTAID.Z ;  /* 0x00000000000679c3 */ /* 0x000ee20000002700 */
[----:B-1----:R-:W-:-:S06]  /*0050*/  SHF.R.U32.HI R0, RZ, 0x5, R196 ;  /* 0x00000005ff007819 */ /* 0x002fcc00000116c4 */
[----:B------:R-:W1:Y:S02]  /*0060*/  SHFL.IDX PT, R0, R0, RZ, 0x1f ;  /* 0x00001fff00007589 */ /* 0x000e6400000e0000 */
[----:B-1----:R-:W-:-:S13]  /*0070*/  ISETP.NE.AND P0, PT, R0, RZ, PT ;  /* 0x000000ff0000720c */ /* 0x002fda0003f05270 */
[----:B--23--:R-:W-:Y:S05]  /*0080*/  @!P0 BRA `(.L_x_0) ;  /* 0x0000009000008947 */ /* 0x00cfea0003800000 */
[----:B------:R-:W-:Y:S01]  /*0090*/  MOV R0, c[0x0][0x550] ;  /* 0x0001540000007a02 */ /* 0x000fe20000000f00 */
[----:B------:R-:W-:-:S03]  /*00a0*/  UMOV UR10, UR7 ;  /* 0x00000007000a7c82 */ /* 0x000fc60008000000 */
[----:B------:R-:W-:-:S13]  /*00b0*/  ISETP.NE.AND P0, PT, R0, 0x1, PT ;  /* 0x000000010000780c */ /* 0x000fda0003f05270 */
[----:B------:R-:W-:Y:S05]  /*00c0*/  @!P0 BRA `(.L_x_1) ;  /* 0x000000b000008947 */ /* 0x000fea0003800000 */
[----:B------:R-:W-:Y:S02]  /*00d0*/  ULDC UR4, c[0x0][0x554] ;  /* 0x0001550000047ab9 */ /* 0x000fe40000000800 */
[----:B------:R-:W-:Y:S02]  /*00e0*/  UIMAD.WIDE.U32 UR4, UR7, UR4, URZ ;  /* 0x00000004070472a5 */ /* 0x000fe4000f8e003f */
[----:B------:R-:W-:Y:S02]  /*00f0*/  ULDC UR10, c[0x0][0x558] ;  /* 0x00015600000a7ab9 */ /* 0x000fe40000000800 */
[----:B------:R-:W-:Y:S01]  /*0100*/  USHF.R.U32.HI UR10, URZ, UR10, UR5 ;  /* 0x0000000a3f0a7299 */ /* 0x000fe20008011605 */
[----:B------:R-:W-:Y:S05]  /*0110*/  BRA `(.L_x_1) ;  /* 0x0000006000007947 */ /* 0x000fea0003800000 */
.L_x_0:
[----:B------:R-:W-:Y:S02]  /*0120*/  ULDC.64 UR4, c[0x0][0x550] ;  /* 0x0001540000047ab9 */ /* 0x000fe40000000a00 */
[----:B------:R-:W-:Y:S02]  /*0130*/  UISETP.NE.AND UP0, UPT, UR4, 0x1, UPT ;  /* 0x000000010400788c */ /* 0x000fe4000bf05270 */
[----:B------:R-:W-:-:S02]  /*0140*/  UIMAD.WIDE.U32 UR8, UR7, UR5, URZ ;  /* 0x00000005070872a5 */ /* 0x000fc4000f8e003f */
[----:B------:R-:W-:Y:S02]  /*0150*/  ULDC UR4, c[0x0][0x558] ;  /* 0x0001560000047ab9 */ /* 0x000fe40000000800 */
[----:B------:R-:W-:-:S05]  /*0160*/  UMOV UR10, UR7 ;  /* 0x00000007000a7c82 */ /* 0x000fca0008000000 */
[----:B------:R-:W-:-:S03]  /*0170*/  @UP0 USHF.R.U32.HI UR10, URZ, UR4, UR9 ;  /* 0x000000043f0a0299 */ /* 0x000fc60008011609 */
.L_x_1:
[----:B------:R-:W-:Y:S01]  /*0180*/  ISETP.LE.AND P0, PT, RZ, UR6, PT ;  /* 0x00000006ff007c0c */ /* 0x000fe2000bf03270 */
[----:B------:R-:W-:Y:S02]  /*0190*/  UIADD3 UR4, -UR10, URZ, URZ ;  /* 0x0000003f0a047290 */ /* 0x000fe4000fffe13f */
[----:B------:R-:W-:Y:S02]  /*01a0*/  ULDC UR8, c[0x0][0x550] ;  /* 0x0001540000087ab9 */ /* 0x000fe40000000800 */
[----:B------:R-:W-:-:S08]  /*01b0*/  UIMAD UR8, UR4, UR8, UR7 ;  /* 0x00000008040872a4 */ /* 0x000fd0000f8e0207 */
[----:B------:R-:W-:Y:S05]  /*01c0*/  @!P0 EXIT ;  /* 0x000000000000894d */ /* 0x000fea0003800000 */
[----:B------:R-:W-:Y:S02]  /*01d0*/  ULDC.64 UR4, c[0x0][0x370] ;  /* 0x0000dc0000047ab9 */ /* 0x000fe40000000a00 */
[----:B------:R-:W-:Y:S02]  /*01e0*/  UISETP.NE.U32.AND UP0, UPT, URZ, UR4, UPT ;  /* 0x000000043f00728c */ /* 0x000fe4000bf05070 */
[----:B------:R-:W-:Y:S02]  /*01f0*/  ULDC.64 UR12, c[0x0][0x370] ;  /* 0x0000dc00000c7ab9 */ /* 0x000fe40000000a00 */
[----:B------:R-:W-:Y:S02]  /*0200*/  UISETP.NE.AND.EX UP0, UPT, URZ, UR5, UPT, UP0 ;  /* 0x000000053f00728c */ /* 0x000fe4000bf05300 */
[----:B------:R-:W-:-:S04]  /*0210*/  ULDC.64 UR16, c[0x0][0x118] ;  /* 0x0000460000107ab9 */ /* 0x000fc80000000a00 */
[----:B------:R-:W-:-:S05]  /*0220*/  PLOP3.LUT P0, PT, PT, PT, UP0, 0x80, 0x0 ;  /* 0x000000000000781c */ /* 0x000fca0003f0f008 */
[----:B------:R-:W-:Y:S02]  /*0230*/  @UP0 UMOV UR4, 0x4 ;  /* 0x0000000400040882 */ /* 0x000fe40000000000 */
[----:B------:R-:W-:-:S06]  /*0240*/  @UP0 UIMAD.WIDE UR4, UR6, UR4, UR12 ;  /* 0x00000004060402a5 */ /* 0x000fcc000f8e020c */
[----:B------:R-:W-:Y:S02]  /*0250*/  IMAD.U32 R2, RZ, RZ, UR4 ;  /* 0x00000004ff027e24 */ /* 0x000fe4000f8e00ff */
[----:B------:R-:W-:-:S05]  /*0260*/  IMAD.U32 R3, RZ, RZ, UR5 ;  /* 0x00000005ff037e24 */ /* 0x000fca000f8e00ff */
[----:B------:R-:W2:Y:S01]  /*0270*/  @P0 LDG.E R2, [R2.64] ;  /* 0x0000001002020981 */ /* 0x000ea2000c1e1900 */
[----:B------:R-:W-:Y:S02]  /*0280*/  ULDC UR4, c[0x0][0x2ac] ;  /* 0x0000ab0000047ab9 */ /* 0x000fe40000000800 */
[----:B------:R-:W-:Y:S02]  /*0290*/  ULDC UR15, c[0x0][0x1d0] ;  /* 0x00007400000f7ab9 */ /* 0x000fe40000000800 */
[----:B------:R-:W-:Y:S02]  /*02a0*/  UIMAD UR15, UR4, UR15, URZ ;  /* 0x0000000f040f72a4 */ /* 0x000fe4000f8e023f */
[----:B------:R-:W-:Y:S02]  /*02b0*/  UMOV UR9, URZ ;  /* 0x0000003f00097c82 */ /* 0x000fe40008000000 */
[----:B------:R-:W-:Y:S02]  /*02c0*/  UISETP.GE.AND UP0, UPT, UR15, 0x1, UPT ;  /* 0x000000010f00788c */ /* 0x000fe4000bf06270 */
[----:B------:R-:W-:-:S02]  /*02d0*/  UIADD3 UR5, UR15, 0x6f, URZ ;  /* 0x0000006f0f057890 */ /* 0x000fc4000fffe03f */
[----:B------:R-:W-:Y:S02]  /*02e0*/  UMOV UR4, URZ ;  /* 0x0000003f00047c82 */ /* 0x000fe40008000000 */
[----:B------:R-:W-:Y:S02]  /*02f0*/  UIMAD.WIDE UR4, UR5, -0x6db6db6d, UR4 ;  /* 0x92492493050478a5 */ /* 0x000fe4000f8e0204 */
[----:B------:R-:W-:Y:S02]  /*0300*/  UMOV UR19, URZ ;  /* 0x0000003f00137c82 */ /* 0x000fe40008000000 */
[----:B------:R-:W-:-:S04]  /*0310*/  USHF.R.U32.HI UR7, URZ, 0x1f, UR5 ;  /* 0x0000001f3f077899 */ /* 0x000fc80008011605 */
[----:B------:R-:W-:Y:S01]  /*0320*/  ULEA.HI.SX32 UR7, UR5, UR7, 0x1a ;  /* 0x0000000705077291 */ /* 0x000fe2000f8fd23f */
[----:B--2---:R1:W2:Y:S01]  /*0330*/  @P0 R2UR UR9, R2 ;  /* 0x00000000020903c2 */ /* 0x0042a200000e0000 */
[----:B------:R-:W-:-:S13]  /*0340*/  PLOP3.LUT P0, PT, PT, PT, UP0, 0x80, 0x0 ;  /* 0x000000000000781c */ /* 0x000fda0003f0f008 */
[----:B------:R-:W-:Y:S05]  /*0350*/  @!P0 BRA `(.L_x_2) ;  /* 0x0000023000008947 */ /* 0x000fea0003800000 */
[----:B------:R-:W-:Y:S02]  /*0360*/  USHF.R.U32.HI UR4, URZ, 0x10, UR8 ;  /* 0x000000103f047899 */ /* 0x000fe40008011608 */
[----:B------:R-:W-:Y:S02]  /*0370*/  ULDC UR5, c[0x0][0x338] ;  /* 0x0000ce0000057ab9 */ /* 0x000fe40000000800 */
[----:B------:R-:W-:Y:S02]  /*0380*/  UISETP.NE.AND UP0, UPT, UR4, URZ, UPT ;  /* 0x0000003f0400728c */ /* 0x000fe4000bf05270 */
[----:B------:R-:W-:Y:S02]  /*0390*/  UMOV UR18, URZ ;  /* 0x0000003f00127c82 */ /* 0x000fe40008000000 */
[----:B------:R-:W-:-:S04]  /*03a0*/  USEL UR5, UR4, UR5, UP0 ;  /* 0x0000000504057287 */ /* 0x000fc80008000000 */
[----:B------:R-:W-:Y:S02]  /*03b0*/  UIADD3 UR14, UR7, -0x1, UR5 ;  /* 0xffffffff070e7890 */ /* 0x000fe4000fffe005 */
[----:B------:R-:W-:-:S05]  /*03c0*/  IMAD.U32 R3, RZ, RZ, UR5 ;  /* 0x00000005ff037e24 */ /* 0x000fca000f8e00ff */
[----:B------:R-:W-:-:S04]  /*03d0*/  IABS R0, R3 ;  /* 0x0000000300007213 */ /* 0x000fc80000000000 */
[----:B------:R-:W3:Y:S02]  /*03e0*/  R2UR UR13, R0 ;  /* 0x00000000000d73c2 */ /* 0x000ee400000e0000 */
[----:B---3--:R-:W3:Y:S08]  /*03f0*/  I2F.RP R0, UR13 ;  /* 0x0000000d00007d06 */ /* 0x008ef00008209400 */
[----:B---3--:R-:W3:Y:S02]  /*0400*/  MUFU.RCP R0, R0 ;  /* 0x0000000000007308 */ /* 0x008ee40000001000 */
[----:B---3--:R-:W-:-:S06]  /*0410*/  IADD3 R0, R0, 0xffffffe, RZ ;  /* 0x0ffffffe00007810 */ /* 0x008fcc0007ffe0ff */
[----:B------:R-:W3:Y:S02]  /*0420*/  F2I.FTZ.U32.TRUNC.NTZ R0, R0 ;  /* 0x0000000000007305 */ /* 0x000ee4000021f000 */
[----:B---3--:R3:W4:Y:S02]  /*0430*/  R2UR UR19, R0 ;  /* 0x00000000001373c2 */ /* 0x00872400000e0000 */
[----:B---3--:R-:W-:Y:S01]  /*0440*/  IMAD.U32 R0, RZ, RZ, UR14 ;  /* 0x0000000eff007e24 */ /* 0x008fe2000f8e00ff */
[----:B----4-:R-:W-:Y:S02]  /*0450*/  UIADD3 UR4, URZ, -UR19, URZ ;  /* 0x800000133f047290 */ /* 0x010fe4000fffe03f */
[----:B------:R-:W-:Y:S02]  /*0460*/  ULOP3.LUT UR14, UR14, UR5, URZ, 0x3c, !UPT ;  /* 0x000000050e0e7292 */ /* 0x000fe4000f8e3c3f */
[----:B-1----:R-:W-:Y:S01]  /*0470*/  IABS R2, R0 ;  /* 0x0000000000027213 */ /* 0x002fe20000000000 */
[----:B------:R-:W-:Y:S01]  /*0480*/  UIMAD UR4, UR4, UR13, URZ ;  /* 0x0000000d040472a4 */ /* 0x000fe2000f8e023f */
[----:B------:R-:W-:-:S02]  /*0490*/  IABS R0, R3 ;  /* 0x0000000300007213 */ /* 0x000fc40000000000 */
[----:B------:R-:W1:Y:S01]  /*04a0*/  R2UR UR12, R2 ;  /* 0x00000000020c73c2 */ /* 0x000e6200000e0000 */
[----:B------:R-:W-:Y:S02]  /*04b0*/  UIMAD.WIDE.U32 UR18, UR19, UR4, UR18 ;  /* 0x00000004131272a5 */ /* 0x000fe4000f8e0012 */
[----:B------:R-:W-:-:S05]  /*04c0*/  IMAD.MOV R0, RZ, RZ, -R0 ;  /* 0x000000ffff007224 */ /* 0x000fca00078e0a00 */
[----:B------:R-:W3:Y:S01]  /*04d0*/  R2UR UR11, R0 ;  /* 0x00000000000b73c2 */ /* 0x000ee200000e0000 */
[----:B-1----:R-:W-:-:S04]  /*04e0*/  UIMAD.WIDE.U32 UR18, UR19, UR12, URZ ;  /* 0x0000000c131272a5 */ /* 0x002fc8000f8e003f */
[----:B---3--:R-:W-:-:S04]  /*04f0*/  UIMAD UR11, UR19, UR11, UR12 ;  /* 0x0000000b130b72a4 */ /* 0x008fc8000f8e020c */
[----:B------:R-:W-:-:S11]  /*0500*/  UISETP.GT.U32.AND UP0, UPT, UR13, UR11, UPT ;  /* 0x0000000b0d00728c */ /* 0x000fd6000bf04070 */
[----:B------:R-:W-:Y:S02]  /*0510*/  @!UP0 UIADD3 UR11, UR11, -UR13, URZ ;  /* 0x8000000d0b0b8290 */ /* 0x000fe4000fffe03f */
[----:B------:R-:W-:Y:S02]  /*0520*/  @!UP0 UIADD3 UR19, UR19, 0x1, URZ ;  /* 0x0000000113138890 */ /* 0x000fe4000fffe03f */
[----:B------:R-:W-:Y:S02]  /*0530*/  UISETP.GE.U32.AND UP1, UPT, UR11, UR13, UPT ;  /* 0x0000000d0b00728c */ /* 0x000fe4000bf26070 */
[----:B------:R-:W-:-:S09]  /*0540*/  UISETP.GE.AND UP0, UPT, UR14, URZ, UPT ;  /* 0x0000003f0e00728c */ /* 0x000fd2000bf06270 */
[----:B------:R-:W-:Y:S02]  /*0550*/  @UP1 UIADD3 UR19, UR19, 0x1, URZ ;  /* 0x0000000113131890 */ /* 0x000fe4000fffe03f */
[----:B------:R-:W-:Y:S02]  /*0560*/  UISETP.NE.AND UP1, UPT, UR5, URZ, UPT ;  /* 0x0000003f0500728c */ /* 0x000fe4000bf25270 */
[----:B------:R-:W-:-:S09]  /*0570*/  @!UP0 UIADD3 UR19, -UR19, URZ, URZ ;  /* 0x0000003f13138290 */ /* 0x000fd2000fffe13f */
[----:B------:R-:W-:Y:S02]  /*0580*/  @!UP1 ULOP3.LUT UR19, URZ, UR5, URZ, 0x33, !UPT ;  /* 0x000000053f139292 */ /* 0x000fe4000f8e333f */
.L_x_2:
[----:B------:R-:W-:Y:S01]  /*0590*/  ULOP3.LUT UR8, UR8, 0xffff, URZ, 0xc0, !UPT ;  /* 0x0000ffff08087892 */ /* 0x000fe2000f8ec03f */
[----:B------:R-:W-:Y:S01]  /*05a0*/  PLOP3.LUT P4, PT, PT, PT, PT, 0x80, 0x0 ;  /* 0x000000000000781c */ /* 0x000fe20003f8f070 */
[----:B------:R-:W-:Y:S01]  /*05b0*/  CS2R R22, SRZ ;  /* 0x0000000000167805 */ /* 0x000fe2000001ff00 */
[----:B------:R-:W-:Y:S01]  /*05c0*/  CS2R R20, SRZ ;  /* 0x0000000000147805 */ /* 0x000fe2000001ff00 */
[----:B------:R-:W-:Y:S01]  /*05d0*/  UIMAD UR8, UR8, UR19, URZ ;  /* 0x00000013080872a4 */ /* 0x000fe2000f8e023f */
[----:B------:R-:W-:Y:S01]  /*05e0*/  CS2R R178, SRZ ;  /* 0x0000000000b27805 */ /* 0x000fe2000001ff00 */
[----:B------:R-:W-:Y:S01]  /*05f0*/  CS2R R176, SRZ ;  /* 0x0000000000b07805 */ /* 0x000fe2000001ff00 */
[----:B------:R-:W-:Y:S01]  /*0600*/  CS2R R182, SRZ ;  /* 0x0000000000b67805 */ /* 0x000fe2000001ff00 */
[----:B------:R-:W-:Y:S01]  /*0610*/  UIADD3 UR19, UR8, UR19, URZ ;  /* 0x0000001308137290 */ /* 0x000fe2000fffe03f */
[----:B------:R-:W-:Y:S01]  /*0620*/  CS2R R180, SRZ ;  /* 0x0000000000b47805 */ /* 0x000fe2000001ff00 */
[----:B------:R-:W-:Y:S01]  /*0630*/  CS2R R174, SRZ ;  /* 0x0000000000ae7805 */ /* 0x000fe2000001ff00 */
[----:B------:R-:W-:Y:S01]  /*0640*/  CS2R R172, SRZ ;  /* 0x0000000000ac7805 */ /* 0x000fe2000001ff00 */
[----:B------:R-:W-:Y:S01]  /*0650*/  UISETP.LT.AND UP0, UPT, UR7, UR19, UPT ;  /* 0x000000130700728c */ /* 0x000fe2000bf01270 */
[----:B------:R-:W-:Y:S01]  /*0660*/  CS2R R170, SRZ ;  /* 0x0000000000aa7805 */ /* 0x000fe2000001ff00 */
[----:B------:R-:W-:Y:S01]  /*0670*/  CS2R R168, SRZ ;  /* 0x0000000000a87805 */ /* 0x000fe2000001ff00 */
[----:B------:R-:W-:Y:S01]  /*0680*/  CS2R R162, SRZ ;  /* 0x0000000000a27805 */ /* 0x000fe2000001ff00 */
[----:B------:R-:W-:Y:S01]  /*0690*/  USEL UR7, UR7, UR19, UP0 ;  /* 0x0000001307077287 */ /* 0x000fe20008000000 */
[----:B------:R-:W-:Y:S01]  /*06a0*/  CS2R R160, SRZ ;  /* 0x0000000000a07805 */ /* 0x000fe2000001ff00 */
[----:B------:R-:W-:Y:S01]  /*06b0*/  CS2R R166, SRZ ;  /* 0x0000000000a67805 */ /* 0x000fe2000001ff00 */
[----:B------:R-:W-:Y:S01]  /*06c0*/  CS2R R164, SRZ ;  /* 0x0000000000a47805 */ /* 0x000fe2000001ff00 */
[----:B------:R-:W-:Y:S01]  /*06d0*/  UISETP.GT.AND UP0, UPT, UR7, UR8, UPT ;  /* 0x000000080700728c */ /* 0x000fe2000bf04270 */
[----:B------:R-:W-:Y:S01]  /*06e0*/  CS2R R158, SRZ ;  /* 0x00000000009e7805 */ /* 0x000fe2000001ff00 */
[----:B------:R-:W-:Y:S01]  /*06f0*/  CS2R R156, SRZ ;  /* 0x00000000009c7805 */ /* 0x000fe2000001ff00 */
[----:B------:R-:W-:Y:S01]  /*0700*/  CS2R R154, SRZ ;  /* 0x00000000009a7805 */ /* 0x000fe2000001ff00 */
[----:B------:R-:W-:Y:S01]  /*0710*/  CS2R R152, SRZ ;  /* 0x0000000000987805 */ /* 0x000fe2000001ff00 */
[----:B------:R-:W-:Y:S01]  /*0720*/  CS2R R146, SRZ ;  /* 0x0000000000927805 */ /* 0x000fe2000001ff00 */
[----:B------:R-:W-:Y:S01]  /*0730*/  PLOP3.LUT P0, PT, PT, PT, UP0, 0x80, 0x0 ;  /* 0x000000000000781c */ /* 0x000fe20003f0f008 */
[----:B------:R-:W-:Y:S01]  /*0740*/  CS2R R144, SRZ ;  /* 0x0000000000907805 */ /* 0x000fe2000001ff00 */
        /* <DEDUP_REMOVED lines=14> */
[----:B------:R-:W-:Y:S05]  /*0830*/  @!P0 BRA `(.L_x_3) ;  /* 0x0000ce0000008947 */ /* 0x000fea0003800000 */
[----:B------:R-:W-:Y:S02]  /*0840*/  ULDC.64 UR4, c[0x0][0x340] ;  /* 0x0000d00000047ab9 */ /* 0x000fe40000000a00 */
[----:B------:R-:W-:-:S02]  /*0850*/  UISETP.NE.U32.AND UP0, UPT, URZ, UR4, UPT ;  /* 0x000000043f00728c */ /* 0x000fc4000bf05070 */
[----:B------:R-:W-:Y:S02]  /*0860*/  ULDC.64 UR12, c[0x0][0x340] ;  /* 0x0000d000000c7ab9 */ /* 0x000fe40000000a00 */
[----:B------:R-:W-:-:S06]  /*0870*/  UISETP.NE.AND.EX UP0, UPT, URZ, UR5, UPT, UP0 ;  /* 0x000000053f00728c */ /* 0x000fcc000bf05300 */
[----:B------:R-:W-:-:S05]  /*0880*/  PLOP3.LUT P0, PT, PT, PT, UP0, 0x80, 0x0 ;  /* 0x000000000000781c */ /* 0x000fca0003f0f008 */
[----:B------:R-:W-:Y:S02]  /*0890*/  @UP0 UMOV UR4, 0x4 ;  /* 0x0000000400040882 */ /* 0x000fe40000000000 */
[----:B------:R-:W-:-:S06]  /*08a0*/  @UP0 UIMAD.WIDE UR4, UR6, UR4, UR12 ;  /* 0x00000004060402a5 */ /* 0x000fcc000f8e020c */
[----:B-1----:R-:W-:Y:S02]  /*08b0*/  IMAD.U32 R2, RZ, RZ, UR4 ;  /* 0x00000004ff027e24 */ /* 0x002fe4000f8e00ff */
[----:B------:R-:W-:Y:S01]  /*08c0*/  IMAD.U32 R3, RZ, RZ, UR5 ;  /* 0x00000005ff037e24 */ /* 0x000fe2000f8e00ff */
[----:B------:R-:W1:Y:S01]  /*08d0*/  S2R R12, SR_CTAID.X ;  /* 0x00000000000c7919 */ /* 0x000e620000002500 */
[----:B------:R-:W-:Y:S01]  /*08e0*/  SHF.R.S32.HI R27, RZ, 0x1f, R196 ;  /* 0x0000001fff1b7819 */ /* 0x000fe200000114c4 */
[----:B------:R-:W-:Y:S02]  /*08f0*/  USHF.R.S32.HI UR11, URZ, 0x1f, UR10 ;  /* 0x0000001f3f0b7899 */ /* 0x000fe4000801140a */
[----:B------:R3:W4:Y:S01]  /*0900*/  @P0 LDG.E R7, [R2.64] ;  /* 0x0000001002070981 */ /* 0x000722000c1e1900 */
[----:B------:R-:W-:Y:S01]  /*0910*/  ULDC.64 UR4, c[0x0][0x1b8] ;  /* 0x00006e0000047ab9 */ /* 0x000fe20000000a00 */
[CC--:B------:R-:W-:Y:S01]  /*0920*/  LEA.HI R13, R27.reuse, R196.reuse, RZ, 0x4 ;  /* 0x000000c41b0d7211 */ /* 0x0c0fe200078f20ff */
[----:B------:R-:W-:Y:S01]  /*0930*/  UIMAD UR11, UR11, UR4, URZ ;  /* 0x000000040b0b72a4 */ /* 0x000fe2000f8e023f */
[----:B------:R-:W-:Y:S01]  /*0940*/  LEA.HI R9, R27, R196, RZ, 0x6 ;  /* 0x000000c41b097211 */ /* 0x000fe200078f30ff */
[----:B------:R-:W-:Y:S01]  /*0950*/  UIMAD.WIDE.U32 UR18, UR10, UR4, URZ ;  /* 0x000000040a1272a5 */ /* 0x000fe2000f8e003f */
[----:B------:R-:W-:Y:S01]  /*0960*/  BSSY B0, `(.L_x_4) ;  /* 0x000004a000007945 */ /* 0x000fe20003800000 */
[----:B------:R-:W-:-:S02]  /*0970*/  UIMAD UR11, UR10, UR5, UR11 ;  /* 0x000000050a0b72a4 */ /* 0x000fc4000f8e020b */
[----:B------:R-:W-:Y:S02]  /*0980*/  USHF.R.S32.HI UR12, URZ, 0x1f, UR6 ;  /* 0x0000001f3f0c7899 */ /* 0x000fe40008011406 */
[----:B------:R-:W-:Y:S02]  /*0990*/  ULDC.64 UR4, c[0x0][0x1c0] ;  /* 0x0000700000047ab9 */ /* 0x000fe40000000a00 */
[----:B------:R-:W-:Y:S02]  /*09a0*/  UIADD3 UR19, UR19, UR11, URZ ;  /* 0x0000000b13137290 */ /* 0x000fe4000fffe03f */
[----:B------:R-:W-:Y:S02]  /*09b0*/  UIMAD UR12, UR12, UR4, URZ ;  /* 0x000000040c0c72a4 */ /* 0x000fe4000f8e023f */
[----:B------:R-:W-:Y:S02]  /*09c0*/  UIMAD.WIDE.U32 UR18, UR6, UR4, UR18 ;  /* 0x00000004061272a5 */ /* 0x000fe4000f8e0012 */
[----:B------:R-:W-:-:S02]  /*09d0*/  UIMAD UR5, UR6, UR5, UR12 ;  /* 0x00000005060572a4 */ /* 0x000fc4000f8e020c */
[----:B------:R-:W-:Y:S02]  /*09e0*/  ULDC UR4, c[0x0][0x2c4] ;  /* 0x0000b10000047ab9 */ /* 0x000fe40000000800 */
[----:B------:R-:W-:Y:S01]  /*09f0*/  UIADD3 UR5, UR19, UR5, URZ ;  /* 0x0000000513057290 */ /* 0x000fe2000fffe03f */
[----:B---3--:R-:W-:Y:S01]  /*0a00*/  LEA.HI R2, R27, R196, RZ, 0x3 ;  /* 0x000000c41b027211 */ /* 0x008fe200078f18ff */
[----:B------:R-:W-:Y:S01]  /*0a10*/  IMAD.MOV.U32 R3, RZ, RZ, c[0x0][0x2c4] ;  /* 0x0000b100ff037624 */ /* 0x000fe200078e00ff */
[----:B------:R-:W-:Y:S02]  /*0a20*/  ULDC UR11, c[0x0][0x168] ;  /* 0x00005a00000b7ab9 */ /* 0x000fe40000000800 */
[----:B------:R-:W-:Y:S01]  /*0a30*/  LOP3.LUT R0, R2, 0xfffffff8, RZ, 0xc0, !PT ;  /* 0xfffffff802007812 */ /* 0x000fe200078ec0ff */
[----:B------:R-:W-:Y:S01]  /*0a40*/  UIMAD UR11, UR4, UR11, URZ ;  /* 0x0000000b040b72a4 */ /* 0x000fe2000f8e023f */
[----:B------:R-:W-:Y:S01]  /*0a50*/  ISETP.NE.AND P1, PT, R3, 0x1, PT ;  /* 0x000000010300780c */ /* 0x000fe20003f25270 */
[----:B------:R-:W-:Y:S01]  /*0a60*/  IMAD.U32 R3, RZ, RZ, UR19 ;  /* 0x00000013ff037e24 */ /* 0x000fe2000f8e00ff */
[----:B------:R-:W-:Y:S01]  /*0a70*/  SHF.R.S32.HI R11, RZ, 0x3, R2 ;  /* 0x00000003ff0b7819 */ /* 0x000fe20000011402 */
[----:B------:R-:W-:Y:S01]  /*0a80*/  IMAD.IADD R15, R196, 0x1, -R0 ;  /* 0x00000001c40f7824 */ /* 0x000fe200078e0a00 */
[----:B------:R-:W-:Y:S01]  /*0a90*/  MOV R3, UR5 ;  /* 0x0000000500037c02 */ /* 0x000fe20008000f00 */
[----:B------:R-:W-:-:S02]  /*0aa0*/  IMAD.U32 R2, RZ, RZ, UR18 ;  /* 0x00000012ff027e24 */ /* 0x000fc4000f8e00ff */
[C---:B------:R-:W-:Y:S02]  /*0ab0*/  IMAD R198, R15.reuse, 0x10, R11 ;  /* 0x000000100fc67824 */ /* 0x040fe400078e020b */
[----:B------:R-:W-:Y:S02]  /*0ac0*/  IMAD.SHL.U32 R14, R15, 0x8, RZ ;  /* 0x000000080f0e7824 */ /* 0x000fe400078e00ff */
[C---:B-1----:R-:W-:Y:S01]  /*0ad0*/  IMAD R5, R12.reuse, 0x80, R198 ;  /* 0x000000800c057824 */ /* 0x042fe200078e02c6 */
[----:B------:R1:W-:Y:S01]  /*0ae0*/  STL [R1+0x24], R198 ;  /* 0x000024c601007387 */ /* 0x0003e20000100800 */
[----:B------:R-:W-:Y:S02]  /*0af0*/  LEA R12, R12, R11, 0x7 ;  /* 0x0000000b0c0c7211 */ /* 0x000fe400078e38ff */
[----:B------:R-:W-:Y:S01]  /*0b00*/  @P1 IMAD.HI.U32 R0, R5, c[0x0][0x2c8], RZ ;  /* 0x0000b20005001a27 */ /* 0x000fe200078e00ff */
[----:B------:R-:W-:Y:S02]  /*0b10*/  SHF.R.S32.HI R241, RZ, 0x1f, R14 ;  /* 0x0000001ffff17819 */ /* 0x000fe4000001140e */
[----:B------:R-:W-:Y:S01]  /*0b20*/  ISETP.GE.AND P3, PT, R12, UR11, PT ;  /* 0x0000000b0c007c0c */ /* 0x000fe2000bf66270 */
[----:B------:R-:W-:Y:S01]  /*0b30*/  IMAD.MOV.U32 R4, RZ, RZ, R5 ;  /* 0x000000ffff047224 */ /* 0x000fe200078e0005 */
[----:B------:R-:W-:-:S04]  /*0b40*/  @P1 SHF.R.U32.HI R4, RZ, c[0x0][0x2cc], R0 ;  /* 0x0000b300ff041a19 */ /* 0x000fc80000011600 */
[--C-:B------:R-:W-:Y:S01]  /*0b50*/  SHF.R.S32.HI R6, RZ, 0x1f, R4.reuse ;  /* 0x0000001fff067819 */ /* 0x100fe20000011404 */
[----:B------:R-:W-:Y:S02]  /*0b60*/  IMAD.MOV R0, RZ, RZ, -R4 ;  /* 0x000000ffff007224 */ /* 0x000fe400078e0a04 */
[----:B------:R-:W-:-:S04]  /*0b70*/  IMAD.WIDE.U32 R2, R4, c[0x0][0x1b0], R2 ;  /* 0x00006c0004027a25 */ /* 0x000fc800078e0002 */
[----:B------:R-:W-:Y:S02]  /*0b80*/  IMAD R5, R0, c[0x0][0x2c4], R5 ;  /* 0x0000b10000057a24 */ /* 0x000fe400078e0205 */
[----:B------:R-:W-:-:S03]  /*0b90*/  IMAD R6, R6, c[0x0][0x1b0], RZ ;  /* 0x00006c0006067a24 */ /* 0x000fc600078e02ff */
[----:B------:R-:W-:Y:S01]  /*0ba0*/  SHF.R.S32.HI R0, RZ, 0x1f, R5 ;  /* 0x0000001fff007819 */ /* 0x000fe20000011405 */
[----:B------:R-:W-:-:S04]  /*0bb0*/  IMAD R4, R4, c[0x0][0x1b4], R6 ;  /* 0x00006d0004047a24 */ /* 0x000fc800078e0206 */
[----:B------:R-:W-:Y:S02]  /*0bc0*/  IMAD R0, R0, c[0x0][0x1a8], RZ ;  /* 0x00006a0000007a24 */ /* 0x000fe400078e02ff */
[----:B------:R-:W-:Y:S02]  /*0bd0*/  IMAD.IADD R3, R3, 0x1, R4 ;  /* 0x0000000103037824 */ /* 0x000fe400078e0204 */
[----:B------:R-:W-:Y:S01]  /*0be0*/  IMAD R4, R5, c[0x0][0x1ac], R0 ;  /* 0x00006b0005047a24 */ /* 0x000fe200078e0200 */
[----:B------:R-:W-:Y:S01]  /*0bf0*/  LOP3.LUT R0, R13, 0xfffffff0, RZ, 0xc0, !PT ;  /* 0xfffffff00d007812 */ /* 0x000fe200078ec0ff */
[----:B------:R-:W-:-:S04]  /*0c00*/  IMAD.WIDE.U32 R2, R5, c[0x0][0x1a8], R2 ;  /* 0x00006a0005027a25 */ /* 0x000fc800078e0002 */
[----:B------:R-:W-:Y:S01]  /*0c10*/  IMAD.IADD R4, R3, 0x1, R4 ;  /* 0x0000000103047824 */ /* 0x000fe200078e0204 */
[----:B------:R-:W-:Y:S01]  /*0c20*/  LEA R8, P1, R2, c[0x0][0x160], 0x1 ;  /* 0x0000580002087a11 */ /* 0x000fe200078208ff */
[----:B------:R-:W-:Y:S02]  /*0c30*/  IMAD.IADD R3, R196, 0x1, -R0 ;  /* 0x00000001c4037824 */ /* 0x000fe400078e0a00 */
[----:B------:R-:W-:Y:S01]  /*0c40*/  IMAD.SHL.U32 R0, R11, 0x40, RZ ;  /* 0x000000400b007824 */ /* 0x000fe200078e00ff */
[----:B------:R-:W-:Y:S01]  /*0c50*/  LEA.HI.X R5, R2, c[0x0][0x164], R4, 0x1, P1 ;  /* 0x0000590002057a11 */ /* 0x000fe200008f0c04 */
[----:B------:R1:W3:Y:S01]  /*0c60*/  SHFL.IDX PT, R6, R8, RZ, 0x181f ;  /* 0x00181fff08067589 */ /* 0x0002e200000e0000 */
[----:B------:R-:W-:Y:S02]  /*0c70*/  SHF.R.S32.HI R2, RZ, 0x1f, R3 ;  /* 0x0000001fff027819 */ /* 0x000fe40000011403 */
[----:B------:R-:W-:Y:S02]  /*0c80*/  LOP3.LUT R0, R0, 0x1c0, RZ, 0xc0, !PT ;  /* 0x000001c000007812 */ /* 0x000fe400078ec0ff */
[----:B------:R-:W-:-:S02]  /*0c90*/  LEA.HI R26, R2, R3, RZ, 0x3 ;  /* 0x00000003021a7211 */ /* 0x000fc400078f18ff */
[----:B------:R-:W-:Y:S02]  /*0ca0*/  LOP3.LUT R2, R0, 0x38, R14, 0xf8, !PT ;  /* 0x0000003800027812 */ /* 0x000fe400078ef80e */
[----:B------:R-:W-:Y:S02]  /*0cb0*/  LOP3.LUT R4, R26, 0xfffffff8, RZ, 0xc0, !PT ;  /* 0xfffffff81a047812 */ /* 0x000fe400078ec0ff */
[----:B------:R-:W-:-:S03]  /*0cc0*/  SHF.R.U32.HI R0, RZ, 0x3, R0 ;  /* 0x00000003ff007819 */ /* 0x000fc60000011600 */
[----:B------:R-:W-:Y:S01]  /*0cd0*/  IMAD.IADD R25, R3, 0x1, -R4 ;  /* 0x0000000103197824 */ /* 0x000fe200078e0a04 */
[----:B------:R-:W-:Y:S01]  /*0ce0*/  LOP3.LUT R2, R2, R0, RZ, 0x3c, !PT ;  /* 0x0000000002027212 */ /* 0x000fe200078e3cff */
[----:B------:R-:W-:Y:S02]  /*0cf0*/  IMAD.SHL.U32 R0, R9, 0x8, RZ ;  /* 0x0000000809007824 */ /* 0x000fe400078e00ff */
[----:B------:R-:W-:Y:S02]  /*0d00*/  IMAD.MOV.U32 R3, RZ, RZ, 0x10 ;  /* 0x00000010ff037424 */ /* 0x000fe400078e00ff */
[----:B------:R-:W-:Y:S01]  /*0d10*/  IMAD.MOV.U32 R4, RZ, RZ, 0x20 ;  /* 0x00000020ff047424 */ /* 0x000fe200078e00ff */
[----:B------:R-:W-:Y:S01]  /*0d20*/  LOP3.LUT R10, R2, 0xfffffe00, R0, 0xf8, !PT ;  /* 0xfffffe00020a7812 */ /* 0x000fe200078ef800 */
[----:B----4-:R4:W5:Y:S01]  /*0d30*/  @P0 R2UR UR14, R7 ;  /* 0x00000000070e03c2 */ /* 0x01096200000e0000 */
[----:B------:R-:W-:Y:S01]  /*0d40*/  ISETP.GE.AND P0, PT, R14, c[0x0][0x198], PT ;  /* 0x000066000e007a0c */ /* 0x000fe20003f06270 */
[----:B-----5:R-:W-:-:S03]  /*0d50*/  @!UP0 UMOV UR14, UR6 ;  /* 0x00000006000e8c82 */ /* 0x020fc60008000000 */
[----:B------:R-:W-:-:S05]  /*0d60*/  R2P PR, R25, 0x6 ;  /* 0x0000000619007804 */ /* 0x000fca0000000000 */
[----:B------:R-:W-:Y:S02]  /*0d70*/  SEL R3, R3, 0xfffffff0, !P1 ;  /* 0xfffffff003037807 */ /* 0x000fe40004800000 */
[----:B------:R-:W-:Y:S01]  /*0d80*/  SEL R4, R4, 0xffffffe0, !P2 ;  /* 0xffffffe004047807 */ /* 0x000fe20005000000 */
[----:B----4-:R1:W4:Y:S01]  /*0d90*/  SHFL.IDX PT, R7, R5, RZ, 0x181f ;  /* 0x00181fff05077589 */ /* 0x01032200000e0000 */
[----:B------:R-:W-:Y:S05]  /*0da0*/  @P3 BRA `(.L_x_5) ;  /* 0x0000005000003947 */ /* 0x000fea0003800000 */
[----:B---3--:R-:W-:Y:S01]  /*0db0*/  LEA R6, P1, R14, R6, 0x1 ;  /* 0x000000060e067211 */ /* 0x008fe200078208ff */
[----:B------:R-:W-:-:S03]  /*0dc0*/  IMAD.SHL.U32 R0, R10, 0x2, RZ ;  /* 0x000000020a007824 */ /* 0x000fc600078e00ff */
[----:B----4-:R-:W-:-:S05]  /*0dd0*/  LEA.HI.X R7, R14, R7, R241, 0x1, P1 ;  /* 0x000000070e077211 */ /* 0x010fca00008f0cf1 */
[----:B------:R-:W-:Y:S01]  /*0de0*/  @!PT LDS RZ, [RZ] ;  /* 0x00000000fffff984 */ /* 0x000fe20000000800 */
[----:B------:R3:W-:Y:S04]  /*0df0*/  LDGSTS.E.BYPASS.LTC128B.128 [R0+0x7100], [R6.64], !P0 ;  /* 0x0710000006007fae */ /* 0x0007e8000c101d50 */
.L_x_5:
[----:B---3--:R-:W-:Y:S05]  /*0e00*/  BSYNC B0 ;  /* 0x0000000000007941 */ /* 0x008fea0003800000 */
.L_x_4:
[----:B------:R-:W-:Y:S01]  /*0e10*/  IADD3 R2, R12, 0x10, RZ ;  /* 0x000000100c027810 */ /* 0x000fe20007ffe0ff */
[----:B------:R3:W1:Y:S01]  /*0e20*/  SHFL.IDX PT, R0, R5, 0x1, 0x181f ;  /* 0x00381f0005007f89 */ /* 0x00066200000e0000 */
[----:B------:R-:W-:Y:S02]  /*0e30*/  BSSY B0, `(.L_x_6) ;  /* 0x0000009000007945 */ /* 0x000fe40003800000 */
[----:B------:R-:W-:Y:S01]  /*0e40*/  ISETP.GE.AND P1, PT, R2, UR11, PT ;  /* 0x0000000b02007c0c */ /* 0x000fe2000bf26270 */
[----:B------:R3:W4:-:S12]  /*0e50*/  SHFL.IDX PT, R6, R8, 0x1, 0x181f ;  /* 0x00381f0008067f89 */ /* 0x00071800000e0000 */
[----:B------:R-:W-:Y:S05]  /*0e60*/  @P1 BRA `(.L_x_7) ;  /* 0x0000005000001947 */ /* 0x000fea0003800000 */
[----:B----4-:R-:W-:-:S04]  /*0e70*/  LEA R6, P1, R14, R6, 0x1 ;  /* 0x000000060e067211 */ /* 0x010fc800078208ff */
[----:B-1----:R-:W-:Y:S01]  /*0e80*/  LEA.HI.X R7, R14, R0, R241, 0x1, P1 ;  /* 0x000000000e077211 */ /* 0x002fe200008f0cf1 */
[----:B------:R-:W-:-:S05]  /*0e90*/  IMAD.SHL.U32 R0, R10, 0x2, RZ ;  /* 0x000000020a007824 */ /* 0x000fca00078e00ff */
[----:B------:R-:W-:Y:S01]  /*0ea0*/  @!PT LDS RZ, [RZ] ;  /* 0x00000000fffff984 */ /* 0x000fe20000000800 */
[----:B------:R1:W-:Y:S03]  /*0eb0*/  LDGSTS.E.BYPASS.LTC128B.128 [R0+0x7900], [R6.64], !P0 ;  /* 0x0790000006007fae */ /* 0x0003e6000c101d50 */
.L_x_7:
[----:B------:R-:W-:Y:S05]  /*0ec0*/  BSYNC B0 ;  /* 0x0000000000007941 */ /* 0x000fea0003800000 */
.L_x_6:
[----:B------:R-:W-:Y:S01]  /*0ed0*/  IADD3 R2, R12, 0x20, RZ ;  /* 0x000000200c027810 */ /* 0x000fe20007ffe0ff */
[----:B-1----:R1:W3:Y:S01]  /*0ee0*/  SHFL.IDX PT, R0, R5, 0x2, 0x181f ;  /* 0x00581f0005007f89 */ /* 0x0022e200000e0000 */
[----:B------:R-:W-:Y:S02]  /*0ef0*/  BSSY B0, `(.L_x_8) ;  /* 0x0000009000007945 */ /* 0x000fe40003800000 */
[----:B------:R-:W-:Y:S01]  /*0f00*/  ISETP.GE.AND P1, PT, R2, UR11, PT ;  /* 0x0000000b02007c0c */ /* 0x000fe2000bf26270 */
[----:B----4-:R1:W4:-:S12]  /*0f10*/  SHFL.IDX PT, R6, R8, 0x2, 0x181f ;  /* 0x00581f0008067f89 */ /* 0x01031800000e0000 */
[----:B------:R-:W-:Y:S05]  /*0f20*/  @P1 BRA `(.L_x_9) ;  /* 0x0000005000001947 */ /* 0x000fea0003800000 */
[----:B----4-:R-:W-:-:S04]  /*0f30*/  LEA R6, P1, R14, R6, 0x1 ;  /* 0x000000060e067211 */ /* 0x010fc800078208ff */
[----:B---3--:R-:W-:Y:S01]  /*0f40*/  LEA.HI.X R7, R14, R0, R241, 0x1, P1 ;  /* 0x000000000e077211 */ /* 0x008fe200008f0cf1 */
[----:B------:R-:W-:-:S05]  /*0f50*/  IMAD.SHL.U32 R0, R10, 0x2, RZ ;  /* 0x000000020a007824 */ /* 0x000fca00078e00ff */
[----:B------:R-:W-:Y:S01]  /*0f60*/  @!PT LDS RZ, [RZ] ;  /* 0x00000000fffff984 */ /* 0x000fe20000000800 */
[----:B------:R3:W-:Y:S03]  /*0f70*/  LDGSTS.E.BYPASS.LTC128B.128 [R0+0x8100], [R6.64], !P0 ;  /* 0x0810000006007fae */ /* 0x0007e6000c101d50 */
.L_x_9:
[----:B------:R-:W-:Y:S05]  /*0f80*/  BSYNC B0 ;  /* 0x0000000000007941 */ /* 0x000fea0003800000 */
.L_x_8:
[----:B------:R-:W-:Y:S01]  /*0f90*/  IADD3 R2, R12, 0x30, RZ ;  /* 0x000000300c027810 */ /* 0x000fe20007ffe0ff */
[----:B---3--:R3:W1:Y:S01]  /*0fa0*/  SHFL.IDX PT, R0, R5, 0x3, 0x181f ;  /* 0x00781f0005007f89 */ /* 0x00866200000e0000 */
[----:B------:R-:W-:Y:S02]  /*0fb0*/  BSSY B0, `(.L_x_10) ;  /* 0x0000009000007945 */ /* 0x000fe40003800000 */
[----:B------:R-:W-:Y:S01]  /*0fc0*/  ISETP.GE.AND P1, PT, R2, UR11, PT ;  /* 0x0000000b02007c0c */ /* 0x000fe2000bf26270 */
[----:B----4-:R3:W4:-:S12]  /*0fd0*/  SHFL.IDX PT, R6, R8, 0x3, 0x181f ;  /* 0x00781f0008067f89 */ /* 0x01071800000e0000 */
[----:B------:R-:W-:Y:S05]  /*0fe0*/  @P1 BRA `(.L_x_11) ;  /* 0x0000005000001947 */ /* 0x000fea0003800000 */
[----:B----4-:R-:W-:-:S04]  /*0ff0*/  LEA R6, P1, R14, R6, 0x1 ;  /* 0x000000060e067211 */ /* 0x010fc800078208ff */
[----:B-1----:R-:W-:Y:S01]  /*1000*/  LEA.HI.X R7, R14, R0, R241, 0x1, P1 ;  /* 0x000000000e077211 */ /* 0x002fe200008f0cf1 */
[----:B------:R-:W-:-:S05]  /*1010*/  IMAD.SHL.U32 R0, R10, 0x2, RZ ;  /* 0x000000020a007824 */ /* 0x000fca00078e00ff */
[----:B------:R-:W-:Y:S01]  /*1020*/  @!PT LDS RZ, [RZ] ;  /* 0x00000000fffff984 */ /* 0x000fe20000000800 */
[----:B------:R1:W-:Y:S03]  /*1030*/  LDGSTS.E.BYPASS.LTC128B.128 [R0+0x8900], [R6.64], !P0 ;  /* 0x0890000006007fae */ /* 0x0003e6000c101d50 */
.L_x_11:
[----:B------:R-:W-:Y:S05]  /*1040*/  BSYNC B0 ;  /* 0x0000000000007941 */ /* 0x000fea0003800000 */
.L_x_10:
        /* <DEDUP_REMOVED lines=11> */
.L_x_13:
[----:B------:R-:W-:Y:S05]  /*1100*/  BSYNC B0 ;  /* 0x0000000000007941 */ /* 0x000fea0003800000 */
.L_x_12:
        /* <DEDUP_REMOVED lines=11> */
.L_x_15:
[----:B------:R-:W-:Y:S05]  /*11c0*/  BSYNC B0 ;  /* 0x0000000000007941 */ /* 0x000fea0003800000 */
.L_x_14:
        /* <DEDUP_REMOVED lines=11> */
.L_x_17:
[----:B------:R-:W-:Y:S05]  /*1280*/  BSYNC B0 ;  /* 0x0000000000007941 */ /* 0x000fea0003800000 */
.L_x_16:
[----:B-1-3--:R-:W1:Y:S01]  /*1290*/  SHFL.IDX PT, R8, R8, 0x7, 0x181f ;  /* 0x00f81f0008087f89 */ /* 0x00ae6200000e0000 */
[----:B------:R-:W-:Y:S01]  /*12a0*/  UMOV UR6, 0x70 ;  /* 0x0000007000067882 */ /* 0x000fe20000000000 */
[----:B------:R-:W-:Y:S01]  /*12b0*/  MOV R0, c[0x0][0x2b8] ;  /* 0x0000ae0000007a02 */ /* 0x000fe20000000f00 */
[----:B------:R-:W-:Y:S01]  /*12c0*/  UIMAD UR6, UR7, UR6, -0x70 ;  /* 0xffffff90070674a4 */ /* 0x000fe2000f8e0206 */
[----:B------:R3:W5:Y:S01]  /*12d0*/  SHFL.IDX PT, R9, R5, 0x7, 0x181f ;  /* 0x00f81f0005097f89 */ /* 0x00076200000e0000 */
[----:B------:R-:W-:Y:S01]  /*12e0*/  SHF.L.U32 R197, R10, 0x1, RZ ;  /* 0x000000010ac57819 */ /* 0x000fe200000006ff */
[----:B------:R-:W-:Y:S01]  /*12f0*/  USHF.R.S32.HI UR18, URZ, 0x1f, UR14 ;  /* 0x0000001f3f127899 */ /* 0x000fe2000801140e */
[----:B------:R-:W-:Y:S01]  /*1300*/  ISETP.NE.AND P5, PT, R0, 0x1, PT ;  /* 0x000000010000780c */ /* 0x000fe20003fa5270 */
[----:B------:R-:W-:Y:S01]  /*1310*/  ULDC.64 UR4, c[0x0][0x2b0] ;  /* 0x0000ac0000047ab9 */ /* 0x000fe20000000a00 */
[----:B------:R-:W-:Y:S01]  /*1320*/  IADD3 R0, R198, UR6, RZ ;  /* 0x00000006c6007c10 */ /* 0x000fe2000fffe0ff */
[----:B------:R-:W-:Y:S01]  /*1330*/  UIMAD UR18, UR18, UR4, URZ ;  /* 0x00000004121272a4 */ /* 0x000fe2000f8e023f */
[----:B------:R-:W-:Y:S01]  /*1340*/  MOV R243, RZ ;  /* 0x000000ff00f37202 */ /* 0x000fe20000000f00 */
[----:B------:R-:W-:Y:S01]  /*1350*/  UIMAD.WIDE.U32 UR12, UR14, UR4, URZ ;  /* 0x000000040e0c72a5 */ /* 0x000fe2000f8e003f */
[C---:B------:R-:W-:Y:S01]  /*1360*/  ISETP.GE.AND P4, PT, R0.reuse, UR15, PT ;  /* 0x0000000f00007c0c */ /* 0x040fe2000bf86270 */
[----:B------:R-:W-:Y:S01]  /*1370*/  UIMAD UR14, UR14, UR5, UR18 ;  /* 0x000000050e0e72a4 */ /* 0x000fe2000f8e0212 */
[----:B--2---:R-:W-:Y:S01]  /*1380*/  IADD3 R2, R0, UR9, RZ ;  /* 0x0000000900027c10 */ /* 0x004fe2000fffe0ff */
[----:B------:R-:W-:Y:S01]  /*1390*/  UIADD3 UR19, UR7, -0x1, URZ ;  /* 0xffffffff07137890 */ /* 0x000fe2000fffe03f */
[----:B------:R-:W-:Y:S01]  /*13a0*/  ISETP.GT.OR P4, PT, R198, 0x6f, P4 ;  /* 0x0000006fc600780c */ /* 0x000fe20002784670 */
[----:B------:R-:W-:Y:S01]  /*13b0*/  UIADD3 UR14, UR13, UR14, URZ ;  /* 0x0000000e0d0e7290 */ /* 0x000fe2000fffe03f */
[----:B------:R-:W-:Y:S01]  /*13c0*/  MOV R0, R2 ;  /* 0x0000000200007202 */ /* 0x000fe20000000f00 */
[----:B------:R-:W-:Y:S01]  /*13d0*/  ULDC.64 UR4, c[0x0][0x1e8] ;  /* 0x00007a0000047ab9 */ /* 0x000fe20000000a00 */
[----:B------:R-:W-:-:S02]  /*13e0*/  SHF.R.S32.HI R22, RZ, 0x4, R13 ;  /* 0x00000004ff167819 */ /* 0x000fc4000001140d */
[----:B---3--:R-:W-:Y:S01]  /*13f0*/  IADD3 R5, R12, 0x70, RZ ;  /* 0x000000700c057810 */ /* 0x008fe20007ffe0ff */
[----:B------:R-:W-:Y:S03]  /*1400*/  STL [R1], R197 ;  /* 0x000000c501007387 */ /* 0x000fe60000100800 */
[----:B------:R-:W-:Y:S01]  /*1410*/  ISETP.GE.AND P3, PT, R5, UR11, PT ;  /* 0x0000000b05007c0c */ /* 0x000fe2000bf66270 */
[----:B------:R-:W-:-:S05]  /*1420*/  @P5 IMAD.HI.U32 R5, R2, c[0x0][0x2bc], RZ ;  /* 0x0000af0002055a27 */ /* 0x000fca00078e00ff */
[----:B------:R-:W-:-:S04]  /*1430*/  @P5 SHF.R.U32.HI R0, RZ, c[0x0][0x2c0], R5 ;  /* 0x0000b000ff005a19 */ /* 0x000fc80000011605 */
[----:B------:R-:W-:-:S03]  /*1440*/  @!P4 IADD3 R5, P1, R0, UR12, RZ ;  /* 0x0000000c0005cc10 */ /* 0x000fc6000ff3e0ff */
[----:B-1----:R-:W-:Y:S02]  /*1450*/  @!P3 LEA R8, P2, R14, R8, 0x1 ;  /* 0x000000080e08b211 */ /* 0x002fe400078408ff */
[----:B------:R-:W-:Y:S02]  /*1460*/  @!P4 LEA.HI.X.SX32 R7, R0, UR14, 0x1, P1 ;  /* 0x0000000e0007cc11 */ /* 0x000fe400088f0eff */
[----:B-----5:R-:W-:Y:S02]  /*1470*/  @!P3 LEA.HI.X R9, R14, R9, R241, 0x1, P2 ;  /* 0x000000090e09b211 */ /* 0x020fe400010f0cf1 */
[----:B----4-:R-:W-:-:S03]  /*1480*/  @!P4 LEA R6, P1, R5, c[0x0][0x2a0], 0x2 ;  /* 0x0000a8000506ca11 */ /* 0x010fc600078210ff */
[----:B------:R-:W-:Y:S01]  /*1490*/  @!PT LDS RZ, [RZ] ;  /* 0x00000000fffff984 */ /* 0x000fe20000000800 */
[----:B------:R1:W-:Y:S01]  /*14a0*/  @!P3 LDGSTS.E.BYPASS.LTC128B.128 [R197+0xa900], [R8.64], !P0 ;  /* 0x0a90000008c5bfae */ /* 0x0003e2000c101d50 */
[----:B------:R-:W-:-:S03]  /*14b0*/  @!P4 LEA.HI.X R7, R5, c[0x0][0x2a4], R7, 0x2, P1 ;  /* 0x0000a9000507ca11 */ /* 0x000fc600008f1407 */
[----:B------:R-:W0:Y:S04]  /*14c0*/  LDGDEPBAR ;  /* 0x00000000000079af */ /* 0x000e280000000000 */
[----:B------:R-:W-:Y:S06]  /*14d0*/  BAR.SYNC.DEFER_BLOCKING 0x0 ;  /* 0x0000000000007b1d */ /* 0x000fec0000010000 */
[----:B------:R2:W3:Y:S01]  /*14e0*/  @!P4 LDG.E R243, [R6.64] ;  /* 0x0000001006f3c981 */ /* 0x0004e2000c1e1900 */
[----:B------:R-:W-:Y:S01]  /*14f0*/  IADD3 R0, -R0, RZ, RZ ;  /* 0x000000ff00007210 */ /* 0x000fe20007ffe1ff */
[----:B------:R-:W-:Y:S01]  /*1500*/  USHF.R.S32.HI UR11, URZ, 0x1f, UR10 ;  /* 0x0000001f3f0b7899 */ /* 0x000fe2000801140a */
[----:B-1----:R-:W-:Y:S01]  /*1510*/  SHF.L.U32 R9, R11, 0x3, RZ ;  /* 0x000000030b097819 */ /* 0x002fe200000006ff */
[----:B------:R-:W-:Y:S01]  /*1520*/  UIMAD.WIDE.U32 UR20, UR10, UR4, URZ ;  /* 0x000000040a1472a5 */ /* 0x000fe2000f8e003f */
[----:B------:R-:W-:Y:S01]  /*1530*/  LEA.HI R10, R13, R22, RZ, 0x1 ;  /* 0x000000160d0a7211 */ /* 0x000fe200078f08ff */
[----:B------:R-:W-:Y:S01]  /*1540*/  IMAD R16, R0, c[0x0][0x2b8], R2 ;  /* 0x0000ae0000107a24 */ /* 0x000fe200078e0202 */
[----:B------:R-:W-:Y:S01]  /*1550*/  UIMAD UR18, UR11, UR4, URZ ;  /* 0x000000040b1272a4 */ /* 0x000fe2000f8e023f */
[----:B------:R-:W-:Y:S01]  /*1560*/  SHF.L.U32 R5, R15, 0x6, RZ ;  /* 0x000000060f057819 */ /* 0x000fe200000006ff */
[----:B------:R-:W-:Y:S01]  /*1570*/  UIMAD UR15, UR19, -0x70, UR15 ;  /* 0xffffff90130f78a4 */ /* 0x000fe2000f8e020f */
[----:B------:R-:W-:Y:S01]  /*1580*/  LOP3.LUT R10, R10, 0xfffffffe, RZ, 0xc0, !PT ;  /* 0xfffffffe0a0a7812 */ /* 0x000fe200078ec0ff */
[----:B------:R-:W-:Y:S01]  /*1590*/  UIMAD UR18, UR10, UR5, UR18 ;  /* 0x000000050a1272a4 */ /* 0x000fe2000f8e0212 */
[----:B------:R-:W-:Y:S01]  /*15a0*/  SHF.R.S32.HI R8, RZ, 0x1f, R16 ;  /* 0x0000001fff087819 */ /* 0x000fe20000011410 */
[----:B------:R-:W-:Y:S01]  /*15b0*/  STL [R1+0x4], R16 ;  /* 0x0000041001007387 */ /* 0x000fe20000100800 */
[----:B------:R-:W-:Y:S01]  /*15c0*/  LOP3.LUT R5, R5, 0x1c0, RZ, 0xc0, !PT ;  /* 0x000001c005057812 */ /* 0x000fe200078ec0ff */
[----:B------:R-:W-:Y:S01]  /*15d0*/  UIADD3 UR18, UR21, UR18, URZ ;  /* 0x0000001215127290 */ /* 0x000fe2000fffe03f */
[----:B------:R-:W-:Y:S01]  /*15e0*/  IADD3 R18, -R11, UR15, RZ ;  /* 0x0000000f0b127c10 */ /* 0x000fe2000fffe1ff */
[C---:B------:R-:W-:Y:S01]  /*15f0*/  IMAD R0, R8.reuse, c[0x0][0x1e0], RZ ;  /* 0x0000780008007a24 */ /* 0x040fe200078e02ff */
[----:B------:R-:W-:Y:S01]  /*1600*/  LOP3.LUT R9, R5, 0x8, R9, 0xf8, !PT ;  /* 0x0000000805097812 */ /* 0x000fe200078ef809 */
[----:B------:R-:W-:Y:S01]  /*1610*/  IMAD R8, R8, c[0x0][0x208], RZ ;  /* 0x0000820008087a24 */ /* 0x000fe200078e02ff */
[----:B------:R-:W-:Y:S01]  /*1620*/  ISETP.GE.AND P4, PT, R18, 0x1, PT ;  /* 0x000000011200780c */ /* 0x000fe20003f86270 */
[----:B------:R-:W-:Y:S01]  /*1630*/  IMAD R0, R16, c[0x0][0x1e4], R0 ;  /* 0x0000790010007a24 */ /* 0x000fe200078e0200 */
[----:B------:R-:W-:Y:S01]  /*1640*/  ISETP.GE.AND P3, PT, R18, 0x11, PT ;  /* 0x000000111200780c */ /* 0x000fe20003f66270 */
[C---:B------:R-:W-:Y:S01]  /*1650*/  IMAD R8, R16.reuse, c[0x0][0x20c], R8 ;  /* 0x0000830010087a24 */ /* 0x040fe200078e0208 */
[----:B------:R-:W-:Y:S01]  /*1660*/  SHF.R.U32.HI R5, RZ, 0x3, R5 ;  /* 0x00000003ff057819 */ /* 0x000fe20000011605 */
[----:B--2---:R-:W-:Y:S01]  /*1670*/  IMAD.WIDE.U32 R6, R16, c[0x0][0x1e0], RZ ;  /* 0x0000780010067a25 */ /* 0x004fe200078e00ff */
[----:B------:R-:W-:Y:S01]  /*1680*/  ISETP.GE.AND P6, PT, R14, c[0x0][0x1d4], PT ;  /* 0x000075000e007a0c */ /* 0x000fe20003fc6270 */
[----:B------:R-:W-:Y:S01]  /*1690*/  ULDC.64 UR4, c[0x0][0x210] ;  /* 0x0000840000047ab9 */ /* 0x000fe20000000a00 */
[----:B------:R-:W-:Y:S01]  /*16a0*/  LOP3.LUT R24, R9, R5, RZ, 0x3c, !PT ;  /* 0x0000000509187212 */ /* 0x000fe200078e3cff */
[----:B------:R-:W-:Y:S01]  /*16b0*/  IMAD R5, R16, c[0x0][0x1e0], RZ ;  /* 0x0000780010057a24 */ /* 0x000fe200078e02ff */
[----:B------:R-:W-:Y:S01]  /*16c0*/  IADD3 R7, R7, R0, RZ ;  /* 0x0000000007077210 */ /* 0x000fe20007ffe0ff */
[----:B------:R-:W-:Y:S01]  /*16d0*/  UIMAD.WIDE.U32 UR22, UR10, UR4, URZ ;  /* 0x000000040a1672a5 */ /* 0x000fe2000f8e003f */
[----:B------:R-:W-:Y:S01]  /*16e0*/  ISETP.GE.AND P2, PT, R18, 0x21, PT ;  /* 0x000000211200780c */ /* 0x000fe20003f46270 */
[----:B------:R-:W-:Y:S01]  /*16f0*/  UIMAD UR4, UR11, UR4, URZ ;  /* 0x000000040b0472a4 */ /* 0x000fe2000f8e023f */
[----:B------:R-:W-:Y:S01]  /*1700*/  IADD3 R22, R22, -R10, RZ ;  /* 0x8000000a16167210 */ /* 0x000fe20007ffe0ff */
[----:B------:R-:W-:Y:S01]  /*1710*/  UISETP.GT.AND UP0, UPT, UR19, UR8, UPT ;  /* 0x000000081300728c */ /* 0x000fe2000bf04270 */
[----:B------:R-:W-:Y:S01]  /*1720*/  MOV R9, UR10 ;  /* 0x0000000a00097c02 */ /* 0x000fe20008000f00 */
[----:B------:R-:W-:Y:S01]  /*1730*/  UIMAD UR4, UR10, UR5, UR4 ;  /* 0x000000050a0472a4 */ /* 0x000fe2000f8e0204 */
[----:B------:R-:W-:-:S02]  /*1740*/  LEA.HI R195, R27, R196, RZ, 0x5 ;  /* 0x000000c41bc37211 */ /* 0x000fc400078f28ff */
[----:B------:R-:W-:Y:S01]  /*1750*/  SHF.L.U32 R242, R14, 0x1, RZ ;  /* 0x000000010ef27819 */ /* 0x000fe200000006ff */
[----:B------:R-:W-:Y:S01]  /*1760*/  UIADD3 UR4, UR23, UR4, URZ ;  /* 0x0000000417047290 */ /* 0x000fe2000fffe03f */
[----:B---3--:R-:W-:Y:S01]  /*1770*/  SHF.R.S32.HI R23, RZ, 0x1f, R243 ;  /* 0x0000001fff177819 */ /* 0x008fe200000114f3 */
[----:B------:R-:W-:-:S04]  /*1780*/  IMAD.WIDE.U32 R6, R243, c[0x0][0x1f0], R6 ;  /* 0x00007c00f3067a25 */ /* 0x000fc800078e0006 */
[----:B------:R-:W-:Y:S01]  /*1790*/  IMAD R2, R23, c[0x0][0x1f0], RZ ;  /* 0x00007c0017027a24 */ /* 0x000fe200078e02ff */
[----:B------:R-:W-:Y:S01]  /*17a0*/  IADD3 R0, P0, R6, UR20, RZ ;  /* 0x0000001406007c10 */ /* 0x000fe2000ff1e0ff */
[C---:B------:R-:W-:Y:S02]  /*17b0*/  IMAD R5, R243.reuse, c[0x0][0x1f0], R5 ;  /* 0x00007c00f3057a24 */ /* 0x040fe400078e0205 */
[----:B------:R-:W-:Y:S02]  /*17c0*/  IMAD R2, R243, c[0x0][0x1f4], R2 ;  /* 0x00007d00f3027a24 */ /* 0x000fe400078e0202 */
[----:B------:R-:W-:-:S03]  /*17d0*/  IMAD R5, R9, c[0x0][0x1e8], R5 ;  /* 0x00007a0009057a24 */ /* 0x000fc600078e0205 */
[----:B------:R-:W-:Y:S02]  /*17e0*/  IADD3.X R6, R7, UR18, R2, P0, !PT ;  /* 0x0000001207067c10 */ /* 0x000fe400087fe402 */
[C---:B------:R-:W-:Y:S02]  /*17f0*/  LEA R2, P0, R0.reuse, c[0x0][0x1c8], 0x1 ;  /* 0x0000720000027a11 */ /* 0x040fe400078008ff */
[----:B------:R-:W-:Y:S02]  /*1800*/  LEA R5, R5, c[0x0][0x1c8], 0x1 ;  /* 0x0000720005057a11 */ /* 0x000fe400078e08ff */
[----:B------:R-:W-:Y:S01]  /*1810*/  LEA.HI.X R0, R0, c[0x0][0x1cc], R6, 0x1, P0 ;  /* 0x0000730000007a11 */ /* 0x000fe200000f0c06 */
[----:B------:R-:W1:Y:S01]  /*1820*/  SHFL.IDX PT, R12, R2, RZ, 0x181f ;  /* 0x00181fff020c7589 */ /* 0x000e6200000e0000 */
[----:B------:R-:W-:-:S03]  /*1830*/  IMAD.WIDE.U32 R6, R16, c[0x0][0x208], RZ ;  /* 0x0000820010067a25 */ /* 0x000fc600078e00ff */
[----:B------:R-:W2:Y:S02]  /*1840*/  SHFL.IDX PT, R11, R2, 0x1, 0x181f ;  /* 0x00381f00020b7f89 */ /* 0x000ea400000e0000 */
[----:B------:R-:W-:Y:S02]  /*1850*/  IADD3 R7, R7, R8, RZ ;  /* 0x0000000807077210 */ /* 0x000fe40007ffe0ff */
[----:B------:R-:W3:Y:S03]  /*1860*/  SHFL.IDX PT, R13, R0, RZ, 0x181f ;  /* 0x00181fff000d7589 */ /* 0x000ee600000e0000 */
[----:B------:R-:W-:Y:S01]  /*1870*/  IMAD.WIDE.U32 R6, R243, c[0x0][0x218], R6 ;  /* 0x00008600f3067a25 */ /* 0x000fe200078e0006 */
[----:B------:R-:W4:Y:S04]  /*1880*/  SHFL.IDX PT, R21, R0, 0x1, 0x181f ;  /* 0x00381f0000157f89 */ /* 0x000f2800000e0000 */
[----:B------:R-:W5:Y:S04]  /*1890*/  SHFL.IDX PT, R19, R2, 0x2, 0x181f ;  /* 0x00581f0002137f89 */ /* 0x000f6800000e0000 */
[----:B------:R-:W5:Y:S04]  /*18a0*/  SHFL.IDX PT, R20, R0, 0x2, 0x181f ;  /* 0x00581f0000147f89 */ /* 0x000f6800000e0000 */
[----:B------:R-:W5:Y:S01]  /*18b0*/  SHFL.IDX PT, R16, R2, 0x3, 0x181f ;  /* 0x00781f0002107f89 */ /* 0x000f6200000e0000 */
[----:B-1----:R-:W-:-:S03]  /*18c0*/  @P4 LEA R12, P1, R14, R12, 0x1 ;  /* 0x0000000c0e0c4211 */ /* 0x002fc600078208ff */
[----:B------:R-:W1:Y:S01]  /*18d0*/  SHFL.IDX PT, R17, R0, 0x3, 0x181f ;  /* 0x00781f0000117f89 */ /* 0x000e6200000e0000 */
[C---:B--2---:R-:W-:Y:S02]  /*18e0*/  @P3 LEA R10, P0, R14.reuse, R11, 0x1 ;  /* 0x0000000b0e0a3211 */ /* 0x044fe400078008ff */
[C-C-:B---3--:R-:W-:Y:S02]  /*18f0*/  @P4 LEA.HI.X R13, R14.reuse, R13, R241.reuse, 0x1, P1 ;  /* 0x0000000d0e0d4211 */ /* 0x148fe400008f0cf1 */
[----:B----4-:R-:W-:-:S03]  /*1900*/  @P3 LEA.HI.X R11, R14, R21, R241, 0x1, P0 ;  /* 0x000000150e0b3211 */ /* 0x010fc600000f0cf1 */
[----:B------:R2:W-:Y:S01]  /*1910*/  @P4 LDGSTS.E.BYPASS.LTC128B.128 [R197+0x3900], [R12.64], !P6 ;  /* 0x039000000cc54fae */ /* 0x0005e2000f101d50 */
[----:B------:R-:W-:Y:S02]  /*1920*/  ISETP.GE.AND P0, PT, R18, 0x31, PT ;  /* 0x000000311200780c */ /* 0x000fe40003f06270 */
[----:B-----5:R-:W-:Y:S01]  /*1930*/  @P2 LEA R8, P1, R14, R19, 0x1 ;  /* 0x000000130e082211 */ /* 0x020fe200078208ff */
[----:B------:R3:W-:Y:S01]  /*1940*/  @P3 LDGSTS.E.BYPASS.LTC128B.128 [R197+0x4100], [R10.64], !P6 ;  /* 0x041000000ac53fae */ /* 0x0007e2000f101d50 */
[----:B------:R-:W-:Y:S02]  /*1950*/  ISETP.GE.AND P4, PT, R18, 0x41, PT ;  /* 0x000000411200780c */ /* 0x000fe40003f86270 */
[----:B------:R-:W-:Y:S01]  /*1960*/  @P2 LEA.HI.X R9, R14, R20, R241, 0x1, P1 ;  /* 0x000000140e092211 */ /* 0x000fe200008f0cf1 */
[----:B------:R-:W-:Y:S01]  /*1970*/  SHFL.IDX PT, R19, R0, 0x5, 0x181f ;  /* 0x00b81f0000137f89 */ /* 0x000fe200000e0000 */
[----:B------:R-:W-:-:S03]  /*1980*/  ISETP.GE.AND P3, PT, R18, 0x51, PT ;  /* 0x000000511200780c */ /* 0x000fc60003f66270 */
[----:B------:R4:W-:Y:S01]  /*1990*/  @P2 LDGSTS.E.BYPASS.LTC128B.128 [R197+0x4900], [R8.64], !P6 ;  /* 0x0490000008c52fae */ /* 0x0009e2000f101d50 */
[----:B------:R-:W-:-:S03]  /*19a0*/  ISETP.GE.AND P2, PT, R18, 0x61, PT ;  /* 0x000000611200780c */ /* 0x000fc60003f46270 */
[----:B--2---:R-:W-:Y:S04]  /*19b0*/  SHFL.IDX PT, R12, R2, 0x5, 0x181f ;  /* 0x00b81f00020c7f89 */ /* 0x004fe800000e0000 */
[----:B---3--:R2:W3:Y:S04]  /*19c0*/  SHFL.IDX PT, R10, R2, 0x4, 0x181f ;  /* 0x00981f00020a7f89 */ /* 0x0084e800000e0000 */
[----:B------:R-:W5:Y:S01]  /*19d0*/  SHFL.IDX PT, R11, R0, 0x4, 0x181f ;  /* 0x00981f00000b7f89 */ /* 0x000f6200000e0000 */
[----:B----4-:R-:W-:-:S03]  /*19e0*/  @P0 LEA R8, P1, R14, R16, 0x1 ;  /* 0x000000100e080211 */ /* 0x010fc600078208ff */
[----:B------:R-:W4:Y:S01]  /*19f0*/  SHFL.IDX PT, R16, R5, 0x6, 0x181f ;  /* 0x00d81f0005107f89 */ /* 0x000f2200000e0000 */
[----:B-1----:R-:W-:-:S03]  /*1a00*/  @P0 LEA.HI.X R9, R14, R17, R241, 0x1, P1 ;  /* 0x000000110e090211 */ /* 0x002fc600008f0cf1 */
[----:B------:R1:W4:Y:S04]  /*1a10*/  SHFL.IDX PT, R17, R0, 0x6, 0x181f ;  /* 0x00d81f0000117f89 */ /* 0x00032800000e0000 */
[----:B------:R4:W-:Y:S01]  /*1a20*/  @P0 LDGSTS.E.BYPASS.LTC128B.128 [R197+0x5100], [R8.64], !P6 ;  /* 0x0510000008c50fae */ /* 0x0009e2000f101d50 */
[----:B--2---:R-:W-:Y:S02]  /*1a30*/  SHF.L.U32 R2, R25, 0x6, RZ ;  /* 0x0000000619027819 */ /* 0x004fe400000006ff */
[----:B---3--:R-:W-:-:S04]  /*1a40*/  @P4 LEA R10, P1, R14, R10, 0x1 ;  /* 0x0000000a0e0a4211 */ /* 0x008fc800078208ff */
[----:B-----5:R-:W-:-:S05]  /*1a50*/  @P4 LEA.HI.X R11, R14, R11, R241, 0x1, P1 ;  /* 0x0000000b0e0b4211 */ /* 0x020fca00008f0cf1 */
[----:B------:R2:W-:Y:S01]  /*1a60*/  @P4 LDGSTS.E.BYPASS.LTC128B.128 [R197+0x5900], [R10.64], !P6 ;  /* 0x059000000ac54fae */ /* 0x0005e2000f101d50 */
[----:B-1----:R-:W-:Y:S01]  /*1a70*/  LOP3.LUT R0, R2, 0x1c0, RZ, 0xc0, !PT ;  /* 0x000001c002007812 */ /* 0x002fe200078ec0ff */
[----:B------:R-:W-:-:S04]  /*1a80*/  IMAD R2, R23, c[0x0][0x218], RZ ;  /* 0x0000860017027a24 */ /* 0x000fc800078e02ff */
[----:B------:R-:W-:Y:S01]  /*1a90*/  IMAD R5, R243, c[0x0][0x21c], R2 ;  /* 0x00008700f3057a24 */ /* 0x000fe200078e0202 */
[----:B------:R-:W-:Y:S02]  /*1aa0*/  IADD3 R2, P0, R6, UR22, RZ ;  /* 0x0000001606027c10 */ /* 0x000fe4000ff1e0ff */
[----:B------:R-:W-:Y:S02]  /*1ab0*/  SHF.L.U32 R6, R22, 0x3, RZ ;  /* 0x0000000316067819 */ /* 0x000fe400000006ff */
[----:B----4-:R-:W-:Y:S02]  /*1ac0*/  @P3 LEA R8, P1, R14, R12, 0x1 ;  /* 0x0000000c0e083211 */ /* 0x010fe400078208ff */
[----:B------:R-:W-:Y:S02]  /*1ad0*/  IADD3.X R13, R7, UR4, R5, P0, !PT ;  /* 0x00000004070d7c10 */ /* 0x000fe400087fe405 */
[----:B------:R-:W-:Y:S02]  /*1ae0*/  LOP3.LUT R12, R0, 0x8, R6, 0xf8, !PT ;  /* 0x00000008000c7812 */ /* 0x000fe400078ef806 */
[----:B------:R-:W-:-:S02]  /*1af0*/  SHF.R.U32.HI R7, RZ, 0x3, R0 ;  /* 0x00000003ff077819 */ /* 0x000fc40000011600 */
[C-C-:B------:R-:W-:Y:S02]  /*1b00*/  @P3 LEA.HI.X R9, R14.reuse, R19, R241.reuse, 0x1, P1 ;  /* 0x000000130e093211 */ /* 0x140fe400008f0cf1 */
[----:B------:R-:W-:Y:S02]  /*1b10*/  @P2 LEA R6, P1, R14, R16, 0x1 ;  /* 0x000000100e062211 */ /* 0x000fe400078208ff */
[----:B------:R-:W-:Y:S01]  /*1b20*/  LOP3.LUT R117, R12, R7, RZ, 0x3c, !PT ;  /* 0x000000070c757212 */ /* 0x000fe200078e3cff */
[----:B------:R1:W-:Y:S01]  /*1b30*/  @P3 LDGSTS.E.BYPASS.LTC128B.128 [R197+0x6100], [R8.64], !P6 ;  /* 0x0610000008c53fae */ /* 0x0003e2000f101d50 */
[----:B------:R-:W-:Y:S02]  /*1b40*/  @P2 LEA.HI.X R7, R14, R17, R241, 0x1, P1 ;  /* 0x000000110e072211 */ /* 0x000fe400008f0cf1 */
[----:B------:R-:W-:Y:S02]  /*1b50*/  LEA R5, P0, R2, c[0x0][0x1f8], 0x1 ;  /* 0x00007e0002057a11 */ /* 0x000fe400078008ff */
[----:B------:R-:W-:Y:S01]  /*1b60*/  LEA R0, R22, R24, 0x9 ;  /* 0x0000001816007211 */ /* 0x000fe200078e48ff */
[----:B------:R3:W-:Y:S01]  /*1b70*/  @P2 LDGSTS.E.BYPASS.LTC128B.128 [R197+0x6900], [R6.64], !P6 ;  /* 0x0690000006c52fae */ /* 0x0007e2000f101d50 */
[----:B------:R-:W-:-:S02]  /*1b80*/  LEA.HI.X R2, R2, c[0x0][0x1fc], R13, 0x1, P0 ;  /* 0x00007f0002027a11 */ /* 0x000fc400000f0c0d */
[----:B------:R-:W-:Y:S01]  /*1b90*/  LOP3.LUT P0, RZ, R15, 0x2, RZ, 0xc0, !PT ;  /* 0x000000020fff7812 */ /* 0x000fe2000780c0ff */
[----:B------:R-:W0:Y:S01]  /*1ba0*/  LDGDEPBAR ;  /* 0x00000000000079af */ /* 0x000e220000000000 */
[----:B------:R-:W-:Y:S02]  /*1bb0*/  SHF.L.U32 R119, R0, 0x1, RZ ;  /* 0x0000000100777819 */ /* 0x000fe400000006ff */
[C---:B------:R-:W-:Y:S01]  /*1bc0*/  SHF.L.U64.HI R241, R14.reuse, 0x1, R241 ;  /* 0x000000010ef17819 */ /* 0x040fe200000102f1 */
[----:B--2---:R-:W2:Y:S01]  /*1bd0*/  SHFL.IDX PT, R10, R5, RZ, 0x181f ;  /* 0x00181fff050a7589 */ /* 0x004ea200000e0000 */
[C---:B------:R-:W-:Y:S02]  /*1be0*/  IADD3 R0, R119.reuse, 0x3900, RZ ;  /* 0x0000390077007810 */ /* 0x040fe40007ffe0ff */
[----:B------:R-:W-:Y:S01]  /*1bf0*/  IADD3 R234, R119, 0x3920, RZ ;  /* 0x0000392077ea7810 */ /* 0x000fe20007ffe0ff */
[----:B------:R-:W-:Y:S01]  /*1c00*/  SHFL.IDX PT, R11, R2, RZ, 0x181f ;  /* 0x00181fff020b7589 */ /* 0x000fe200000e0000 */
[----:B------:R-:W-:-:S03]  /*1c10*/  ISETP.GE.AND P3, PT, R14, c[0x0][0x1d4], PT ;  /* 0x000075000e007a0c */ /* 0x000fc60003f66270 */
[----:B------:R-:W-:Y:S01]  /*1c20*/  @P0 IADD3 R234, R0, -0x20, RZ ;  /* 0xffffffe000ea0810 */ /* 0x000fe20007ffe0ff */
[----:B------:R-:W-:Y:S01]  /*1c30*/  SHFL.IDX PT, R13, R2, 0x1, 0x181f ;  /* 0x00381f00020d7f89 */ /* 0x000fe200000e0000 */
[C---:B------:R-:W-:Y:S02]  /*1c40*/  ISETP.LT.OR P0, PT, R18.reuse, 0x1, P3 ;  /* 0x000000011200780c */ /* 0x040fe40001f01670 */
[----:B------:R-:W-:Y:S01]  /*1c50*/  ISETP.LT.OR P2, PT, R18, 0x11, P3 ;  /* 0x000000111200780c */ /* 0x000fe20001f41670 */
[----:B-1----:R-:W1:Y:S01]  /*1c60*/  SHFL.IDX PT, R9, R5, 0x1, 0x181f ;  /* 0x00381f0005097f89 */ /* 0x002e6200000e0000 */
[C---:B------:R-:W-:Y:S02]  /*1c70*/  IADD3 R240, R234.reuse, 0x800, RZ ;  /* 0x00000800eaf07810 */ /* 0x040fe40007ffe0ff */
[C---:B------:R-:W-:Y:S01]  /*1c80*/  IADD3 R239, R234.reuse, 0x1000, RZ ;  /* 0x00001000eaef7810 */ /* 0x040fe20007ffe0ff */
[----:B------:R-:W4:Y:S01]  /*1c90*/  SHFL.IDX PT, R8, R5, 0x2, 0x181f ;  /* 0x00581f0005087f89 */ /* 0x000f2200000e0000 */
[----:B------:R-:W-:Y:S01]  /*1ca0*/  IADD3 R238, R234, 0x1800, RZ ;  /* 0x00001800eaee7810 */ /* 0x000fe20007ffe0ff */
[----:B------:R-:W-:-:S04]  /*1cb0*/  DEPBAR.LE SB0, 0x1 ;  /* 0x000080400000791a */ /* 0x000fc80000000000 */
[----:B------:R-:W-:-:S04]  /*1cc0*/  DEPBAR.LE SB0, 0x0 ;  /* 0x000080000000791a */ /* 0x000fc80000000000 */
[----:B------:R-:W-:Y:S01]  /*1cd0*/  BAR.SYNC.DEFER_BLOCKING 0x0 ;  /* 0x0000000000007b1d */ /* 0x000fe20000010000 */
[----:B---3--:R-:W-:Y:S02]  /*1ce0*/  SHF.L.U32 R7, R26, 0x6, RZ ;  /* 0x000000061a077819 */ /* 0x008fe400000006ff */
[----:B------:R-:W-:Y:S02]  /*1cf0*/  SHF.L.U32 R6, R195, 0x5, RZ ;  /* 0x00000005c3067819 */ /* 0x000fe400000006ff */
[----:B------:R-:W-:Y:S01]  /*1d00*/  LOP3.LUT R116, R7, 0xfffffe00, RZ, 0xc0, !PT ;  /* 0xfffffe0007747812 */ /* 0x000fe200078ec0ff */
[----:B------:R-:W3:Y:S01]  /*1d10*/  SHFL.IDX PT, R19, R5, 0x3, 0x181f ;  /* 0x00781f0005137f89 */ /* 0x000ee200000e0000 */
[----:B------:R-:W-:Y:S02]  /*1d20*/  LOP3.LUT R0, R6, 0x7ffffc00, RZ, 0xc0, !PT ;  /* 0x7ffffc0006007812 */ /* 0x000fe400078ec0ff */
[----:B--2---:R-:W-:Y:S01]  /*1d30*/  IADD3 R16, P1, R10, R242, RZ ;  /* 0x000000f20a107210 */ /* 0x004fe20007f3e0ff */
[----:B------:R-:W2:Y:S01]  /*1d40*/  SHFL.IDX PT, R21, R2, 0x2, 0x181f ;  /* 0x00581f0002157f89 */ /* 0x000ea200000e0000 */
[----:B------:R-:W-:-:S02]  /*1d50*/  IADD3 R0, R117, R116, R0 ;  /* 0x0000007475007210 */ /* 0x000fc40007ffe000 */
[-C--:B-1----:R-:W-:Y:S01]  /*1d60*/  IADD3 R12, P4, R9, R242.reuse, RZ ;  /* 0x000000f2090c7210 */ /* 0x082fe20007f9e0ff */
[----:B------:R-:W1:Y:S01]  /*1d70*/  SHFL.IDX PT, R20, R5, 0x4, 0x181f ;  /* 0x00981f0005147f89 */ /* 0x000e6200000e0000 */
[----:B------:R-:W-:Y:S02]  /*1d80*/  SHF.L.U32 R230, R0, 0x1, RZ ;  /* 0x0000000100e67819 */ /* 0x000fe400000006ff */
[-C--:B------:R-:W-:Y:S01]  /*1d90*/  IADD3.X R17, R11, R241.reuse, RZ, P1, !PT ;  /* 0x000000f10b117210 */ /* 0x080fe20000ffe4ff */
[----:B------:R-:W5:Y:S01]  /*1da0*/  SHFL.IDX PT, R23, R2, 0x3, 0x181f ;  /* 0x00781f0002177f89 */ /* 0x000f6200000e0000 */
[----:B----4-:R-:W-:Y:S02]  /*1db0*/  IADD3 R8, P1, R8, R242, RZ ;  /* 0x000000f208087210 */ /* 0x010fe40007f3e0ff */
[----:B------:R-:W-:Y:S01]  /*1dc0*/  IADD3.X R13, R13, R241, RZ, P4, !PT ;  /* 0x000000f10d0d7210 */ /* 0x000fe200027fe4ff */
[----:B------:R-:W4:Y:S01]  /*1dd0*/  SHFL.IDX PT, R22, R2, 0x4, 0x181f ;  /* 0x00981f0002167f89 */ /* 0x000f2200000e0000 */
[----:B------:R-:W-:-:S02]  /*1de0*/  LEA R233, R3, R230, 0x1 ;  /* 0x000000e603e97211 */ /* 0x000fc400078e08ff */
[----:B------:R-:W-:Y:S01]  /*1df0*/  LEA R231, R4, R230, 0x1 ;  /* 0x000000e604e77211 */ /* 0x000fe200078e08ff */
[----:B------:R-:W-:Y:S01]  /*1e00*/  LDSM.16.M88.4 R36, [R230+0x7100] ;  /* 0x00710000e624783b */ /* 0x000fe20000000200 */
[C---:B------:R-:W-:Y:S02]  /*1e10*/  IADD3 R237, R234.reuse, 0x2000, RZ ;  /* 0x00002000eaed7810 */ /* 0x040fe40007ffe0ff */
[----:B------:R-:W-:Y:S01]  /*1e20*/  LEA R232, R3, R231, 0x1 ;  /* 0x000000e703e87211 */ /* 0x000fe200078e08ff */
[----:B------:R-:W4:Y:S01]  /*1e30*/  LDSM.16.M88.4 R48, [R119+0x3900] ;  /* 0x003900007730783b */ /* 0x000f220000000200 */
[----:B---3--:R-:W-:Y:S02]  /*1e40*/  IADD3 R6, P4, R19, R242, RZ ;  /* 0x000000f213067210 */ /* 0x008fe40007f9e0ff */
[----:B------:R-:W-:Y:S01]  /*1e50*/  IADD3 R236, R234, 0x2800, RZ ;  /* 0x00002800eaec7810 */ /* 0x000fe20007ffe0ff */
[----:B------:R-:W-:Y:S01]  /*1e60*/  SHFL.IDX PT, R0, R5, 0x5, 0x181f ;  /* 0x00b81f0005007f89 */ /* 0x000fe200000e0000 */
[----:B--2---:R-:W-:-:S02]  /*1e70*/  IADD3.X R9, R21, R241, RZ, P1, !PT ;  /* 0x000000f115097210 */ /* 0x004fc40000ffe4ff */
[----:B------:R-:W-:Y:S01]  /*1e80*/  IADD3 R235, R234, 0x3000, RZ ;  /* 0x00003000eaeb7810 */ /* 0x000fe20007ffe0ff */
[----:B------:R-:W-:Y:S01]  /*1e90*/  SHFL.IDX PT, R5, R5, 0x6, 0x181f ;  /* 0x00d81f0005057f89 */ /* 0x000fe200000e0000 */
[----:B-1----:R-:W-:-:S03]  /*1ea0*/  IADD3 R10, P1, R20, R242, RZ ;  /* 0x000000f2140a7210 */ /* 0x002fc60007f3e0ff */
[----:B------:R-:W-:Y:S01]  /*1eb0*/  SHFL.IDX PT, R14, R2, 0x5, 0x181f ;  /* 0x00b81f00020e7f89 */ /* 0x000fe200000e0000 */
[-C--:B-----5:R-:W-:Y:S02]  /*1ec0*/  IADD3.X R7, R23, R241.reuse, RZ, P4, !PT ;  /* 0x000000f117077210 */ /* 0x0a0fe400027fe4ff */
[----:B------:R-:W-:Y:S01]  /*1ed0*/  ISETP.LT.OR P4, PT, R18, 0x21, P3 ;  /* 0x000000211200780c */ /* 0x000fe20001f81670 */
[----:B------:R-:W1:Y:S01]  /*1ee0*/  LDSM.16.M88.4 R32, [R230+0x9100] ;  /* 0x00910000e620783b */ /* 0x000e620000000200 */
[----:B----4-:R-:W-:Y:S02]  /*1ef0*/  IADD3.X R11, R22, R241, RZ, P1, !PT ;  /* 0x000000f1160b7210 */ /* 0x010fe40000ffe4ff */
[C---:B------:R-:W-:Y:S01]  /*1f00*/  ISETP.LT.OR P1, PT, R18.reuse, 0x31, P3 ;  /* 0x000000311200780c */ /* 0x040fe20001f21670 */
[----:B------:R-:W-:Y:S04]  /*1f10*/  SHFL.IDX PT, R2, R2, 0x6, 0x181f ;  /* 0x00d81f0002027f89 */ /* 0x000fe800000e0000 */
[----:B------:R-:W-:Y:S04]  /*1f20*/  LDSM.16.M88.4 R80, [R119+0x4100] ;  /* 0x004100007750783b */ /* 0x000fe80000000200 */
[----:B------:R-:W-:Y:S04]  /*1f30*/  LDSM.16.M88.4 R88, [R119+0x4900] ;  /* 0x004900007758783b */ /* 0x000fe80000000200 */
[----:B------:R-:W-:Y:S04]  /*1f40*/  LDSM.16.M88.4 R96, [R119+0x5100] ;  /* 0x005100007760783b */ /* 0x000fe80000000200 */
[----:B------:R-:W-:Y:S04]  /*1f50*/  LDSM.16.M88.4 R104, [R119+0x5900] ;  /* 0x005900007768783b */ /* 0x000fe80000000200 */
[----:B------:R-:W-:Y:S01]  /*1f60*/  LDSM.16.M88.4 R112, [R119+0x6100] ;  /* 0x006100007770783b */ /* 0x000fe20000000200 */
[----:B------:R-:W-:Y:S03]  /*1f70*/  HMMA.16816.F32 R68, R36, R50, RZ ;  /* 0x000000322444723c */ /* 0x000fe600000018ff */
[----:B------:R-:W-:Y:S04]  /*1f80*/  LDSM.16.M88.4 R124, [R119+0x6900] ;  /* 0x00690000777c783b */ /* 0x000fe80000000200 */
[----:B------:R-:W-:Y:S04]  /*1f90*/  LDSM.16.M88.4 R28, [R233+0x7100] ;  /* 0x00710000e91c783b */ /* 0x000fe80000000200 */
[----:B------:R-:W-:Y:S04]  /*1fa0*/  LDSM.16.M88.4 R24, [R233+0x9100] ;  /* 0x00910000e918783b */ /* 0x000fe80000000200 */
[----:B------:R-:W2:Y:S01]  /*1fb0*/  LDSM.16.M88.4 R52, [R234] ;  /* 0x00000000ea34783b */ /* 0x000ea20000000200 */
[----:B-1----:R-:W-:Y:S03]  /*1fc0*/  HMMA.16816.F32 R56, R32, R48, RZ ;  /* 0x000000302038723c */ /* 0x002fe600000018ff */
[----:B------:R-:W-:Y:S04]  /*1fd0*/  LDSM.16.M88.4 R84, [R234+0x800] ;  /* 0x00080000ea54783b */ /* 0x000fe80000000200 */
[----:B------:R-:W-:Y:S04]  /*1fe0*/  LDSM.16.M88.4 R92, [R234+0x1000] ;  /* 0x00100000ea5c783b */ /* 0x000fe80000000200 */
[----:B------:R-:W-:Y:S04]  /*1ff0*/  LDSM.16.M88.4 R100, [R234+0x1800] ;  /* 0x00180000ea64783b */ /* 0x000fe80000000200 */
[----:B------:R-:W-:Y:S04]  /*2000*/  LDSM.16.M88.4 R108, [R234+0x2000] ;  /* 0x00200000ea6c783b */ /* 0x000fe80000000200 */
[----:B------:R-:W-:Y:S04]  /*2010*/  LDSM.16.M88.4 R120, [R234+0x2800] ;  /* 0x00280000ea78783b */ /* 0x000fe80000000200 */
[----:B------:R-:W-:Y:S04]  /*2020*/  LDSM.16.M88.4 R128, [R234+0x3000] ;  /* 0x00300000ea80783b */ /* 0x000fe80000000200 */
[----:B------:R-:W-:Y:S01]  /*2030*/  @!PT LDS RZ, [RZ] ;  /* 0x00000000fffff984 */ /* 0x000fe20000000800 */
[----:B------:R-:W-:Y:S01]  /*2040*/  @!PT LDS RZ, [RZ] ;  /* 0x00000000fffff984 */ /* 0x000fe20000000800 */
[----:B------:R-:W-:Y:S01]  /*2050*/  @!PT LDS RZ, [RZ] ;  /* 0x00000000fffff984 */ /* 0x000fe20000000800 */
[----:B------:R1:W-:Y:S01]  /*2060*/  LDGSTS.E.BYPASS.LTC128B.128 [R197+0x100], [R16.64], !P0 ;  /* 0x0010000010c57fae */ /* 0x0003e2000c101d50 */
[----:B------:R-:W-:-:S03]  /*2070*/  ISETP.LT.OR P0, PT, R18, 0x41, P3 ;  /* 0x000000411200780c */ /* 0x000fc60001f01670 */
[----:B------:R3:W-:Y:S01]  /*2080*/  LDGSTS.E.BYPASS.LTC128B.128 [R197+0x900], [R12.64], !P2 ;  /* 0x009000000cc57fae */ /* 0x0007e2000d101d50 */
[----:B------:R-:W-:-:S03]  /*2090*/  LOP3.LUT P2, RZ, R15, 0x4, RZ, 0xc0, !PT ;  /* 0x000000040fff7812 */ /* 0x000fc6000784c0ff */
[----:B------:R4:W-:Y:S01]  /*20a0*/  LDGSTS.E.BYPASS.LTC128B.128 [R197+0x1100], [R8.64], !P4 ;  /* 0x0110000008c57fae */ /* 0x0009e2000e101d50 */
[C---:B------:R-:W-:Y:S02]  /*20b0*/  ISETP.LT.OR P4, PT, R18.reuse, 0x51, P3 ;  /* 0x000000511200780c */ /* 0x040fe40001f81670 */
[----:B------:R-:W-:Y:S01]  /*20c0*/  ISETP.LT.OR P3, PT, R18, 0x61, P3 ;  /* 0x000000611200780c */ /* 0x000fe20001f61670 */
[----:B------:R5:W-:Y:S01]  /*20d0*/  LDGSTS.E.BYPASS.LTC128B.128 [R197+0x1900], [R6.64], !P1 ;  /* 0x0190000006c57fae */ /* 0x000be2000c901d50 */
[----:B--2---:R-:W-:Y:S03]  /*20e0*/  HMMA.16816.F32 R56, R24, R52, R56 ;  /* 0x000000341838723c */ /* 0x004fe60000001838 */
[----:B------:R2:W-:Y:S01]  /*20f0*/  LDGSTS.E.BYPASS.LTC128B.128 [R197+0x2100], [R10.64], !P0 ;  /* 0x021000000ac57fae */ /* 0x0005e2000c101d50 */
[----:B----4-:R-:W-:Y:S02]  /*2100*/  IADD3 R8, P1, R0, R242, RZ ;  /* 0x000000f200087210 */ /* 0x010fe40007f3e0ff */
[----:B-----5:R-:W-:-:S02]  /*2110*/  MOV R7, 0x40 ;  /* 0x0000004000077802 */ /* 0x020fc40000000f00 */
[----:B------:R-:W-:Y:S02]  /*2120*/  IADD3 R6, P0, R5, R242, RZ ;  /* 0x000000f205067210 */ /* 0x000fe40007f1e0ff */
[----:B------:R-:W-:Y:S02]  /*2130*/  SEL R0, R7, 0xffffffc0, !P2 ;  /* 0xffffffc007007807 */ /* 0x000fe40005000000 */
[-C--:B------:R-:W-:Y:S02]  /*2140*/  IADD3.X R9, R14, R241.reuse, RZ, P1, !PT ;  /* 0x000000f10e097210 */ /* 0x080fe40000ffe4ff */
[----:B---3--:R-:W-:Y:S01]  /*2150*/  HMMA.16816.F32 R12, R36, R48, RZ ;  /* 0x00000030240c723c */ /* 0x008fe200000018ff */
[----:B------:R-:W-:Y:S02]  /*2160*/  IADD3.X R7, R2, R241, RZ, P0, !PT ;  /* 0x000000f102077210 */ /* 0x000fe400007fe4ff */
[----:B------:R-:W-:Y:S01]  /*2170*/  IADD3 R229, R119, R0, RZ ;  /* 0x0000000077e57210 */ /* 0x000fe20007ffe0ff */
[----:B------:R2:W-:Y:S01]  /*2180*/  LDGSTS.E.BYPASS.LTC128B.128 [R197+0x2900], [R8.64], !P4 ;  /* 0x0290000008c57fae */ /* 0x0005e2000e101d50 */
[----:B------:R-:W-:-:S02]  /*2190*/  IADD3 R228, R0, R234, RZ ;  /* 0x000000ea00e47210 */ /* 0x000fc40007ffe0ff */
[----:B------:R-:W-:Y:S01]  /*21a0*/  IADD3 R2, R197, 0x100, RZ ;  /* 0x00000100c5027810 */ /* 0x000fe20007ffe0ff */
[----:B------:R3:W-:Y:S01]  /*21b0*/  LDGSTS.E.BYPASS.LTC128B.128 [R197+0x3100], [R6.64], !P3 ;  /* 0x0310000006c57fae */ /* 0x0007e2000d901d50 */
[----:B------:R-:W-:Y:S02]  /*21c0*/  PLOP3.LUT P0, PT, PT, PT, UP0, 0x80, 0x0 ;  /* 0x000000000000781c */ /* 0x000fe40003f0f008 */
[----:B------:R-:W-:Y:S01]  /*21d0*/  ISETP.GT.AND P4, PT, R198, 0x6f, PT ;  /* 0x0000006fc600780c */ /* 0x000fe20003f84270 */
[----:B------:R-:W-:Y:S04]  /*21e0*/  LDSM.16.M88.4 R40, [R229+0x3900] ;  /* 0x00390000e528783b */ /* 0x000fe80000000200 */
[----:B------:R-:W4:Y:S04]  /*21f0*/  LDSM.16.M88.4 R20, [R231+0x7100] ;  /* 0x00710000e714783b */ /* 0x000f280000000200 */
[----:B-1----:R-:W1:Y:S04]  /*2200*/  LDSM.16.M88.4 R16, [R231+0x9100] ;  /* 0x00910000e710783b */ /* 0x002e680000000200 */
[----:B------:R-:W-:Y:S01]  /*2210*/  HMMA.16816.F32 R60, R28, R52, R12 ;  /* 0x000000341c3c723c */ /* 0x000fe2000000180c */
[----:B------:R-:W-:Y:S04]  /*2220*/  LDSM.16.M88.4 R44, [R228] ;  /* 0x00000000e42c783b */ /* 0x000fe80000000200 */
[----:B------:R-:W5:Y:S04]  /*2230*/  LDSM.16.M88.4 R12, [R232+0x7100] ;  /* 0x00710000e80c783b */ /* 0x000f680000000200 */
[----:B--2---:R-:W2:Y:S04]  /*2240*/  LDSM.16.M88.4 R8, [R232+0x9100] ;  /* 0x00910000e808783b */ /* 0x004ea80000000200 */
[----:B------:R-:W0:Y:S04]  /*2250*/  LDGDEPBAR ;  /* 0x00000000000079af */ /* 0x000e280000000000 */
[----:B------:R-:W-:Y:S07]  /*2260*/  STL [R1+0xc], R2 ;  /* 0x00000c0201007387 */ /* 0x000fee0000100800 */
[----:B----4-:R-:W-:Y:S08]  /*2270*/  HMMA.16816.F32 R64, R20, R40, R60 ;  /* 0x000000281440723c */ /* 0x010ff0000000183c */
[----:B------:R-:W-:Y:S08]  /*2280*/  HMMA.16816.F32 R60, R32, R50, RZ ;  /* 0x00000032203c723c */ /* 0x000ff000000018ff */
[----:B-1----:R-:W-:Y:S08]  /*2290*/  HMMA.16816.F32 R48, R16, R40, R56 ;  /* 0x000000281030723c */ /* 0x002ff00000001838 */
[----:B------:R-:W-:Y:S08]  /*22a0*/  HMMA.16816.F32 R56, R28, R54, R68 ;  /* 0x000000361c38723c */ /* 0x000ff00000001844 */
[----:B-----5:R-:W-:Y:S08]  /*22b0*/  HMMA.16816.F32 R68, R12, R44, R64 ;  /* 0x0000002c0c44723c */ /* 0x020ff00000001840 */
[----:B------:R-:W-:Y:S08]  /*22c0*/  HMMA.16816.F32 R64, R24, R54, R60 ;  /* 0x000000361840723c */ /* 0x000ff0000000183c */
[----:B------:R-:W-:Y:S08]  /*22d0*/  HMMA.16816.F32 R60, R36, R80, RZ ;  /* 0x00000050243c723c */ /* 0x000ff000000018ff */
[----:B--2---:R-:W-:Y:S01]  /*22e0*/  HMMA.16816.F32 R76, R8, R44, R48 ;  /* 0x0000002c084c723c */ /* 0x004fe20000001830 */
[----:B------:R-:W1:Y:S01]  /*22f0*/  LDSM.16.M88.4 R48, [R229+0x4100] ;  /* 0x00410000e530783b */ /* 0x000e620000000200 */
[----:B------:R-:W-:-:S04]  /*2300*/  FMUL.FTZ R0, R68, c[0x0][0x320] ;  /* 0x0000c80044007a20 */ /* 0x000fc80000410000 */
[----:B------:R2:W4:Y:S02]  /*2310*/  MUFU.TANH R194, R0 ;  /* 0x0000000000c27308 */ /* 0x0005240000002400 */
[----:B------:R-:W-:Y:S08]  /*2320*/  HMMA.16816.F32 R52, R20, R42, R56 ;  /* 0x0000002a1434723c */ /* 0x000ff00000001838 */
[----:B------:R-:W-:Y:S01]  /*2330*/  HMMA.16816.F32 R56, R32, R80, RZ ;  /* 0x000000502038723c */ /* 0x000fe200000018ff */
[----:B--2---:R-:W-:-:S07]  /*2340*/  FMUL.FTZ R0, R69, c[0x0][0x320] ;  /* 0x0000c80045007a20 */ /* 0x004fce0000410000 */
[----:B------:R-:W-:Y:S01]  /*2350*/  HMMA.16816.F32 R60, R28, R84, R60 ;  /* 0x000000541c3c723c */ /* 0x000fe2000000183c */
[----:B------:R2:W1:Y:S07]  /*2360*/  MUFU.TANH R193, R0 ;  /* 0x0000000000c17308 */ /* 0x00046e0000002400 */
[----:B------:R-:W-:Y:S01]  /*2370*/  HMMA.16816.F32 R64, R16, R42, R64 ;  /* 0x0000002a1040723c */ /* 0x000fe20000001840 */
[----:B------:R-:W5:Y:S01]  /*2380*/  LDSM.16.M88.4 R40, [R228+0x800] ;  /* 0x00080000e428783b */ /* 0x000f620000000200 */
[----:B--2---:R-:W-:-:S04]  /*2390*/  FMUL.FTZ R0, R70, c[0x0][0x320] ;  /* 0x0000c80046007a20 */ /* 0x004fc80000410000 */
[----:B------:R2:W2:Y:S10]  /*23a0*/  MUFU.TANH R192, R0 ;  /* 0x0000000000c07308 */ /* 0x0004b40000002400 */
[----:B-1----:R-:W-:Y:S08]  /*23b0*/  HMMA.16816.F32 R60, R20, R48, R60 ;  /* 0x00000030143c723c */ /* 0x002ff0000000183c */
[----:B------:R-:W-:Y:S01]  /*23c0*/  HMMA.16816.F32 R72, R8, R46, R64 ;  /* 0x0000002e0848723c */ /* 0x000fe20000001840 */
[----:B--2---:R-:W-:-:S07]  /*23d0*/  FMUL.FTZ R0, R71, c[0x0][0x320] ;  /* 0x0000c80047007a20 */ /* 0x004fce0000410000 */
[----:B------:R-:W-:Y:S01]  /*23e0*/  HMMA.16816.F32 R68, R12, R46, R52 ;  /* 0x0000002e0c44723c */ /* 0x000fe20000001834 */
[----:B------:R1:W2:Y:S07]  /*23f0*/  MUFU.TANH R191, R0 ;  /* 0x0000000000bf7308 */ /* 0x0002ae0000002400 */
[----:B------:R-:W-:Y:S08]  /*2400*/  HMMA.16816.F32 R52, R24, R84, R56 ;  /* 0x000000541834723c */ /* 0x000ff00000001838 */
[----:B------:R-:W-:Y:S01]  /*2410*/  HMMA.16816.F32 R56, R36, R82, RZ ;  /* 0x000000522438723c */ /* 0x000fe200000018ff */
[----:B-1----:R-:W-:-:S04]  /*2420*/  FMUL.FTZ R0, R76, c[0x0][0x320] ;  /* 0x0000c8004c007a20 */ /* 0x002fc80000410000 */
[----:B------:R1:W1:Y:S03]  /*2430*/  MUFU.TANH R190, R0 ;  /* 0x0000000000be7308 */ /* 0x0002660000002400 */
[----:B------:R-:W-:Y:S08]  /*2440*/  HMMA.16816.F32 R64, R32, R82, RZ ;  /* 0x000000522040723c */ /* 0x000ff000000018ff */
[----:B------:R-:W-:Y:S01]  /*2450*/  HMMA.16816.F32 R44, R16, R48, R52 ;  /* 0x00000030102c723c */ /* 0x000fe20000001834 */
[----:B-1----:R-:W-:-:S07]  /*2460*/  FMUL.FTZ R0, R77, c[0x0][0x320] ;  /* 0x0000c8004d007a20 */ /* 0x002fce0000410000 */
[-C--:B------:R-:W-:Y:S01]  /*2470*/  HMMA.16816.F32 R52, R28, R86.reuse, R56 ;  /* 0x000000561c34723c */ /* 0x080fe20000001838 */
[----:B------:R1:W1:Y:S07]  /*2480*/  MUFU.TANH R189, R0 ;  /* 0x0000000000bd7308 */ /* 0x00026e0000002400 */
[----:B------:R-:W-:Y:S08]  /*2490*/  HMMA.16816.F32 R64, R24, R86, R64 ;  /* 0x000000561840723c */ /* 0x000ff00000001840 */
[----:B------:R-:W-:Y:S01]  /*24a0*/  HMMA.16816.F32 R56, R32, R88, RZ ;  /* 0x000000582038723c */ /* 0x000fe200000018ff */
[----:B-1----:R-:W-:-:S04]  /*24b0*/  FMUL.FTZ R0, R78, c[0x0][0x320] ;  /* 0x0000c8004e007a20 */ /* 0x002fc80000410000 */
[----:B------:R1:W1:Y:S03]  /*24c0*/  MUFU.TANH R185, R0 ;  /* 0x0000000000b97308 */ /* 0x0002660000002400 */
[-C--:B------:R-:W-:Y:S08]  /*24d0*/  HMMA.16816.F32 R52, R20, R50.reuse, R52 ;  /* 0x000000321434723c */ /* 0x080ff00000001834 */
[----:B------:R-:W-:Y:S01]  /*24e0*/  HMMA.16816.F32 R64, R16, R50, R64 ;  /* 0x000000321040723c */ /* 0x000fe20000001840 */
[----:B------:R-:W-:Y:S01]  /*24f0*/  LDSM.16.M88.4 R48, [R228+0x1000] ;  /* 0x00100000e430783b */ /* 0x000fe20000000200 */
[----:B-1----:R-:W-:-:S06]  /*2500*/  FMUL.FTZ R0, R79, c[0x0][0x320] ;  /* 0x0000c8004f007a20 */ /* 0x002fcc0000410000 */
[----:B-----5:R-:W-:Y:S01]  /*2510*/  HMMA.16816.F32 R76, R8, R40, R44 ;  /* 0x00000028084c723c */ /* 0x020fe2000000182c */
[----:B------:R-:W1:Y:S01]  /*2520*/  LDSM.16.M88.4 R44, [R229+0x4900] ;  /* 0x00490000e52c783b */ /* 0x000e620000000200 */
[----:B------:R5:W1:Y:S02]  /*2530*/  MUFU.TANH R186, R0 ;  /* 0x0000000000ba7308 */ /* 0x000a640000002400 */
[----:B-----5:R-:W-:-:S06]  /*2540*/  FMUL.FTZ R0, R68, c[0x0][0x320] ;  /* 0x0000c80044007a20 */ /* 0x020fcc0000410000 */
[----:B------:R5:W1:Y:S02]  /*2550*/  MUFU.TANH R188, R0 ;  /* 0x0000000000bc7308 */ /* 0x000a640000002400 */
[----:B-----5:R-:W-:-:S06]  /*2560*/  FMUL.FTZ R0, R69, c[0x0][0x320] ;  /* 0x0000c80045007a20 */ /* 0x020fcc0000410000 */
[----:B------:R5:W1:Y:S02]  /*2570*/  MUFU.TANH R187, R0 ;  /* 0x0000000000bb7308 */ /* 0x000a640000002400 */
[----:B-----5:R-:W-:-:S06]  /*2580*/  FMUL.FTZ R0, R70, c[0x0][0x320] ;  /* 0x0000c80046007a20 */ /* 0x020fcc0000410000 */
[----:B------:R5:W1:Y:S02]  /*2590*/  MUFU.TANH R184, R0 ;  /* 0x0000000000b87308 */ /* 0x000a640000002400 */
[----:B-----5:R-:W-:Y:S02]  /*25a0*/  FMUL.FTZ R0, R71, c[0x0][0x320] ;  /* 0x0000c80047007a20 */ /* 0x020fe40000410000 */
[----:B------:R-:W-:Y:S04]  /*25b0*/  HMMA.16816.F32 R68, R12, R40, R60 ;  /* 0x000000280c44723c */ /* 0x000fe8000000183c */
[----:B------:R5:W1:Y:S04]  /*25c0*/  MUFU.TANH R183, R0 ;  /* 0x0000000000b77308 */ /* 0x000a680000002400 */
[----:B------:R-:W-:Y:S01]  /*25d0*/  HMMA.16816.F32 R60, R36, R88, RZ ;  /* 0x00000058243c723c */ /* 0x000fe200000018ff */
[----:B-----5:R-:W-:-:S04]  /*25e0*/  FMUL.FTZ R0, R72, c[0x0][0x320] ;  /* 0x0000c80048007a20 */ /* 0x020fc80000410000 */
[----:B------:R5:W1:Y:S11]  /*25f0*/  MUFU.TANH R182, R0 ;  /* 0x0000000000b67308 */ /* 0x000a760000002400 */
[----:B------:R-:W-:Y:S08]  /*2600*/  @!UPT UIADD3 URZ, URZ, URZ, URZ ;  /* 0x0000003f3f3ff290 */ /* 0x000ff0000fffe03f */
[----:B------:R-:W-:Y:S01]  /*2610*/  HMMA.16816.F32 R60, R28, R92, R60 ;  /* 0x0000005c1c3c723c */ /* 0x000fe2000000183c */
[----:B-----5:R-:W-:-:S04]  /*2620*/  FMUL.FTZ R0, R73, c[0x0][0x320] ;  /* 0x0000c80049007a20 */ /* 0x020fc80000410000 */
[----:B------:R5:W2:Y:S11]  /*2630*/  MUFU.TANH R181, R0 ;  /* 0x0000000000b57308 */ /* 0x000ab60000002400 */
[----:B------:R-:W-:Y:S08]  /*2640*/  @!UPT UIADD3 URZ, URZ, URZ, URZ ;  /* 0x0000003f3f3ff290 */ /* 0x000ff0000fffe03f */
[----:B-1----:R-:W-:Y:S01]  /*2650*/  HMMA.16816.F32 R60, R20, R44, R60 ;  /* 0x0000002c143c723c */ /* 0x002fe2000000183c */
[----:B-----5:R-:W-:-:S04]  /*2660*/  FMUL.FTZ R0, R74, c[0x0][0x320] ;  /* 0x0000c8004a007a20 */ /* 0x020fc80000410000 */
[----:B------:R1:W1:Y:S02]  /*2670*/  MUFU.TANH R177, R0 ;  /* 0x0000000000b17308 */ /* 0x0002640000002400 */
[----:B-1----:R-:W-:Y:S02]  /*2680*/  FMUL.FTZ R0, R75, c[0x0][0x320] ;  /* 0x0000c8004b007a20 */ /* 0x002fe40000410000 */
[----:B------:R-:W-:Y:S04]  /*2690*/  HMMA.16816.F32 R72, R8, R42, R64 ;  /* 0x0000002a0848723c */ /* 0x000fe80000001840 */
[----:B------:R1:W1:Y:S04]  /*26a0*/  MUFU.TANH R178, R0 ;  /* 0x0000000000b27308 */ /* 0x0002680000002400 */
[----:B------:R-:W-:Y:S01]  /*26b0*/  HMMA.16816.F32 R64, R32, R90, RZ ;  /* 0x0000005a2040723c */ /* 0x000fe200000018ff */
[----:B-1----:R-:W-:-:S04]  /*26c0*/  FMUL.FTZ R0, R68, c[0x0][0x320] ;  /* 0x0000c80044007a20 */ /* 0x002fc80000410000 */
[----:B------:R1:W1:Y:S11]  /*26d0*/  MUFU.TANH R180, R0 ;  /* 0x0000000000b47308 */ /* 0x0002760000002400 */
[----:B------:R-:W-:Y:S08]  /*26e0*/  @!UPT UIADD3 URZ, URZ, URZ, URZ ;  /* 0x0000003f3f3ff290 */ /* 0x000ff0000fffe03f */
[----:B------:R-:W-:Y:S01]  /*26f0*/  HMMA.16816.F32 R64, R24, R94, R64 ;  /* 0x0000005e1840723c */ /* 0x000fe20000001840 */
[----:B-1----:R-:W-:-:S04]  /*2700*/  FMUL.FTZ R0, R69, c[0x0][0x320] ;  /* 0x0000c80045007a20 */ /* 0x002fc80000410000 */
[----:B------:R1:W1:Y:S11]  /*2710*/  MUFU.TANH R179, R0 ;  /* 0x0000000000b37308 */ /* 0x0002760000002400 */
[----:B------:R-:W-:Y:S08]  /*2720*/  @!UPT UIADD3 URZ, URZ, URZ, URZ ;  /* 0x0000003f3f3ff290 */ /* 0x000ff0000fffe03f */
[----:B------:R-:W-:Y:S01]  /*2730*/  HMMA.16816.F32 R64, R16, R46, R64 ;  /* 0x0000002e1040723c */ /* 0x000fe20000001840 */
[----:B-1----:R-:W-:-:S04]  /*2740*/  FMUL.FTZ R0, R70, c[0x0][0x320] ;  /* 0x0000c80046007a20 */ /* 0x002fc80000410000 */
[----:B------:R1:W1:Y:S02]  /*2750*/  MUFU.TANH R176, R0 ;  /* 0x0000000000b07308 */ /* 0x0002640000002400 */
[----:B-1----:R-:W-:Y:S02]  /*2760*/  FMUL.FTZ R0, R71, c[0x0][0x320] ;  /* 0x0000c80047007a20 */ /* 0x002fe40000410000 */
[----:B------:R-:W-:Y:S04]  /*2770*/  HMMA.16816.F32 R68, R12, R42, R52 ;  /* 0x0000002a0c44723c */ /* 0x000fe80000001834 */
[----:B------:R1:W1:Y:S04]  /*2780*/  MUFU.TANH R175, R0 ;  /* 0x0000000000af7308 */ /* 0x0002680000002400 */
[----:B------:R-:W-:Y:S08]  /*2790*/  HMMA.16816.F32 R52, R24, R92, R56 ;  /* 0x0000005c1834723c */ /* 0x000ff00000001838 */
[----:B------:R-:W-:Y:S01]  /*27a0*/  HMMA.16816.F32 R56, R36, R90, RZ ;  /* 0x0000005a2438723c */ /* 0x000fe200000018ff */
[----:B-1----:R-:W-:-:S04]  /*27b0*/  FMUL.FTZ R0, R76, c[0x0][0x320] ;  /* 0x0000c8004c007a20 */ /* 0x002fc80000410000 */
[----:B------:R1:W1:Y:S11]  /*27c0*/  MUFU.TANH R174, R0 ;  /* 0x0000000000ae7308 */ /* 0x0002760000002400 */
[----:B------:R-:W-:Y:S01]  /*27d0*/  HMMA.16816.F32 R40, R16, R44, R52 ;  /* 0x0000002c1028723c */ /* 0x000fe20000001834 */
[----:B-1----:R-:W-:-:S07]  /*27e0*/  FMUL.FTZ R0, R77, c[0x0][0x320] ;  /* 0x0000c8004d007a20 */ /* 0x002fce0000410000 */
[----:B------:R-:W-:Y:S01]  /*27f0*/  HMMA.16816.F32 R52, R28, R94, R56 ;  /* 0x0000005e1c34723c */ /* 0x000fe20000001838 */
[----:B------:R1:W1:Y:S07]  /*2800*/  MUFU.TANH R173, R0 ;  /* 0x0000000000ad7308 */ /* 0x00026e0000002400 */
[----:B------:R-:W-:Y:S01]  /*2810*/  HMMA.16816.F32 R56, R32, R96, RZ ;  /* 0x000000602038723c */ /* 0x000fe200000018ff */
[----:B-1----:R-:W-:-:S04]  /*2820*/  FMUL.FTZ R0, R78, c[0x0][0x320] ;  /* 0x0000c8004e007a20 */ /* 0x002fc80000410000 */
[----:B------:R1:W1:Y:S02]  /*2830*/  MUFU.TANH R169, R0 ;  /* 0x0000000000a97308 */ /* 0x0002640000002400 */
[----:B-1----:R-:W-:Y:S02]  /*2840*/  FMUL.FTZ R0, R79, c[0x0][0x320] ;  /* 0x0000c8004f007a20 */ /* 0x002fe40000410000 */
[----:B------:R-:W-:Y:S04]  /*2850*/  HMMA.16816.F32 R76, R8, R48, R40 ;  /* 0x00000030084c723c */ /* 0x000fe80000001828 */
[----:B------:R1:W1:Y:S04]  /*2860*/  MUFU.TANH R170, R0 ;  /* 0x0000000000aa7308 */ /* 0x0002680000002400 */
[----:B------:R-:W-:Y:S01]  /*2870*/  HMMA.16816.F32 R40, R20, R46, R52 ;  /* 0x0000002e1428723c */ /* 0x000fe20000001834 */
[----:B------:R-:W5:Y:S07]  /*2880*/  LDSM.16.M88.4 R52, [R229+0x5100] ;  /* 0x00510000e534783b */ /* 0x000f6e0000000200 */
[----:B------:R-:W-:Y:S01]  /*2890*/  HMMA.16816.F32 R44, R24, R100, R56 ;  /* 0x00000064182c723c */ /* 0x000fe20000001838 */
[----:B-1----:R-:W-:-:S04]  /*28a0*/  FMUL.FTZ R0, R68, c[0x0][0x320] ;  /* 0x0000c80044007a20 */ /* 0x002fc80000410000 */
[----:B------:R1:W1:Y:S02]  /*28b0*/  MUFU.TANH R172, R0 ;  /* 0x0000000000ac7308 */ /* 0x0002640000002400 */
[----:B-1----:R-:W-:-:S06]  /*28c0*/  FMUL.FTZ R0, R69, c[0x0][0x320] ;  /* 0x0000c80045007a20 */ /* 0x002fcc0000410000 */
[----:B------:R1:W1:Y:S11]  /*28d0*/  MUFU.TANH R171, R0 ;  /* 0x0000000000ab7308 */ /* 0x0002760000002400 */
[----:B-----5:R-:W-:Y:S01]  /*28e0*/  HMMA.16816.F32 R44, R16, R52, R44 ;  /* 0x00000034102c723c */ /* 0x020fe2000000182c */
[----:B-1----:R-:W-:-:S04]  /*28f0*/  FMUL.FTZ R0, R70, c[0x0][0x320] ;  /* 0x0000c80046007a20 */ /* 0x002fc80000410000 */
        /* <DEDUP_REMOVED lines=14> */
[----:B------:R1:W1:Y:S03]  /*29e0*/  MUFU.TANH R118, R0 ;  /* 0x0000000000767308 */ /* 0x0002660000002400 */
[----:B------:R-:W-:Y:S01]  /*29f0*/  HMMA.16816.F32 R60, R32, R98, RZ ;  /* 0x00000062203c723c */ /* 0x000fe200000018ff */
[----:B-1----:R-:W-:-:S07]  /*2a00*/  FMUL.FTZ R0, R75, c[0x0][0x320] ;  /* 0x0000c8004b007a20 */ /* 0x002fce0000410000 */
[----:B------:R-:W-:Y:S01]  /*2a10*/  HMMA.16816.F32 R72, R8, R50, R64 ;  /* 0x000000320848723c */ /* 0x000fe20000001840 */
[----:B------:R1:W1:Y:S11]  /*2a20*/  MUFU.TANH R158, R0 ;  /* 0x00000000009e7308 */ /* 0x0002760000002400 */
[----:B------:R-:W-:Y:S04]  /*2a30*/  @!UPT UIADD3 URZ, URZ, URZ, URZ ;  /* 0x0000003f3f3ff290 */ /* 0x000fe8000fffe03f */
[----:B------:R-:W-:Y:S08]  /*2a40*/  HMMA.16816.F32 R64, R24, R102, R60 ;  /* 0x000000661840723c */ /* 0x000ff0000000183c */
[----:B------:R-:W-:Y:S01]  /*2a50*/  HMMA.16816.F32 R60, R36, R104, RZ ;  /* 0x00000068243c723c */ /* 0x000fe200000018ff */
[----:B-1----:R-:W-:-:S04]  /*2a60*/  FMUL.FTZ R0, R68, c[0x0][0x320] ;  /* 0x0000c80044007a20 */ /* 0x002fc80000410000 */
[----:B------:R1:W1:Y:S11]  /*2a70*/  MUFU.TANH R164, R0 ;  /* 0x0000000000a47308 */ /* 0x0002760000002400 */
[----:B------:R-:W-:Y:S01]  /*2a80*/  HMMA.16816.F32 R64, R16, R54, R64 ;  /* 0x000000361040723c */ /* 0x000fe20000001840 */
[----:B-1----:R-:W-:-:S07]  /*2a90*/  FMUL.FTZ R0, R69, c[0x0][0x320] ;  /* 0x0000c80045007a20 */ /* 0x002fce0000410000 */
[----:B------:R-:W-:Y:S01]  /*2aa0*/  HMMA.16816.F32 R60, R28, R108, R60 ;  /* 0x0000006c1c3c723c */ /* 0x000fe2000000183c */
[----:B------:R1:W1:Y:S02]  /*2ab0*/  MUFU.TANH R161, R0 ;  /* 0x0000000000a17308 */ /* 0x0002640000002400 */
[----:B-1----:R-:W-:-:S06]  /*2ac0*/  FMUL.FTZ R0, R70, c[0x0][0x320] ;  /* 0x0000c80046007a20 */ /* 0x002fcc0000410000 */
[----:B------:R1:W1:Y:S02]  /*2ad0*/  MUFU.TANH R157, R0 ;  /* 0x00000000009d7308 */ /* 0x0002640000002400 */
[----:B-1----:R-:W-:Y:S02]  /*2ae0*/  FMUL.FTZ R0, R71, c[0x0][0x320] ;  /* 0x0000c80047007a20 */ /* 0x002fe40000410000 */
[----:B------:R-:W-:Y:S01]  /*2af0*/  HMMA.16816.F32 R68, R12, R50, R40 ;  /* 0x000000320c44723c */ /* 0x000fe20000001828 */
[----:B------:R-:W1:Y:S03]  /*2b00*/  LDSM.16.M88.4 R40, [R228+0x1800] ;  /* 0x00180000e428783b */ /* 0x000e660000000200 */
[----:B------:R5:W1:Y:S04]  /*2b10*/  MUFU.TANH R142, R0 ;  /* 0x00000000008e7308 */ /* 0x000a680000002400 */
[----:B------:R-:W-:Y:S01]  /*2b20*/  HMMA.16816.F32 R48, R36, R98, RZ ;  /* 0x000000622430723c */ /* 0x000fe200000018ff */
[----:B-----5:R-:W-:-:S04]  /*2b30*/  FMUL.FTZ R0, R76, c[0x0][0x320] ;  /* 0x0000c8004c007a20 */ /* 0x020fc80000410000 */
[----:B------:R5:W1:Y:S11]  /*2b40*/  MUFU.TANH R141, R0 ;  /* 0x00000000008d7308 */ /* 0x000a760000002400 */
[----:B------:R-:W-:Y:S08]  /*2b50*/  @!UPT UIADD3 URZ, URZ, URZ, URZ ;  /* 0x0000003f3f3ff290 */ /* 0x000ff0000fffe03f */
[----:B------:R-:W-:Y:S01]  /*2b60*/  HMMA.16816.F32 R48, R28, R102, R48 ;  /* 0x000000661c30723c */ /* 0x000fe20000001830 */
[----:B-----5:R-:W-:-:S04]  /*2b70*/  FMUL.FTZ R0, R77, c[0x0][0x320] ;  /* 0x0000c8004d007a20 */ /* 0x020fc80000410000 */
[----:B------:R5:W1:Y:S11]  /*2b80*/  MUFU.TANH R137, R0 ;  /* 0x0000000000897308 */ /* 0x000a760000002400 */
[----:B------:R-:W-:Y:S08]  /*2b90*/  @!UPT UIADD3 URZ, URZ, URZ, URZ ;  /* 0x0000003f3f3ff290 */ /* 0x000ff0000fffe03f */
[----:B------:R-:W-:Y:S01]  /*2ba0*/  HMMA.16816.F32 R48, R20, R54, R48 ;  /* 0x000000361430723c */ /* 0x000fe20000001830 */
[----:B-----5:R-:W-:-:S04]  /*2bb0*/  FMUL.FTZ R0, R78, c[0x0][0x320] ;  /* 0x0000c8004e007a20 */ /* 0x020fc80000410000 */
[----:B------:R5:W1:Y:S02]  /*2bc0*/  MUFU.TANH R133, R0 ;  /* 0x0000000000857308 */ /* 0x000a640000002400 */
[----:B-----5:R-:W-:Y:S02]  /*2bd0*/  FMUL.FTZ R0, R79, c[0x0][0x320] ;  /* 0x0000c8004f007a20 */ /* 0x020fe40000410000 */
[----:B-1----:R-:W-:Y:S01]  /*2be0*/  HMMA.16816.F32 R76, R8, R40, R44 ;  /* 0x00000028084c723c */ /* 0x002fe2000000182c */
[----:B------:R-:W1:Y:S03]  /*2bf0*/  LDSM.16.M88.4 R44, [R229+0x5900] ;  /* 0x00590000e52c783b */ /* 0x000e660000000200 */
[----:B------:R5:W1:Y:S02]  /*2c00*/  MUFU.TANH R134, R0 ;  /* 0x0000000000867308 */ /* 0x000a640000002400 */
[----:B-----5:R-:W-:-:S06]  /*2c10*/  FMUL.FTZ R0, R68, c[0x0][0x320] ;  /* 0x0000c80044007a20 */ /* 0x020fcc0000410000 */
[----:B------:R5:W1:Y:S02]  /*2c20*/  MUFU.TANH R153, R0 ;  /* 0x0000000000997308 */ /* 0x000a640000002400 */
[----:B-----5:R-:W-:Y:S01]  /*2c30*/  FMUL.FTZ R0, R69, c[0x0][0x320] ;  /* 0x0000c80045007a20 */ /* 0x020fe20000410000 */
[----:B-1----:R-:W-:Y:S05]  /*2c40*/  HMMA.16816.F32 R60, R20, R44, R60 ;  /* 0x0000002c143c723c */ /* 0x002fea000000183c */
[----:B------:R1:W1:Y:S02]  /*2c50*/  MUFU.TANH R139, R0 ;  /* 0x00000000008b7308 */ /* 0x0002640000002400 */
[----:B-1----:R-:W-:-:S06]  /*2c60*/  FMUL.FTZ R0, R70, c[0x0][0x320] ;  /* 0x0000c80046007a20 */ /* 0x002fcc0000410000 */
        /* <DEDUP_REMOVED lines=9> */
[----:B-1----:R-:W-:-:S07]  /*2d00*/  FMUL.FTZ R0, R73, c[0x0][0x320] ;  /* 0x0000c80049007a20 */ /* 0x002fce0000410000 */
[----:B------:R-:W-:Y:S01]  /*2d10*/  HMMA.16816.F32 R56, R36, R106, RZ ;  /* 0x0000006a2438723c */ /* 0x000fe200000018ff */
        /* <DEDUP_REMOVED lines=18> */
[----:B------:R-:W-:Y:S01]  /*2e40*/  HMMA.16816.F32 R68, R12, R42, R48 ;  /* 0x0000002a0c44723c */ /* 0x000fe20000001830 */
[----:B------:R-:W1:Y:S03]  /*2e50*/  LDSM.16.M88.4 R48, [R228+0x2000] ;  /* 0x00200000e430783b */ /* 0x000e660000000200 */
[----:B------:R5:W1:Y:S04]  /*2e60*/  MUFU.TANH R160, R0 ;  /* 0x0000000000a07308 */ /* 0x000a680000002400 */
[----:B------:R-:W-:Y:S08]  /*2e70*/  HMMA.16816.F32 R40, R16, R44, R52 ;  /* 0x0000002c1028723c */ /* 0x000ff00000001834 */
[----:B------:R-:W-:Y:S01]  /*2e80*/  HMMA.16816.F32 R52, R28, R110, R56 ;  /* 0x0000006e1c34723c */ /* 0x000fe20000001838 */
[----:B-----5:R-:W-:-:S04]  /*2e90*/  FMUL.FTZ R0, R76, c[0x0][0x320] ;  /* 0x0000c8004c007a20 */ /* 0x020fc80000410000 */
[----:B------:R5:W1:Y:S03]  /*2ea0*/  MUFU.TANH R147, R0 ;  /* 0x0000000000937308 */ /* 0x000a660000002400 */
[----:B------:R-:W-:Y:S01]  /*2eb0*/  HMMA.16816.F32 R56, R32, R112, RZ ;  /* 0x000000702038723c */ /* 0x000fe200000018ff */
[----:B-----5:R-:W-:-:S04]  /*2ec0*/  FMUL.FTZ R0, R77, c[0x0][0x320] ;  /* 0x0000c8004d007a20 */ /* 0x020fc80000410000 */
[----:B------:R5:W1:Y:S02]  /*2ed0*/  MUFU.TANH R148, R0 ;  /* 0x0000000000947308 */ /* 0x000a640000002400 */
[----:B-----5:R-:W-:-:S06]  /*2ee0*/  FMUL.FTZ R0, R78, c[0x0][0x320] ;  /* 0x0000c8004e007a20 */ /* 0x020fcc0000410000 */
[----:B------:R5:W1:Y:S02]  /*2ef0*/  MUFU.TANH R151, R0 ;  /* 0x0000000000977308 */ /* 0x000a640000002400 */
[----:B-----5:R-:W-:Y:S02]  /*2f00*/  FMUL.FTZ R0, R79, c[0x0][0x320] ;  /* 0x0000c8004f007a20 */ /* 0x020fe40000410000 */
[----:B-1----:R-:W-:Y:S04]  /*2f10*/  HMMA.16816.F32 R76, R8, R48, R40 ;  /* 0x00000030084c723c */ /* 0x002fe80000001828 */
        /* <DEDUP_REMOVED lines=33> */
[----:B------:R1:W1:Y:S02]  /*3130*/  MUFU.TANH R156, R0 ;  /* 0x00000000009c7308 */ /* 0x0002640000002400 */
[----:B-1----:R-:W-:Y:S11]  /*3140*/  FMUL.FTZ R0, R69, c[0x0][0x320] ;  /* 0x0000c80045007a20 */ /* 0x002ff60000410000 */
[----:B------:R-:W-:Y:S06]  /*3150*/  @!UPT UIADD3 URZ, URZ, URZ, URZ ;  /* 0x0000003f3f3ff290 */ /* 0x000fec000fffe03f */
        /* <DEDUP_REMOVED lines=8> */
[C---:B------:R-:W-:Y:S08]  /*31e0*/  HMMA.16816.F32 R48, R36.reuse, R114, RZ ;  /* 0x000000722430723c */ /* 0x040ff000000018ff */
[----:B------:R-:W-:Y:S01]  /*31f0*/  HMMA.16816.F32 R36, R36, R126, RZ ;  /* 0x0000007e2424723c */ /* 0x000fe200000018ff */
[----:B-----5:R-:W-:-:S04]  /*3200*/  FMUL.FTZ R0, R76, c[0x0][0x320] ;  /* 0x0000c8004c007a20 */ /* 0x020fc80000410000 */
[----:B------:R5:W1:Y:S11]  /*3210*/  MUFU.TANH R94, R0 ;  /* 0x00000000005e7308 */ /* 0x000a760000002400 */
[----:B------:R-:W-:Y:S01]  /*3220*/  HMMA.16816.F32 R48, R28, R122, R48 ;  /* 0x0000007a1c30723c */ /* 0x000fe20000001830 */
[----:B-----5:R-:W-:-:S07]  /*3230*/  FMUL.FTZ R0, R77, c[0x0][0x320] ;  /* 0x0000c8004d007a20 */ /* 0x020fce0000410000 */
[----:B------:R-:W-:Y:S01]  /*3240*/  HMMA.16816.F32 R28, R28, R130, R36 ;  /* 0x000000821c1c723c */ /* 0x000fe20000001824 */
[----:B------:R5:W1:Y:S11]  /*3250*/  MUFU.TANH R93, R0 ;  /* 0x00000000005d7308 */ /* 0x000a760000002400 */
[----:B------:R-:W-:Y:S04]  /*3260*/  @!UPT UIADD3 URZ, URZ, URZ, URZ ;  /* 0x0000003f3f3ff290 */ /* 0x000fe8000fffe03f */
[----:B------:R-:W-:Y:S01]  /*3270*/  HMMA.16816.F32 R48, R20, R54, R48 ;  /* 0x000000361430723c */ /* 0x000fe20000001830 */
[----:B-----5:R-:W-:-:S04]  /*3280*/  FMUL.FTZ R0, R78, c[0x0][0x320] ;  /* 0x0000c8004e007a20 */ /* 0x020fc80000410000 */
[----:B------:R5:W1:Y:S03]  /*3290*/  MUFU.TANH R92, R0 ;  /* 0x00000000005c7308 */ /* 0x000a660000002400 */
[----:B------:R-:W-:Y:S01]  /*32a0*/  HMMA.16816.F32 R52, R16, R54, R64 ;  /* 0x000000361034723c */ /* 0x000fe20000001840 */
[----:B-----5:R-:W-:-:S07]  /*32b0*/  FMUL.FTZ R0, R79, c[0x0][0x320] ;  /* 0x0000c8004f007a20 */ /* 0x020fce0000410000 */
[C---:B-1----:R-:W-:Y:S01]  /*32c0*/  HMMA.16816.F32 R76, R8.reuse, R40, R44 ;  /* 0x00000028084c723c */ /* 0x042fe2000000182c */
[----:B------:R-:W1:Y:S01]  /*32d0*/  LDSM.16.M88.4 R44, [R229+0x6900] ;  /* 0x00690000e52c783b */ /* 0x000e620000000200 */
[----:B------:R5:W1:Y:S11]  /*32e0*/  MUFU.TANH R91, R0 ;  /* 0x00000000005b7308 */ /* 0x000a760000002400 */
[----:B------:R-:W-:Y:S03]  /*32f0*/  @!UPT UIADD3 URZ, URZ, URZ, URZ ;  /* 0x0000003f3f3ff290 */ /* 0x000fe6000fffe03f */
[----:B------:R-:W-:Y:S08]  /*3300*/  HMMA.16816.F32 R64, R8, R42, R52 ;  /* 0x0000002a0840723c */ /* 0x000ff00000001834 */
[----:B------:R-:W-:Y:S01]  /*3310*/  HMMA.16816.F32 R52, R32, R126, RZ ;  /* 0x0000007e2034723c */ /* 0x000fe200000018ff */
[----:B-----5:R-:W-:-:S04]  /*3320*/  FMUL.FTZ R0, R68, c[0x0][0x320] ;  /* 0x0000c80044007a20 */ /* 0x020fc80000410000 */
[----:B------:R5:W1:Y:S01]  /*3330*/  MUFU.TANH R90, R0 ;  /* 0x00000000005a7308 */ /* 0x000a620000002400 */
[----:B------:R-:W-:Y:S02]  /*3340*/  FMUL.FTZ R77, R77, c[0x0][0x320] ;  /* 0x0000c8004d4d7a20 */ /* 0x000fe40000410000 */
[----:B------:R-:W-:Y:S02]  /*3350*/  FMUL.FTZ R78, R78, c[0x0][0x320] ;  /* 0x0000c8004e4e7a20 */ /* 0x000fe40000410000 */
[----:B------:R-:W-:-:S03]  /*3360*/  FMUL.FTZ R79, R79, c[0x0][0x320] ;  /* 0x0000c8004f4f7a20 */ /* 0x000fc60000410000 */
[----:B------:R-:W1:Y:S03]  /*3370*/  MUFU.TANH R77, R77 ;  /* 0x0000004d004d7308 */ /* 0x000e660000002400 */
[----:B------:R-:W-:Y:S02]  /*3380*/  FMUL.FTZ R64, R64, c[0x0][0x320] ;  /* 0x0000c80040407a20 */ /* 0x000fe40000410000 */
[----:B------:R-:W-:Y:S02]  /*3390*/  FMUL.FTZ R65, R65, c[0x0][0x320] ;  /* 0x0000c80041417a20 */ /* 0x000fe40000410000 */
[----:B------:R-:W-:Y:S02]  /*33a0*/  FMUL.FTZ R66, R66, c[0x0][0x320] ;  /* 0x0000c80042427a20 */ /* 0x000fe40000410000 */
[----:B-----5:R-:W-:Y:S01]  /*33b0*/  FMUL.FTZ R0, R69, c[0x0][0x320] ;  /* 0x0000c80045007a20 */ /* 0x020fe20000410000 */
[----:B------:R-:W1:Y:S01]  /*33c0*/  MUFU.TANH R78, R78 ;  /* 0x0000004e004e7308 */ /* 0x000e620000002400 */
[----:B------:R-:W-:Y:S07]  /*33d0*/  HMMA.16816.F32 R36, R24, R130, R52 ;  /* 0x000000821824723c */ /* 0x000fee0000001834 */
[----:B------:R5:W1:Y:S08]  /*33e0*/  MUFU.TANH R89, R0 ;  /* 0x0000000000597308 */ /* 0x000a700000002400 */
[----:B------:R-:W1:Y:S01]  /*33f0*/  MUFU.TANH R79, R79 ;  /* 0x0000004f004f7308 */ /* 0x000e620000002400 */
[----:B-----5:R-:W-:-:S07]  /*3400*/  FMUL.FTZ R0, R70, c[0x0][0x320] ;  /* 0x0000c80046007a20 */ /* 0x020fce0000410000 */
[----:B------:R-:W1:Y:S08]  /*3410*/  MUFU.TANH R64, R64 ;  /* 0x0000004000407308 */ /* 0x000e700000002400 */
[----:B------:R5:W1:Y:S08]  /*3420*/  MUFU.TANH R88, R0 ;  /* 0x0000000000587308 */ /* 0x000a700000002400 */
[----:B------:R-:W1:Y:S01]  /*3430*/  MUFU.TANH R65, R65 ;  /* 0x0000004100417308 */ /* 0x000e620000002400 */
[----:B-----5:R-:W-:-:S07]  /*3440*/  FMUL.FTZ R0, R71, c[0x0][0x320] ;  /* 0x0000c80047007a20 */ /* 0x020fce0000410000 */
[----:B------:R-:W1:Y:S01]  /*3450*/  MUFU.TANH R66, R66 ;  /* 0x0000004200427308 */ /* 0x000e620000002400 */
[----:B------:R-:W-:Y:S07]  /*3460*/  HMMA.16816.F32 R68, R12, R40, R56 ;  /* 0x000000280c44723c */ /* 0x000fee0000001838 */
[----:B------:R5:W1:Y:S01]  /*3470*/  MUFU.TANH R87, R0 ;  /* 0x0000000000577308 */ /* 0x000a620000002400 */
[----:B------:R-:W-:Y:S01]  /*3480*/  HMMA.16816.F32 R56, R32, R124, RZ ;  /* 0x0000007c2038723c */ /* 0x000fe200000018ff */
[----:B-----5:R-:W-:-:S06]  /*3490*/  FMUL.FTZ R0, R72, c[0x0][0x320] ;  /* 0x0000c80048007a20 */ /* 0x020fcc0000410000 */
[----:B------:R5:W1:Y:S11]  /*34a0*/  MUFU.TANH R86, R0 ;  /* 0x0000000000567308 */ /* 0x000a760000002400 */
[----:B------:R-:W-:Y:S06]  /*34b0*/  @!UPT UIADD3 URZ, URZ, URZ, URZ ;  /* 0x0000003f3f3ff290 */ /* 0x000fec000fffe03f */
[----:B------:R-:W-:Y:S01]  /*34c0*/  HMMA.16816.F32 R56, R24, R128, R56 ;  /* 0x000000801838723c */ /* 0x000fe20000001838 */
[----:B-----5:R-:W-:-:S04]  /*34d0*/  FMUL.FTZ R0, R73, c[0x0][0x320] ;  /* 0x0000c80049007a20 */ /* 0x020fc80000410000 */
[----:B------:R5:W2:Y:S11]  /*34e0*/  MUFU.TANH R85, R0 ;  /* 0x0000000000557308 */ /* 0x000ab60000002400 */
[----:B------:R-:W-:Y:S08]  /*34f0*/  @!UPT UIADD3 URZ, URZ, URZ, URZ ;  /* 0x0000003f3f3ff290 */ /* 0x000ff0000fffe03f */
[----:B-1----:R-:W-:Y:S01]  /*3500*/  HMMA.16816.F32 R32, R16, R44, R56 ;  /* 0x0000002c1020723c */ /* 0x002fe20000001838 */
[----:B-----5:R-:W-:-:S07]  /*3510*/  FMUL.FTZ R0, R74, c[0x0][0x320] ;  /* 0x0000c8004a007a20 */ /* 0x020fce0000410000 */
[----:B------:R-:W-:Y:S01]  /*3520*/  HMMA.16816.F32 R16, R16, R46, R36 ;  /* 0x0000002e1010723c */ /* 0x000fe20000001824 */
[----:B------:R1:W1:Y:S02]  /*3530*/  MUFU.TANH R84, R0 ;  /* 0x0000000000547308 */ /* 0x0002640000002400 */
[----:B-1----:R-:W-:-:S06]  /*3540*/  FMUL.FTZ R0, R75, c[0x0][0x320] ;  /* 0x0000c8004b007a20 */ /* 0x002fcc0000410000 */
[----:B------:R1:W1:Y:S02]  /*3550*/  MUFU.TANH R83, R0 ;  /* 0x0000000000537308 */ /* 0x0002640000002400 */
[----:B-1----:R-:W-:-:S06]  /*3560*/  FMUL.FTZ R0, R68, c[0x0][0x320] ;  /* 0x0000c80044007a20 */ /* 0x002fcc0000410000 */
[----:B------:R1:W1:Y:S02]  /*3570*/  MUFU.TANH R81, R0 ;  /* 0x0000000000517308 */ /* 0x0002640000002400 */
[----:B-1----:R-:W-:-:S06]  /*3580*/  FMUL.FTZ R0, R69, c[0x0][0x320] ;  /* 0x0000c80045007a20 */ /* 0x002fcc0000410000 */
[----:B------:R1:W1:Y:S02]  /*3590*/  MUFU.TANH R82, R0 ;  /* 0x0000000000527308 */ /* 0x0002640000002400 */
[----:B-1----:R-:W-:-:S06]  /*35a0*/  FMUL.FTZ R0, R70, c[0x0][0x320] ;  /* 0x0000c80046007a20 */ /* 0x002fcc0000410000 */
[----:B------:R1:W1:Y:S02]  /*35b0*/  MUFU.TANH R80, R0 ;  /* 0x0000000000507308 */ /* 0x0002640000002400 */
[----:B-1----:R-:W-:Y:S02]  /*35c0*/  FMUL.FTZ R0, R71, c[0x0][0x320] ;  /* 0x0000c80047007a20 */ /* 0x002fe40000410000 */
[----:B------:R-:W-:Y:S01]  /*35d0*/  HMMA.16816.F32 R68, R12, R42, R48 ;  /* 0x0000002a0c44723c */ /* 0x000fe20000001830 */
[----:B------:R-:W1:Y:S03]  /*35e0*/  LDSM.16.M88.4 R48, [R228+0x3000] ;  /* 0x00300000e430783b */ /* 0x000e660000000200 */
[----:B------:R5:W1:Y:S01]  /*35f0*/  MUFU.TANH R73, R0 ;  /* 0x0000000000497308 */ /* 0x000a620000002400 */
[----:B------:R-:W-:-:S04]  /*3600*/  DEPBAR.LE SB0, 0x0 ;  /* 0x000080000000791a */ /* 0x000fc80000000000 */
[C---:B------:R-:W-:Y:S08]  /*3610*/  HMMA.16816.F32 R40, R20.reuse, R44, R60 ;  /* 0x0000002c1428723c */ /* 0x040ff0000000183c */
[----:B------:R-:W-:Y:S01]  /*3620*/  HMMA.16816.F32 R20, R20, R46, R28 ;  /* 0x0000002e1414723c */ /* 0x000fe2000000181c */
[----:B-----5:R-:W-:-:S04]  /*3630*/  FMUL.FTZ R0, R76, c[0x0][0x320] ;  /* 0x0000c8004c007a20 */ /* 0x020fc80000410000 */
[----:B------:R5:W1:Y:S02]  /*3640*/  MUFU.TANH R72, R0 ;  /* 0x0000000000487308 */ /* 0x000a640000002400 */
[----:B------:R-:W-:Y:S02]  /*3650*/  FMUL.FTZ R71, R71, c[0x0][0x320] ;  /* 0x0000c80047477a20 */ /* 0x000fe40000410000 */
[----:B------:R-:W-:Y:S02]  /*3660*/  FMUL.FTZ R68, R68, c[0x0][0x320] ;  /* 0x0000c80044447a20 */ /* 0x000fe40000410000 */
[----:B------:R-:W-:Y:S02]  /*3670*/  FMUL.FTZ R69, R69, c[0x0][0x320] ;  /* 0x0000c80045457a20 */ /* 0x000fe40000410000 */
[----:B------:R-:W-:Y:S01]  /*3680*/  FMUL.FTZ R70, R70, c[0x0][0x320] ;  /* 0x0000c80046467a20 */ /* 0x000fe20000410000 */
[----:B------:R-:W2:Y:S01]  /*3690*/  MUFU.TANH R61, R68 ;  /* 0x00000044003d7308 */ /* 0x000ea20000002400 */
[----:B-----5:R-:W-:-:S07]  /*36a0*/  FMUL.FTZ R0, R67, c[0x0][0x320] ;  /* 0x0000c80043007a20 */ /* 0x020fce0000410000 */
[----:B------:R-:W2:Y:S01]  /*36b0*/  MUFU.TANH R62, R69 ;  /* 0x00000045003e7308 */ /* 0x000ea20000002400 */
[-C--:B-1----:R-:W-:Y:S07]  /*36c0*/  HMMA.16816.F32 R40, R12, R48.reuse, R40 ;  /* 0x000000300c28723c */ /* 0x082fee0000001828 */
[----:B------:R-:W1:Y:S01]  /*36d0*/  MUFU.TANH R60, R70 ;  /* 0x00000046003c7308 */ /* 0x000e620000002400 */
[----:B------:R-:W-:Y:S07]  /*36e0*/  HMMA.16816.F32 R24, R8, R48, R32 ;  /* 0x000000300818723c */ /* 0x000fee0000001820 */
[----:B------:R-:W1:Y:S01]  /*36f0*/  MUFU.TANH R71, R71 ;  /* 0x0000004700477308 */ /* 0x000e620000002400 */
[-C--:B------:R-:W-:Y:S07]  /*3700*/  HMMA.16816.F32 R12, R12, R50.reuse, R20 ;  /* 0x000000320c0c723c */ /* 0x080fee0000001814 */
[----:B------:R5:W1:Y:S01]  /*3710*/  MUFU.TANH R29, R0 ;  /* 0x00000000001d7308 */ /* 0x000a620000002400 */
[----:B------:R-:W-:Y:S01]  /*3720*/  HMMA.16816.F32 R8, R8, R50, R16 ;  /* 0x000000320808723c */ /* 0x000fe20000001810 */
[----:B------:R-:W-:-:S02]  /*3730*/  FMUL.FTZ R40, R40, c[0x0][0x320] ;  /* 0x0000c80028287a20 */ /* 0x000fc40000410000 */
[----:B------:R-:W-:Y:S02]  /*3740*/  FMUL.FTZ R41, R41, c[0x0][0x320] ;  /* 0x0000c80029297a20 */ /* 0x000fe40000410000 */
[----:B------:R-:W-:Y:S02]  /*3750*/  FMUL.FTZ R42, R42, c[0x0][0x320] ;  /* 0x0000c8002a2a7a20 */ /* 0x000fe40000410000 */
[----:B------:R-:W-:Y:S01]  /*3760*/  FMUL.FTZ R43, R43, c[0x0][0x320] ;  /* 0x0000c8002b2b7a20 */ /* 0x000fe20000410000 */
[----:B------:R-:W1:Y:S01]  /*3770*/  MUFU.TANH R40, R40 ;  /* 0x0000002800287308 */ /* 0x000e620000002400 */
[----:B------:R-:W-:Y:S02]  /*3780*/  FMUL.FTZ R24, R24, c[0x0][0x320] ;  /* 0x0000c80018187a20 */ /* 0x000fe40000410000 */
[----:B------:R-:W-:Y:S02]  /*3790*/  FMUL.FTZ R25, R25, c[0x0][0x320] ;  /* 0x0000c80019197a20 */ /* 0x000fe40000410000 */
[----:B------:R-:W-:Y:S01]  /*37a0*/  FMUL.FTZ R26, R26, c[0x0][0x320] ;  /* 0x0000c8001a1a7a20 */ /* 0x000fe20000410000 */
[----:B-----5:R-:W-:Y:S01]  /*37b0*/  LOP3.LUT R0, R117, R116, RZ, 0xfc, !PT ;  /* 0x0000007475007212 */ /* 0x020fe200078efcff */
[----:B------:R-:W-:Y:S01]  /*37c0*/  FMUL.FTZ R27, R27, c[0x0][0x320] ;  /* 0x0000c8001b1b7a20 */ /* 0x000fe20000410000 */
[----:B------:R3:W1:Y:S01]  /*37d0*/  MUFU.TANH R48, R42 ;  /* 0x0000002a00307308 */ /* 0x0006620000002400 */
[----:B------:R-:W-:-:S02]  /*37e0*/  FMUL.FTZ R12, R12, c[0x0][0x320] ;  /* 0x0000c8000c0c7a20 */ /* 0x000fc40000410000 */
[----:B------:R-:W-:Y:S02]  /*37f0*/  FMUL.FTZ R13, R13, c[0x0][0x320] ;  /* 0x0000c8000d0d7a20 */ /* 0x000fe40000410000 */
[----:B------:R-:W-:Y:S02]  /*3800*/  FMUL.FTZ R14, R14, c[0x0][0x320] ;  /* 0x0000c8000e0e7a20 */ /* 0x000fe40000410000 */
[----:B------:R-:W-:Y:S01]  /*3810*/  FMUL.FTZ R15, R15, c[0x0][0x320] ;  /* 0x0000c8000f0f7a20 */ /* 0x000fe20000410000 */
[----:B------:R3:W1:Y:S01]  /*3820*/  MUFU.TANH R46, R43 ;  /* 0x0000002b002e7308 */ /* 0x0006620000002400 */
[----:B------:R-:W-:Y:S02]  /*3830*/  FMUL.FTZ R8, R8, c[0x0][0x320] ;  /* 0x0000c80008087a20 */ /* 0x000fe40000410000 */
[----:B------:R-:W-:Y:S02]  /*3840*/  FMUL.FTZ R9, R9, c[0x0][0x320] ;  /* 0x0000c80009097a20 */ /* 0x000fe40000410000 */
[----:B------:R-:W-:-:S02]  /*3850*/  FMUL.FTZ R10, R10, c[0x0][0x320] ;  /* 0x0000c8000a0a7a20 */ /* 0x000fc40000410000 */
[----:B------:R-:W-:Y:S01]  /*3860*/  FMUL.FTZ R11, R11, c[0x0][0x320] ;  /* 0x0000c8000b0b7a20 */ /* 0x000fe20000410000 */
[----:B------:R-:W1:Y:S08]  /*3870*/  MUFU.TANH R41, R41 ;  /* 0x0000002900297308 */ /* 0x000e700000002400 */
[----:B------:R3:W1:Y:S08]  /*3880*/  MUFU.TANH R22, R24 ;  /* 0x0000001800167308 */ /* 0x0006700000002400 */
        /* <DEDUP_REMOVED lines=10> */
[----:B------:R3:W1:Y:S01]  /*3930*/  MUFU.TANH R30, R11 ;  /* 0x0000000b001e7308 */ /* 0x0006620000002400 */
[----:B------:R-:W-:Y:S06]  /*3940*/  BAR.SYNC.DEFER_BLOCKING 0x0 ;  /* 0x0000000000007b1d */ /* 0x000fec0000010000 */
[----:B------:R-:W-:Y:S05]  /*3950*/  @!P0 BRA `(.L_x_18) ;  /* 0x000003f000008947 */ /* 0x000fea0003800000 */
[----:B--2-4-:R-:W-:Y:S02]  /*3960*/  IMAD.U32 R2, RZ, RZ, UR9 ;  /* 0x00000009ff027e24 */ /* 0x014fe4000f8e00ff */
[----:B------:R-:W-:-:S03]  /*3970*/  IMAD.MOV.U32 R243, RZ, RZ, RZ ;  /* 0x000000fffff37224 */ /* 0x000fc600078e00ff */
[----:B------:R-:W-:-:S04]  /*3980*/  IADD3 R2, R198, UR6, R2 ;  /* 0x00000006c6027c10 */ /* 0x000fc8000fffe002 */
[----:B------:R-:W-:-:S05]  /*3990*/  IADD3 R5, R2, -0x70, RZ ;  /* 0xffffff9002057810 */ /* 0x000fca0007ffe0ff */
[----:B---3--:R-:W-:-:S04]  /*39a0*/  @P5 IMAD.HI.U32 R6, R5, c[0x0][0x2bc], RZ ;  /* 0x0000af0005065a27 */ /* 0x008fc800078e00ff */
[----:B------:R-:W-:Y:S01]  /*39b0*/  IMAD.MOV.U32 R2, RZ, RZ, R5 ;  /* 0x000000ffff027224 */ /* 0x000fe200078e0005 */
[----:B------:R-:W-:-:S04]  /*39c0*/  @P5 SHF.R.U32.HI R2, RZ, c[0x0][0x2c0], R6 ;  /* 0x0000b000ff025a19 */ /* 0x000fc80000011606 */
[----:B------:R-:W-:-:S04]  /*39d0*/  @!P4 IADD3 R7, P0, R2, UR12, RZ ;  /* 0x0000000c0207cc10 */ /* 0x000fc8000ff1e0ff */
[----:B------:R-:W-:Y:S02]  /*39e0*/  @!P4 LEA.HI.X.SX32 R8, R2, UR14, 0x1, P0 ;  /* 0x0000000e0208cc11 */ /* 0x000fe400080f0eff */
[----:B------:R-:W-:-:S04]  /*39f0*/  @!P4 LEA R6, P0, R7, c[0x0][0x2a0], 0x2 ;  /* 0x0000a8000706ca11 */ /* 0x000fc800078010ff */
[----:B------:R-:W-:-:S05]  /*3a00*/  @!P4 LEA.HI.X R7, R7, c[0x0][0x2a4], R8, 0x2, P0 ;  /* 0x0000a9000707ca11 */ /* 0x000fca00000f1408 */
[----:B------:R2:W3:Y:S01]  /*3a10*/  @!P4 LDG.E R243, [R6.64] ;  /* 0x0000001006f3c981 */ /* 0x0004e2000c1e1900 */
[----:B------:R-:W-:-:S04]  /*3a20*/  IMAD.MOV R2, RZ, RZ, -R2 ;  /* 0x000000ffff027224 */ /* 0x000fc800078e0a02 */
[----:B------:R-:W-:-:S05]  /*3a30*/  IMAD R9, R2, c[0x0][0x2b8], R5 ;  /* 0x0000ae0002097a24 */ /* 0x000fca00078e0205 */
[----:B------:R-:W-:Y:S01]  /*3a40*/  SHF.R.S32.HI R2, RZ, 0x1f, R9 ;  /* 0x0000001fff027819 */ /* 0x000fe20000011409 */
[----:B------:R-:W-:Y:S04]  /*3a50*/  STL [R1+0x4], R9 ;  /* 0x0000040901007387 */ /* 0x000fe80000100800 */
[----:B------:R-:W-:-:S04]  /*3a60*/  IMAD R2, R2, c[0x0][0x1e0], RZ ;  /* 0x0000780002027a24 */ /* 0x000fc800078e02ff */
[C---:B------:R-:W-:Y:S02]  /*3a70*/  IMAD R2, R9.reuse, c[0x0][0x1e4], R2 ;  /* 0x0000790009027a24 */ /* 0x040fe400078e0202 */
[----:B--2---:R-:W-:-:S04]  /*3a80*/  IMAD.WIDE.U32 R6, R9, c[0x0][0x1e0], RZ ;  /* 0x0000780009067a25 */ /* 0x004fc800078e00ff */
[----:B------:R-:W-:Y:S01]  /*3a90*/  IMAD.IADD R7, R7, 0x1, R2 ;  /* 0x0000000107077824 */ /* 0x000fe200078e0202 */
[----:B---3--:R-:W-:-:S03]  /*3aa0*/  SHF.R.S32.HI R5, RZ, 0x1f, R243 ;  /* 0x0000001fff057819 */ /* 0x008fc600000114f3 */
[----:B------:R-:W-:-:S04]  /*3ab0*/  IMAD.WIDE.U32 R6, R243, c[0x0][0x1f0], R6 ;  /* 0x00007c00f3067a25 */ /* 0x000fc800078e0006 */
[----:B------:R-:W-:Y:S01]  /*3ac0*/  IMAD R5, R5, c[0x0][0x1f0], RZ ;  /* 0x00007c0005057a24 */ /* 0x000fe200078e02ff */
[----:B------:R-:W-:-:S03]  /*3ad0*/  IADD3 R2, P1, R6, UR20, RZ ;  /* 0x0000001406027c10 */ /* 0x000fc6000ff3e0ff */
[----:B------:R-:W-:Y:S01]  /*3ae0*/  IMAD R6, R243, c[0x0][0x1f4], R5 ;  /* 0x00007d00f3067a24 */ /* 0x000fe200078e0205 */
[----:B------:R-:W-:-:S04]  /*3af0*/  LEA R5, P0, R2, c[0x0][0x1c8], 0x1 ;  /* 0x0000720002057a11 */ /* 0x000fc800078008ff */
[----:B------:R-:W-:Y:S01]  /*3b00*/  IADD3.X R6, R7, UR18, R6, P1, !PT ;  /* 0x0000001207067c10 */ /* 0x000fe20008ffe406 */
[----:B------:R-:W2:Y:S03]  /*3b10*/  SHFL.IDX PT, R8, R5, RZ, 0x181f ;  /* 0x00181fff05087589 */ /* 0x000ea600000e0000 */
[----:B------:R-:W-:Y:S01]  /*3b20*/  LEA.HI.X R2, R2, c[0x0][0x1cc], R6, 0x1, P0 ;  /* 0x0000730002027a11 */ /* 0x000fe200000f0c06 */
[----:B------:R-:W-:Y:S04]  /*3b30*/  SHFL.IDX PT, R14, R5, 0x2, 0x181f ;  /* 0x00581f00050e7f89 */ /* 0x000fe800000e0000 */
[----:B------:R-:W3:Y:S04]  /*3b40*/  SHFL.IDX PT, R6, R5, 0x1, 0x181f ;  /* 0x00381f0005067f89 */ /* 0x000ee800000e0000 */
[----:B------:R-:W4:Y:S04]  /*3b50*/  SHFL.IDX PT, R9, R2, RZ, 0x181f ;  /* 0x00181fff02097589 */ /* 0x000f2800000e0000 */
[----:B------:R-:W5:Y:S04]  /*3b60*/  SHFL.IDX PT, R7, R2, 0x1, 0x181f ;  /* 0x00381f0002077f89 */ /* 0x000f6800000e0000 */
[----:B------:R-:W1:Y:S04]  /*3b70*/  SHFL.IDX PT, R12, R5, 0x3, 0x181f ;  /* 0x00781f00050c7f89 */ /* 0x000e6800000e0000 */
[----:B------:R-:W1:Y:S01]  /*3b80*/  SHFL.IDX PT, R10, R5, 0x4, 0x181f ;  /* 0x00981f00050a7f89 */ /* 0x000e6200000e0000 */
[----:B--2---:R-:W-:-:S03]  /*3b90*/  IADD3 R8, P1, R8, R242, RZ ;  /* 0x000000f208087210 */ /* 0x004fc60007f3e0ff */
[----:B------:R-:W2:Y:S04]  /*3ba0*/  SHFL.IDX PT, R11, R2, 0x2, 0x181f ;  /* 0x00581f00020b7f89 */ /* 0x000ea800000e0000 */
[----:B------:R-:W-:Y:S01]  /*3bb0*/  SHFL.IDX PT, R13, R5, 0x5, 0x181f ;  /* 0x00b81f00050d7f89 */ /* 0x000fe200000e0000 */
[----:B---3--:R-:W-:-:S03]  /*3bc0*/  IADD3 R6, P0, R6, R242, RZ ;  /* 0x000000f206067210 */ /* 0x008fc60007f1e0ff */
[----:B------:R-:W-:Y:S01]  /*3bd0*/  SHFL.IDX PT, R5, R5, 0x6, 0x181f ;  /* 0x00d81f0005057f89 */ /* 0x000fe200000e0000 */
[----:B----4-:R-:W-:-:S03]  /*3be0*/  IMAD.X R9, R9, 0x1, R241, P1 ;  /* 0x0000000109097824 */ /* 0x010fc600008e06f1 */
[----:B------:R-:W-:Y:S01]  /*3bf0*/  SHFL.IDX PT, R18, R2, 0x3, 0x181f ;  /* 0x00781f0002127f89 */ /* 0x000fe200000e0000 */
[----:B-----5:R-:W-:Y:S01]  /*3c00*/  IMAD.X R7, R7, 0x1, R241, P0 ;  /* 0x0000000107077824 */ /* 0x020fe200000e06f1 */
[-C--:B------:R-:W-:Y:S02]  /*3c10*/  IADD3 R14, P0, R14, R242.reuse, RZ ;  /* 0x000000f20e0e7210 */ /* 0x080fe40007f1e0ff */
[----:B------:R-:W3:Y:S01]  /*3c20*/  SHFL.IDX PT, R17, R2, 0x4, 0x181f ;  /* 0x00981f0002117f89 */ /* 0x000ee200000e0000 */
[----:B-1----:R-:W-:-:S03]  /*3c30*/  IADD3 R12, P3, R12, R242, RZ ;  /* 0x000000f20c0c7210 */ /* 0x002fc60007f7e0ff */
[----:B------:R-:W1:Y:S01]  /*3c40*/  SHFL.IDX PT, R16, R2, 0x5, 0x181f ;  /* 0x00b81f0002107f89 */ /* 0x000e6200000e0000 */
[----:B------:R-:W-:-:S03]  /*3c50*/  IADD3 R10, P2, R10, R242, RZ ;  /* 0x000000f20a0a7210 */ /* 0x000fc60007f5e0ff */
[----:B------:R-:W4:Y:S01]  /*3c60*/  SHFL.IDX PT, R2, R2, 0x6, 0x181f ;  /* 0x00d81f0002027f89 */ /* 0x000f2200000e0000 */
[----:B--2---:R-:W-:-:S03]  /*3c70*/  IMAD.X R15, R11, 0x1, R241, P0 ;  /* 0x000000010b0f7824 */ /* 0x004fc600000e06f1 */
[----:B------:R2:W-:Y:S04]  /*3c80*/  LDGSTS.E.BYPASS.LTC128B.128 [R197+0x3900], [R8.64], !P6 ;  /* 0x0390000008c57fae */ /* 0x0005e8000f101d50 */
[----:B------:R5:W-:Y:S04]  /*3c90*/  LDGSTS.E.BYPASS.LTC128B.128 [R197+0x4100], [R6.64], !P6 ;  /* 0x0410000006c57fae */ /* 0x000be8000f101d50 */
[----:B------:R4:W-:Y:S01]  /*3ca0*/  LDGSTS.E.BYPASS.LTC128B.128 [R197+0x4900], [R14.64], !P6 ;  /* 0x049000000ec57fae */ /* 0x0009e2000f101d50 */
[--C-:B---3--:R-:W-:Y:S01]  /*3cb0*/  IMAD.X R11, R17, 0x1, R241.reuse, P2 ;  /* 0x00000001110b7824 */ /* 0x108fe200010e06f1 */
[-C--:B--2---:R-:W-:Y:S01]  /*3cc0*/  IADD3 R8, P1, R13, R242.reuse, RZ ;  /* 0x000000f20d087210 */ /* 0x084fe20007f3e0ff */
[----:B------:R-:W-:Y:S01]  /*3cd0*/  IMAD.X R13, R18, 0x1, R241, P3 ;  /* 0x00000001120d7824 */ /* 0x000fe200018e06f1 */
[----:B-----5:R-:W-:-:S03]  /*3ce0*/  IADD3 R6, P0, R5, R242, RZ ;  /* 0x000000f205067210 */ /* 0x020fc60007f1e0ff */
[--C-:B-1----:R-:W-:Y:S01]  /*3cf0*/  IMAD.X R9, R16, 0x1, R241.reuse, P1 ;  /* 0x0000000110097824 */ /* 0x102fe200008e06f1 */
[----:B------:R1:W-:Y:S01]  /*3d00*/  LDGSTS.E.BYPASS.LTC128B.128 [R197+0x5100], [R12.64], !P6 ;  /* 0x051000000cc57fae */ /* 0x0003e2000f101d50 */
[----:B----4-:R-:W-:-:S03]  /*3d10*/  IMAD.X R7, R2, 0x1, R241, P0 ;  /* 0x0000000102077824 */ /* 0x010fc600000e06f1 */
[----:B------:R1:W-:Y:S04]  /*3d20*/  LDGSTS.E.BYPASS.LTC128B.128 [R197+0x5900], [R10.64], !P6 ;  /* 0x059000000ac57fae */ /* 0x0003e8000f101d50 */
[----:B------:R1:W-:Y:S04]  /*3d30*/  LDGSTS.E.BYPASS.LTC128B.128 [R197+0x6100], [R8.64], !P6 ;  /* 0x0610000008c57fae */ /* 0x0003e8000f101d50 */
[----:B------:R1:W-:Y:S02]  /*3d40*/  LDGSTS.E.BYPASS.LTC128B.128 [R197+0x6900], [R6.64], !P6 ;  /* 0x0690000006c57fae */ /* 0x0003e4000f101d50 */
.L_x_18:
[----:B--2-4-:R-:W-:Y:S01]  /*3d50*/  LOP3.LUT R2, R195, 0xffffffe0, RZ, 0xc0, !PT ;  /* 0xffffffe0c3027812 */ /* 0x014fe200078ec0ff */
[----:B-1-3--:R-:W-:Y:S01]  /*3d60*/  IMAD.MOV.U32 R7, RZ, RZ, -0x2 ;  /* 0xfffffffeff077424 */ /* 0x00afe200078e00ff */
[----:B------:R-:W-:Y:S01]  /*3d70*/  UIADD3 UR6, UR7, -0x2, URZ ;  /* 0xfffffffe07067890 */ /* 0x000fe2000fffe03f */
[----:B------:R-:W-:Y:S01]  /*3d80*/  IMAD.SHL.U32 R224, R0, 0x2, RZ ;  /* 0x0000000200e07824 */ /* 0x000fe200078e00ff */
[----:B------:R-:W0:Y:S01]  /*3d90*/  LDGDEPBAR ;  /* 0x00000000000079af */ /* 0x000e220000000000 */
[----:B------:R-:W-:Y:S01]  /*3da0*/  IMAD.IADD R2, R196, 0x1, -R2 ;  /* 0x00000001c4027824 */ /* 0x000fe200078e0a02 */
[----:B------:R-:W-:Y:S01]  /*3db0*/  UISETP.GE.AND UP0, UPT, UR6, UR8, UPT ;  /* 0x000000080600728c */ /* 0x000fe2000bf06270 */
[----:B------:R-:W-:-:S02]  /*3dc0*/  IMAD R225, R4, 0x2, R224 ;  /* 0x0000000204e17824 */ /* 0x000fc400078e02e0 */
[C---:B------:R-:W-:Y:S01]  /*3dd0*/  IMAD R227, R3.reuse, 0x2, R224 ;  /* 0x0000000203e37824 */ /* 0x040fe200078e02e0 */
[----:B------:R-:W-:Y:S01]  /*3de0*/  SHF.R.S32.HI R5, RZ, 0x1f, R2 ;  /* 0x0000001fff057819 */ /* 0x000fe20000011402 */
[----:B------:R-:W-:-:S03]  /*3df0*/  IMAD R226, R3, 0x2, R225 ;  /* 0x0000000203e27824 */ /* 0x000fc600078e02e1 */
[----:B------:R-:W-:-:S04]  /*3e00*/  LEA.HI R5, R5, R2, RZ, 0x2 ;  /* 0x0000000205057211 */ /* 0x000fc800078f10ff */
[----:B------:R-:W-:-:S05]  /*3e10*/  LOP3.LUT R5, R5, 0x7ffffffc, RZ, 0xc0, !PT ;  /* 0x7ffffffc05057812 */ /* 0x000fca00078ec0ff */
[----:B------:R-:W-:-:S04]  /*3e20*/  IMAD.IADD R2, R2, 0x1, -R5 ;  /* 0x0000000102027824 */ /* 0x000fc800078e0a05 */
[----:B------:R-:W-:-:S05]  /*3e30*/  IMAD R2, R2, R7, UR15 ;  /* 0x0000000f02027e24 */ /* 0x000fca000f8e0207 */
[C---:B------:R-:W-:Y:S02]  /*3e40*/  ISETP.GT.AND P3, PT, R2.reuse, RZ, PT ;  /* 0x000000ff0200720c */ /* 0x040fe40003f64270 */
[C---:B------:R-:W-:Y:S02]  /*3e50*/  ISETP.GT.AND P2, PT, R2.reuse, 0x1, PT ;  /* 0x000000010200780c */ /* 0x040fe40003f44270 */
[----:B------:R-:W-:Y:S02]  /*3e60*/  ISETP.GT.AND P1, PT, R2, 0x8, PT ;  /* 0x000000080200780c */ /* 0x000fe40003f24270 */
[----:B------:R-:W-:Y:S02]  /*3e70*/  FSEL R11, R190, -INF , P3 ;  /* 0xff800000be0b7808 */ /* 0x000fe40001800000 */
[----:B------:R-:W-:Y:S02]  /*3e80*/  FSEL R10, R194, -INF , P3 ;  /* 0xff800000c20a7808 */ /* 0x000fe40001800000 */
[----:B------:R-:W-:-:S02]  /*3e90*/  FSEL R12, R189, -INF , P2 ;  /* 0xff800000bd0c7808 */ /* 0x000fc40001000000 */
[----:B------:R-:W-:Y:S02]  /*3ea0*/  FSEL R25, R193, -INF , P2 ;  /* 0xff800000c1197808 */ /* 0x000fe40001000000 */
[----:B------:R-:W-:Y:S02]  /*3eb0*/  ISETP.GT.AND P0, PT, R2, 0x9, PT ;  /* 0x000000090200780c */ /* 0x000fe40003f04270 */
[----:B------:R-:W-:Y:S02]  /*3ec0*/  FSEL R13, R182, -INF , P1 ;  /* 0xff800000b60d7808 */ /* 0x000fe40000800000 */
[----:B------:R-:W-:Y:S02]  /*3ed0*/  FSEL R26, R188, -INF , P1 ;  /* 0xff800000bc1a7808 */ /* 0x000fe40000800000 */
[----:B------:R-:W-:Y:S02]  /*3ee0*/  FMNMX.FTZ R5, R10, R25, !PT ;  /* 0x000000190a057209 */ /* 0x000fe40007810000 */
[----:B------:R-:W-:-:S02]  /*3ef0*/  FMNMX.FTZ R6, R11, R12, !PT ;  /* 0x0000000c0b067209 */ /* 0x000fc40007810000 */
[----:B------:R-:W-:Y:S02]  /*3f00*/  FSEL R15, R185, -INF , P3 ;  /* 0xff800000b90f7808 */ /* 0x000fe40001800000 */
[----:B------:R-:W-:Y:S02]  /*3f10*/  FSEL R32, R192, -INF , P3 ;  /* 0xff800000c0207808 */ /* 0x000fe40001800000 */
[----:B------:R-:W-:Y:S02]  /*3f20*/  ISETP.GT.AND P3, PT, R2, 0x10, PT ;  /* 0x000000100200780c */ /* 0x000fe40003f64270 */
[----:B------:R-:W-:Y:S02]  /*3f30*/  FSEL R14, R181, -INF , P0 ;  /* 0xff800000b50e7808 */ /* 0x000fe40000000000 */
[----:B------:R-:W-:Y:S02]  /*3f40*/  FSEL R27, R187, -INF , P0 ;  /* 0xff800000bb1b7808 */ /* 0x000fe40000000000 */
[----:B------:R-:W-:-:S02]  /*3f50*/  FMNMX.FTZ R5, R26, R5, !PT ;  /* 0x000000051a057209 */ /* 0x000fc40007810000 */
[----:B------:R-:W-:Y:S02]  /*3f60*/  FMNMX.FTZ R6, R13, R6, !PT ;  /* 0x000000060d067209 */ /* 0x000fe40007810000 */
[----:B------:R-:W-:Y:S02]  /*3f70*/  FSEL R16, R186, -INF , P2 ;  /* 0xff800000ba107808 */ /* 0x000fe40001000000 */
[----:B------:R-:W-:Y:S02]  /*3f80*/  FSEL R33, R191, -INF , P2 ;  /* 0xff800000bf217808 */ /* 0x000fe40001000000 */
[----:B------:R-:W-:Y:S02]  /*3f90*/  ISETP.GT.AND P2, PT, R2, 0x11, PT ;  /* 0x000000110200780c */ /* 0x000fe40003f44270 */
[----:B------:R-:W-:Y:S02]  /*3fa0*/  FSEL R17, R177, -INF , P1 ;  /* 0xff800000b1117808 */ /* 0x000fe40000800000 */
[----:B------:R-:W-:-:S02]  /*3fb0*/  FSEL R34, R184, -INF , P1 ;  /* 0xff800000b8227808 */ /* 0x000fc40000800000 */
[----:B------:R-:W-:Y:S02]  /*3fc0*/  FSEL R36, R174, -INF , P3 ;  /* 0xff800000ae247808 */ /* 0x000fe40001800000 */
[----:B------:R-:W-:Y:S02]  /*3fd0*/  FSEL R75, R180, -INF , P3 ;  /* 0xff800000b44b7808 */ /* 0x000fe40001800000 */
[----:B------:R-:W-:Y:S02]  /*3fe0*/  FMNMX.FTZ R5, R27, R5, !PT ;  /* 0x000000051b057209 */ /* 0x000fe40007810000 */
[----:B------:R-:W-:Y:S02]  /*3ff0*/  FMNMX.FTZ R6, R14, R6, !PT ;  /* 0x000000060e067209 */ /* 0x000fe40007810000 */
[----:B------:R-:W-:Y:S02]  /*4000*/  ISETP.GT.AND P1, PT, R2, 0x18, PT ;  /* 0x000000180200780c */ /* 0x000fe40003f24270 */
        /* <DEDUP_REMOVED lines=9> */
[----:B------:R-:W-:Y:S02]  /*40a0*/  FSEL R69, R170, -INF , P2 ;  /* 0xff800000aa457808 */ /* 0x000fe40001000000 */
[----:B------:R-:W-:Y:S02]  /*40b0*/  FSEL R116, R175, -INF , P2 ;  /* 0xff800000af747808 */ /* 0x000fe40001000000 */
[----:B------:R-:W-:Y:S02]  /*40c0*/  FSEL R70, R118, -INF , P1 ;  /* 0xff80000076467808 */ /* 0x000fe40000800000 */
[----:B------:R-:W-:-:S02]  /*40d0*/  FSEL R38, R166, -INF , P1 ;  /* 0xff800000a6267808 */ /* 0x000fc40000800000 */
[----:B------:R-:W-:Y:S02]  /*40e0*/  FSEL R117, R168, -INF , P1 ;  /* 0xff800000a8757808 */ /* 0x000fe40000800000 */
[----:B------:R-:W-:Y:S02]  /*40f0*/  FSEL R97, R172, -INF , P1 ;  /* 0xff800000ac617808 */ /* 0x000fe40000800000 */
[C---:B------:R-:W-:Y:S02]  /*4100*/  ISETP.GT.AND P3, PT, R2.reuse, 0x20, PT ;  /* 0x000000200200780c */ /* 0x040fe40003f64270 */
[C---:B------:R-:W-:Y:S02]  /*4110*/  ISETP.GT.AND P2, PT, R2.reuse, 0x21, PT ;  /* 0x000000210200780c */ /* 0x040fe40003f44270 */
[----:B------:R-:W-:Y:S02]  /*4120*/  ISETP.GT.AND P1, PT, R2, 0x28, PT ;  /* 0x000000280200780c */ /* 0x000fe40003f24270 */
[----:B------:R-:W-:-:S02]  /*4130*/  FSEL R74, R158, -INF , P0 ;  /* 0xff8000009e4a7808 */ /* 0x000fc40000000000 */
[----:B------:R-:W-:Y:S02]  /*4140*/  FSEL R39, R165, -INF , P0 ;  /* 0xff800000a5277808 */ /* 0x000fe40000000000 */
[----:B------:R-:W-:Y:S02]  /*4150*/  FSEL R118, R167, -INF , P0 ;  /* 0xff800000a7767808 */ /* 0x000fe40000000000 */
[----:B------:R-:W-:Y:S02]  /*4160*/  FSEL R98, R171, -INF , P0 ;  /* 0xff800000ab627808 */ /* 0x000fe40000000000 */
[----:B------:R-:W-:Y:S02]  /*4170*/  ISETP.GT.AND P0, PT, R2, 0x29, PT ;  /* 0x000000290200780c */ /* 0x000fe40003f04270 */
        /* <DEDUP_REMOVED lines=18> */
[C---:B------:R-:W-:Y:S02]  /*42a0*/  ISETP.GT.AND P3, PT, R2.reuse, 0x30, PT ;  /* 0x000000300200780c */ /* 0x040fe40003f64270 */
[----:B------:R-:W-:-:S02]  /*42b0*/  ISETP.GT.AND P2, PT, R2, 0x31, PT ;  /* 0x000000310200780c */ /* 0x000fc40003f44270 */
[C---:B------:R-:W-:Y:S02]  /*42c0*/  ISETP.GT.AND P1, PT, R2.reuse, 0x38, PT ;  /* 0x000000380200780c */ /* 0x040fe40003f24270 */
[----:B------:R-:W-:Y:S02]  /*42d0*/  ISETP.GT.AND P0, PT, R2, 0x39, PT ;  /* 0x000000390200780c */ /* 0x000fe40003f04270 */
[----:B------:R-:W-:Y:S02]  /*42e0*/  FMNMX.FTZ R5, R97, R5, !PT ;  /* 0x0000000561057209 */ /* 0x000fe40007810000 */
[----:B------:R-:W-:Y:S02]  /*42f0*/  FMNMX.FTZ R6, R38, R6, !PT ;  /* 0x0000000626067209 */ /* 0x000fe40007810000 */
        /* <DEDUP_REMOVED lines=16> */
[----:B------:R-:W-:Y:S02]  /*4400*/  FMNMX.FTZ R5, R98, R5, !PT ;  /* 0x0000000562057209 */ /* 0x000fe40007810000 */
[----:B------:R-:W-:Y:S02]  /*4410*/  FMNMX.FTZ R6, R39, R6, !PT ;  /* 0x0000000627067209 */ /* 0x000fe40007810000 */
[C---:B------:R-:W-:Y:S02]  /*4420*/  ISETP.GT.AND P3, PT, R2.reuse, 0x40, PT ;  /* 0x000000400200780c */ /* 0x040fe40003f64270 */
[----:B------:R-:W-:-:S02]  /*4430*/  ISETP.GT.AND P2, PT, R2, 0x41, PT ;  /* 0x000000410200780c */ /* 0x000fc40003f44270 */
[C---:B------:R-:W-:Y:S02]  /*4440*/  ISETP.GT.AND P1, PT, R2.reuse, 0x48, PT ;  /* 0x000000480200780c */ /* 0x040fe40003f24270 */
[----:B------:R-:W-:Y:S02]  /*4450*/  ISETP.GT.AND P0, PT, R2, 0x49, PT ;  /* 0x000000490200780c */ /* 0x000fe40003f04270 */
[----:B------:R-:W-:Y:S02]  /*4460*/  FMNMX.FTZ R7, R15, R16, !PT ;  /* 0x000000100f077209 */ /* 0x000fe40007810000 */
[----:B------:R-:W-:Y:S02]  /*4470*/  FMNMX.FTZ R5, R128, R5, !PT ;  /* 0x0000000580057209 */ /* 0x000fe40007810000 */
[----:B------:R-:W-:Y:S02]  /*4480*/  FMNMX.FTZ R6, R129, R6, !PT ;  /* 0x0000000681067209 */ /* 0x000fe40007810000 */
        /* <DEDUP_REMOVED lines=40> */
[C---:B------:R-:W-:Y:S02]  /*4710*/  ISETP.GT.AND P3, PT, R2.reuse, 0x60, PT ;  /* 0x000000600200780c */ /* 0x040fe40003f64270 */
[C---:B------:R-:W-:Y:S02]  /*4720*/  ISETP.GT.AND P2, PT, R2.reuse, 0x61, PT ;  /* 0x000000610200780c */ /* 0x040fe40003f44270 */
[----:B------:R-:W-:-:S02]  /*4730*/  ISETP.GT.AND P1, PT, R2, 0x68, PT ;  /* 0x000000680200780c */ /* 0x000fc40003f24270 */
[----:B------:R-:W-:Y:S02]  /*4740*/  ISETP.GT.AND P0, PT, R2, 0x69, PT ;  /* 0x000000690200780c */ /* 0x000fe40003f04270 */
[----:B------:R-:W-:Y:S02]  /*4750*/  FMNMX.FTZ R5, R138, R5, !PT ;  /* 0x000000058a057209 */ /* 0x000fe40007810000 */
[----:B------:R-:W-:Y:S02]  /*4760*/  FMNMX.FTZ R2, R131, R6, !PT ;  /* 0x0000000683027209 */ /* 0x000fe40007810000 */
[----:B------:R-:W-:Y:S02]  /*4770*/  FMNMX.FTZ R6, R68, R7, !PT ;  /* 0x0000000744067209 */ /* 0x000fe40007810000 */
[----:B------:R-:W-:Y:S02]  /*4780*/  FMNMX.FTZ R73, R139, R5, !PT ;  /* 0x000000058b497209 */ /* 0x000fe40007810000 */
[----:B------:R-:W-:-:S02]  /*4790*/  FMNMX.FTZ R2, R132, R2, !PT ;  /* 0x0000000284027209 */ /* 0x000fc40007810000 */
[----:B------:R-:W-:Y:S02]  /*47a0*/  FMNMX.FTZ R5, R69, R6, !PT ;  /* 0x0000000645057209 */ /* 0x000fe40007810000 */
        /* <DEDUP_REMOVED lines=38> */
[----:B------:R-:W-:Y:S02]  /*4a10*/  FSEL R198, R22, -INF , P3 ;  /* 0xff80000016c67808 */ /* 0x000fe40001800000 */
[----:B------:R-:W-:Y:S02]  /*4a20*/  FSEL R192, R40, -INF , P3 ;  /* 0xff80000028c07808 */ /* 0x000fe40001800000 */
        /* <DEDUP_REMOVED lines=18> */
[----:B------:R-:W-:Y:S01]  /*4b50*/  FMNMX.FTZ R73, R197, R73, !PT ;  /* 0x00000049c5497209 */ /* 0x000fe20007810000 */
[----:B------:R-:W-:Y:S01]  /*4b60*/  LDSM.16.MT88.4 R20, [R224+0x100] ;  /* 0x00010000e014783b */ /* 0x000fe20000004200 */
[----:B------:R-:W-:-:S02]  /*4b70*/  FMNMX.FTZ R2, R191, R2, !PT ;  /* 0x00000002bf027209 */ /* 0x000fc40007810000 */
[----:B------:R-:W-:Y:S02]  /*4b80*/  FMNMX.FTZ R5, R182, R5, !PT ;  /* 0x00000005b6057209 */ /* 0x000fe40007810000 */
[----:B------:R-:W-:Y:S02]  /*4b90*/  FMNMX.FTZ R6, R142, R6, !PT ;  /* 0x000000068e067209 */ /* 0x000fe40007810000 */
[----:B------:R-:W-:Y:S02]  /*4ba0*/  FMNMX.FTZ R73, R186, R73, !PT ;  /* 0x00000049ba497209 */ /* 0x000fe40007810000 */
[----:B------:R-:W-:Y:S02]  /*4bb0*/  FMNMX.FTZ R2, R110, R2, !PT ;  /* 0x000000026e027209 */ /* 0x000fe40007810000 */
[----:B------:R-:W-:Y:S01]  /*4bc0*/  FMNMX.FTZ R5, R183, R5, !PT ;  /* 0x00000005b7057209 */ /* 0x000fe20007810000 */
[----:B------:R-:W1:Y:S01]  /*4bd0*/  SHFL.BFLY PT, R8, R73, 0x2, 0x1f ;  /* 0x0c401f0049087f89 */ /* 0x000e6200000e0000 */
[----:B------:R-:W-:-:S02]  /*4be0*/  FMNMX.FTZ R6, R143, R6, !PT ;  /* 0x000000068f067209 */ /* 0x000fc40007810000 */
[----:B------:R-:W-:Y:S01]  /*4bf0*/  FMNMX.FTZ R5, R180, R5, !PT ;  /* 0x00000005b4057209 */ /* 0x000fe20007810000 */
[----:B------:R-:W2:Y:S01]  /*4c00*/  SHFL.BFLY PT, R7, R2, 0x2, 0x1f ;  /* 0x0c401f0002077f89 */ /* 0x000ea200000e0000 */
[----:B------:R-:W-:Y:S02]  /*4c10*/  FMNMX.FTZ R6, R144, R6, !PT ;  /* 0x0000000690067209 */ /* 0x000fe40007810000 */
[----:B------:R-:W-:Y:S02]  /*4c20*/  FSEL R212, R43, -INF , P3 ;  /* 0xff8000002bd47808 */ /* 0x000fe40001800000 */
[----:B------:R-:W-:Y:S02]  /*4c30*/  FMNMX.FTZ R5, R181, R5, !PT ;  /* 0x00000005b5057209 */ /* 0x000fe40007810000 */
[----:B------:R-:W-:Y:S02]  /*4c40*/  FMNMX.FTZ R6, R159, R6, !PT ;  /* 0x000000069f067209 */ /* 0x000fe40007810000 */
[----:B------:R-:W-:-:S02]  /*4c50*/  FSEL R211, R42, -INF , P2 ;  /* 0xff8000002ad37808 */ /* 0x000fc40001000000 */
[----:B------:R-:W-:Y:S01]  /*4c60*/  FMNMX.FTZ R5, R212, R5, !PT ;  /* 0x00000005d4057209 */ /* 0x000fe20007810000 */
[----:B------:R-:W-:Y:S01]  /*4c70*/  LDSM.16.MT88.4 R40, [R226+0x100] ;  /* 0x00010000e228783b */ /* 0x000fe20000004200 */
        /* <DEDUP_REMOVED lines=8> */
[----:B------:R-:W-:Y:S02]  /*4d00*/  FMNMX.FTZ R5, R247, R5, !PT ;  /* 0x00000005f7057209 */ /* 0x000fe40007810000 */
[----:B------:R-:W-:Y:S02]  /*4d10*/  FMNMX.FTZ R6, R173, R6, !PT ;  /* 0x00000006ad067209 */ /* 0x000fe40007810000 */
[----:B-1----:R-:W-:Y:S02]  /*4d20*/  FMNMX.FTZ R73, R73, R8, !PT ;  /* 0x0000000849497209 */ /* 0x002fe40007810000 */
[----:B--2---:R-:W-:-:S02]  /*4d30*/  FMNMX.FTZ R2, R2, R7, !PT ;  /* 0x0000000702027209 */ /* 0x004fc40007810000 */
[----:B------:R-:W1:Y:S01]  /*4d40*/  SHFL.BFLY PT, R7, R5, 0x2, 0x1f ;  /* 0x0c401f0005077f89 */ /* 0x000e6200000e0000 */
[----:B------:R-:W-:Y:S02]  /*4d50*/  FMNMX.FTZ R6, R172, R6, !PT ;  /* 0x00000006ac067209 */ /* 0x000fe40007810000 */
[----:B------:R-:W-:Y:S01]  /*4d60*/  FSEL R246, R48, -INF , P3 ;  /* 0xff80000030f67808 */ /* 0x000fe20001800000 */
[----:B------:R-:W2:Y:S01]  /*4d70*/  SHFL.BFLY PT, R8, R73, 0x1, 0x1f ;  /* 0x0c201f0049087f89 */ /* 0x000ea200000e0000 */
[----:B------:R-:W-:Y:S02]  /*4d80*/  FMNMX.FTZ R6, R174, R6, !PT ;  /* 0x00000006ae067209 */ /* 0x000fe40007810000 */
[----:B------:R-:W-:Y:S01]  /*4d90*/  FSEL R220, R46, -INF , P2 ;  /* 0xff8000002edc7808 */ /* 0x000fe20001000000 */
[----:B------:R-:W3:Y:S01]  /*4da0*/  SHFL.BFLY PT, R71, R2, 0x1, 0x1f ;  /* 0x0c201f0002477f89 */ /* 0x000ee200000e0000 */
[----:B------:R-:W-:Y:S02]  /*4db0*/  FMNMX.FTZ R6, R175, R6, !PT ;  /* 0x00000006af067209 */ /* 0x000fe40007810000 */
[----:B------:R-:W-:-:S02]  /*4dc0*/  FSEL R216, R44, -INF , P1 ;  /* 0xff8000002cd87808 */ /* 0x000fc40000800000 */
[----:B------:R-:W-:Y:S02]  /*4dd0*/  FMNMX.FTZ R6, R193, R6, !PT ;  /* 0x00000006c1067209 */ /* 0x000fe40007810000 */
[----:B------:R-:W-:Y:S02]  /*4de0*/  FSEL R214, R45, -INF , P0 ;  /* 0xff8000002dd67808 */ /* 0x000fe40000000000 */
[----:B------:R-:W-:-:S04]  /*4df0*/  FMNMX.FTZ R6, R188, R6, !PT ;  /* 0x00000006bc067209 */ /* 0x000fc80007810000 */
[----:B------:R-:W-:Y:S02]  /*4e00*/  FMNMX.FTZ R6, R109, R6, !PT ;  /* 0x000000066d067209 */ /* 0x000fe40007810000 */
[----:B-1----:R-:W-:Y:S02]  /*4e10*/  FMNMX.FTZ R5, R5, R7, !PT ;  /* 0x0000000705057209 */ /* 0x002fe40007810000 */
[----:B------:R-:W-:Y:S02]  /*4e20*/  FMNMX.FTZ R6, R106, R6, !PT ;  /* 0x000000066a067209 */ /* 0x000fe40007810000 */
[----:B--2---:R-:W-:Y:S01]  /*4e30*/  FMNMX.FTZ R73, R73, R8, !PT ;  /* 0x0000000849497209 */ /* 0x004fe20007810000 */
[----:B------:R-:W-:Y:S01]  /*4e40*/  SHFL.BFLY PT, R9, R5, 0x1, 0x1f ;  /* 0x0c201f0005097f89 */ /* 0x000fe200000e0000 */
[----:B---3--:R-:W-:-:S03]  /*4e50*/  FMNMX.FTZ R71, R2, R71, !PT ;  /* 0x0000004702477209 */ /* 0x008fc60007810000 */
[C---:B------:R-:W-:Y:S01]  /*4e60*/  FMUL.FTZ R7, R73.reuse, c[0x0][0x2d0] ;  /* 0x0000b40049077a20 */ /* 0x040fe20000410000 */
[----:B------:R-:W-:Y:S02]  /*4e70*/  FMNMX.FTZ R2, R246, R6, !PT ;  /* 0x00000006f6027209 */ /* 0x000fe40007810000 */
[----:B------:R-:W-:Y:S01]  /*4e80*/  FSETP.NEU.FTZ.AND P2, PT, R73, -INF , PT ;  /* 0xff8000004900780b */ /* 0x000fe20003f5d000 */
[----:B------:R-:W-:Y:S01]  /*4e90*/  FMUL.FTZ R6, R71, c[0x0][0x2d0] ;  /* 0x0000b40047067a20 */ /* 0x000fe20000410000 */
[----:B------:R-:W-:Y:S02]  /*4ea0*/  FMNMX.FTZ R2, R220, R2, !PT ;  /* 0x00000002dc027209 */ /* 0x000fe40007810000 */
[----:B------:R-:W-:Y:S02]  /*4eb0*/  FSEL R7, R7, RZ, P2 ;  /* 0x000000ff07077208 */ /* 0x000fe40001000000 */
[----:B------:R-:W-:Y:S02]  /*4ec0*/  FMNMX.FTZ R8, R216, R2, !PT ;  /* 0x00000002d8087209 */ /* 0x000fe40007810000 */
[----:B------:R-:W-:Y:S01]  /*4ed0*/  FSETP.NEU.FTZ.AND P1, PT, R71, -INF , PT ;  /* 0xff8000004700780b */ /* 0x000fe20003f3d000 */
[----:B------:R-:W-:Y:S01]  /*4ee0*/  FFMA.FTZ R2, R10, c[0x0][0x2d0], -R7 ;  /* 0x0000b4000a027a23 */ /* 0x000fe20000010807 */
[----:B------:R-:W-:-:S02]  /*4ef0*/  FMNMX.FTZ R8, R214, R8, !PT ;  /* 0x00000008d6087209 */ /* 0x000fc40007810000 */
[----:B------:R-:W-:Y:S01]  /*4f00*/  FSEL R6, R6, RZ, P1 ;  /* 0x000000ff06067208 */ /* 0x000fe20000800000 */
[----:B------:R1:W-:Y:S02]  /*4f10*/  MUFU.EX2 R190, R2 ;  /* 0x0000000200be7308 */ /* 0x0003e40000000800 */
[----:B------:R-:W2:Y:S02]  /*4f20*/  SHFL.BFLY PT, R10, R8, 0x2, 0x1f ;  /* 0x0c401f00080a7f89 */ /* 0x000ea400000e0000 */
[----:B-1----:R-:W-:-:S04]  /*4f30*/  FFMA.FTZ R2, R11, c[0x0][0x2d0], -R6 ;  /* 0x0000b4000b027a23 */ /* 0x002fc80000010806 */
[----:B------:R1:W-:Y:S01]  /*4f40*/  MUFU.EX2 R205, R2 ;  /* 0x0000000200cd7308 */ /* 0x0003e20000000800 */
[----:B--2---:R-:W-:Y:S02]  /*4f50*/  FMNMX.FTZ R8, R8, R10, !PT ;  /* 0x0000000a08087209 */ /* 0x004fe40007810000 */
[----:B-1----:R-:W-:Y:S01]  /*4f60*/  FMNMX.FTZ R2, R9, R5, !PT ;  /* 0x0000000509027209 */ /* 0x002fe20007810000 */
[--C-:B------:R-:W-:Y:S02]  /*4f70*/  FFMA.FTZ R5, R12, c[0x0][0x2d0], -R6.reuse ;  /* 0x0000b4000c057a23 */ /* 0x100fe40000010806 */
[----:B------:R-:W-:Y:S01]  /*4f80*/  FFMA.FTZ R9, R13, c[0x0][0x2d0], -R6 ;  /* 0x0000b4000d097a23 */ /* 0x000fe20000010806 */
[C---:B------:R-:W-:Y:S01]  /*4f90*/  FSETP.NEU.FTZ.AND P0, PT, R2.reuse, -INF , PT ;  /* 0xff8000000200780b */ /* 0x040fe20003f1d000 */
[----:B------:R1:W-:Y:S08]  /*4fa0*/  MUFU.EX2 R105, R5 ;  /* 0x0000000500697308 */ /* 0x0003f00000000800 */
[----:B------:R2:W-:Y:S01]  /*4fb0*/  MUFU.EX2 R185, R9 ;  /* 0x0000000900b97308 */ /* 0x0005e20000000800 */
[----:B-1----:R-:W-:-:S05]  /*4fc0*/  FMUL.FTZ R5, R2, c[0x0][0x2d0] ;  /* 0x0000b40002057a20 */ /* 0x002fca0000410000 */
[----:B------:R-:W-:Y:S01]  /*4fd0*/  FSEL R5, R5, RZ, P0 ;  /* 0x000000ff05057208 */ /* 0x000fe20000000000 */
[----:B--2---:R-:W-:-:S04]  /*4fe0*/  FFMA.FTZ R9, R14, c[0x0][0x2d0], -R6 ;  /* 0x0000b4000e097a23 */ /* 0x004fc80000010806 */
[--C-:B------:R-:W-:Y:S01]  /*4ff0*/  FFMA.FTZ R0, R16, c[0x0][0x2d0], -R5.reuse ;  /* 0x0000b40010007a23 */ /* 0x100fe20000010805 */
[----:B------:R1:W2:Y:S08]  /*5000*/  MUFU.EX2 R108, R9 ;  /* 0x00000009006c7308 */ /* 0x0002b00000000800 */
[----:B------:R3:W-:Y:S01]  /*5010*/  MUFU.EX2 R252, R0 ;  /* 0x0000000000fc7308 */ /* 0x0007e20000000800 */
[----:B-1----:R-:W-:Y:S01]  /*5020*/  FFMA.FTZ R9, R15, c[0x0][0x2d0], -R5 ;  /* 0x0000b4000f097a23 */ /* 0x002fe20000010805 */
[----:B--2---:R-:W-:-:S06]  /*5030*/  F2FP.PACK_AB R10, R108, R185 ;  /* 0x000000b96c0a723e */ /* 0x004fcc00000000ff */
[----:B------:R1:W2:Y:S01]  /*5040*/  MUFU.EX2 R104, R9 ;  /* 0x0000000900687308 */ /* 0x0002a20000000800 */
[--C-:B---3--:R-:W-:Y:S02]  /*5050*/  FFMA.FTZ R0, R17, c[0x0][0x2d0], -R5.reuse ;  /* 0x0000b40011007a23 */ /* 0x108fe40000010805 */
[----:B------:R-:W-:Y:S05]  /*5060*/  LDSM.16.MT88.4 R16, [R227+0x100] ;  /* 0x00010000e310783b */ /* 0x000fea0000004200 */
[----:B------:R3:W-:Y:S01]  /*5070*/  MUFU.EX2 R189, R0 ;  /* 0x0000000000bd7308 */ /* 0x0007e20000000800 */
[----:B-1----:R-:W1:Y:S01]  /*5080*/  SHFL.BFLY PT, R9, R8, 0x1, 0x1f ;  /* 0x0c201f0008097f89 */ /* 0x002e6200000e0000 */
[----:B---3--:R-:W-:-:S06]  /*5090*/  FFMA.FTZ R0, R24, c[0x0][0x2d0], -R5 ;  /* 0x0000b40018007a23 */ /* 0x008fcc0000010805 */
[----:B------:R3:W4:Y:S01]  /*50a0*/  MUFU.EX2 R200, R0 ;  /* 0x0000000000c87308 */ /* 0x0007220000000800 */
[----:B-1----:R-:W-:Y:S02]  /*50b0*/  FMNMX.FTZ R72, R8, R9, !PT ;  /* 0x0000000908487209 */ /* 0x002fe40007810000 */
[----:B------:R-:W-:Y:S01]  /*50c0*/  F2FP.PACK_AB R8, R105, R205 ;  /* 0x000000cd6908723e */ /* 0x000fe200000000ff */
[----:B---3--:R-:W-:Y:S01]  /*50d0*/  FFMA.FTZ R0, R25, c[0x0][0x2d0], -R7 ;  /* 0x0000b40019007a23 */ /* 0x008fe20000010807 */
[C---:B------:R-:W-:Y:S01]  /*50e0*/  FSETP.NEU.FTZ.AND P0, PT, R72.reuse, -INF , PT ;  /* 0xff8000004800780b */ /* 0x040fe20003f1d000 */
[----:B------:R-:W-:Y:S01]  /*50f0*/  FMUL.FTZ R3, R72, c[0x0][0x2d0] ;  /* 0x0000b40048037a20 */ /* 0x000fe20000410000 */
[----:B--2---:R-:W-:Y:S01]  /*5100*/  F2FP.PACK_AB R9, R252, R104 ;  /* 0x00000068fc09723e */ /* 0x004fe200000000ff */
[----:B------:R1:W2:Y:S01]  /*5110*/  MUFU.EX2 R248, R0 ;  /* 0x0000000000f87308 */ /* 0x0002a20000000800 */
[----:B----4-:R-:W-:-:S07]  /*5120*/  F2FP.PACK_AB R11, R200, R189 ;  /* 0x000000bdc80b723e */ /* 0x010fce00000000ff */
[----:B------:R-:W-:Y:S01]  /*5130*/  HMMA.16816.F32 R80, R8, R20, RZ ;  /* 0x000000140850723c */ /* 0x000fe200000018ff */
[----:B-1----:R-:W-:Y:S01]  /*5140*/  FFMA.FTZ R0, R26, c[0x0][0x2d0], -R7 ;  /* 0x0000b4001a007a23 */ /* 0x002fe20000010807 */
[----:B--2---:R-:W-:-:S06]  /*5150*/  F2FP.PACK_AB R12, R248, R190 ;  /* 0x000000bef80c723e */ /* 0x004fcc00000000ff */
[C---:B------:R-:W-:Y:S01]  /*5160*/  HMMA.16816.F32 R76, R8.reuse, R22, RZ ;  /* 0x00000016084c723c */ /* 0x040fe200000018ff */
[----:B------:R1:W-:Y:S07]  /*5170*/  MUFU.EX2 R251, R0 ;  /* 0x0000000000fb7308 */ /* 0x0003ee0000000800 */
[C---:B------:R-:W-:Y:S08]  /*5180*/  HMMA.16816.F32 R64, R8.reuse, R16, RZ ;  /* 0x000000100840723c */ /* 0x040ff000000018ff */
[C---:B------:R-:W-:Y:S01]  /*5190*/  HMMA.16816.F32 R60, R8.reuse, R18, RZ ;  /* 0x00000012083c723c */ /* 0x040fe200000018ff */
[----:B-1----:R-:W-:Y:S01]  /*51a0*/  FSEL R0, R3, RZ, P0 ;  /* 0x000000ff03007208 */ /* 0x002fe20000000000 */
[----:B------:R-:W-:Y:S01]  /*51b0*/  FFMA.FTZ R3, R27, c[0x0][0x2d0], -R7 ;  /* 0x0000b4001b037a23 */ /* 0x000fe20000010807 */
[----:B------:R-:W-:Y:S01]  /*51c0*/  PLOP3.LUT P0, PT, PT, PT, UP0, 0x80, 0x0 ;  /* 0x000000000000781c */ /* 0x000fe20003f0f008 */
[----:B------:R-:W-:Y:S02]  /*51d0*/  LDSM.16.MT88.4 R24, [R224+0x900] ;  /* 0x00090000e018783b */ /* 0x000fe40000004200 */
[----:B------:R1:W2:Y:S02]  /*51e0*/  MUFU.EX2 R204, R3 ;  /* 0x0000000300cc7308 */ /* 0x0002a40000000800 */
[C---:B------:R-:W-:Y:S08]  /*51f0*/  HMMA.16816.F32 R56, R8.reuse, R28, RZ ;  /* 0x0000001c0838723c */ /* 0x040ff000000018ff */
[----:B------:R-:W-:Y:S01]  /*5200*/  HMMA.16816.F32 R48, R8, R40, RZ ;  /* 0x000000280830723c */ /* 0x000fe200000018ff */
[----:B-1----:R-:W-:Y:S01]  /*5210*/  FFMA.FTZ R3, R32, c[0x0][0x2d0], -R0 ;  /* 0x0000b40020037a23 */ /* 0x002fe20000010800 */
[----:B--2---:R-:W-:-:S06]  /*5220*/  F2FP.PACK_AB R14, R204, R251 ;  /* 0x000000fbcc0e723e */ /* 0x004fcc00000000ff */
[C---:B------:R-:W-:Y:S01]  /*5230*/  HMMA.16816.F32 R52, R8.reuse, R30, RZ ;  /* 0x0000001e0834723c */ /* 0x040fe200000018ff */
[----:B------:R1:W-:Y:S07]  /*5240*/  MUFU.EX2 R245, R3 ;  /* 0x0000000300f57308 */ /* 0x0003ee0000000800 */
[----:B------:R-:W-:Y:S01]  /*5250*/  HMMA.16816.F32 R44, R8, R42, RZ ;  /* 0x0000002a082c723c */ /* 0x000fe200000018ff */
[----:B-1----:R-:W-:-:S04]  /*5260*/  FFMA.FTZ R3, R33, c[0x0][0x2d0], -R0 ;  /* 0x0000b40021037a23 */ /* 0x002fc80000010800 */
[----:B------:R1:W2:Y:S02]  /*5270*/  MUFU.EX2 R221, R3 ;  /* 0x0000000300dd7308 */ /* 0x0002a40000000800 */
[----:B-1----:R-:W-:Y:S01]  /*5280*/  FFMA.FTZ R3, R34, c[0x0][0x2d0], -R0 ;  /* 0x0000b40022037a23 */ /* 0x002fe20000010800 */
[----:B--2---:R-:W-:-:S05]  /*5290*/  F2FP.PACK_AB R13, R221, R245 ;  /* 0x000000f5dd0d723e */ /* 0x004fca00000000ff */
[----:B------:R1:W-:Y:S02]  /*52a0*/  MUFU.EX2 R244, R3 ;  /* 0x0000000300f47308 */ /* 0x0003e40000000800 */
[----:B-1----:R-:W-:Y:S02]  /*52b0*/  FFMA.FTZ R3, R35, c[0x0][0x2d0], -R0 ;  /* 0x0000b40023037a23 */ /* 0x002fe40000010800 */
[----:B------:R-:W-:Y:S04]  /*52c0*/  LDSM.16.MT88.4 R32, [R226+0x900] ;  /* 0x00090000e220783b */ /* 0x000fe80000004200 */
[----:B------:R1:W2:Y:S02]  /*52d0*/  MUFU.EX2 R107, R3 ;  /* 0x00000003006b7308 */ /* 0x0002a40000000800 */
[----:B-1----:R-:W-:Y:S01]  /*52e0*/  FFMA.FTZ R3, R36, c[0x0][0x2d0], -R6 ;  /* 0x0000b40024037a23 */ /* 0x002fe20000010806 */
[----:B--2---:R-:W-:-:S05]  /*52f0*/  F2FP.PACK_AB R15, R107, R244 ;  /* 0x000000f46b0f723e */ /* 0x004fca00000000ff */
[----:B------:R1:W-:Y:S02]  /*5300*/  MUFU.EX2 R203, R3 ;  /* 0x0000000300cb7308 */ /* 0x0003e40000000800 */
[C---:B------:R-:W-:Y:S08]  /*5310*/  HMMA.16816.F32 R92, R12.reuse, R20, RZ ;  /* 0x000000140c5c723c */ /* 0x040ff000000018ff */
[----:B------:R-:W-:Y:S01]  /*5320*/  HMMA.16816.F32 R100, R12, R22, RZ ;  /* 0x000000160c64723c */ /* 0x000fe200000018ff */
[----:B------:R-:W-:Y:S01]  /*5330*/  LDSM.16.MT88.4 R20, [R225+0x900] ;  /* 0x00090000e114783b */ /* 0x000fe20000004200 */
[----:B-1----:R-:W-:-:S04]  /*5340*/  FFMA.FTZ R3, R37, c[0x0][0x2d0], -R6 ;  /* 0x0000b40025037a23 */ /* 0x002fc80000010806 */
[----:B------:R1:W2:Y:S02]  /*5350*/  MUFU.EX2 R201, R3 ;  /* 0x0000000300c97308 */ /* 0x0002a40000000800 */
[C---:B------:R-:W-:Y:S08]  /*5360*/  HMMA.16816.F32 R88, R12.reuse, R16, RZ ;  /* 0x000000100c58723c */ /* 0x040ff000000018ff */
[----:B------:R-:W-:Y:S01]  /*5370*/  HMMA.16816.F32 R84, R12, R28, RZ ;  /* 0x0000001c0c54723c */ /* 0x000fe200000018ff */
[----:B-1----:R-:W-:Y:S01]  /*5380*/  FFMA.FTZ R3, R38, c[0x0][0x2d0], -R6 ;  /* 0x0000b40026037a23 */ /* 0x002fe20000010806 */
[----:B--2---:R-:W-:-:S05]  /*5390*/  F2FP.PACK_AB R8, R201, R203 ;  /* 0x000000cbc908723e */ /* 0x004fca00000000ff */
[----:B------:R-:W-:Y:S01]  /*53a0*/  IMAD.MOV.U32 R29, RZ, RZ, R105 ;  /* 0x000000ffff1d7224 */ /* 0x000fe200078e0069 */
[----:B------:R-:W-:Y:S01]  /*53b0*/  HMMA.16816.F32 R112, R12, R18, RZ ;  /* 0x000000120c70723c */ /* 0x000fe200000018ff */
[----:B------:R1:W-:Y:S01]  /*53c0*/  MUFU.EX2 R195, R3 ;  /* 0x0000000300c37308 */ /* 0x0003e20000000800 */
[----:B------:R-:W-:-:S06]  /*53d0*/  IMAD.MOV.U32 R28, RZ, RZ, R104 ;  /* 0x000000ffff1c7224 */ /* 0x000fcc00078e0068 */
[C---:B------:R-:W-:Y:S08]  /*53e0*/  HMMA.16816.F32 R16, R12.reuse, R40, RZ ;  /* 0x000000280c10723c */ /* 0x040ff000000018ff */
[----:B------:R-:W-:Y:S01]  /*53f0*/  HMMA.16816.F32 R124, R12, R30, RZ ;  /* 0x0000001e0c7c723c */ /* 0x000fe200000018ff */
[----:B-1----:R-:W-:Y:S02]  /*5400*/  FFMA.FTZ R3, R39, c[0x0][0x2d0], -R6 ;  /* 0x0000b40027037a23 */ /* 0x002fe40000010806 */
[----:B------:R-:W1:Y:S02]  /*5410*/  LDSM.16.MT88.4 R36, [R227+0x900] ;  /* 0x00090000e324783b */ /* 0x000e640000004200 */
[----:B------:R2:W3:Y:S02]  /*5420*/  MUFU.EX2 R4, R3 ;  /* 0x0000000300047308 */ /* 0x0004e40000000800 */
[----:B--2---:R-:W-:Y:S01]  /*5430*/  FFMA.FTZ R3, R68, c[0x0][0x2d0], -R5 ;  /* 0x0000b40044037a23 */ /* 0x004fe20000010805 */
[----:B---3--:R-:W-:Y:S01]  /*5440*/  F2FP.PACK_AB R10, R4, R195 ;  /* 0x000000c3040a723e */ /* 0x008fe200000000ff */
[----:B------:R-:W-:-:S04]  /*5450*/  IMAD.MOV.U32 R68, RZ, RZ, R110 ;  /* 0x000000ffff447224 */ /* 0x000fc800078e006e */
[----:B------:R2:W-:Y:S02]  /*5460*/  MUFU.EX2 R196, R3 ;  /* 0x0000000300c47308 */ /* 0x0005e40000000800 */
[----:B--2---:R-:W-:Y:S02]  /*5470*/  FFMA.FTZ R3, R69, c[0x0][0x2d0], -R5 ;  /* 0x0000b40045037a23 */ /* 0x004fe40000010805 */
[----:B------:R-:W-:-:S04]  /*5480*/  IMAD.MOV.U32 R69, RZ, RZ, R109 ;  /* 0x000000ffff457224 */ /* 0x000fc800078e006d */
[----:B------:R2:W3:Y:S02]  /*5490*/  MUFU.EX2 R199, R3 ;  /* 0x0000000300c77308 */ /* 0x0004e40000000800 */
[----:B--2---:R-:W-:Y:S01]  /*54a0*/  FFMA.FTZ R3, R70, c[0x0][0x2d0], -R5 ;  /* 0x0000b40046037a23 */ /* 0x004fe20000010805 */
[----:B---3--:R-:W-:Y:S02]  /*54b0*/  F2FP.PACK_AB R9, R199, R196 ;  /* 0x000000c4c709723e */ /* 0x008fe400000000ff */
[----:B------:R-:W-:-:S03]  /*54c0*/  MOV R70, R106 ;  /* 0x0000006a00467202 */ /* 0x000fc60000000f00 */
[----:B------:R2:W-:Y:S02]  /*54d0*/  MUFU.EX2 R194, R3 ;  /* 0x0000000300c27308 */ /* 0x0005e40000000800 */
[----:B--2---:R-:W-:Y:S02]  /*54e0*/  FFMA.FTZ R3, R74, c[0x0][0x2d0], -R5 ;  /* 0x0000b4004a037a23 */ /* 0x004fe40000010805 */
[----:B------:R-:W-:-:S04]  /*54f0*/  IMAD.MOV.U32 R74, RZ, RZ, R107 ;  /* 0x000000ffff4a7224 */ /* 0x000fc800078e006b */
[----:B------:R2:W3:Y:S02]  /*5500*/  MUFU.EX2 R187, R3 ;  /* 0x0000000300bb7308 */ /* 0x0004e40000000800 */
[----:B--2---:R-:W-:Y:S01]  /*5510*/  FFMA.FTZ R3, R75, c[0x0][0x2d0], -R7 ;  /* 0x0000b4004b037a23 */ /* 0x004fe20000010807 */
[----:B---3--:R-:W-:Y:S01]  /*5520*/  F2FP.PACK_AB R11, R187, R194 ;  /* 0x000000c2bb0b723e */ /* 0x008fe200000000ff */
[----:B------:R-:W-:-:S04]  /*5530*/  IMAD.MOV.U32 R75, RZ, RZ, R108 ;  /* 0x000000ffff4b7224 */ /* 0x000fc800078e006c */
[----:B------:R2:W-:Y:S01]  /*5540*/  MUFU.EX2 R219, R3 ;  /* 0x0000000300db7308 */ /* 0x0005e20000000800 */
[----:B------:R-:W-:Y:S01]  /*5550*/  HMMA.16816.F32 R108, R12, R42, RZ ;  /* 0x0000002a0c6c723c */ /* 0x000fe200000018ff */
[----:B------:R-:W-:Y:S07]  /*5560*/  LDSM.16.MT88.4 R12, [R227+0x1100] ;  /* 0x00110000e30c783b */ /* 0x000fee0000004200 */
[----:B-1----:R-:W-:Y:S01]  /*5570*/  HMMA.16816.F32 R104, R8, R36, R64 ;  /* 0x000000240868723c */ /* 0x002fe20000001840 */
[----:B--2---:R-:W-:-:S07]  /*5580*/  FFMA.FTZ R3, R96, c[0x0][0x2d0], -R7 ;  /* 0x0000b40060037a23 */ /* 0x004fce0000010807 */
[C---:B------:R-:W-:Y:S01]  /*5590*/  HMMA.16816.F32 R120, R8.reuse, R24, R80 ;  /* 0x000000180878723c */ /* 0x040fe20000001850 */
[----:B------:R1:W2:Y:S07]  /*55a0*/  MUFU.EX2 R218, R3 ;  /* 0x0000000300da7308 */ /* 0x0002ae0000000800 */
[C---:B------:R-:W-:Y:S08]  /*55b0*/  HMMA.16816.F32 R64, R8.reuse, R38, R60 ;  /* 0x000000260840723c */ /* 0x040ff0000000183c */
[----:B------:R-:W-:Y:S01]  /*55c0*/  HMMA.16816.F32 R80, R8, R32, R48 ;  /* 0x000000200850723c */ /* 0x000fe20000001830 */
[----:B-1----:R-:W-:-:S04]  /*55d0*/  FFMA.FTZ R3, R97, c[0x0][0x2d0], -R7 ;  /* 0x0000b40061037a23 */ /* 0x002fc80000010807 */
[----:B------:R1:W-:Y:S03]  /*55e0*/  MUFU.EX2 R215, R3 ;  /* 0x0000000300d77308 */ /* 0x0003e60000000800 */
[C---:B------:R-:W-:Y:S08]  /*55f0*/  HMMA.16816.F32 R76, R8.reuse, R26, R76 ;  /* 0x0000001a084c723c */ /* 0x040ff0000000184c */
[----:B------:R-:W-:Y:S01]  /*5600*/  HMMA.16816.F32 R60, R8, R22, R52 ;  /* 0x00000016083c723c */ /* 0x000fe20000001834 */
[----:B-1----:R-:W-:-:S07]  /*5610*/  FFMA.FTZ R3, R98, c[0x0][0x2d0], -R7 ;  /* 0x0000b40062037a23 */ /* 0x002fce0000010807 */
[----:B------:R-:W-:Y:S01]  /*5620*/  HMMA.16816.F32 R44, R8, R34, R44 ;  /* 0x00000022082c723c */ /* 0x000fe2000000182c */
[----:B------:R1:W3:Y:S02]  /*5630*/  MUFU.EX2 R217, R3 ;  /* 0x0000000300d97308 */ /* 0x0002e40000000800 */
[----:B-1----:R-:W-:-:S05]  /*5640*/  FFMA.FTZ R3, R99, c[0x0][0x2d0], -R0 ;  /* 0x0000b40063037a23 */ /* 0x002fca0000010800 */
[----:B------:R-:W-:Y:S01]  /*5650*/  HMMA.16816.F32 R96, R8, R20, R56 ;  /* 0x000000140860723c */ /* 0x000fe20000001838 */
[----:B------:R1:W-:Y:S06]  /*5660*/  MUFU.EX2 R206, R3 ;  /* 0x0000000300ce7308 */ /* 0x0003ec0000000800 */
[----:B--2---:R-:W-:Y:S02]  /*5670*/  F2FP.PACK_AB R8, R218, R219 ;  /* 0x000000dbda08723e */ /* 0x004fe400000000ff */
[----:B---3--:R-:W-:Y:S01]  /*5680*/  F2FP.PACK_AB R10, R217, R215 ;  /* 0x000000d7d90a723e */ /* 0x008fe200000000ff */
[----:B-1----:R-:W-:-:S02]  /*5690*/  FFMA.FTZ R3, R116, c[0x0][0x2d0], -R0 ;  /* 0x0000b40074037a23 */ /* 0x002fc40000010800 */
[----:B------:R-:W-:Y:S02]  /*56a0*/  IMAD.MOV.U32 R116, RZ, RZ, R204 ;  /* 0x000000ffff747224 */ /* 0x000fe400078e00cc */
[----:B------:R1:W2:Y:S02]  /*56b0*/  MUFU.EX2 R208, R3 ;  /* 0x0000000300d07308 */ /* 0x0002a40000000800 */
[----:B-1----:R-:W-:Y:S01]  /*56c0*/  FFMA.FTZ R3, R117, c[0x0][0x2d0], -R0 ;  /* 0x0000b40075037a23 */ /* 0x002fe20000010800 */
[----:B--2---:R-:W-:Y:S01]  /*56d0*/  F2FP.PACK_AB R9, R208, R206 ;  /* 0x000000ced009723e */ /* 0x004fe200000000ff */
[----:B------:R-:W-:-:S04]  /*56e0*/  IMAD.MOV.U32 R117, RZ, RZ, R202 ;  /* 0x000000ffff757224 */ /* 0x000fc800078e00ca */
[----:B------:R1:W-:Y:S02]  /*56f0*/  MUFU.EX2 R210, R3 ;  /* 0x0000000300d27308 */ /* 0x0003e40000000800 */
[----:B-1----:R-:W-:Y:S02]  /*5700*/  FFMA.FTZ R3, R118, c[0x0][0x2d0], -R0 ;  /* 0x0000b40076037a23 */ /* 0x002fe40000010800 */
[----:B------:R-:W-:-:S04]  /*5710*/  IMAD.MOV.U32 R118, RZ, RZ, R29 ;  /* 0x000000ffff767224 */ /* 0x000fc800078e001d */
[----:B------:R1:W2:Y:S02]  /*5720*/  MUFU.EX2 R207, R3 ;  /* 0x0000000300cf7308 */ /* 0x0002a40000000800 */
[----:B-1----:R-:W-:Y:S01]  /*5730*/  FFMA.FTZ R3, R128, c[0x0][0x2d0], -R7 ;  /* 0x0000b40080037a23 */ /* 0x002fe20000010807 */
[----:B--2---:R-:W-:Y:S01]  /*5740*/  F2FP.PACK_AB R11, R207, R210 ;  /* 0x000000d2cf0b723e */ /* 0x004fe200000000ff */
[----:B------:R-:W-:-:S04]  /*5750*/  IMAD.MOV.U32 R128, RZ, RZ, R203 ;  /* 0x000000ffff807224 */ /* 0x000fc800078e00cb */
[----:B------:R1:W-:Y:S02]  /*5760*/  MUFU.EX2 R209, R3 ;  /* 0x0000000300d17308 */ /* 0x0003e40000000800 */
[C---:B------:R-:W-:Y:S07]  /*5770*/  HMMA.16816.F32 R52, R8.reuse, R36, R88 ;  /* 0x000000240834723c */ /* 0x040fee0000001858 */
[----:B------:R-:W-:Y:S01]  /*5780*/  IMAD.MOV.U32 R89, RZ, RZ, R200 ;  /* 0x000000ffff597224 */ /* 0x000fe200078e00c8 */
[----:B------:R-:W-:Y:S01]  /*5790*/  MOV R90, R199 ;  /* 0x000000c7005a7202 */ /* 0x000fe20000000f00 */
[----:B------:R-:W-:Y:S01]  /*57a0*/  IMAD.MOV.U32 R91, RZ, RZ, R198 ;  /* 0x000000ffff5b7224 */ /* 0x000fe200078e00c6 */
[----:B------:R-:W-:Y:S01]  /*57b0*/  HMMA.16816.F32 R48, R8, R24, R92 ;  /* 0x000000180830723c */ /* 0x000fe2000000185c */
[----:B-1----:R-:W-:-:S02]  /*57c0*/  FFMA.FTZ R3, R129, c[0x0][0x2d0], -R6 ;  /* 0x0000b40081037a23 */ /* 0x002fc40000010806 */
[----:B------:R-:W-:Y:S02]  /*57d0*/  IMAD.MOV.U32 R129, RZ, RZ, R205 ;  /* 0x000000ffff817224 */ /* 0x000fe400078e00cd */
[----:B------:R1:W-:Y:S03]  /*57e0*/  MUFU.EX2 R204, R3 ;  /* 0x0000000300cc7308 */ /* 0x0003e60000000800 */
[C---:B------:R-:W-:Y:S01]  /*57f0*/  HMMA.16816.F32 R92, R8.reuse, R32, R16 ;  /* 0x00000020085c723c */ /* 0x040fe20000001810 */
[----:B------:R-:W-:Y:S06]  /*5800*/  LDSM.16.MT88.4 R16, [R224+0x1100] ;  /* 0x00110000e010783b */ /* 0x000fec0000004200 */
[----:B------:R-:W-:Y:S01]  /*5810*/  IMAD.MOV.U32 R33, RZ, RZ, R116 ;  /* 0x000000ffff217224 */ /* 0x000fe200078e0074 */
[----:B------:R-:W-:Y:S01]  /*5820*/  HMMA.16816.F32 R36, R8, R38, R112 ;  /* 0x000000260824723c */ /* 0x000fe20000001870 */
[----:B------:R-:W-:-:S02]  /*5830*/  IMAD.MOV.U32 R116, RZ, RZ, R196 ;  /* 0x000000ffff747224 */ /* 0x000fc400078e00c4 */
[----:B------:R-:W-:Y:S02]  /*5840*/  IMAD.MOV.U32 R32, RZ, RZ, R69 ;  /* 0x000000ffff207224 */ /* 0x000fe400078e0045 */
[----:B------:R-:W-:Y:S02]  /*5850*/  IMAD.MOV.U32 R69, RZ, RZ, R188 ;  /* 0x000000ffff457224 */ /* 0x000fe400078e00bc */
[----:B-1----:R-:W-:Y:S01]  /*5860*/  FFMA.FTZ R3, R130, c[0x0][0x2d0], -R6 ;  /* 0x0000b40082037a23 */ /* 0x002fe20000010806 */
[----:B------:R-:W-:Y:S01]  /*5870*/  HMMA.16816.F32 R40, R8, R26, R100 ;  /* 0x0000001a0828723c */ /* 0x000fe20000001864 */
[----:B------:R-:W-:Y:S01]  /*5880*/  IMAD.MOV.U32 R112, RZ, RZ, R195 ;  /* 0x000000ffff707224 */ /* 0x000fe200078e00c3 */
[----:B------:R-:W-:Y:S01]  /*5890*/  LDSM.16.MT88.4 R24, [R225+0x1100] ;  /* 0x00110000e118783b */ /* 0x000fe20000004200 */
[----:B------:R1:W2:Y:S01]  /*58a0*/  MUFU.EX2 R205, R3 ;  /* 0x0000000300cd7308 */ /* 0x0002a20000000800 */
[----:B------:R-:W-:Y:S01]  /*58b0*/  IMAD.MOV.U32 R115, RZ, RZ, R68 ;  /* 0x000000ffff737224 */ /* 0x000fe200078e0044 */
[----:B------:R-:W-:Y:S01]  /*58c0*/  MOV R68, R193 ;  /* 0x000000c100447202 */ /* 0x000fe20000000f00 */
[----:B------:R-:W-:-:S02]  /*58d0*/  IMAD.MOV.U32 R130, RZ, RZ, R28 ;  /* 0x000000ffff827224 */ /* 0x000fc400078e001c */
[----:B------:R-:W3:Y:S01]  /*58e0*/  LDSM.16.MT88.4 R28, [R226+0x1100] ;  /* 0x00110000e21c783b */ /* 0x000ee20000004200 */
[----:B------:R-:W-:Y:S01]  /*58f0*/  IMAD.MOV.U32 R114, RZ, RZ, R191 ;  /* 0x000000ffff727224 */ /* 0x000fe200078e00bf */
[----:B------:R-:W-:Y:S01]  /*5900*/  HMMA.16816.F32 R84, R8, R20, R84 ;  /* 0x000000140854723c */ /* 0x000fe20000001854 */
[----:B------:R-:W-:-:S06]  /*5910*/  IMAD.MOV.U32 R113, RZ, RZ, R190 ;  /* 0x000000ffff717224 */ /* 0x000fcc00078e00be */
[----:B------:R-:W-:Y:S01]  /*5920*/  IMAD.MOV.U32 R21, RZ, RZ, R90 ;  /* 0x000000ffff157224 */ /* 0x000fe200078e005a */
[C---:B------:R-:W-:Y:S01]  /*5930*/  HMMA.16816.F32 R56, R8.reuse, R22, R124 ;  /* 0x000000160838723c */ /* 0x040fe2000000187c */
[----:B-1----:R-:W-:Y:S02]  /*5940*/  FFMA.FTZ R3, R131, c[0x0][0x2d0], -R6 ;  /* 0x0000b40083037a23 */ /* 0x002fe40000010806 */
[----:B------:R-:W-:Y:S02]  /*5950*/  IMAD.MOV.U32 R131, RZ, RZ, R201 ;  /* 0x000000ffff837224 */ /* 0x000fe400078e00c9 */
[----:B------:R1:W-:Y:S01]  /*5960*/  MUFU.EX2 R203, R3 ;  /* 0x0000000300cb7308 */ /* 0x0003e20000000800 */
[----:B------:R-:W-:Y:S01]  /*5970*/  IMAD.MOV.U32 R20, RZ, RZ, R91 ;  /* 0x000000ffff147224 */ /* 0x000fe200078e005b */
[----:B------:R-:W-:Y:S01]  /*5980*/  MOV R124, R112 ;  /* 0x00000070007c7202 */ /* 0x000fe20000000f00 */
[----:B------:R-:W-:Y:S02]  /*5990*/  IMAD.MOV.U32 R125, RZ, RZ, R89 ;  /* 0x000000ffff7d7224 */ /* 0x000fe400078e0059 */
[----:B------:R-:W-:Y:S01]  /*59a0*/  HMMA.16816.F32 R88, R8, R34, R108 ;  /* 0x000000220858723c */ /* 0x000fe2000000186c */
[----:B------:R-:W-:-:S02]  /*59b0*/  IMAD.MOV.U32 R127, RZ, RZ, R113 ;  /* 0x000000ffff7f7224 */ /* 0x000fc400078e0071 */
[----:B------:R-:W-:Y:S02]  /*59c0*/  IMAD.MOV.U32 R112, RZ, RZ, R115 ;  /* 0x000000ffff707224 */ /* 0x000fe400078e0073 */
[----:B------:R-:W-:Y:S02]  /*59d0*/  IMAD.MOV.U32 R113, RZ, RZ, R32 ;  /* 0x000000ffff717224 */ /* 0x000fe400078e0020 */
[----:B--2---:R-:W-:Y:S01]  /*59e0*/  F2FP.PACK_AB R8, R205, R204 ;  /* 0x000000cccd08723e */ /* 0x004fe200000000ff */
[----:B------:R-:W-:Y:S02]  /*59f0*/  IMAD.MOV.U32 R115, RZ, RZ, R20 ;  /* 0x000000ffff737224 */ /* 0x000fe400078e0014 */
[----:B------:R-:W-:Y:S02]  /*5a00*/  IMAD.MOV.U32 R32, RZ, RZ, R21 ;  /* 0x000000ffff207224 */ /* 0x000fe400078e0015 */
[----:B-1----:R-:W-:Y:S02]  /*5a10*/  FFMA.FTZ R3, R132, c[0x0][0x2d0], -R6 ;  /* 0x0000b40084037a23 */ /* 0x002fe40000010806 */
[----:B------:R-:W-:-:S02]  /*5a20*/  IMAD.MOV.U32 R132, RZ, RZ, R194 ;  /* 0x000000ffff847224 */ /* 0x000fc400078e00c2 */
[----:B------:R1:W2:Y:S01]  /*5a30*/  MUFU.EX2 R202, R3 ;  /* 0x0000000300ca7308 */ /* 0x0002a20000000800 */
[----:B------:R-:W-:Y:S02]  /*5a40*/  IMAD.MOV.U32 R126, RZ, RZ, R115 ;  /* 0x000000ffff7e7224 */ /* 0x000fe400078e0073 */
[----:B-1----:R-:W-:Y:S01]  /*5a50*/  FFMA.FTZ R3, R133, c[0x0][0x2d0], -R5 ;  /* 0x0000b40085037a23 */ /* 0x002fe20000010805 */
[----:B--2---:R-:W-:Y:S01]  /*5a60*/  F2FP.PACK_AB R10, R202, R203 ;  /* 0x000000cbca0a723e */ /* 0x004fe200000000ff */
[----:B------:R-:W-:-:S03]  /*5a70*/  IMAD.MOV.U32 R133, RZ, RZ, R189 ;  /* 0x000000ffff857224 */ /* 0x000fc600078e00bd */
[----:B------:R1:W-:Y:S02]  /*5a80*/  MUFU.EX2 R201, R3 ;  /* 0x0000000300c97308 */ /* 0x0003e40000000800 */
[----:B-1----:R-:W-:Y:S02]  /*5a90*/  FFMA.FTZ R3, R134, c[0x0][0x2d0], -R5 ;  /* 0x0000b40086037a23 */ /* 0x002fe40000010805 */
[----:B------:R-:W-:-:S04]  /*5aa0*/  IMAD.MOV.U32 R134, RZ, RZ, R187 ;  /* 0x000000ffff867224 */ /* 0x000fc800078e00bb */
[----:B------:R1:W2:Y:S02]  /*5ab0*/  MUFU.EX2 R200, R3 ;  /* 0x0000000300c87308 */ /* 0x0002a40000000800 */
[----:B-1----:R-:W-:Y:S01]  /*5ac0*/  FFMA.FTZ R3, R135, c[0x0][0x2d0], -R5 ;  /* 0x0000b40087037a23 */ /* 0x002fe20000010805 */
[----:B--2---:R-:W-:Y:S01]  /*5ad0*/  F2FP.PACK_AB R9, R200, R201 ;  /* 0x000000c9c809723e */ /* 0x004fe200000000ff */
[----:B------:R-:W-:-:S04]  /*5ae0*/  IMAD.MOV.U32 R135, RZ, RZ, R4 ;  /* 0x000000ffff877224 */ /* 0x000fc800078e0004 */
[----:B------:R1:W-:Y:S01]  /*5af0*/  MUFU.EX2 R199, R3 ;  /* 0x0000000300c77308 */ /* 0x0003e20000000800 */
[----:B------:R-:W-:-:S04]  /*5b00*/  IMAD.MOV.U32 R4, RZ, RZ, R192 ;  /* 0x000000ffff047224 */ /* 0x000fc800078e00c0 */
[----:B------:R-:W-:Y:S02]  /*5b10*/  FFMA.FTZ R4, R4, c[0x0][0x2d0], -R7 ;  /* 0x0000b40004047a23 */ /* 0x000fe40000010807 */
[----:B-1----:R-:W-:Y:S02]  /*5b20*/  FFMA.FTZ R3, R136, c[0x0][0x2d0], -R5 ;  /* 0x0000b40088037a23 */ /* 0x002fe40000010805 */
[----:B------:R-:W-:Y:S02]  /*5b30*/  IMAD.MOV.U32 R136, RZ, RZ, R197 ;  /* 0x000000ffff887224 */ /* 0x000fe400078e00c5 */
[----:B------:R1:W2:Y:S02]  /*5b40*/  MUFU.EX2 R198, R3 ;  /* 0x0000000300c67308 */ /* 0x0002a40000000800 */
[----:B-1----:R-:W-:Y:S01]  /*5b50*/  FFMA.FTZ R3, R137, c[0x0][0x2d0], -R7 ;  /* 0x0000b40089037a23 */ /* 0x002fe20000010807 */
[----:B--2---:R-:W-:-:S05]  /*5b60*/  F2FP.PACK_AB R11, R198, R199 ;  /* 0x000000c7c60b723e */ /* 0x004fca00000000ff */
[----:B------:R1:W2:Y:S02]  /*5b70*/  MUFU.EX2 R197, R3 ;  /* 0x0000000300c57308 */ /* 0x0002a40000000800 */
[C---:B---3--:R-:W-:Y:S08]  /*5b80*/  HMMA.16816.F32 R100, R8.reuse, R28, R80 ;  /* 0x0000001c0864723c */ /* 0x048ff00000001850 */
[----:B------:R-:W-:Y:S01]  /*5b90*/  HMMA.16816.F32 R80, R8, R18, R76 ;  /* 0x000000120850723c */ /* 0x000fe2000000184c */
[----:B-1----:R-:W-:-:S02]  /*5ba0*/  FFMA.FTZ R3, R138, c[0x0][0x2d0], -R7 ;  /* 0x0000b4008a037a23 */ /* 0x002fc40000010807 */
[----:B------:R-:W-:Y:S02]  /*5bb0*/  IMAD.MOV.U32 R138, RZ, RZ, R32 ;  /* 0x000000ffff8a7224 */ /* 0x000fe400078e0020 */
[----:B------:R1:W-:Y:S03]  /*5bc0*/  MUFU.EX2 R196, R3 ;  /* 0x0000000300c47308 */ /* 0x0003e60000000800 */
[C---:B------:R-:W-:Y:S08]  /*5bd0*/  HMMA.16816.F32 R76, R8.reuse, R14, R64 ;  /* 0x0000000e084c723c */ /* 0x040ff00000001840 */
[----:B------:R-:W-:Y:S01]  /*5be0*/  HMMA.16816.F32 R64, R8, R26, R60 ;  /* 0x0000001a0840723c */ /* 0x000fe2000000183c */
[----:B-1----:R-:W-:-:S07]  /*5bf0*/  FFMA.FTZ R3, R139, c[0x0][0x2d0], -R7 ;  /* 0x0000b4008b037a23 */ /* 0x002fce0000010807 */
[C---:B------:R-:W-:Y:S01]  /*5c00*/  HMMA.16816.F32 R120, R8.reuse, R16, R120 ;  /* 0x000000100878723c */ /* 0x040fe20000001878 */
[----:B------:R1:W3:Y:S07]  /*5c10*/  MUFU.EX2 R195, R3 ;  /* 0x0000000300c37308 */ /* 0x0002ee0000000800 */
[C---:B------:R-:W-:Y:S08]  /*5c20*/  HMMA.16816.F32 R104, R8.reuse, R12, R104 ;  /* 0x0000000c0868723c */ /* 0x040ff00000001868 */
[----:B------:R-:W-:Y:S01]  /*5c30*/  HMMA.16816.F32 R96, R8, R24, R96 ;  /* 0x000000180860723c */ /* 0x000fe20000001860 */
[----:B-1----:R-:W-:-:S04]  /*5c40*/  FFMA.FTZ R3, R140, c[0x0][0x2d0], -R7 ;  /* 0x0000b4008c037a23 */ /* 0x002fc80000010807 */
[----:B------:R1:W-:Y:S03]  /*5c50*/  MUFU.EX2 R194, R3 ;  /* 0x0000000300c27308 */ /* 0x0003e60000000800 */
[----:B------:R-:W-:Y:S07]  /*5c60*/  HMMA.16816.F32 R60, R8, R30, R44 ;  /* 0x0000001e083c723c */ /* 0x000fee000000182c */
[----:B--2---:R-:W-:-:S02]  /*5c70*/  F2FP.PACK_AB R8, R197, R209 ;  /* 0x000000d1c508723e */ /* 0x004fc400000000ff */
[----:B---3--:R-:W-:Y:S01]  /*5c80*/  F2FP.PACK_AB R10, R195, R196 ;  /* 0x000000c4c30a723e */ /* 0x008fe200000000ff */
[----:B-1----:R-:W-:-:S04]  /*5c90*/  FFMA.FTZ R3, R141, c[0x0][0x2d0], -R0 ;  /* 0x0000b4008d037a23 */ /* 0x002fc80000010800 */
[----:B------:R1:W-:Y:S02]  /*5ca0*/  MUFU.EX2 R193, R3 ;  /* 0x0000000300c17308 */ /* 0x0003e40000000800 */
[----:B-1----:R-:W-:-:S06]  /*5cb0*/  FFMA.FTZ R3, R142, c[0x0][0x2d0], -R0 ;  /* 0x0000b4008e037a23 */ /* 0x002fcc0000010800 */
[----:B------:R1:W2:Y:S02]  /*5cc0*/  MUFU.EX2 R192, R3 ;  /* 0x0000000300c07308 */ /* 0x0002a40000000800 */
[----:B-1----:R-:W-:Y:S01]  /*5cd0*/  FFMA.FTZ R3, R143, c[0x0][0x2d0], -R0 ;  /* 0x0000b4008f037a23 */ /* 0x002fe20000010800 */
[----:B--2---:R-:W-:-:S05]  /*5ce0*/  F2FP.PACK_AB R9, R192, R193 ;  /* 0x000000c1c009723e */ /* 0x004fca00000000ff */
[----:B------:R1:W-:Y:S02]  /*5cf0*/  MUFU.EX2 R191, R3 ;  /* 0x0000000300bf7308 */ /* 0x0003e40000000800 */
[----:B-1----:R-:W-:-:S06]  /*5d00*/  FFMA.FTZ R3, R144, c[0x0][0x2d0], -R0 ;  /* 0x0000b40090037a23 */ /* 0x002fcc0000010800 */
[----:B------:R1:W2:Y:S02]  /*5d10*/  MUFU.EX2 R189, R3 ;  /* 0x0000000300bd7308 */ /* 0x0002a40000000800 */
[----:B-1----:R-:W-:Y:S01]  /*5d20*/  FFMA.FTZ R3, R145, c[0x0][0x2d0], -R7 ;  /* 0x0000b40091037a23 */ /* 0x002fe20000010807 */
[----:B--2---:R-:W-:-:S05]  /*5d30*/  F2FP.PACK_AB R11, R189, R191 ;  /* 0x000000bfbd0b723e */ /* 0x004fca00000000ff */
[----:B------:R1:W-:Y:S02]  /*5d40*/  MUFU.EX2 R190, R3 ;  /* 0x0000000300be7308 */ /* 0x0003e40000000800 */
[C---:B------:R-:W-:Y:S07]  /*5d50*/  HMMA.16816.F32 R20, R8.reuse, R12, R52 ;  /* 0x0000000c0814723c */ /* 0x040fee0000001834 */
[----:B------:R-:W-:Y:S01]  /*5d60*/  MOV R52, R118 ;  /* 0x0000007600347202 */ /* 0x000fe20000000f00 */
[----:B------:R-:W-:Y:S01]  /*5d70*/  IMAD.MOV.U32 R55, RZ, RZ, R117 ;  /* 0x000000ffff377224 */ /* 0x000fe200078e0075 */
[----:B------:R-:W-:Y:S01]  /*5d80*/  HMMA.16816.F32 R36, R8, R14, R36 ;  /* 0x0000000e0824723c */ /* 0x000fe20000001824 */
[----:B------:R-:W2:Y:S01]  /*5d90*/  LDSM.16.MT88.4 R12, [R227+0x1900] ;  /* 0x00190000e30c783b */ /* 0x000ea20000004200 */
[----:B------:R-:W-:-:S02]  /*5da0*/  IMAD.MOV.U32 R54, RZ, RZ, R112 ;  /* 0x000000ffff367224 */ /* 0x000fc400078e0070 */
[----:B-1----:R-:W-:-:S04]  /*5db0*/  FFMA.FTZ R3, R146, c[0x0][0x2d0], -R7 ;  /* 0x0000b40092037a23 */ /* 0x002fc80000010807 */
[----:B------:R1:W-:Y:S01]  /*5dc0*/  MUFU.EX2 R188, R3 ;  /* 0x0000000300bc7308 */ /* 0x0003e20000000800 */
[C---:B------:R-:W-:Y:S08]  /*5dd0*/  HMMA.16816.F32 R44, R8.reuse, R18, R40 ;  /* 0x00000012082c723c */ /* 0x040ff00000001828 */
[----:B------:R-:W-:Y:S01]  /*5de0*/  HMMA.16816.F32 R40, R8, R24, R84 ;  /* 0x000000180828723c */ /* 0x000fe20000001854 */
[----:B-1----:R-:W-:-:S07]  /*5df0*/  FFMA.FTZ R3, R147, c[0x0][0x2d0], -R6 ;  /* 0x0000b40093037a23 */ /* 0x002fce0000010806 */
[----:B------:R-:W-:Y:S01]  /*5e00*/  HMMA.16816.F32 R48, R8, R16, R48 ;  /* 0x000000100830723c */ /* 0x000fe20000001830 */
[----:B------:R-:W-:Y:S01]  /*5e10*/  IMAD.MOV.U32 R85, RZ, RZ, R116 ;  /* 0x000000ffff557224 */ /* 0x000fe200078e0074 */
[----:B------:R-:W1:Y:S01]  /*5e20*/  LDSM.16.MT88.4 R16, [R224+0x1900] ;  /* 0x00190000e010783b */ /* 0x000e620000004200 */
[----:B------:R3:W-:Y:S01]  /*5e30*/  MUFU.EX2 R187, R3 ;  /* 0x0000000300bb7308 */ /* 0x0007e20000000800 */
[----:B------:R-:W-:-:S04]  /*5e40*/  IMAD.MOV.U32 R86, RZ, RZ, R128 ;  /* 0x000000ffff567224 */ /* 0x000fc800078e0080 */
[C---:B------:R-:W-:Y:S01]  /*5e50*/  HMMA.16816.F32 R56, R8.reuse, R26, R56 ;  /* 0x0000001a0838723c */ /* 0x040fe20000001838 */
[----:B------:R-:W-:Y:S07]  /*5e60*/  LDSM.16.MT88.4 R24, [R225+0x1900] ;  /* 0x00190000e118783b */ /* 0x000fee0000004200 */
[----:B------:R-:W-:Y:S01]  /*5e70*/  HMMA.16816.F32 R92, R8, R28, R92 ;  /* 0x0000001c085c723c */ /* 0x000fe2000000185c */
[----:B---3--:R-:W-:Y:S02]  /*5e80*/  FFMA.FTZ R3, R148, c[0x0][0x2d0], -R6 ;  /* 0x0000b40094037a23 */ /* 0x008fe40000010806 */
[----:B------:R-:W-:-:S02]  /*5e90*/  IMAD.MOV.U32 R148, RZ, RZ, R186 ;  /* 0x000000ffff947224 */ /* 0x000fc400078e00ba */
[----:B------:R3:W4:Y:S03]  /*5ea0*/  MUFU.EX2 R186, R3 ;  /* 0x0000000300ba7308 */ /* 0x0007260000000800 */
[----:B------:R-:W-:Y:S01]  /*5eb0*/  HMMA.16816.F32 R88, R8, R30, R88 ;  /* 0x0000001e0858723c */ /* 0x000fe20000001858 */
[----:B------:R-:W-:Y:S01]  /*5ec0*/  LDSM.16.MT88.4 R28, [R226+0x2100] ;  /* 0x00210000e21c783b */ /* 0x000fe20000004200 */
[----:B---3--:R-:W-:-:S05]  /*5ed0*/  FFMA.FTZ R3, R149, c[0x0][0x2d0], -R6 ;  /* 0x0000b40095037a23 */ /* 0x008fca0000010806 */
[----:B----4-:R-:W-:Y:S01]  /*5ee0*/  F2FP.PACK_AB R8, R186, R187 ;  /* 0x000000bbba08723e */ /* 0x010fe200000000ff */
[----:B------:R-:W-:Y:S02]  /*5ef0*/  IMAD.MOV.U32 R149, RZ, RZ, R136 ;  /* 0x000000ffff957224 */ /* 0x000fe400078e0088 */
[----:B------:R-:W-:Y:S02]  /*5f00*/  IMAD.MOV.U32 R136, RZ, RZ, R114 ;  /* 0x000000ffff887224 */ /* 0x000fe400078e0072 */
[----:B------:R-:W-:Y:S02]  /*5f10*/  IMAD.MOV.U32 R114, RZ, RZ, R33 ;  /* 0x000000ffff727224 */ /* 0x000fe400078e0021 */
[----:B------:R-:W-:Y:S02]  /*5f20*/  IMAD.MOV.U32 R33, RZ, RZ, R131 ;  /* 0x000000ffff217224 */ /* 0x000fe400078e0083 */
[----:B------:R-:W-:Y:S02]  /*5f30*/  IMAD.MOV.U32 R131, RZ, RZ, R130 ;  /* 0x000000ffff837224 */ /* 0x000fe400078e0082 */
[----:B------:R-:W-:Y:S01]  /*5f40*/  IMAD.MOV.U32 R130, RZ, RZ, R129 ;  /* 0x000000ffff827224 */ /* 0x000fe200078e0081 */
[----:B------:R-:W-:Y:S01]  /*5f50*/  MOV R129, R185 ;  /* 0x000000b900817202 */ /* 0x000fe20000000f00 */
[----:B------:R-:W-:Y:S01]  /*5f60*/  IMAD.MOV.U32 R110, RZ, RZ, R136 ;  /* 0x000000ffff6e7224 */ /* 0x000fe200078e0088 */
[----:B------:R3:W-:Y:S01]  /*5f70*/  MUFU.EX2 R185, R3 ;  /* 0x0000000300b97308 */ /* 0x0007e20000000800 */
[----:B------:R-:W-:-:S02]  /*5f80*/  IMAD.MOV.U32 R136, RZ, RZ, R114 ;  /* 0x000000ffff887224 */ /* 0x000fc400078e0072 */
[----:B------:R-:W-:Y:S02]  /*5f90*/  IMAD.MOV.U32 R139, RZ, RZ, R33 ;  /* 0x000000ffff8b7224 */ /* 0x000fe400078e0021 */
[----:B------:R-:W4:Y:S01]  /*5fa0*/  LDSM.16.MT88.4 R32, [R226+0x1900] ;  /* 0x00190000e220783b */ /* 0x000f220000004200 */
[----:B------:R-:W-:Y:S02]  /*5fb0*/  IMAD.MOV.U32 R53, RZ, RZ, R131 ;  /* 0x000000ffff357224 */ /* 0x000fe400078e0083 */
[----:B------:R-:W-:Y:S02]  /*5fc0*/  IMAD.MOV.U32 R87, RZ, RZ, R130 ;  /* 0x000000ffff577224 */ /* 0x000fe400078e0082 */
[----:B------:R-:W-:Y:S02]  /*5fd0*/  IMAD.MOV.U32 R137, RZ, RZ, R129 ;  /* 0x000000ffff897224 */ /* 0x000fe400078e0081 */
[----:B---3--:R-:W-:Y:S02]  /*5fe0*/  FFMA.FTZ R3, R150, c[0x0][0x2d0], -R6 ;  /* 0x0000b40096037a23 */ /* 0x008fe40000010806 */
[----:B------:R-:W-:-:S02]  /*5ff0*/  IMAD.MOV.U32 R150, RZ, RZ, R184 ;  /* 0x000000ffff967224 */ /* 0x000fc400078e00b8 */
[----:B------:R3:W5:Y:S02]  /*6000*/  MUFU.EX2 R184, R3 ;  /* 0x0000000300b87308 */ /* 0x0007640000000800 */
[----:B---3--:R-:W-:Y:S01]  /*6010*/  FFMA.FTZ R3, R151, c[0x0][0x2d0], -R5 ;  /* 0x0000b40097037a23 */ /* 0x008fe20000010805 */
[----:B-----5:R-:W-:Y:S01]  /*6020*/  F2FP.PACK_AB R10, R184, R185 ;  /* 0x000000b9b80a723e */ /* 0x020fe200000000ff */
[----:B------:R-:W-:-:S04]  /*6030*/  IMAD.MOV.U32 R151, RZ, RZ, R127 ;  /* 0x000000ffff977224 */ /* 0x000fc800078e007f */
[----:B------:R3:W-:Y:S01]  /*6040*/  MUFU.EX2 R118, R3 ;  /* 0x0000000300767308 */ /* 0x0007e20000000800 */
[----:B------:R-:W-:Y:S02]  /*6050*/  IMAD.MOV.U32 R127, RZ, RZ, R113 ;  /* 0x000000ffff7f7224 */ /* 0x000fe400078e0071 */
[----:B---3--:R-:W-:Y:S02]  /*6060*/  FFMA.FTZ R3, R152, c[0x0][0x2d0], -R5 ;  /* 0x0000b40098037a23 */ /* 0x008fe40000010805 */
[----:B------:R-:W-:-:S03]  /*6070*/  IMAD.MOV.U32 R152, RZ, RZ, R53 ;  /* 0x000000ffff987224 */ /* 0x000fc600078e0035 */
[----:B------:R3:W5:Y:S02]  /*6080*/  MUFU.EX2 R117, R3 ;  /* 0x0000000300757308 */ /* 0x0007640000000800 */
[----:B---3--:R-:W-:Y:S01]  /*6090*/  FFMA.FTZ R3, R153, c[0x0][0x2d0], -R5 ;  /* 0x0000b40099037a23 */ /* 0x008fe20000010805 */
[----:B-----5:R-:W-:Y:S01]  /*60a0*/  F2FP.PACK_AB R9, R117, R118 ;  /* 0x000000767509723e */ /* 0x020fe200000000ff */
[----:B------:R-:W-:-:S04]  /*60b0*/  IMAD.MOV.U32 R153, RZ, RZ, R87 ;  /* 0x000000ffff997224 */ /* 0x000fc800078e0057 */
[----:B------:R3:W-:Y:S02]  /*60c0*/  MUFU.EX2 R115, R3 ;  /* 0x0000000300737308 */ /* 0x0007e40000000800 */
[----:B---3--:R-:W-:Y:S02]  /*60d0*/  FFMA.FTZ R3, R154, c[0x0][0x2d0], -R5 ;  /* 0x0000b4009a037a23 */ /* 0x008fe40000010805 */
[----:B------:R-:W-:-:S04]  /*60e0*/  IMAD.MOV.U32 R154, RZ, RZ, R52 ;  /* 0x000000ffff9a7224 */ /* 0x000fc800078e0034 */
[----:B------:R3:W5:Y:S02]  /*60f0*/  MUFU.EX2 R116, R3 ;  /* 0x0000000300747308 */ /* 0x0007640000000800 */
[----:B---3--:R-:W-:Y:S01]  /*6100*/  FFMA.FTZ R3, R155, c[0x0][0x2d0], -R7 ;  /* 0x0000b4009b037a23 */ /* 0x008fe20000010807 */
[----:B-----5:R-:W-:Y:S01]  /*6110*/  F2FP.PACK_AB R11, R116, R115 ;  /* 0x00000073740b723e */ /* 0x020fe200000000ff */
[----:B------:R-:W-:-:S04]  /*6120*/  IMAD.MOV.U32 R155, RZ, RZ, R86 ;  /* 0x000000ffff9b7224 */ /* 0x000fc800078e0056 */
[----:B------:R3:W-:Y:S02]  /*6130*/  MUFU.EX2 R114, R3 ;  /* 0x0000000300727308 */ /* 0x0007e40000000800 */
[C---:B--2---:R-:W-:Y:S08]  /*6140*/  HMMA.16816.F32 R140, R8.reuse, R12, R104 ;  /* 0x0000000c088c723c */ /* 0x044ff00000001868 */
[----:B-1----:R-:W-:Y:S01]  /*6150*/  HMMA.16816.F32 R128, R8, R18, R80 ;  /* 0x000000120880723c */ /* 0x002fe20000001850 */
[----:B---3--:R-:W-:-:S04]  /*6160*/  FFMA.FTZ R3, R156, c[0x0][0x2d0], -R7 ;  /* 0x0000b4009c037a23 */ /* 0x008fc80000010807 */
[----:B------:R1:W-:Y:S03]  /*6170*/  MUFU.EX2 R113, R3 ;  /* 0x0000000300717308 */ /* 0x0003e60000000800 */
[C---:B----4-:R-:W-:Y:S08]  /*6180*/  HMMA.16816.F32 R80, R8.reuse, R32, R100 ;  /* 0x000000200850723c */ /* 0x050ff00000001864 */
[----:B------:R-:W-:Y:S01]  /*6190*/  HMMA.16816.F32 R144, R8, R14, R76 ;  /* 0x0000000e0890723c */ /* 0x000fe2000000184c */
[----:B-1----:R-:W-:-:S07]  /*61a0*/  FFMA.FTZ R3, R157, c[0x0][0x2d0], -R7 ;  /* 0x0000b4009d037a23 */ /* 0x002fce0000010807 */
[C---:B------:R-:W-:Y:S01]  /*61b0*/  HMMA.16816.F32 R120, R8.reuse, R16, R120 ;  /* 0x000000100878723c */ /* 0x040fe20000001878 */
[----:B------:R1:W-:Y:S07]  /*61c0*/  MUFU.EX2 R112, R3 ;  /* 0x0000000300707308 */ /* 0x0003ee0000000800 */
[----:B------:R-:W-:Y:S01]  /*61d0*/  HMMA.16816.F32 R76, R8, R34, R60 ;  /* 0x00000022084c723c */ /* 0x000fe2000000183c */
[----:B-1----:R-:W-:-:S04]  /*61e0*/  FFMA.FTZ R3, R158, c[0x0][0x2d0], -R7 ;  /* 0x0000b4009e037a23 */ /* 0x002fc80000010807 */
[----:B------:R1:W-:Y:S02]  /*61f0*/  MUFU.EX2 R111, R3 ;  /* 0x00000003006f7308 */ /* 0x0003e40000000800 */
[--C-:B-1----:R-:W-:Y:S02]  /*6200*/  FFMA.FTZ R3, R159, c[0x0][0x2d0], -R0.reuse ;  /* 0x0000b4009f037a23 */ /* 0x102fe40000010800 */
[----:B------:R-:W-:Y:S04]  /*6210*/  HMMA.16816.F32 R156, R8, R24, R96 ;  /* 0x00000018089c723c */ /* 0x000fe80000001860 */
[----:B------:R1:W-:Y:S02]  /*6220*/  MUFU.EX2 R109, R3 ;  /* 0x00000003006d7308 */ /* 0x0003e40000000800 */
[----:B-1----:R-:W-:-:S02]  /*6230*/  FFMA.FTZ R3, R160, c[0x0][0x2d0], -R0 ;  /* 0x0000b400a0037a23 */ /* 0x002fc40000010800 */
[----:B------:R-:W-:-:S04]  /*6240*/  IMAD.MOV.U32 R160, RZ, RZ, R70 ;  /* 0x000000ffffa07224 */ /* 0x000fc800078e0046 */
[----:B------:R1:W2:Y:S02]  /*6250*/  MUFU.EX2 R108, R3 ;  /* 0x00000003006c7308 */ /* 0x0002a40000000800 */
[----:B-1----:R-:W-:Y:S02]  /*6260*/  FFMA.FTZ R3, R162, c[0x0][0x2d0], -R0 ;  /* 0x0000b400a2037a23 */ /* 0x002fe40000010800 */
[----:B------:R-:W-:-:S04]  /*6270*/  IMAD.MOV.U32 R162, RZ, RZ, R85 ;  /* 0x000000ffffa27224 */ /* 0x000fc800078e0055 */
[----:B------:R1:W-:Y:S01]  /*6280*/  MUFU.EX2 R107, R3 ;  /* 0x00000003006b7308 */ /* 0x0003e20000000800 */
[----:B------:R-:W-:Y:S07]  /*6290*/  HMMA.16816.F32 R84, R8, R26, R64 ;  /* 0x0000001a0854723c */ /* 0x000fee0000001840 */
[----:B------:R-:W-:Y:S02]  /*62a0*/  F2FP.PACK_AB R8, R190, R194 ;  /* 0x000000c2be08723e */ /* 0x000fe400000000ff */
[----:B--2---:R-:W-:-:S02]  /*62b0*/  F2FP.PACK_AB R9, R108, R109 ;  /* 0x0000006d6c09723e */ /* 0x004fc400000000ff */
[----:B------:R-:W-:Y:S01]  /*62c0*/  F2FP.PACK_AB R10, R114, R188 ;  /* 0x000000bc720a723e */ /* 0x000fe200000000ff */
[----:B-1----:R-:W-:Y:S01]  /*62d0*/  FFMA.FTZ R3, R163, c[0x0][0x2d0], -R0 ;  /* 0x0000b400a3037a23 */ /* 0x002fe20000010800 */
[----:B------:R-:W-:-:S03]  /*62e0*/  MOV R163, R54 ;  /* 0x0000003600a37202 */ /* 0x000fc60000000f00 */
[----:B------:R1:W2:Y:S02]  /*62f0*/  MUFU.EX2 R106, R3 ;  /* 0x00000003006a7308 */ /* 0x0002a40000000800 */
[----:B-1----:R-:W-:Y:S01]  /*6300*/  FFMA.FTZ R3, R161, c[0x0][0x2d0], -R7 ;  /* 0x0000b400a1037a23 */ /* 0x002fe20000010807 */
[----:B--2---:R-:W-:Y:S01]  /*6310*/  F2FP.PACK_AB R11, R106, R107 ;  /* 0x0000006b6a0b723e */ /* 0x004fe200000000ff */
[----:B------:R-:W-:-:S04]  /*6320*/  IMAD.MOV.U32 R161, RZ, RZ, R110 ;  /* 0x000000ffffa17224 */ /* 0x000fc800078e006e */
[----:B------:R1:W-:Y:S02]  /*6330*/  MUFU.EX2 R110, R3 ;  /* 0x00000003006e7308 */ /* 0x0003e40000000800 */
[C---:B------:R-:W-:Y:S08]  /*6340*/  HMMA.16816.F32 R60, R8.reuse, R18, R44 ;  /* 0x00000012083c723c */ /* 0x040ff0000000182c */
[----:B------:R-:W-:Y:S01]  /*6350*/  HMMA.16816.F32 R44, R8, R32, R92 ;  /* 0x00000020082c723c */ /* 0x000fe2000000185c */
[----:B-1----:R-:W-:-:S02]  /*6360*/  FFMA.FTZ R3, R164, c[0x0][0x2d0], -R6 ;  /* 0x0000b400a4037a23 */ /* 0x002fc40000010806 */
[----:B------:R-:W-:Y:S02]  /*6370*/  IMAD.MOV.U32 R164, RZ, RZ, R55 ;  /* 0x000000ffffa47224 */ /* 0x000fe400078e0037 */
[----:B------:R1:W-:Y:S03]  /*6380*/  MUFU.EX2 R104, R3 ;  /* 0x0000000300687308 */ /* 0x0003e60000000800 */
[C---:B------:R-:W-:Y:S01]  /*6390*/  HMMA.16816.F32 R64, R8.reuse, R16, R48 ;  /* 0x000000100840723c */ /* 0x040fe20000001830 */
[----:B------:R-:W-:Y:S07]  /*63a0*/  LDSM.16.MT88.4 R16, [R227+0x2100] ;  /* 0x00210000e310783b */ /* 0x000fee0000004200 */
[----:B------:R-:W-:Y:S01]  /*63b0*/  HMMA.16816.F32 R52, R8, R12, R20 ;  /* 0x0000000c0834723c */ /* 0x000fe20000001814 */
[----:B------:R-:W2:Y:S01]  /*63c0*/  LDSM.16.MT88.4 R20, [R224+0x2100] ;  /* 0x00210000e014783b */ /* 0x000ea20000004200 */
[----:B-1----:R-:W-:-:S06]  /*63d0*/  FFMA.FTZ R3, R165, c[0x0][0x2d0], -R6 ;  /* 0x0000b400a5037a23 */ /* 0x002fcc0000010806 */
[----:B------:R-:W-:Y:S01]  /*63e0*/  HMMA.16816.F32 R48, R8, R14, R36 ;  /* 0x0000000e0830723c */ /* 0x000fe20000001824 */
[----:B------:R-:W1:Y:S01]  /*63f0*/  LDSM.16.MT88.4 R12, [R225+0x2100] ;  /* 0x00210000e10c783b */ /* 0x000e620000004200 */
[----:B------:R-:W-:Y:S01]  /*6400*/  IMAD.MOV.U32 R165, RZ, RZ, R126 ;  /* 0x000000ffffa57224 */ /* 0x000fe200078e007e */
[----:B------:R3:W4:Y:S01]  /*6410*/  MUFU.EX2 R105, R3 ;  /* 0x0000000300697308 */ /* 0x0007220000000800 */
[----:B------:R-:W-:-:S04]  /*6420*/  IMAD.MOV.U32 R126, RZ, RZ, R75 ;  /* 0x000000ffff7e7224 */ /* 0x000fc800078e004b */
[C---:B------:R-:W-:Y:S08]  /*6430*/  HMMA.16816.F32 R32, R8.reuse, R34, R88 ;  /* 0x000000220820723c */ /* 0x040ff00000001858 */
[----:B------:R-:W-:Y:S01]  /*6440*/  HMMA.16816.F32 R36, R8, R24, R40 ;  /* 0x000000180824723c */ /* 0x000fe20000001828 */
[----:B---3--:R-:W-:Y:S02]  /*6450*/  FFMA.FTZ R3, R166, c[0x0][0x2d0], -R6 ;  /* 0x0000b400a6037a23 */ /* 0x008fe40000010806 */
[----:B------:R-:W-:-:S02]  /*6460*/  IMAD.MOV.U32 R166, RZ, RZ, R127 ;  /* 0x000000ffffa67224 */ /* 0x000fc400078e007f */
[----:B------:R3:W-:Y:S03]  /*6470*/  MUFU.EX2 R103, R3 ;  /* 0x0000000300677308 */ /* 0x0007e60000000800 */
[----:B------:R-:W-:Y:S01]  /*6480*/  HMMA.16816.F32 R40, R8, R26, R56 ;  /* 0x0000001a0828723c */ /* 0x000fe20000001838 */
[----:B------:R-:W-:Y:S01]  /*6490*/  IMAD.MOV.U32 R127, RZ, RZ, R74 ;  /* 0x000000ffff7f7224 */ /* 0x000fe200078e004a */
[----:B------:R-:W5:Y:S05]  /*64a0*/  LDSM.16.MT88.4 R24, [R224+0x2900] ;  /* 0x00290000e018783b */ /* 0x000f6a0000004200 */
[----:B----4-:R-:W-:Y:S01]  /*64b0*/  F2FP.PACK_AB R8, R105, R104 ;  /* 0x000000686908723e */ /* 0x010fe200000000ff */
[----:B---3--:R-:W-:-:S02]  /*64c0*/  FFMA.FTZ R3, R167, c[0x0][0x2d0], -R6 ;  /* 0x0000b400a7037a23 */ /* 0x008fc40000010806 */
[----:B------:R-:W-:Y:S02]  /*64d0*/  IMAD.MOV.U32 R167, RZ, RZ, R69 ;  /* 0x000000ffffa77224 */ /* 0x000fe400078e0045 */
[----:B------:R3:W4:Y:S02]  /*64e0*/  MUFU.EX2 R102, R3 ;  /* 0x0000000300667308 */ /* 0x0007240000000800 */
[----:B---3--:R-:W-:Y:S01]  /*64f0*/  FFMA.FTZ R3, R168, c[0x0][0x2d0], -R5 ;  /* 0x0000b400a8037a23 */ /* 0x008fe20000010805 */
[----:B----4-:R-:W-:Y:S01]  /*6500*/  F2FP.PACK_AB R10, R102, R103 ;  /* 0x00000067660a723e */ /* 0x010fe200000000ff */
[----:B------:R-:W-:-:S04]  /*6510*/  IMAD.MOV.U32 R168, RZ, RZ, R68 ;  /* 0x000000ffffa87224 */ /* 0x000fc800078e0044 */
[----:B------:R3:W-:Y:S02]  /*6520*/  MUFU.EX2 R101, R3 ;  /* 0x0000000300657308 */ /* 0x0007e40000000800 */
[----:B---3--:R-:W-:Y:S02]  /*6530*/  FFMA.FTZ R3, R169, c[0x0][0x2d0], -R5 ;  /* 0x0000b400a9037a23 */ /* 0x008fe40000010805 */
[----:B------:R-:W-:-:S04]  /*6540*/  IMAD.MOV.U32 R169, RZ, RZ, R151 ;  /* 0x000000ffffa97224 */ /* 0x000fc800078e0097 */
[----:B------:R3:W4:Y:S02]  /*6550*/  MUFU.EX2 R100, R3 ;  /* 0x0000000300647308 */ /* 0x0007240000000800 */
[----:B---3--:R-:W-:Y:S01]  /*6560*/  FFMA.FTZ R3, R170, c[0x0][0x2d0], -R5 ;  /* 0x0000b400aa037a23 */ /* 0x008fe20000010805 */
[----:B----4-:R-:W-:Y:S01]  /*6570*/  F2FP.PACK_AB R9, R100, R101 ;  /* 0x000000656409723e */ /* 0x010fe200000000ff */
[----:B------:R-:W-:-:S04]  /*6580*/  IMAD.MOV.U32 R170, RZ, RZ, R136 ;  /* 0x000000ffffaa7224 */ /* 0x000fc800078e0088 */
[----:B------:R3:W-:Y:S01]  /*6590*/  MUFU.EX2 R99, R3 ;  /* 0x0000000300637308 */ /* 0x0007e20000000800 */
[----:B------:R-:W-:Y:S02]  /*65a0*/  IMAD.MOV.U32 R136, RZ, RZ, R135 ;  /* 0x000000ffff887224 */ /* 0x000fe400078e0087 */
[----:B---3--:R-:W-:Y:S02]  /*65b0*/  FFMA.FTZ R3, R171, c[0x0][0x2d0], -R5 ;  /* 0x0000b400ab037a23 */ /* 0x008fe40000010805 */
[----:B------:R-:W-:-:S03]  /*65c0*/  IMAD.MOV.U32 R171, RZ, RZ, R127 ;  /* 0x000000ffffab7224 */ /* 0x000fc600078e007f */
[----:B------:R3:W4:Y:S01]  /*65d0*/  MUFU.EX2 R98, R3 ;  /* 0x0000000300627308 */ /* 0x0007220000000800 */
[----:B------:R-:W-:Y:S02]  /*65e0*/  IMAD.MOV.U32 R127, RZ, RZ, R134 ;  /* 0x000000ffff7f7224 */ /* 0x000fe400078e0086 */
[--C-:B---3--:R-:W-:Y:S01]  /*65f0*/  FFMA.FTZ R3, R173, c[0x0][0x2d0], -R0.reuse ;  /* 0x0000b400ad037a23 */ /* 0x108fe20000010800 */
[----:B----4-:R-:W-:Y:S02]  /*6600*/  F2FP.PACK_AB R11, R98, R99 ;  /* 0x00000063620b723e */ /* 0x010fe400000000ff */
[----:B------:R-:W-:Y:S02]  /*6610*/  MOV R173, R126 ;  /* 0x0000007e00ad7202 */ /* 0x000fe40000000f00 */
[----:B------:R3:W-:Y:S01]  /*6620*/  MUFU.EX2 R97, R3 ;  /* 0x0000000300617308 */ /* 0x0007e20000000800 */
[----:B------:R-:W-:Y:S02]  /*6630*/  IMAD.MOV.U32 R126, RZ, RZ, R133 ;  /* 0x000000ffff7e7224 */ /* 0x000fe400078e0085 */
[C---:B--2---:R-:W-:Y:S08]  /*6640*/  HMMA.16816.F32 R120, R8.reuse, R20, R120 ;  /* 0x000000140878723c */ /* 0x044ff00000001878 */
[----:B------:R-:W-:Y:S01]  /*6650*/  HMMA.16816.F32 R128, R8, R22, R128 ;  /* 0x000000160880723c */ /* 0x000fe20000001880 */
[----:B---3--:R-:W-:-:S02]  /*6660*/  FFMA.FTZ R3, R172, c[0x0][0x2d0], -R0 ;  /* 0x0000b400ac037a23 */ /* 0x008fc40000010800 */
[----:B------:R-:W-:Y:S02]  /*6670*/  IMAD.MOV.U32 R172, RZ, RZ, R125 ;  /* 0x000000ffffac7224 */ /* 0x000fe400078e007d */
[----:B------:R2:W3:Y:S03]  /*6680*/  MUFU.EX2 R96, R3 ;  /* 0x0000000300607308 */ /* 0x0004e60000000800 */
[C---:B------:R-:W-:Y:S01]  /*6690*/  HMMA.16816.F32 R140, R8.reuse, R16, R140 ;  /* 0x00000010088c723c */ /* 0x040fe2000000188c */
[----:B------:R-:W-:Y:S02]  /*66a0*/  IMAD.MOV.U32 R125, RZ, RZ, R132 ;  /* 0x000000ffff7d7224 */ /* 0x000fe400078e0084 */
[----:B------:R-:W-:Y:S05]  /*66b0*/  LDSM.16.MT88.4 R132, [R224+0x3100] ;  /* 0x00310000e084783b */ /* 0x000fea0000004200 */
[----:B------:R-:W-:Y:S01]  /*66c0*/  HMMA.16816.F32 R144, R8, R18, R144 ;  /* 0x000000120890723c */ /* 0x000fe20000001890 */
[----:B--2---:R-:W-:-:S07]  /*66d0*/  FFMA.FTZ R3, R174, c[0x0][0x2d0], -R0 ;  /* 0x0000b400ae037a23 */ /* 0x004fce0000010800 */
[C---:B-1----:R-:W-:Y:S01]  /*66e0*/  HMMA.16816.F32 R156, R8.reuse, R12, R156 ;  /* 0x0000000c089c723c */ /* 0x042fe2000000189c */
[----:B------:R-:W-:Y:S01]  /*66f0*/  IMAD.MOV.U32 R174, RZ, RZ, R148 ;  /* 0x000000ffffae7224 */ /* 0x000fe200078e0094 */
[----:B------:R1:W-:Y:S06]  /*6700*/  MUFU.EX2 R95, R3 ;  /* 0x00000003005f7308 */ /* 0x0003ec0000000800 */
[C---:B------:R-:W-:Y:S08]  /*6710*/  HMMA.16816.F32 R84, R8.reuse, R14, R84 ;  /* 0x0000000e0854723c */ /* 0x040ff00000001854 */
[----:B------:R-:W-:Y:S01]  /*6720*/  HMMA.16816.F32 R80, R8, R28, R80 ;  /* 0x0000001c0850723c */ /* 0x000fe20000001850 */
[----:B-1----:R-:W-:-:S02]  /*6730*/  FFMA.FTZ R3, R175, c[0x0][0x2d0], -R0 ;  /* 0x0000b400af037a23 */ /* 0x002fc40000010800 */
[----:B------:R-:W-:Y:S02]  /*6740*/  IMAD.MOV.U32 R175, RZ, RZ, R149 ;  /* 0x000000ffffaf7224 */ /* 0x000fe400078e0095 */
[----:B------:R1:W2:Y:S03]  /*6750*/  MUFU.EX2 R94, R3 ;  /* 0x00000003005e7308 */ /* 0x0002a60000000800 */
[----:B------:R-:W-:Y:S07]  /*6760*/  HMMA.16816.F32 R76, R8, R30, R76 ;  /* 0x0000001e084c723c */ /* 0x000fee000000184c */
[----:B------:R-:W-:-:S02]  /*6770*/  F2FP.PACK_AB R8, R112, R113 ;  /* 0x000000717008723e */ /* 0x000fc400000000ff */
[----:B---3--:R-:W-:Y:S02]  /*6780*/  F2FP.PACK_AB R9, R96, R97 ;  /* 0x000000616009723e */ /* 0x008fe400000000ff */
[----:B------:R-:W-:Y:S01]  /*6790*/  F2FP.PACK_AB R10, R110, R111 ;  /* 0x0000006f6e0a723e */ /* 0x000fe200000000ff */
[----:B-1----:R-:W-:Y:S01]  /*67a0*/  FFMA.FTZ R3, R178, c[0x0][0x2d0], -R6 ;  /* 0x0000b400b2037a23 */ /* 0x002fe20000010806 */
[----:B--2---:R-:W-:Y:S01]  /*67b0*/  F2FP.PACK_AB R11, R94, R95 ;  /* 0x0000005f5e0b723e */ /* 0x004fe200000000ff */
[----:B------:R-:W-:Y:S02]  /*67c0*/  IMAD.MOV.U32 R178, RZ, RZ, R150 ;  /* 0x000000ffffb27224 */ /* 0x000fe400078e0096 */
[----:B------:R1:W-:Y:S01]  /*67d0*/  MUFU.EX2 R93, R3 ;  /* 0x00000003005d7308 */ /* 0x0003e20000000800 */
[----:B------:R-:W-:Y:S03]  /*67e0*/  LDSM.16.MT88.4 R148, [R227+0x3100] ;  /* 0x00310000e394783b */ /* 0x000fe60000004200 */
[C---:B------:R-:W-:Y:S08]  /*67f0*/  HMMA.16816.F32 R64, R8.reuse, R20, R64 ;  /* 0x000000140840723c */ /* 0x040ff00000001840 */
[----:B------:R-:W-:Y:S01]  /*6800*/  HMMA.16816.F32 R60, R8, R22, R60 ;  /* 0x00000016083c723c */ /* 0x000fe2000000183c */
[----:B------:R-:W2:Y:S01]  /*6810*/  LDSM.16.MT88.4 R20, [R227+0x2900] ;  /* 0x00290000e314783b */ /* 0x000ea20000004200 */
[----:B-1----:R-:W-:-:S04]  /*6820*/  FFMA.FTZ R3, R179, c[0x0][0x2d0], -R6 ;  /* 0x0000b400b3037a23 */ /* 0x002fc80000010806 */
[----:B------:R1:W3:Y:S02]  /*6830*/  MUFU.EX2 R92, R3 ;  /* 0x00000003005c7308 */ /* 0x0002e40000000800 */
[C---:B------:R-:W-:Y:S08]  /*6840*/  HMMA.16816.F32 R52, R8.reuse, R16, R52 ;  /* 0x000000100834723c */ /* 0x040ff00000001834 */
[----:B------:R-:W-:Y:S01]  /*6850*/  HMMA.16816.F32 R48, R8, R18, R48 ;  /* 0x000000120830723c */ /* 0x000fe20000001830 */
[----:B------:R-:W4:Y:S01]  /*6860*/  LDSM.16.MT88.4 R16, [R225+0x2900] ;  /* 0x00290000e110783b */ /* 0x000f220000004200 */
[----:B-1----:R-:W-:-:S06]  /*6870*/  FFMA.FTZ R3, R177, c[0x0][0x2d0], -R6 ;  /* 0x0000b400b1037a23 */ /* 0x002fcc0000010806 */
[C---:B------:R-:W-:Y:S01]  /*6880*/  HMMA.16816.F32 R36, R8.reuse, R12, R36 ;  /* 0x0000000c0824723c */ /* 0x040fe20000001824 */
[----:B------:R1:W-:Y:S07]  /*6890*/  MUFU.EX2 R91, R3 ;  /* 0x00000003005b7308 */ /* 0x0003ee0000000800 */
[C---:B------:R-:W-:Y:S01]  /*68a0*/  HMMA.16816.F32 R40, R8.reuse, R14, R40 ;  /* 0x0000000e0828723c */ /* 0x040fe20000001828 */
[----:B------:R-:W2:Y:S07]  /*68b0*/  LDSM.16.MT88.4 R12, [R226+0x2900] ;  /* 0x00290000e20c783b */ /* 0x000eae0000004200 */
[----:B------:R-:W-:Y:S01]  /*68c0*/  HMMA.16816.F32 R32, R8, R30, R32 ;  /* 0x0000001e0820723c */ /* 0x000fe20000001820 */
[----:B-1----:R-:W-:-:S04]  /*68d0*/  FFMA.FTZ R3, R176, c[0x0][0x2d0], -R6 ;  /* 0x0000b400b0037a23 */ /* 0x002fc80000010806 */
[----:B------:R1:W1:Y:S03]  /*68e0*/  MUFU.EX2 R90, R3 ;  /* 0x00000003005a7308 */ /* 0x0002660000000800 */
[----:B------:R-:W-:Y:S07]  /*68f0*/  HMMA.16816.F32 R44, R8, R28, R44 ;  /* 0x0000001c082c723c */ /* 0x000fee000000182c */
[----:B---3--:R-:W-:Y:S01]  /*6900*/  F2FP.PACK_AB R8, R92, R93 ;  /* 0x0000005d5c08723e */ /* 0x008fe200000000ff */
[----:B-1----:R-:W-:Y:S01]  /*6910*/  FFMA.FTZ R3, R182, c[0x0][0x2d0], -R5 ;  /* 0x0000b400b6037a23 */ /* 0x002fe20000010805 */
[----:B------:R-:W-:-:S03]  /*6920*/  F2FP.PACK_AB R10, R90, R91 ;  /* 0x0000005b5a0a723e */ /* 0x000fc600000000ff */
[----:B------:R1:W-:Y:S02]  /*6930*/  MUFU.EX2 R89, R3 ;  /* 0x0000000300597308 */ /* 0x0003e40000000800 */
[----:B-1----:R-:W-:-:S06]  /*6940*/  FFMA.FTZ R3, R183, c[0x0][0x2d0], -R5 ;  /* 0x0000b400b7037a23 */ /* 0x002fcc0000010805 */
[----:B------:R1:W3:Y:S02]  /*6950*/  MUFU.EX2 R88, R3 ;  /* 0x0000000300587308 */ /* 0x0002e40000000800 */
[----:B-1----:R-:W-:Y:S01]  /*6960*/  FFMA.FTZ R3, R180, c[0x0][0x2d0], -R5 ;  /* 0x0000b400b4037a23 */ /* 0x002fe20000010805 */
[----:B---3--:R-:W-:-:S05]  /*6970*/  F2FP.PACK_AB R9, R88, R89 ;  /* 0x000000595809723e */ /* 0x008fca00000000ff */
[----:B------:R1:W-:Y:S02]  /*6980*/  MUFU.EX2 R74, R3 ;  /* 0x00000003004a7308 */ /* 0x0003e40000000800 */
[----:B-1----:R-:W-:-:S06]  /*6990*/  FFMA.FTZ R3, R181, c[0x0][0x2d0], -R5 ;  /* 0x0000b400b5037a23 */ /* 0x002fcc0000010805 */
[----:B------:R1:W3:Y:S02]  /*69a0*/  MUFU.EX2 R75, R3 ;  /* 0x00000003004b7308 */ /* 0x0002e40000000800 */
[----:B-1----:R-:W-:Y:S01]  /*69b0*/  FFMA.FTZ R3, R250, c[0x0][0x2d0], -R7 ;  /* 0x0000b400fa037a23 */ /* 0x002fe20000010807 */
[----:B---3--:R-:W-:Y:S01]  /*69c0*/  F2FP.PACK_AB R11, R75, R74 ;  /* 0x0000004a4b0b723e */ /* 0x008fe200000000ff */
[----:B------:R-:W-:-:S04]  /*69d0*/  IMAD.MOV.U32 R250, RZ, RZ, R127 ;  /* 0x000000fffffa7224 */ /* 0x000fc800078e007f */
[----:B------:R1:W-:Y:S02]  /*69e0*/  MUFU.EX2 R70, R3 ;  /* 0x0000000300467308 */ /* 0x0003e40000000800 */
[C---:B-----5:R-:W-:Y:S08]  /*69f0*/  HMMA.16816.F32 R120, R8.reuse, R24, R120 ;  /* 0x000000180878723c */ /* 0x060ff00000001878 */
[----:B------:R-:W-:Y:S01]  /*6a00*/  HMMA.16816.F32 R128, R8, R26, R128 ;  /* 0x0000001a0880723c */ /* 0x000fe20000001880 */
[----:B-1----:R-:W-:-:S02]  /*6a10*/  FFMA.FTZ R3, R223, c[0x0][0x2d0], -R7 ;  /* 0x0000b400df037a23 */ /* 0x002fc40000010807 */
[----:B------:R-:W-:Y:S02]  /*6a20*/  IMAD.MOV.U32 R223, RZ, RZ, R136 ;  /* 0x000000ffffdf7224 */ /* 0x000fe400078e0088 */
[----:B------:R1:W3:Y:S03]  /*6a30*/  MUFU.EX2 R69, R3 ;  /* 0x0000000300457308 */ /* 0x0002e60000000800 */
[C---:B--2---:R-:W-:Y:S08]  /*6a40*/  HMMA.16816.F32 R140, R8.reuse, R20, R140 ;  /* 0x00000014088c723c */ /* 0x044ff0000000188c */
[----:B------:R-:W-:Y:S01]  /*6a50*/  HMMA.16816.F32 R144, R8, R22, R144 ;  /* 0x000000160890723c */ /* 0x000fe20000001890 */
[----:B-1----:R-:W-:-:S07]  /*6a60*/  FFMA.FTZ R3, R249, c[0x0][0x2d0], -R7 ;  /* 0x0000b400f9037a23 */ /* 0x002fce0000010807 */
[C---:B----4-:R-:W-:Y:S01]  /*6a70*/  HMMA.16816.F32 R156, R8.reuse, R16, R156 ;  /* 0x00000010089c723c */ /* 0x050fe2000000189c */
[----:B------:R-:W-:Y:S01]  /*6a80*/  IMAD.MOV.U32 R249, RZ, RZ, R125 ;  /* 0x000000fffff97224 */ /* 0x000fe200078e007d */
[----:B------:R1:W-:Y:S06]  /*6a90*/  MUFU.EX2 R68, R3 ;  /* 0x0000000300447308 */ /* 0x0003ec0000000800 */
[C---:B------:R-:W-:Y:S08]  /*6aa0*/  HMMA.16816.F32 R80, R8.reuse, R12, R80 ;  /* 0x0000000c0850723c */ /* 0x040ff00000001850 */
[----:B------:R-:W-:Y:S01]  /*6ab0*/  HMMA.16816.F32 R76, R8, R14, R76 ;  /* 0x0000000e084c723c */ /* 0x000fe2000000184c */
[----:B-1----:R-:W-:-:S02]  /*6ac0*/  FFMA.FTZ R3, R222, c[0x0][0x2d0], -R7 ;  /* 0x0000b400de037a23 */ /* 0x002fc40000010807 */
[----:B------:R-:W-:Y:S02]  /*6ad0*/  IMAD.MOV.U32 R222, RZ, RZ, R124 ;  /* 0x000000ffffde7224 */ /* 0x000fe400078e007c */
[----:B------:R1:W-:Y:S02]  /*6ae0*/  MUFU.EX2 R59, R3 ;  /* 0x00000003003b7308 */ /* 0x0003e40000000800 */
[----:B-1----:R-:W-:Y:S02]  /*6af0*/  FFMA.FTZ R3, R168, c[0x0][0x2d0], -R0 ;  /* 0x0000b400a8037a23 */ /* 0x002fe40000010800 */
[----:B------:R-:W-:-:S04]  /*6b00*/  IMAD.MOV.U32 R168, RZ, RZ, R165 ;  /* 0x000000ffffa87224 */ /* 0x000fc800078e00a5 */
[----:B------:R1:W-:Y:S01]  /*6b10*/  MUFU.EX2 R58, R3 ;  /* 0x00000003003a7308 */ /* 0x0003e20000000800 */
[----:B------:R-:W-:Y:S02]  /*6b20*/  IMAD.MOV.U32 R165, RZ, RZ, R163 ;  /* 0x000000ffffa57224 */ /* 0x000fe400078e00a3 */
[----:B-1----:R-:W-:Y:S01]  /*6b30*/  FFMA.FTZ R3, R167, c[0x0][0x2d0], -R0 ;  /* 0x0000b400a7037a23 */ /* 0x002fe20000010800 */
[----:B------:R-:W-:Y:S01]  /*6b40*/  MOV R167, R164 ;  /* 0x000000a400a77202 */ /* 0x000fe20000000f00 */
[----:B------:R-:W-:-:S03]  /*6b50*/  IMAD.MOV.U32 R164, RZ, RZ, R162 ;  /* 0x000000ffffa47224 */ /* 0x000fc600078e00a2 */
[----:B------:R1:W2:Y:S02]  /*6b60*/  MUFU.EX2 R57, R3 ;  /* 0x0000000300397308 */ /* 0x0002a40000000800 */
[----:B-1----:R-:W-:Y:S02]  /*6b70*/  FFMA.FTZ R3, R166, c[0x0][0x2d0], -R0 ;  /* 0x0000b400a6037a23 */ /* 0x002fe40000010800 */
[----:B------:R-:W-:-:S04]  /*6b80*/  IMAD.MOV.U32 R166, RZ, RZ, R161 ;  /* 0x000000ffffa67224 */ /* 0x000fc800078e00a1 */
[----:B------:R1:W-:Y:S02]  /*6b90*/  MUFU.EX2 R56, R3 ;  /* 0x0000000300387308 */ /* 0x0003e40000000800 */
[----:B-1----:R-:W-:Y:S02]  /*6ba0*/  FFMA.FTZ R3, R160, c[0x0][0x2d0], -R0 ;  /* 0x0000b400a0037a23 */ /* 0x002fe40000010800 */
[----:B------:R-:W-:Y:S04]  /*6bb0*/  HMMA.16816.F32 R160, R8, R18, R84 ;  /* 0x0000001208a0723c */ /* 0x000fe80000001854 */
[----:B------:R1:W4:Y:S03]  /*6bc0*/  MUFU.EX2 R31, R3 ;  /* 0x00000003001f7308 */ /* 0x0003260000000800 */
[----:B---3--:R-:W-:Y:S01]  /*6bd0*/  F2FP.PACK_AB R8, R69, R70 ;  /* 0x000000464508723e */ /* 0x008fe200000000ff */
[----:B------:R-:W-:Y:S01]  /*6be0*/  IMAD.MOV.U32 R85, RZ, RZ, R171 ;  /* 0x000000ffff557224 */ /* 0x000fe200078e00ab */
[----:B--2---:R-:W-:Y:S01]  /*6bf0*/  F2FP.PACK_AB R9, R57, R58 ;  /* 0x0000003a3909723e */ /* 0x004fe200000000ff */
[----:B------:R-:W-:Y:S01]  /*6c00*/  IMAD.MOV.U32 R86, RZ, RZ, R173 ;  /* 0x000000ffff567224 */ /* 0x000fe200078e00ad */
[----:B------:R-:W-:Y:S01]  /*6c10*/  F2FP.PACK_AB R10, R59, R68 ;  /* 0x000000443b0a723e */ /* 0x000fe200000000ff */
[----:B------:R-:W-:Y:S01]  /*6c20*/  IMAD.MOV.U32 R87, RZ, RZ, R172 ;  /* 0x000000ffff577224 */ /* 0x000fe200078e00ac */
[----:B------:R-:W-:Y:S01]  /*6c30*/  MOV R84, R170 ;  /* 0x000000aa00547202 */ /* 0x000fe20000000f00 */
[----:B------:R-:W-:-:S02]  /*6c40*/  IMAD.MOV.U32 R171, RZ, RZ, R155 ;  /* 0x000000ffffab7224 */ /* 0x000fc400078e009b */
[----:B-1----:R-:W-:Y:S01]  /*6c50*/  FFMA.FTZ R3, R168, c[0x0][0x2d0], -R6 ;  /* 0x0000b400a8037a23 */ /* 0x002fe20000010806 */
[----:B----4-:R-:W-:Y:S01]  /*6c60*/  F2FP.PACK_AB R11, R31, R56 ;  /* 0x000000381f0b723e */ /* 0x010fe200000000ff */
[----:B------:R-:W-:Y:S02]  /*6c70*/  IMAD.MOV.U32 R168, RZ, RZ, R164 ;  /* 0x000000ffffa87224 */ /* 0x000fe400078e00a4 */
[----:B------:R1:W-:Y:S02]  /*6c80*/  MUFU.EX2 R29, R3 ;  /* 0x00000003001d7308 */ /* 0x0003e40000000800 */
[----:B------:R-:W-:Y:S02]  /*6c90*/  IMAD.MOV.U32 R170, RZ, RZ, R168 ;  /* 0x000000ffffaa7224 */ /* 0x000fe400078e00a8 */
[----:B------:R-:W-:Y:S01]  /*6ca0*/  HMMA.16816.F32 R64, R8, R24, R64 ;  /* 0x000000180840723c */ /* 0x000fe20000001840 */
[----:B------:R-:W-:-:S07]  /*6cb0*/  IMAD.MOV.U32 R168, RZ, RZ, R138 ;  /* 0x000000ffffa87224 */ /* 0x000fce00078e008a */
[----:B------:R-:W-:Y:S01]  /*6cc0*/  HMMA.16816.F32 R48, R8, R22, R48 ;  /* 0x000000160830723c */ /* 0x000fe20000001830 */
[----:B-1----:R-:W-:-:S04]  /*6cd0*/  FFMA.FTZ R3, R167, c[0x0][0x2d0], -R6 ;  /* 0x0000b400a7037a23 */ /* 0x002fc80000010806 */
[----:B------:R1:W2:Y:S03]  /*6ce0*/  MUFU.EX2 R30, R3 ;  /* 0x00000003001e7308 */ /* 0x0002a60000000800 */
[C---:B------:R-:W-:Y:S05]  /*6cf0*/  HMMA.16816.F32 R52, R8.reuse, R20, R52 ;  /* 0x000000140834723c */ /* 0x040fea0000001834 */
[----:B------:R3:W-:Y:S03]  /*6d00*/  MUFU.EX2 R20, R4 ;  /* 0x0000000400147308 */ /* 0x0007e60000000800 */
[----:B------:R-:W-:Y:S01]  /*6d10*/  HMMA.16816.F32 R44, R8, R12, R44 ;  /* 0x0000000c082c723c */ /* 0x000fe2000000182c */
[----:B-1----:R-:W-:-:S07]  /*6d20*/  FFMA.FTZ R3, R166, c[0x0][0x2d0], -R6 ;  /* 0x0000b400a6037a23 */ /* 0x002fce0000010806 */
[----:B------:R-:W-:Y:S01]  /*6d30*/  HMMA.16816.F32 R60, R8, R26, R60 ;  /* 0x0000001a083c723c */ /* 0x000fe2000000183c */
[----:B------:R-:W-:Y:S01]  /*6d40*/  FFMA.FTZ R12, R216, c[0x0][0x2d0], -R0 ;  /* 0x0000b400d80c7a23 */ /* 0x000fe20000010800 */
[----:B--2---:R-:W-:Y:S01]  /*6d50*/  F2FP.PACK_AB R176, R30, R29 ;  /* 0x0000001d1eb0723e */ /* 0x004fe200000000ff */
[----:B------:R1:W-:Y:S01]  /*6d60*/  MUFU.EX2 R28, R3 ;  /* 0x00000003001c7308 */ /* 0x0003e20000000800 */
[----:B---3--:R-:W-:-:S04]  /*6d70*/  FFMA.FTZ R4, R175, c[0x0][0x2d0], -R7 ;  /* 0x0000b400af047a23 */ /* 0x008fc80000010807 */
[C---:B------:R-:W-:Y:S08]  /*6d80*/  HMMA.16816.F32 R36, R8.reuse, R16, R36 ;  /* 0x000000100824723c */ /* 0x040ff00000001824 */
[----:B------:R-:W-:Y:S01]  /*6d90*/  HMMA.16816.F32 R40, R8, R18, R40 ;  /* 0x000000120828723c */ /* 0x000fe20000001828 */
[----:B------:R-:W-:Y:S01]  /*6da0*/  LDSM.16.MT88.4 R16, [R226+0x3100] ;  /* 0x00310000e210783b */ /* 0x000fe20000004200 */
[----:B-1----:R-:W-:-:S02]  /*6db0*/  FFMA.FTZ R3, R165, c[0x0][0x2d0], -R6 ;  /* 0x0000b400a5037a23 */ /* 0x002fc40000010806 */
[----:B------:R-:W-:Y:S01]  /*6dc0*/  FFMA.FTZ R6, R220, c[0x0][0x2d0], -R0 ;  /* 0x0000b400dc067a23 */ /* 0x000fe20000010800 */
[----:B------:R-:W1:Y:S01]  /*6dd0*/  LDSM.16.MT88.4 R164, [R225+0x3100] ;  /* 0x00310000e1a4783b */ /* 0x000e620000004200 */
[----:B------:R2:W-:Y:S02]  /*6de0*/  MUFU.EX2 R25, R3 ;  /* 0x0000000300197308 */ /* 0x0005e40000000800 */
[----:B------:R-:W-:Y:S06]  /*6df0*/  HMMA.16816.F32 R32, R8, R14, R32 ;  /* 0x0000000e0820723c */ /* 0x000fec0000001820 */
[----:B------:R3:W-:Y:S01]  /*6e00*/  MUFU.EX2 R14, R4 ;  /* 0x00000004000e7308 */ /* 0x0007e20000000800 */
[----:B--2---:R-:W-:-:S07]  /*6e10*/  FFMA.FTZ R3, R212, c[0x0][0x2d0], -R5 ;  /* 0x0000b400d4037a23 */ /* 0x004fce0000010805 */
[----:B------:R-:W-:Y:S01]  /*6e20*/  MUFU.EX2 R11, R12 ;  /* 0x0000000c000b7308 */ /* 0x000fe20000000800 */
[----:B---3--:R-:W-:-:S07]  /*6e30*/  FADD.FTZ R4, R245, R221 ;  /* 0x000000ddf5047221 */ /* 0x008fce0000010000 */
[----:B------:R2:W-:Y:S08]  /*6e40*/  MUFU.EX2 R24, R3 ;  /* 0x0000000300187308 */ /* 0x0005f00000000800 */
[----:B------:R-:W-:Y:S01]  /*6e50*/  MUFU.EX2 R10, R6 ;  /* 0x00000006000a7308 */ /* 0x000fe20000000800 */
[----:B--2---:R-:W-:-:S07]  /*6e60*/  FFMA.FTZ R3, R211, c[0x0][0x2d0], -R5 ;  /* 0x0000b400d3037a23 */ /* 0x004fce0000010805 */
[----:B------:R2:W3:Y:S02]  /*6e70*/  MUFU.EX2 R23, R3 ;  /* 0x0000000300177308 */ /* 0x0004e40000000800 */
[----:B--2---:R-:W-:Y:S01]  /*6e80*/  FFMA.FTZ R3, R213, c[0x0][0x2d0], -R5 ;  /* 0x0000b400d5037a23 */ /* 0x004fe20000010805 */
[----:B---3--:R-:W-:-:S05]  /*6e90*/  F2FP.PACK_AB R177, R23, R24 ;  /* 0x0000001817b1723e */ /* 0x008fca00000000ff */
[----:B------:R2:W-:Y:S02]  /*6ea0*/  MUFU.EX2 R22, R3 ;  /* 0x0000000300167308 */ /* 0x0005e40000000800 */
[----:B--2---:R-:W-:Y:S02]  /*6eb0*/  FFMA.FTZ R3, R247, c[0x0][0x2d0], -R5 ;  /* 0x0000b400f7037a23 */ /* 0x004fe40000010805 */
[----:B------:R-:W-:-:S04]  /*6ec0*/  FFMA.FTZ R5, R246, c[0x0][0x2d0], -R0 ;  /* 0x0000b400f6057a23 */ /* 0x000fc80000010800 */
[----:B------:R2:W3:Y:S01]  /*6ed0*/  MUFU.EX2 R21, R3 ;  /* 0x0000000300157308 */ /* 0x0004e20000000800 */
[----:B------:R-:W-:-:S07]  /*6ee0*/  FFMA.FTZ R0, R214, c[0x0][0x2d0], -R0 ;  /* 0x0000b400d6007a23 */ /* 0x000fce0000010800 */
[----:B------:R4:W5:Y:S01]  /*6ef0*/  MUFU.EX2 R9, R5 ;  /* 0x0000000500097308 */ /* 0x0009620000000800 */
[----:B--2---:R-:W-:-:S07]  /*6f00*/  FFMA.FTZ R3, R178, c[0x0][0x2d0], -R7 ;  /* 0x0000b400b2037a23 */ /* 0x004fce0000010807 */
[----:B------:R2:W1:Y:S01]  /*6f10*/  MUFU.EX2 R12, R0 ;  /* 0x00000000000c7308 */ /* 0x0004620000000800 */
[----:B------:R-:W-:Y:S01]  /*6f20*/  FFMA.FTZ R7, R174, c[0x0][0x2d0], -R7 ;  /* 0x0000b400ae077a23 */ /* 0x000fe20000010807 */
[----:B------:R-:W-:Y:S02]  /*6f30*/  F2FP.PACK_AB R178, R25, R28 ;  /* 0x0000001c19b2723e */ /* 0x000fe400000000ff */
[----:B---3--:R-:W-:Y:S01]  /*6f40*/  F2FP.PACK_AB R179, R21, R22 ;  /* 0x0000001615b3723e */ /* 0x008fe200000000ff */
[----:B----4-:R-:W-:-:S03]  /*6f50*/  FADD.FTZ R5, R169, R248 ;  /* 0x000000f8a9057221 */ /* 0x010fc60000010000 */
[----:B------:R3:W4:Y:S01]  /*6f60*/  MUFU.EX2 R15, R3 ;  /* 0x00000003000f7308 */ /* 0x0007220000000800 */
[----:B------:R-:W-:Y:S01]  /*6f70*/  IMAD.MOV.U32 R169, RZ, RZ, R139 ;  /* 0x000000ffffa97224 */ /* 0x000fe200078e008b */
[----:B-----5:R-:W-:Y:S01]  /*6f80*/  F2FP.PACK_AB R181, R10, R9 ;  /* 0x000000090ab5723e */ /* 0x020fe200000000ff */
[----:B------:R-:W-:Y:S01]  /*6f90*/  FADD.FTZ R6, R251, R5 ;  /* 0x00000005fb067221 */ /* 0x000fe20000010000 */
[----:B------:R-:W-:Y:S01]  /*6fa0*/  HMMA.16816.F32 R120, R176, R132, R120 ;  /* 0x00000084b078723c */ /* 0x000fe20000001878 */
[----:B------:R-:W-:Y:S02]  /*6fb0*/  FADD.FTZ R5, R244, R4 ;  /* 0x00000004f4057221 */ /* 0x000fe40000010000 */
[----:B--2---:R-:W-:Y:S01]  /*6fc0*/  FADD.FTZ R0, R152, R252 ;  /* 0x000000fc98007221 */ /* 0x004fe20000010000 */
[----:B------:R-:W2:Y:S01]  /*6fd0*/  MUFU.EX2 R13, R7 ;  /* 0x00000007000d7308 */ /* 0x000ea20000000800 */
[----:B-1----:R-:W-:-:S03]  /*6fe0*/  F2FP.PACK_AB R183, R12, R11 ;  /* 0x0000000b0cb7723e */ /* 0x002fc600000000ff */
[----:B------:R-:W-:Y:S01]  /*6ff0*/  HMMA.16816.F32 R128, R176, R134, R128 ;  /* 0x00000086b080723c */ /* 0x000fe20000001880 */
[----:B---3--:R-:W-:Y:S01]  /*7000*/  FADD.FTZ R3, R153, R154 ;  /* 0x0000009a99037221 */ /* 0x008fe20000010000 */
[----:B----4-:R-:W-:-:S03]  /*7010*/  F2FP.PACK_AB R180, R15, R20 ;  /* 0x000000140fb4723e */ /* 0x010fc600000000ff */
[----:B------:R-:W-:-:S03]  /*7020*/  FADD.FTZ R4, R137, R3 ;  /* 0x0000000389047221 */ /* 0x000fc60000010000 */
[C---:B------:R-:W-:Y:S01]  /*7030*/  HMMA.16816.F32 R140, R176.reuse, R148, R140 ;  /* 0x00000094b08c723c */ /* 0x040fe2000000188c */
[----:B------:R-:W-:Y:S02]  /*7040*/  FADD.FTZ R3, R84, R6 ;  /* 0x0000000654037221 */ /* 0x000fe40000010000 */
[----:B------:R-:W-:Y:S01]  /*7050*/  FADD.FTZ R4, R86, R4 ;  /* 0x0000000456047221 */ /* 0x000fe20000010000 */
[----:B--2---:R-:W-:Y:S01]  /*7060*/  F2FP.PACK_AB R182, R13, R14 ;  /* 0x0000000e0db6723e */ /* 0x004fe200000000ff */
[----:B------:R-:W-:Y:S02]  /*7070*/  FADD.FTZ R7, R126, R0 ;  /* 0x000000007e077221 */ /* 0x000fe40000010000 */
[----:B------:R-:W-:Y:S01]  /*7080*/  FADD.FTZ R0, R85, R5 ;  /* 0x0000000555007221 */ /* 0x000fe20000010000 */
[----:B------:R-:W-:Y:S01]  /*7090*/  HMMA.16816.F32 R144, R176, R150, R144 ;  /* 0x00000096b090723c */ /* 0x000fe20000001890 */
[----:B------:R-:W-:Y:S02]  /*70a0*/  FADD.FTZ R7, R87, R7 ;  /* 0x0000000757077221 */ /* 0x000fe40000010000 */
[----:B------:R-:W-:-:S02]  /*70b0*/  FADD.FTZ R6, R219, R3 ;  /* 0x00000003db067221 */ /* 0x000fc40000010000 */
[----:B------:R-:W-:Y:S02]  /*70c0*/  FADD.FTZ R5, R206, R0 ;  /* 0x00000000ce057221 */ /* 0x000fe40000010000 */
[----:B------:R-:W-:Y:S01]  /*70d0*/  FADD.FTZ R4, R171, R4 ;  /* 0x00000004ab047221 */ /* 0x000fe20000010000 */
[C---:B------:R-:W-:Y:S01]  /*70e0*/  HMMA.16816.F32 R156, R176.reuse, R164, R156 ;  /* 0x000000a4b09c723c */ /* 0x040fe2000000189c */
[----:B------:R-:W-:Y:S02]  /*70f0*/  FADD.FTZ R3, R170, R7 ;  /* 0x00000007aa037221 */ /* 0x000fe40000010000 */
[----:B------:R-:W-:Y:S02]  /*7100*/  FADD.FTZ R0, R218, R6 ;  /* 0x00000006da007221 */ /* 0x000fe40000010000 */
[----:B------:R-:W-:Y:S02]  /*7110*/  FADD.FTZ R8, R208, R5 ;  /* 0x00000005d0087221 */ /* 0x000fe40000010000 */
[----:B------:R-:W-:Y:S01]  /*7120*/  FADD.FTZ R7, R169, R4 ;  /* 0x00000004a9077221 */ /* 0x000fe20000010000 */
[----:B------:R-:W-:Y:S01]  /*7130*/  HMMA.16816.F32 R160, R176, R166, R160 ;  /* 0x000000a6b0a0723c */ /* 0x000fe200000018a0 */
[----:B------:R-:W-:-:S02]  /*7140*/  FADD.FTZ R6, R168, R3 ;  /* 0x00000003a8067221 */ /* 0x000fc40000010000 */
[----:B------:R-:W-:Y:S02]  /*7150*/  FADD.FTZ R5, R215, R0 ;  /* 0x00000000d7057221 */ /* 0x000fe40000010000 */
[----:B------:R-:W-:Y:S02]  /*7160*/  FADD.FTZ R4, R210, R8 ;  /* 0x00000008d2047221 */ /* 0x000fe40000010000 */
[----:B------:R-:W-:Y:S01]  /*7170*/  FADD.FTZ R3, R222, R7 ;  /* 0x00000007de037221 */ /* 0x000fe20000010000 */
[----:B------:R-:W-:Y:S01]  /*7180*/  HMMA.16816.F32 R124, R180, R132, R64 ;  /* 0x00000084b47c723c */ /* 0x000fe20000001840 */
[----:B------:R-:W-:Y:S02]  /*7190*/  FADD.FTZ R0, R249, R6 ;  /* 0x00000006f9007221 */ /* 0x000fe40000010000 */
[----:B------:R-:W-:Y:S02]  /*71a0*/  FADD.FTZ R6, R217, R5 ;  /* 0x00000005d9067221 */ /* 0x000fe40000010000 */
[----:B------:R-:W-:-:S02]  /*71b0*/  FADD.FTZ R4, R207, R4 ;  /* 0x00000004cf047221 */ /* 0x000fc40000010000 */
        /* <DEDUP_REMOVED lines=31> */
[----:B------:R-:W-:Y:S01]  /*73b0*/  HMMA.16816.F32 R168, R180, R16, R44 ;  /* 0x00000010b4a8723c */ /* 0x000fe2000000182c */
        /* <DEDUP_REMOVED lines=13> */
[----:B------:R-:W-:Y:S02]  /*7490*/  FADD.FTZ R5, R104, R5 ;  /* 0x0000000568057221 */ /* 0x000fe40000010000 */
[----:B------:R-:W-:Y:S02]  /*74a0*/  FADD.FTZ R6, R101, R6 ;  /* 0x0000000665067221 */ /* 0x000fe40000010000 */
[----:B------:R-:W-:Y:S02]  /*74b0*/  FADD.FTZ R0, R112, R0 ;  /* 0x0000000070007221 */ /* 0x000fe40000010000 */
        /* <DEDUP_REMOVED lines=41> */
[----:B------:R-:W-:Y:S01]  /*7750*/  FADD.FTZ R0, R21, R0 ;  /* 0x0000000015007221 */ /* 0x000fe20000010000 */
[----:B------:R1:W-:Y:S01]  /*7760*/  STL [R1+0x14], R5 ;  /* 0x0000140501007387 */ /* 0x0003e20000100800 */
[----:B------:R-:W-:-:S03]  /*7770*/  FADD.FTZ R3, R25, R3 ;  /* 0x0000000319037221 */ /* 0x000fc60000010000 */
[----:B------:R1:W-:Y:S04]  /*7780*/  STL [R1+0x18], R4 ;  /* 0x0000180401007387 */ /* 0x0003e80000100800 */
[----:B------:R1:W-:Y:S04]  /*7790*/  STL [R1+0x1c], R0 ;  /* 0x00001c0001007387 */ /* 0x0003e80000100800 */
[----:B------:R1:W-:Y:S01]  /*77a0*/  STL [R1+0x20], R3 ;  /* 0x0000200301007387 */ /* 0x0003e20000100800 */
[----:B------:R-:W-:Y:S05]  /*77b0*/  @!P0 BRA `(.L_x_19) ;  /* 0x000056f000008947 */ /* 0x000fea0003800000 */
[----:B------:R-:W-:Y:S01]  /*77c0*/  IMAD.MOV.U32 R116, RZ, RZ, R72 ;  /* 0x000000ffff747224 */ /* 0x000fe200078e0048 */
[----:B------:R-:W-:Y:S01]  /*77d0*/  MOV R118, R2 ;  /* 0x0000000200767202 */ /* 0x000fe20000000f00 */
[----:B-1----:R-:W-:Y:S01]  /*77e0*/  IMAD.MOV.U32 R3, RZ, RZ, R73 ;  /* 0x000000ffff037224 */ /* 0x002fe200078e0049 */
[----:B------:R-:W-:Y:S01]  /*77f0*/  MOV R117, R71 ;  /* 0x0000004700757202 */ /* 0x000fe20000000f00 */
[----:B------:R-:W-:Y:S05]  /*7800*/  BRA `(.L_x_20) ;  /* 0x0000042000007947 */ /* 0x000fea0003800000 */
.L_x_22:
[----:B------:R-:W2:Y:S01]  /*7810*/  LDL R4, [R1+0x24] ;  /* 0x0000240001047983 */ /* 0x000ea20000100800 */
[----:B------:R-:W-:Y:S01]  /*7820*/  UIMAD UR5, UR6, 0x70, UR9 ;  /* 0x00000070060578a4 */ /* 0x000fe2000f8e0209 */
[----:B------:R-:W-:Y:S02]  /*7830*/  IMAD.MOV.U32 R243, RZ, RZ, RZ ;  /* 0x000000fffff37224 */ /* 0x000fe400078e00ff */
[----:B------:R-:W3:Y:S03]  /*7840*/  LDL R67, [R1] ;  /* 0x0000000001437983 */ /* 0x000ee60000100800 */
[----:B------:R-:W-:Y:S05]  /*7850*/  IMAD.U32 R2, RZ, RZ, UR5 ;  /* 0x00000005ff027e24 */ /* 0x000fea000f8e00ff */
[----:B--2---:R-:W-:Y:S05]  /*7860*/  IADD3 R2, R2, -0x70, R4 ;  /* 0xffffff9002027810 */ /* 0x004fea0007ffe004 */
[----:B------:R-:W-:Y:S04]  /*7870*/  @P5 IMAD.HI.U32 R4, R2, c[0x0][0x2bc], RZ ;  /* 0x0000af0002045a27 */ /* 0x000fe800078e00ff */
[----:B------:R-:W-:Y:S01]  /*7880*/  IMAD.MOV.U32 R0, RZ, RZ, R2 ;  /* 0x000000ffff007224 */ /* 0x000fe200078e0002 */
[----:B------:R-:W-:Y:S04]  /*7890*/  @P5 SHF.R.U32.HI R0, RZ, c[0x0][0x2c0], R4 ;  /* 0x0000b000ff005a19 */ /* 0x000fe80000011604 */
[C---:B------:R-:W-:Y:S04]  /*78a0*/  @!P4 IADD3 R5, P0, R0.reuse, UR12, RZ ;  /* 0x0000000c0005cc10 */ /* 0x040fe8000ff1e0ff */
[----:B------:R-:W-:Y:S01]  /*78b0*/  @!P4 LEA.HI.X.SX32 R6, R0, UR14, 0x1, P0 ;  /* 0x0000000e0006cc11 */ /* 0x000fe200080f0eff */
[----:B------:R-:W-:Y:S01]  /*78c0*/  IMAD.MOV R0, RZ, RZ, -R0 ;  /* 0x000000ffff007224 */ /* 0x000fe200078e0a00 */
[C---:B------:R-:W-:Y:S03]  /*78d0*/  @!P4 LEA R4, P0, R5.reuse, c[0x0][0x2a0], 0x2 ;  /* 0x0000a8000504ca11 */ /* 0x040fe600078010ff */
[----:B------:R-:W-:Y:S01]  /*78e0*/  IMAD R7, R0, c[0x0][0x2b8], R2 ;  /* 0x0000ae0000077a24 */ /* 0x000fe200078e0202 */
[----:B------:R-:W-:Y:S04]  /*78f0*/  @!P4 LEA.HI.X R5, R5, c[0x0][0x2a4], R6, 0x2, P0 ;  /* 0x0000a9000505ca11 */ /* 0x000fe800000f1406 */
[----:B------:R-:W-:Y:S01]  /*7900*/  STL [R1+0x4], R7 ;  /* 0x0000040701007387 */ /* 0x000fe20000100800 */
[----:B------:R-:W-:Y:S03]  /*7910*/  SHF.R.S32.HI R0, RZ, 0x1f, R7 ;  /* 0x0000001fff007819 */ /* 0x000fe60000011407 */
[----:B------:R1:W2:Y:S02]  /*7920*/  @!P4 LDG.E R243, [R4.64] ;  /* 0x0000001004f3c981 */ /* 0x0002a4000c1e1900 */
[----:B------:R-:W-:Y:S04]  /*7930*/  IMAD R0, R0, c[0x0][0x1e0], RZ ;  /* 0x0000780000007a24 */ /* 0x000fe800078e02ff */
[C---:B------:R-:W-:Y:S02]  /*7940*/  IMAD R0, R7.reuse, c[0x0][0x1e4], R0 ;  /* 0x0000790007007a24 */ /* 0x040fe400078e0200 */
[----:B-1----:R-:W-:Y:S04]  /*7950*/  IMAD.WIDE.U32 R4, R7, c[0x0][0x1e0], RZ ;  /* 0x0000780007047a25 */ /* 0x002fe800078e00ff */
[----:B------:R-:W-:Y:S01]  /*7960*/  IMAD.IADD R5, R5, 0x1, R0 ;  /* 0x0000000105057824 */ /* 0x000fe200078e0200 */
[----:B--2---:R-:W-:Y:S03]  /*7970*/  SHF.R.S32.HI R2, RZ, 0x1f, R243 ;  /* 0x0000001fff027819 */ /* 0x004fe600000114f3 */
[C---:B------:R-:W-:Y:S04]  /*7980*/  IMAD.WIDE.U32 R4, R243.reuse, c[0x0][0x1f0], R4 ;  /* 0x00007c00f3047a25 */ /* 0x040fe800078e0004 */
[----:B------:R-:W-:Y:S01]  /*7990*/  IMAD R2, R2, c[0x0][0x1f0], RZ ;  /* 0x00007c0002027a24 */ /* 0x000fe200078e02ff */
[----:B------:R-:W-:Y:S03]  /*79a0*/  IADD3 R0, P1, R4, UR20, RZ ;  /* 0x0000001404007c10 */ /* 0x000fe6000ff3e0ff */
[----:B------:R-:W-:Y:S01]  /*79b0*/  IMAD R4, R243, c[0x0][0x1f4], R2 ;  /* 0x00007d00f3047a24 */ /* 0x000fe200078e0202 */
[C---:B------:R-:W-:Y:S04]  /*79c0*/  LEA R2, P0, R0.reuse, c[0x0][0x1c8], 0x1 ;  /* 0x0000720000027a11 */ /* 0x040fe800078008ff */
[----:B------:R-:W-:Y:S01]  /*79d0*/  IADD3.X R4, R5, UR18, R4, P1, !PT ;  /* 0x0000001205047c10 */ /* 0x000fe20008ffe404 */
[----:B------:R-:W1:Y:S03]  /*79e0*/  SHFL.IDX PT, R6, R2, RZ, 0x181f ;  /* 0x00181fff02067589 */ /* 0x000e6600000e0000 */
[----:B------:R-:W-:Y:S01]  /*79f0*/  LEA.HI.X R0, R0, c[0x0][0x1cc], R4, 0x1, P0 ;  /* 0x0000730000007a11 */ /* 0x000fe200000f0c04 */
[----:B------:R-:W-:Y:S04]  /*7a00*/  SHFL.IDX PT, R12, R2, 0x2, 0x181f ;  /* 0x00581f00020c7f89 */ /* 0x000fe800000e0000 */
[----:B------:R-:W2:Y:S04]  /*7a10*/  SHFL.IDX PT, R7, R0, RZ, 0x181f ;  /* 0x00181fff00077589 */ /* 0x000ea800000e0000 */
[----:B------:R-:W4:Y:S04]  /*7a20*/  SHFL.IDX PT, R4, R2, 0x1, 0x181f ;  /* 0x00381f0002047f89 */ /* 0x000f2800000e0000 */
[----:B------:R-:W5:Y:S04]  /*7a30*/  SHFL.IDX PT, R5, R0, 0x1, 0x181f ;  /* 0x00381f0000057f89 */ /* 0x000f6800000e0000 */
[----:B------:R-:W5:Y:S04]  /*7a40*/  SHFL.IDX PT, R10, R2, 0x3, 0x181f ;  /* 0x00781f00020a7f89 */ /* 0x000f6800000e0000 */
[----:B------:R-:W5:Y:S01]  /*7a50*/  SHFL.IDX PT, R9, R0, 0x2, 0x181f ;  /* 0x00581f0000097f89 */ /* 0x000f6200000e0000 */
[-C--:B-1----:R-:W-:Y:S03]  /*7a60*/  IADD3 R6, P1, R6, R242.reuse, RZ ;  /* 0x000000f206067210 */ /* 0x082fe60007f3e0ff */
[----:B------:R-:W1:Y:S04]  /*7a70*/  SHFL.IDX PT, R8, R2, 0x4, 0x181f ;  /* 0x00981f0002087f89 */ /* 0x000e6800000e0000 */
[----:B------:R-:W1:Y:S01]  /*7a80*/  SHFL.IDX PT, R11, R2, 0x5, 0x181f ;  /* 0x00b81f00020b7f89 */ /* 0x000e6200000e0000 */
[--C-:B--2---:R-:W-:Y:S03]  /*7a90*/  IMAD.X R7, R7, 0x1, R241.reuse, P1 ;  /* 0x0000000107077824 */ /* 0x104fe600008e06f1 */
[----:B------:R-:W2:Y:S01]  /*7aa0*/  SHFL.IDX PT, R16, R0, 0x3, 0x181f ;  /* 0x00781f0000107f89 */ /* 0x000ea200000e0000 */
[-C--:B----4-:R-:W-:Y:S03]  /*7ab0*/  IADD3 R4, P0, R4, R242.reuse, RZ ;  /* 0x000000f204047210 */ /* 0x090fe60007f1e0ff */
[----:B---3--:R3:W-:Y:S01]  /*7ac0*/  LDGSTS.E.BYPASS.LTC128B.128 [R67+0x3900], [R6.64], !P6 ;  /* 0x0390000006437fae */ /* 0x0087e2000f101d50 */
[-C--:B-----5:R-:W-:Y:S02]  /*7ad0*/  IADD3.X R5, R5, R241.reuse, RZ, P0, !PT ;  /* 0x000000f105057210 */ /* 0x0a0fe400007fe4ff */
[-C--:B------:R-:W-:Y:S01]  /*7ae0*/  IADD3 R12, P0, R12, R242.reuse, RZ ;  /* 0x000000f20c0c7210 */ /* 0x080fe20007f1e0ff */
[----:B------:R-:W4:Y:S01]  /*7af0*/  SHFL.IDX PT, R15, R0, 0x4, 0x181f ;  /* 0x00981f00000f7f89 */ /* 0x000f2200000e0000 */
[-C--:B------:R-:W-:Y:S03]  /*7b00*/  IADD3 R10, P3, R10, R242.reuse, RZ ;  /* 0x000000f20a0a7210 */ /* 0x080fe60007f7e0ff */
[----:B------:R5:W-:Y:S01]  /*7b10*/  LDGSTS.E.BYPASS.LTC128B.128 [R67+0x4100], [R4.64], !P6 ;  /* 0x0410000004437fae */ /* 0x000be2000f101d50 */
[--C-:B------:R-:W-:Y:S03]  /*7b20*/  IMAD.X R13, R9, 0x1, R241.reuse, P0 ;  /* 0x00000001090d7824 */ /* 0x100fe600000e06f1 */
[----:B------:R-:W5:Y:S01]  /*7b30*/  SHFL.IDX PT, R2, R2, 0x6, 0x181f ;  /* 0x00d81f0002027f89 */ /* 0x000f6200000e0000 */
[-C--:B-1----:R-:W-:Y:S03]  /*7b40*/  IADD3 R8, P2, R8, R242.reuse, RZ ;  /* 0x000000f208087210 */ /* 0x082fe60007f5e0ff */
[----:B------:R-:W1:Y:S04]  /*7b50*/  SHFL.IDX PT, R14, R0, 0x5, 0x181f ;  /* 0x00b81f00000e7f89 */ /* 0x000e6800000e0000 */
[----:B------:R-:W1:Y:S04]  /*7b60*/  SHFL.IDX PT, R0, R0, 0x6, 0x181f ;  /* 0x00d81f0000007f89 */ /* 0x000e6800000e0000 */
[----:B------:R1:W-:Y:S01]  /*7b70*/  LDGSTS.E.BYPASS.LTC128B.128 [R67+0x4900], [R12.64], !P6 ;  /* 0x049000000c437fae */ /* 0x0003e2000f101d50 */
[-C--:B---3--:R-:W-:Y:S01]  /*7b80*/  IADD3 R6, P1, R11, R242.reuse, RZ ;  /* 0x000000f20b067210 */ /* 0x088fe20007f3e0ff */
[--C-:B--2---:R-:W-:Y:S02]  /*7b90*/  IMAD.X R11, R16, 0x1, R241.reuse, P3 ;  /* 0x00000001100b7824 */ /* 0x104fe400018e06f1 */
[--C-:B----4-:R-:W-:Y:S03]  /*7ba0*/  IMAD.X R9, R15, 0x1, R241.reuse, P2 ;  /* 0x000000010f097824 */ /* 0x110fe600010e06f1 */
[----:B------:R2:W-:Y:S01]  /*7bb0*/  LDGSTS.E.BYPASS.LTC128B.128 [R67+0x5100], [R10.64], !P6 ;  /* 0x051000000a437fae */ /* 0x0005e2000f101d50 */
[----:B-----5:R-:W-:Y:S03]  /*7bc0*/  IADD3 R4, P0, R2, R242, RZ ;  /* 0x000000f202047210 */ /* 0x020fe60007f1e0ff */
[----:B------:R2:W-:Y:S01]  /*7bd0*/  LDGSTS.E.BYPASS.LTC128B.128 [R67+0x5900], [R8.64], !P6 ;  /* 0x0590000008437fae */ /* 0x0005e2000f101d50 */
[----:B-1----:R-:W-:Y:S01]  /*7be0*/  IADD3.X R7, R14, R241, RZ, P1, !PT ;  /* 0x000000f10e077210 */ /* 0x002fe20000ffe4ff */
[----:B------:R-:W-:Y:S04]  /*7bf0*/  IMAD.X R5, R0, 0x1, R241, P0 ;  /* 0x0000000100057824 */ /* 0x000fe800000e06f1 */
[----:B------:R2:W-:Y:S04]  /*7c00*/  LDGSTS.E.BYPASS.LTC128B.128 [R67+0x6100], [R6.64], !P6 ;  /* 0x0610000006437fae */ /* 0x0005e8000f101d50 */
[----:B------:R2:W-:Y:S01]  /*7c10*/  LDGSTS.E.BYPASS.LTC128B.128 [R67+0x6900], [R4.64], !P6 ;  /* 0x0690000004437fae */ /* 0x0005e2000f101d50 */
[----:B------:R-:W-:-:S05]  /*7c20*/  BRA `(.L_x_21) ;  /* 0x00001b1000007947 */ /* 0x000fca0003800000 */
.L_x_20:
[----:B------:R-:W2:Y:S01]  /*7c30*/  LDL R2, [R1+0x4] ;  /* 0x0000040001027983 */ /* 0x000ea20000100800 */
[----:B------:R-:W-:Y:S04]  /*7c40*/  DEPBAR.LE SB0, 0x0 ;  /* 0x000080000000791a */ /* 0x000fe80000000000 */
[----:B------:R-:W3:Y:S01]  /*7c50*/  LDL R244, [R1+0xc] ;  /* 0x00000c0001f47983 */ /* 0x000ee20000100800 */
[----:B------:R-:W-:Y:S03]  /*7c60*/  UISETP.GT.AND UP0, UPT, UR6, UR8, UPT ;  /* 0x000000080600728c */ /* 0x000fe6000bf04270 */
[----:B------:R-:W-:Y:S08]  /*7c70*/  BAR.SYNC.DEFER_BLOCKING 0x0 ;  /* 0x0000000000007b1d */ /* 0x000ff00000010000 */
[----:B------:R-:W-:Y:S08]  /*7c80*/  LDSM.16.M88.4 R112, [R230+0x7100] ;  /* 0x00710000e670783b */ /* 0x000ff00000000200 */
[----:B------:R-:W1:Y:S08]  /*7c90*/  LDSM.16.M88.4 R16, [R119+0x3900] ;  /* 0x003900007710783b */ /* 0x000e700000000200 */
[----:B------:R-:W4:Y:S08]  /*7ca0*/  LDSM.16.M88.4 R108, [R230+0x9100] ;  /* 0x00910000e66c783b */ /* 0x000f300000000200 */
[----:B------:R-:W5:Y:S08]  /*7cb0*/  LDSM.16.M88.4 R32, [R119+0x4100] ;  /* 0x004100007720783b */ /* 0x000f700000000200 */
[----:B------:R-:W1:Y:S08]  /*7cc0*/  LDSM.16.M88.4 R48, [R119+0x4900] ;  /* 0x004900007730783b */ /* 0x000e700000000200 */
[----:B------:R-:W1:Y:S08]  /*7cd0*/  LDSM.16.M88.4 R64, [R119+0x5100] ;  /* 0x005100007740783b */ /* 0x000e700000000200 */
[----:B------:R-:W1:Y:S08]  /*7ce0*/  LDSM.16.M88.4 R80, [R119+0x5900] ;  /* 0x005900007750783b */ /* 0x000e700000000200 */
[----:B------:R-:W-:Y:S08]  /*7cf0*/  LDSM.16.M88.4 R96, [R119+0x6100] ;  /* 0x006100007760783b */ /* 0x000ff00000000200 */
[----:B------:R-:W-:Y:S08]  /*7d00*/  LDSM.16.M88.4 R184, [R119+0x6900] ;  /* 0x0069000077b8783b */ /* 0x000ff00000000200 */
[----:B------:R-:W-:Y:S08]  /*7d10*/  LDSM.16.M88.4 R188, [R233+0x7100] ;  /* 0x00710000e9bc783b */ /* 0x000ff00000000200 */
[----:B------:R-:W-:Y:S08]  /*7d20*/  LDSM.16.M88.4 R192, [R234] ;  /* 0x00000000eac0783b */ /* 0x000ff00000000200 */
[----:B------:R-:W-:Y:S08]  /*7d30*/  LDSM.16.M88.4 R196, [R233+0x9100] ;  /* 0x00910000e9c4783b */ /* 0x000ff00000000200 */
[----:B------:R-:W-:Y:S08]  /*7d40*/  LDSM.16.M88.4 R200, [R240] ;  /* 0x00000000f0c8783b */ /* 0x000ff00000000200 */
[----:B------:R-:W-:Y:S08]  /*7d50*/  LDSM.16.M88.4 R204, [R239] ;  /* 0x00000000efcc783b */ /* 0x000ff00000000200 */
[----:B------:R-:W-:Y:S08]  /*7d60*/  LDSM.16.M88.4 R208, [R238] ;  /* 0x00000000eed0783b */ /* 0x000ff00000000200 */
[----:B------:R-:W-:Y:S08]  /*7d70*/  LDSM.16.M88.4 R212, [R237] ;  /* 0x00000000edd4783b */ /* 0x000ff00000000200 */
[----:B------:R-:W-:Y:S08]  /*7d80*/  LDSM.16.M88.4 R216, [R236] ;  /* 0x00000000ecd8783b */ /* 0x000ff00000000200 */
[----:B------:R-:W-:Y:S01]  /*7d90*/  LDSM.16.M88.4 R220, [R235] ;  /* 0x00000000ebdc783b */ /* 0x000fe20000000200 */
[-C--:B-1----:R-:W-:Y:S08]  /*7da0*/  HMMA.16816.F32 R4, R112, R16.reuse, RZ ;  /* 0x000000107004723c */ /* 0x082ff000000018ff */
[C---:B----4-:R-:W-:Y:S08]  /*7db0*/  HMMA.16816.F32 R8, R108.reuse, R16, RZ ;  /* 0x000000106c08723c */ /* 0x050ff000000018ff */
[-C--:B------:R-:W-:Y:S08]  /*7dc0*/  HMMA.16816.F32 R12, R108, R18.reuse, RZ ;  /* 0x000000126c0c723c */ /* 0x080ff000000018ff */
[C---:B------:R-:W-:Y:S08]  /*7dd0*/  HMMA.16816.F32 R16, R112.reuse, R18, RZ ;  /* 0x000000127010723c */ /* 0x040ff000000018ff */
[-C--:B-----5:R-:W-:Y:S08]  /*7de0*/  HMMA.16816.F32 R20, R112, R32.reuse, RZ ;  /* 0x000000207014723c */ /* 0x0a0ff000000018ff */
[C---:B------:R-:W-:Y:S08]  /*7df0*/  HMMA.16816.F32 R24, R108.reuse, R32, RZ ;  /* 0x000000206c18723c */ /* 0x040ff000000018ff */
[-C--:B------:R-:W-:Y:S08]  /*7e00*/  HMMA.16816.F32 R28, R108, R34.reuse, RZ ;  /* 0x000000226c1c723c */ /* 0x080ff000000018ff */
[C---:B------:R-:W-:Y:S08]  /*7e10*/  HMMA.16816.F32 R32, R112.reuse, R34, RZ ;  /* 0x000000227020723c */ /* 0x040ff000000018ff */
[-C--:B------:R-:W-:Y:S08]  /*7e20*/  HMMA.16816.F32 R36, R112, R48.reuse, RZ ;  /* 0x000000307024723c */ /* 0x080ff000000018ff */
[C---:B------:R-:W-:Y:S08]  /*7e30*/  HMMA.16816.F32 R40, R108.reuse, R48, RZ ;  /* 0x000000306c28723c */ /* 0x040ff000000018ff */
[-C--:B------:R-:W-:Y:S08]  /*7e40*/  HMMA.16816.F32 R44, R108, R50.reuse, RZ ;  /* 0x000000326c2c723c */ /* 0x080ff000000018ff */
[C---:B------:R-:W-:Y:S08]  /*7e50*/  HMMA.16816.F32 R48, R112.reuse, R50, RZ ;  /* 0x000000327030723c */ /* 0x040ff000000018ff */
[-C--:B------:R-:W-:Y:S08]  /*7e60*/  HMMA.16816.F32 R52, R112, R64.reuse, RZ ;  /* 0x000000407034723c */ /* 0x080ff000000018ff */
[C---:B------:R-:W-:Y:S08]  /*7e70*/  HMMA.16816.F32 R56, R108.reuse, R64, RZ ;  /* 0x000000406c38723c */ /* 0x040ff000000018ff */
[-C--:B------:R-:W-:Y:S01]  /*7e80*/  HMMA.16816.F32 R60, R108, R66.reuse, RZ ;  /* 0x000000426c3c723c */ /* 0x080fe200000018ff */
[----:B--2---:R-:W-:Y:S03]  /*7e90*/  IMAD.WIDE.U32 R68, R2, c[0x0][0x208], RZ ;  /* 0x0000820002447a25 */ /* 0x004fe600078e00ff */
[----:B------:R-:W-:Y:S02]  /*7ea0*/  SHF.R.S32.HI R0, RZ, 0x1f, R2 ;  /* 0x0000001fff007819 */ /* 0x000fe40000011402 */
[----:B------:R-:W-:Y:S03]  /*7eb0*/  MOV R64, R68 ;  /* 0x0000004400407202 */ /* 0x000fe60000000f00 */
[----:B------:R-:W-:Y:S04]  /*7ec0*/  IMAD R0, R0, c[0x0][0x208], RZ ;  /* 0x0000820000007a24 */ /* 0x000fe800078e02ff */
[----:B------:R-:W-:Y:S05]  /*7ed0*/  IMAD R0, R2, c[0x0][0x20c], R0 ;  /* 0x0000830002007a24 */ /* 0x000fea00078e0200 */
[----:B------:R-:W-:Y:S02]  /*7ee0*/  IADD3 R65, R69, R0, RZ ;  /* 0x0000000045417210 */ /* 0x000fe40007ffe0ff */
[----:B------:R-:W-:Y:S03]  /*7ef0*/  SHF.R.S32.HI R0, RZ, 0x1f, R243 ;  /* 0x0000001fff007819 */ /* 0x000fe600000114f3 */
[C---:B------:R-:W-:Y:S02]  /*7f00*/  IMAD.WIDE.U32 R72, R243.reuse, c[0x0][0x218], R64 ;  /* 0x00008600f3487a25 */ /* 0x040fe400078e0040 */
[C---:B------:R-:W-:Y:S02]  /*7f10*/  HMMA.16816.F32 R64, R112.reuse, R66, RZ ;  /* 0x000000427040723c */ /* 0x040fe400000018ff */
[----:B------:R-:W-:Y:S04]  /*7f20*/  IMAD R0, R0, c[0x0][0x218], RZ ;  /* 0x0000860000007a24 */ /* 0x000fe800078e02ff */
[----:B------:R-:W-:Y:S01]  /*7f30*/  IMAD R2, R243, c[0x0][0x21c], R0 ;  /* 0x00008700f3027a24 */ /* 0x000fe200078e0200 */
[----:B------:R-:W-:Y:S01]  /*7f40*/  IADD3 R0, P0, R72, UR22, RZ ;  /* 0x0000001648007c10 */ /* 0x000fe2000ff1e0ff */
[-C--:B------:R-:W-:Y:S04]  /*7f50*/  HMMA.16816.F32 R68, R112, R80.reuse, RZ ;  /* 0x000000507044723c */ /* 0x080fe800000018ff */
[----:B------:R-:W-:Y:S02]  /*7f60*/  IADD3.X R72, R73, UR4, R2, P0, !PT ;  /* 0x0000000449487c10 */ /* 0x000fe400087fe402 */
[C---:B------:R-:W-:Y:S05]  /*7f70*/  LEA R2, P0, R0.reuse, c[0x0][0x1f8], 0x1 ;  /* 0x00007e0000027a11 */ /* 0x040fea00078008ff */
[----:B------:R-:W1:Y:S01]  /*7f80*/  SHFL.IDX PT, R94, R2, RZ, 0x181f ;  /* 0x00181fff025e7589 */ /* 0x000e6200000e0000 */
[----:B------:R-:W-:Y:S02]  /*7f90*/  LEA.HI.X R0, R0, c[0x0][0x1fc], R72, 0x1, P0 ;  /* 0x00007f0000007a11 */ /* 0x000fe400000f0c48 */
[C---:B------:R-:W-:Y:S05]  /*7fa0*/  HMMA.16816.F32 R72, R108.reuse, R80, RZ ;  /* 0x000000506c48723c */ /* 0x040fea00000018ff */
[----:B------:R-:W2:Y:S03]  /*7fb0*/  SHFL.IDX PT, R88, R0, RZ, 0x181f ;  /* 0x00181fff00587589 */ /* 0x000ea600000e0000 */
[-C--:B------:R-:W-:Y:S05]  /*7fc0*/  HMMA.16816.F32 R76, R108, R82.reuse, RZ ;  /* 0x000000526c4c723c */ /* 0x080fea00000018ff */
[----:B------:R-:W4:Y:S03]  /*7fd0*/  SHFL.IDX PT, R92, R2, 0x1, 0x181f ;  /* 0x00381f00025c7f89 */ /* 0x000f2600000e0000 */
[C---:B------:R-:W-:Y:S04]  /*7fe0*/  HMMA.16816.F32 R80, R112.reuse, R82, RZ ;  /* 0x000000527050723c */ /* 0x040fe800000018ff */
[-C--:B-1----:R-:W-:Y:S01]  /*7ff0*/  IADD3 R94, P0, R94, R242.reuse, RZ ;  /* 0x000000f25e5e7210 */ /* 0x082fe20007f1e0ff */
[----:B------:R-:W1:Y:S03]  /*8000*/  SHFL.IDX PT, R93, R0, 0x1, 0x181f ;  /* 0x00381f00005d7f89 */ /* 0x000e6600000e0000 */
[-C--:B------:R-:W-:Y:S01]  /*8010*/  HMMA.16816.F32 R84, R112, R96.reuse, RZ ;  /* 0x000000607054723c */ /* 0x080fe200000018ff */
[-C--:B--2---:R-:W-:Y:S04]  /*8020*/  IADD3.X R95, R88, R241.reuse, RZ, P0, !PT ;  /* 0x000000f1585f7210 */ /* 0x084fe800007fe4ff */
[----:B------:R-:W2:Y:S03]  /*8030*/  SHFL.IDX PT, R100, R2, 0x2, 0x181f ;  /* 0x00581f0002647f89 */ /* 0x000ea600000e0000 */
[C---:B------:R-:W-:Y:S04]  /*8040*/  HMMA.16816.F32 R88, R108.reuse, R96, RZ ;  /* 0x000000606c58723c */ /* 0x040fe800000018ff */
[-C--:B----4-:R-:W-:Y:S01]  /*8050*/  IADD3 R92, P1, R92, R242.reuse, RZ ;  /* 0x000000f25c5c7210 */ /* 0x090fe20007f3e0ff */
[----:B---3--:R3:W-:Y:S03]  /*8060*/  LDGSTS.E.BYPASS.LTC128B.128 [R244], [R94.64], !P6 ;  /* 0x000000005ef47fae */ /* 0x0087e6000f101d50 */
[-C--:B-1----:R-:W-:Y:S05]  /*8070*/  IADD3.X R93, R93, R241.reuse, RZ, P1, !PT ;  /* 0x000000f15d5d7210 */ /* 0x082fea0000ffe4ff */
[----:B------:R-:W1:Y:S01]  /*8080*/  SHFL.IDX PT, R101, R0, 0x2, 0x181f ;  /* 0x00581f0000657f89 */ /* 0x000e6200000e0000 */
[-C--:B--2---:R-:W-:Y:S07]  /*8090*/  IADD3 R100, P0, R100, R242.reuse, RZ ;  /* 0x000000f264647210 */ /* 0x084fee0007f1e0ff */
[----:B------:R3:W-:Y:S08]  /*80a0*/  LDGSTS.E.BYPASS.LTC128B.128 [R244+0x800], [R92.64], !P6 ;  /* 0x008000005cf47fae */ /* 0x0007f0000f101d50 */
[----:B------:R-:W2:Y:S01]  /*80b0*/  SHFL.IDX PT, R104, R2, 0x3, 0x181f ;  /* 0x00781f0002687f89 */ /* 0x000ea200000e0000 */
[-C--:B-1----:R-:W-:Y:S07]  /*80c0*/  IADD3.X R101, R101, R241.reuse, RZ, P0, !PT ;  /* 0x000000f165657210 */ /* 0x082fee00007fe4ff */
[----:B------:R-:W1:Y:S08]  /*80d0*/  SHFL.IDX PT, R105, R0, 0x3, 0x181f ;  /* 0x00781f0000697f89 */ /* 0x000e7000000e0000 */
[----:B------:R4:W-:Y:S01]  /*80e0*/  LDGSTS.E.BYPASS.LTC128B.128 [R244+0x1000], [R100.64], !P6 ;  /* 0x0100000064f47fae */ /* 0x0009e2000f101d50 */
[-C--:B---3--:R-:W-:Y:S01]  /*80f0*/  HMMA.16816.F32 R92, R108, R98.reuse, RZ ;  /* 0x000000626c5c723c */ /* 0x088fe200000018ff */
[-C--:B--2---:R-:W-:Y:S06]  /*8100*/  IADD3 R104, P1, R104, R242.reuse, RZ ;  /* 0x000000f268687210 */ /* 0x084fec0007f3e0ff */
[----:B------:R-:W2:Y:S01]  /*8110*/  SHFL.IDX PT, R102, R2, 0x4, 0x181f ;  /* 0x00981f0002667f89 */ /* 0x000ea200000e0000 */
[C---:B------:R-:W-:Y:S04]  /*8120*/  HMMA.16816.F32 R96, R112.reuse, R98, RZ ;  /* 0x000000627060723c */ /* 0x040fe800000018ff */
[-C--:B-1----:R-:W-:Y:S03]  /*8130*/  IADD3.X R105, R105, R241.reuse, RZ, P1, !PT ;  /* 0x000000f169697210 */ /* 0x082fe60000ffe4ff */
[----:B------:R-:W1:Y:S08]  /*8140*/  SHFL.IDX PT, R103, R0, 0x4, 0x181f ;  /* 0x00981f0000677f89 */ /* 0x000e7000000e0000 */
[----:B------:R3:W-:Y:S01]  /*8150*/  LDGSTS.E.BYPASS.LTC128B.128 [R244+0x1800], [R104.64], !P6 ;  /* 0x0180000068f47fae */ /* 0x0007e2000f101d50 */
[-C--:B--2---:R-:W-:Y:S07]  /*8160*/  IADD3 R102, P0, R102, R242.reuse, RZ ;  /* 0x000000f266667210 */ /* 0x084fee0007f1e0ff */
[----:B------:R-:W3:Y:S01]  /*8170*/  SHFL.IDX PT, R106, R2, 0x5, 0x181f ;  /* 0x00b81f00026a7f89 */ /* 0x000ee200000e0000 */
[-C--:B-1----:R-:W-:Y:S07]  /*8180*/  IADD3.X R103, R103, R241.reuse, RZ, P0, !PT ;  /* 0x000000f167677210 */ /* 0x082fee00007fe4ff */
[----:B------:R-:W1:Y:S08]  /*8190*/  SHFL.IDX PT, R107, R0, 0x5, 0x181f ;  /* 0x00b81f00006b7f89 */ /* 0x000e7000000e0000 */
[----:B------:R4:W-:Y:S01]  /*81a0*/  LDGSTS.E.BYPASS.LTC128B.128 [R244+0x2000], [R102.64], !P6 ;  /* 0x0200000066f47fae */ /* 0x0009e2000f101d50 */
[-C--:B---3--:R-:W-:Y:S07]  /*81b0*/  IADD3 R104, P0, R106, R242.reuse, RZ ;  /* 0x000000f26a687210 */ /* 0x088fee0007f1e0ff */
[----:B------:R-:W2:Y:S01]  /*81c0*/  SHFL.IDX PT, R2, R2, 0x6, 0x181f ;  /* 0x00d81f0002027f89 */ /* 0x000ea200000e0000 */
[-C--:B-1----:R-:W-:Y:S07]  /*81d0*/  IADD3.X R105, R107, R241.reuse, RZ, P0, !PT ;  /* 0x000000f16b697210 */ /* 0x082fee00007fe4ff */
[----:B------:R-:W1:Y:S08]  /*81e0*/  SHFL.IDX PT, R0, R0, 0x6, 0x181f ;  /* 0x00d81f0000007f89 */ /* 0x000e7000000e0000 */
[----:B------:R3:W-:Y:S01]  /*81f0*/  LDGSTS.E.BYPASS.LTC128B.128 [R244+0x2800], [R104.64], !P6 ;  /* 0x0280000068f47fae */ /* 0x0007e2000f101d50 */
[-C--:B----4-:R-:W-:Y:S08]  /*8200*/  HMMA.16816.F32 R100, R112, R184.reuse, RZ ;  /* 0x000000b87064723c */ /* 0x090ff000000018ff */
[C---:B---3--:R-:W-:Y:S07]  /*8210*/  HMMA.16816.F32 R104, R108.reuse, R184, RZ ;  /* 0x000000b86c68723c */ /* 0x048fee00000018ff */
[----:B--2---:R-:W-:Y:S01]  /*8220*/  IADD3 R184, P0, R2, R242, RZ ;  /* 0x000000f202b87210 */ /* 0x004fe20007f1e0ff */
[-C--:B------:R-:W-:Y:S04]  /*8230*/  HMMA.16816.F32 R108, R108, R186.reuse, RZ ;  /* 0x000000ba6c6c723c */ /* 0x080fe800000018ff */
[----:B-1----:R-:W-:Y:S02]  /*8240*/  IADD3.X R185, R0, R241, RZ, P0, !PT ;  /* 0x000000f100b97210 */ /* 0x002fe400007fe4ff */
[----:B------:R-:W-:Y:S02]  /*8250*/  PLOP3.LUT P0, PT, PT, PT, UP0, 0x80, 0x0 ;  /* 0x000000000000781c */ /* 0x000fe40003f0f008 */
[----:B------:R-:W-:Y:S01]  /*8260*/  HMMA.16816.F32 R112, R112, R186, RZ ;  /* 0x000000ba7070723c */ /* 0x000fe200000018ff */
[----:B------:R1:W-:Y:S07]  /*8270*/  LDGSTS.E.BYPASS.LTC128B.128 [R244+0x3000], [R184.64], !P6 ;  /* 0x03000000b8f47fae */ /* 0x0003ee000f101d50 */
[-C--:B------:R-:W-:Y:S01]  /*8280*/  HMMA.16816.F32 R4, R188, R192.reuse, R4 ;  /* 0x000000c0bc04723c */ /* 0x080fe20000001804 */
[----:B------:R-:W0:Y:S07]  /*8290*/  LDGDEPBAR ;  /* 0x00000000000079af */ /* 0x000e2e0000000000 */
[C---:B------:R-:W-:Y:S08]  /*82a0*/  HMMA.16816.F32 R8, R196.reuse, R192, R8 ;  /* 0x000000c0c408723c */ /* 0x040ff00000001808 */
[-C--:B------:R-:W-:Y:S01]  /*82b0*/  HMMA.16816.F32 R12, R196, R194.reuse, R12 ;  /* 0x000000c2c40c723c */ /* 0x080fe2000000180c */
[----:B-1----:R-:W-:Y:S07]  /*82c0*/  LDSM.16.M88.4 R184, [R231+0x7100] ;  /* 0x00710000e7b8783b */ /* 0x002fee0000000200 */
[C---:B------:R-:W-:Y:S01]  /*82d0*/  HMMA.16816.F32 R16, R188.reuse, R194, R16 ;  /* 0x000000c2bc10723c */ /* 0x040fe20000001810 */
[----:B------:R-:W1:Y:S07]  /*82e0*/  LDSM.16.M88.4 R192, [R229+0x3900] ;  /* 0x00390000e5c0783b */ /* 0x000e6e0000000200 */
[-C--:B------:R-:W-:Y:S08]  /*82f0*/  HMMA.16816.F32 R20, R188, R200.reuse, R20 ;  /* 0x000000c8bc14723c */ /* 0x080ff00000001814 */
[C---:B------:R-:W-:Y:S08]  /*8300*/  HMMA.16816.F32 R24, R196.reuse, R200, R24 ;  /* 0x000000c8c418723c */ /* 0x040ff00000001818 */
[-C--:B------:R-:W-:Y:S08]  /*8310*/  HMMA.16816.F32 R28, R196, R202.reuse, R28 ;  /* 0x000000cac41c723c */ /* 0x080ff0000000181c */
[C---:B------:R-:W-:Y:S01]  /*8320*/  HMMA.16816.F32 R32, R188.reuse, R202, R32 ;  /* 0x000000cabc20723c */ /* 0x040fe20000001820 */
[----:B------:R-:W2:Y:S07]  /*8330*/  LDSM.16.M88.4 R200, [R231+0x9100] ;  /* 0x00910000e7c8783b */ /* 0x000eae0000000200 */
[-C--:B------:R-:W-:Y:S08]  /*8340*/  HMMA.16816.F32 R36, R188, R204.reuse, R36 ;  /* 0x000000ccbc24723c */ /* 0x080ff00000001824 */
[C---:B------:R-:W-:Y:S08]  /*8350*/  HMMA.16816.F32 R40, R196.reuse, R204, R40 ;  /* 0x000000ccc428723c */ /* 0x040ff00000001828 */
[-C--:B------:R-:W-:Y:S08]  /*8360*/  HMMA.16816.F32 R44, R196, R206.reuse, R44 ;  /* 0x000000cec42c723c */ /* 0x080ff0000000182c */
[C---:B------:R-:W-:Y:S01]  /*8370*/  HMMA.16816.F32 R48, R188.reuse, R206, R48 ;  /* 0x000000cebc30723c */ /* 0x040fe20000001830 */
[----:B------:R-:W3:Y:S07]  /*8380*/  LDSM.16.M88.4 R204, [R229+0x4100] ;  /* 0x00410000e5cc783b */ /* 0x000eee0000000200 */
[-C--:B------:R-:W-:Y:S08]  /*8390*/  HMMA.16816.F32 R52, R188, R208.reuse, R52 ;  /* 0x000000d0bc34723c */ /* 0x080ff00000001834 */
[C---:B------:R-:W-:Y:S08]  /*83a0*/  HMMA.16816.F32 R56, R196.reuse, R208, R56 ;  /* 0x000000d0c438723c */ /* 0x040ff00000001838 */
[-C--:B------:R-:W-:Y:S08]  /*83b0*/  HMMA.16816.F32 R60, R196, R210.reuse, R60 ;  /* 0x000000d2c43c723c */ /* 0x080ff0000000183c */
[C---:B------:R-:W-:Y:S01]  /*83c0*/  HMMA.16816.F32 R64, R188.reuse, R210, R64 ;  /* 0x000000d2bc40723c */ /* 0x040fe20000001840 */
[----:B------:R-:W4:Y:S07]  /*83d0*/  LDSM.16.M88.4 R208, [R229+0x4900] ;  /* 0x00490000e5d0783b */ /* 0x000f2e0000000200 */
[-C--:B------:R-:W-:Y:S08]  /*83e0*/  HMMA.16816.F32 R68, R188, R212.reuse, R68 ;  /* 0x000000d4bc44723c */ /* 0x080ff00000001844 */
[C---:B------:R-:W-:Y:S08]  /*83f0*/  HMMA.16816.F32 R72, R196.reuse, R212, R72 ;  /* 0x000000d4c448723c */ /* 0x040ff00000001848 */
[-C--:B------:R-:W-:Y:S08]  /*8400*/  HMMA.16816.F32 R76, R196, R214.reuse, R76 ;  /* 0x000000d6c44c723c */ /* 0x080ff0000000184c */
[C---:B------:R-:W-:Y:S01]  /*8410*/  HMMA.16816.F32 R80, R188.reuse, R214, R80 ;  /* 0x000000d6bc50723c */ /* 0x040fe20000001850 */
[----:B------:R-:W5:Y:S07]  /*8420*/  LDSM.16.M88.4 R212, [R229+0x5100] ;  /* 0x00510000e5d4783b */ /* 0x000f6e0000000200 */
[-C--:B------:R-:W-:Y:S08]  /*8430*/  HMMA.16816.F32 R84, R188, R216.reuse, R84 ;  /* 0x000000d8bc54723c */ /* 0x080ff00000001854 */
[C---:B------:R-:W-:Y:S08]  /*8440*/  HMMA.16816.F32 R88, R196.reuse, R216, R88 ;  /* 0x000000d8c458723c */ /* 0x040ff00000001858 */
[-C--:B------:R-:W-:Y:S08]  /*8450*/  HMMA.16816.F32 R92, R196, R218.reuse, R92 ;  /* 0x000000dac45c723c */ /* 0x080ff0000000185c */
[C---:B------:R-:W-:Y:S01]  /*8460*/  HMMA.16816.F32 R96, R188.reuse, R218, R96 ;  /* 0x000000dabc60723c */ /* 0x040fe20000001860 */
[----:B------:R-:W-:Y:S07]  /*8470*/  LDSM.16.M88.4 R216, [R229+0x6900] ;  /* 0x00690000e5d8783b */ /* 0x000fee0000000200 */
[-C--:B------:R-:W-:Y:S08]  /*8480*/  HMMA.16816.F32 R100, R188, R220.reuse, R100 ;  /* 0x000000dcbc64723c */ /* 0x080ff00000001864 */
[C---:B------:R-:W-:Y:S08]  /*8490*/  HMMA.16816.F32 R104, R196.reuse, R220, R104 ;  /* 0x000000dcc468723c */ /* 0x040ff00000001868 */
[-C--:B------:R-:W-:Y:S01]  /*84a0*/  HMMA.16816.F32 R108, R196, R222.reuse, R108 ;  /* 0x000000dec46c723c */ /* 0x080fe2000000186c */
[----:B------:R-:W-:Y:S07]  /*84b0*/  LDSM.16.M88.4 R196, [R229+0x6100] ;  /* 0x00610000e5c4783b */ /* 0x000fee0000000200 */
[----:B------:R-:W-:Y:S01]  /*84c0*/  HMMA.16816.F32 R112, R188, R222, R112 ;  /* 0x000000debc70723c */ /* 0x000fe20000001870 */
[----:B------:R-:W4:Y:S07]  /*84d0*/  LDSM.16.M88.4 R188, [R229+0x5900] ;  /* 0x00590000e5bc783b */ /* 0x000f2e0000000200 */
[-C--:B-1----:R-:W-:Y:S01]  /*84e0*/  HMMA.16816.F32 R4, R184, R192.reuse, R4 ;  /* 0x000000c0b804723c */ /* 0x082fe20000001804 */
[----:B------:R-:W-:Y:S07]  /*84f0*/  LDSM.16.M88.4 R220, [R228] ;  /* 0x00000000e4dc783b */ /* 0x000fee0000000200 */
[C---:B--2---:R-:W-:Y:S08]  /*8500*/  HMMA.16816.F32 R8, R200.reuse, R192, R8 ;  /* 0x000000c0c808723c */ /* 0x044ff00000001808 */
[-C--:B------:R-:W-:Y:S08]  /*8510*/  HMMA.16816.F32 R12, R200, R194.reuse, R12 ;  /* 0x000000c2c80c723c */ /* 0x080ff0000000180c */
[C---:B------:R-:W-:Y:S01]  /*8520*/  HMMA.16816.F32 R16, R184.reuse, R194, R16 ;  /* 0x000000c2b810723c */ /* 0x040fe20000001810 */
[----:B------:R-:W1:Y:S07]  /*8530*/  LDSM.16.M88.4 R192, [R232+0x7100] ;  /* 0x00710000e8c0783b */ /* 0x000e6e0000000200 */
[-C--:B---3--:R-:W-:Y:S08]  /*8540*/  HMMA.16816.F32 R20, R184, R204.reuse, R20 ;  /* 0x000000ccb814723c */ /* 0x088ff00000001814 */
[C---:B------:R-:W-:Y:S08]  /*8550*/  HMMA.16816.F32 R24, R200.reuse, R204, R24 ;  /* 0x000000ccc818723c */ /* 0x040ff00000001818 */
[-C--:B------:R-:W-:Y:S08]  /*8560*/  HMMA.16816.F32 R28, R200, R206.reuse, R28 ;  /* 0x000000cec81c723c */ /* 0x080ff0000000181c */
[C---:B------:R-:W-:Y:S01]  /*8570*/  HMMA.16816.F32 R32, R184.reuse, R206, R32 ;  /* 0x000000ceb820723c */ /* 0x040fe20000001820 */
[----:B------:R-:W2:Y:S07]  /*8580*/  LDSM.16.M88.4 R204, [R232+0x9100] ;  /* 0x00910000e8cc783b */ /* 0x000eae0000000200 */
[-C--:B----4-:R-:W-:Y:S08]  /*8590*/  HMMA.16816.F32 R36, R184, R208.reuse, R36 ;  /* 0x000000d0b824723c */ /* 0x090ff00000001824 */
[C---:B------:R-:W-:Y:S08]  /*85a0*/  HMMA.16816.F32 R40, R200.reuse, R208, R40 ;  /* 0x000000d0c828723c */ /* 0x040ff00000001828 */
[-C--:B------:R-:W-:Y:S08]  /*85b0*/  HMMA.16816.F32 R44, R200, R210.reuse, R44 ;  /* 0x000000d2c82c723c */ /* 0x080ff0000000182c */
[C---:B------:R-:W-:Y:S08]  /*85c0*/  HMMA.16816.F32 R48, R184.reuse, R210, R48 ;  /* 0x000000d2b830723c */ /* 0x040ff00000001830 */
[-C--:B-----5:R-:W-:Y:S08]  /*85d0*/  HMMA.16816.F32 R52, R184, R212.reuse, R52 ;  /* 0x000000d4b834723c */ /* 0x0a0ff00000001834 */
[C---:B------:R-:W-:Y:S08]  /*85e0*/  HMMA.16816.F32 R56, R200.reuse, R212, R56 ;  /* 0x000000d4c838723c */ /* 0x040ff00000001838 */
[-C--:B------:R-:W-:Y:S08]  /*85f0*/  HMMA.16816.F32 R60, R200, R214.reuse, R60 ;  /* 0x000000d6c83c723c */ /* 0x080ff0000000183c */
        /* <DEDUP_REMOVED lines=12> */
[----:B------:R-:W-:Y:S08]  /*86c0*/  HMMA.16816.F32 R112, R184, R218, R112 ;  /* 0x000000dab870723c */ /* 0x000ff00000001870 */
[-C--:B-1----:R-:W-:Y:S08]  /*86d0*/  HMMA.16816.F32 R4, R192, R220.reuse, R4 ;  /* 0x000000dcc004723c */ /* 0x082ff00000001804 */
[C---:B--2---:R-:W-:Y:S08]  /*86e0*/  HMMA.16816.F32 R8, R204.reuse, R220, R8 ;  /* 0x000000dccc08723c */ /* 0x044ff00000001808 */
[-C--:B------:R-:W-:Y:S08]  /*86f0*/  HMMA.16816.F32 R12, R204, R222.reuse, R12 ;  /* 0x000000decc0c723c */ /* 0x080ff0000000180c */
[----:B------:R-:W-:Y:S01]  /*8700*/  FMUL.FTZ R4, R4, c[0x0][0x320] ;  /* 0x0000c80004047a20 */ /* 0x000fe20000410000 */
[C---:B------:R-:W-:Y:S03]  /*8710*/  HMMA.16816.F32 R16, R192.reuse, R222, R16 ;  /* 0x000000dec010723c */ /* 0x040fe60000001810 */
[----:B------:R-:W-:Y:S01]  /*8720*/  MUFU.TANH R186, R4 ;  /* 0x0000000400ba7308 */ /* 0x000fe20000002400 */
[----:B------:R-:W-:Y:S02]  /*8730*/  FMUL.FTZ R5, R5, c[0x0][0x320] ;  /* 0x0000c80005057a20 */ /* 0x000fe40000410000 */
[----:B------:R-:W-:Y:S02]  /*8740*/  FMUL.FTZ R6, R6, c[0x0][0x320] ;  /* 0x0000c80006067a20 */ /* 0x000fe40000410000 */
[----:B------:R-:W-:Y:S04]  /*8750*/  FMUL.FTZ R7, R7, c[0x0][0x320] ;  /* 0x0000c80007077a20 */ /* 0x000fe80000410000 */
[----:B------:R-:W-:Y:S01]  /*8760*/  FMUL.FTZ R8, R8, c[0x0][0x320] ;  /* 0x0000c80008087a20 */ /* 0x000fe20000410000 */
[----:B------:R-:W-:Y:S01]  /*8770*/  MUFU.TANH R198, R5 ;  /* 0x0000000500c67308 */ /* 0x000fe20000002400 */
[----:B------:R-:W-:Y:S02]  /*8780*/  FMUL.FTZ R9, R9, c[0x0][0x320] ;  /* 0x0000c80009097a20 */ /* 0x000fe40000410000 */
[----:B------:R-:W-:Y:S02]  /*8790*/  FMUL.FTZ R10, R10, c[0x0][0x320] ;  /* 0x0000c8000a0a7a20 */ /* 0x000fe40000410000 */
[----:B------:R-:W-:Y:S02]  /*87a0*/  FMUL.FTZ R11, R11, c[0x0][0x320] ;  /* 0x0000c8000b0b7a20 */ /* 0x000fe40000410000 */
[----:B------:R-:W-:Y:S02]  /*87b0*/  FMUL.FTZ R12, R12, c[0x0][0x320] ;  /* 0x0000c8000c0c7a20 */ /* 0x000fe40000410000 */
[----:B------:R-:W-:Y:S01]  /*87c0*/  FMUL.FTZ R13, R13, c[0x0][0x320] ;  /* 0x0000c8000d0d7a20 */ /* 0x000fe20000410000 */
[----:B------:R-:W-:Y:S01]  /*87d0*/  MUFU.TANH R187, R6 ;  /* 0x0000000600bb7308 */ /* 0x000fe20000002400 */
[----:B------:R-:W-:Y:S02]  /*87e0*/  FMUL.FTZ R17, R17, c[0x0][0x320] ;  /* 0x0000c80011117a20 */ /* 0x000fe40000410000 */
[----:B------:R-:W-:Y:S02]  /*87f0*/  FMUL.FTZ R18, R18, c[0x0][0x320] ;  /* 0x0000c80012127a20 */ /* 0x000fe40000410000 */
[----:B------:R-:W-:Y:S02]  /*8800*/  FMUL.FTZ R19, R19, c[0x0][0x320] ;  /* 0x0000c80013137a20 */ /* 0x000fe40000410000 */
[----:B------:R-:W-:Y:S02]  /*8810*/  FMUL.FTZ R14, R14, c[0x0][0x320] ;  /* 0x0000c8000e0e7a20 */ /* 0x000fe40000410000 */
[----:B------:R-:W-:Y:S01]  /*8820*/  FMUL.FTZ R15, R15, c[0x0][0x320] ;  /* 0x0000c8000f0f7a20 */ /* 0x000fe20000410000 */
[----:B------:R1:W-:Y:S01]  /*8830*/  MUFU.TANH R199, R7 ;  /* 0x0000000700c77308 */ /* 0x0003e20000002400 */
[----:B------:R-:W-:Y:S09]  /*8840*/  FMUL.FTZ R16, R16, c[0x0][0x320] ;  /* 0x0000c80010107a20 */ /* 0x000ff20000410000 */
[----:B------:R-:W-:Y:S10]  /*8850*/  MUFU.TANH R197, R8 ;  /* 0x0000000800c57308 */ /* 0x000ff40000002400 */
[----:B------:R-:W-:Y:S01]  /*8860*/  MUFU.TANH R200, R9 ;  /* 0x0000000900c87308 */ /* 0x000fe20000002400 */
[----:B-1----:R-:W1:Y:S09]  /*8870*/  LDSM.16.M88.4 R4, [R228+0x800] ;  /* 0x00080000e404783b */ /* 0x002e720000000200 */
[----:B------:R-:W-:Y:S10]  /*8880*/  MUFU.TANH R188, R10 ;  /* 0x0000000a00bc7308 */ /* 0x000ff40000002400 */
[----:B------:R2:W-:Y:S10]  /*8890*/  MUFU.TANH R201, R11 ;  /* 0x0000000b00c97308 */ /* 0x0005f40000002400 */
[----:B------:R-:W-:Y:S10]  /*88a0*/  MUFU.TANH R191, R12 ;  /* 0x0000000c00bf7308 */ /* 0x000ff40000002400 */
[----:B------:R-:W-:Y:S01]  /*88b0*/  MUFU.TANH R189, R13 ;  /* 0x0000000d00bd7308 */ /* 0x000fe20000002400 */
[----:B--2---:R-:W2:Y:S01]  /*88c0*/  LDSM.16.M88.4 R8, [R228+0x1000] ;  /* 0x00100000e408783b */ /* 0x004ea20000000200 */
[-C--:B-1----:R-:W-:Y:S08]  /*88d0*/  HMMA.16816.F32 R20, R192, R4.reuse, R20 ;  /* 0x00000004c014723c */ /* 0x082ff00000001814 */
[----:B------:R-:W-:Y:S01]  /*88e0*/  MUFU.TANH R196, R14 ;  /* 0x0000000e00c47308 */ /* 0x000fe20000002400 */
[C---:B------:R-:W-:Y:S09]  /*88f0*/  HMMA.16816.F32 R24, R204.reuse, R4, R24 ;  /* 0x00000004cc18723c */ /* 0x040ff20000001818 */
[----:B------:R-:W-:Y:S01]  /*8900*/  MUFU.TANH R190, R15 ;  /* 0x0000000f00be7308 */ /* 0x000fe20000002400 */
[-C--:B------:R-:W-:Y:S08]  /*8910*/  HMMA.16816.F32 R28, R204, R6.reuse, R28 ;  /* 0x00000006cc1c723c */ /* 0x080ff0000000181c */
[C---:B------:R-:W-:Y:S01]  /*8920*/  HMMA.16816.F32 R32, R192.reuse, R6, R32 ;  /* 0x00000006c020723c */ /* 0x040fe20000001820 */
[----:B------:R-:W-:Y:S01]  /*8930*/  MUFU.TANH R185, R16 ;  /* 0x0000001000b97308 */ /* 0x000fe20000002400 */
[----:B------:R-:W1:Y:S02]  /*8940*/  LDSM.16.M88.4 R4, [R228+0x1800] ;  /* 0x00180000e404783b */ /* 0x000e640000000200 */
[----:B------:R-:W-:Y:S02]  /*8950*/  FMUL.FTZ R20, R20, c[0x0][0x320] ;  /* 0x0000c80014147a20 */ /* 0x000fe40000410000 */
[----:B------:R-:W-:Y:S02]  /*8960*/  FMUL.FTZ R21, R21, c[0x0][0x320] ;  /* 0x0000c80015157a20 */ /* 0x000fe40000410000 */
[----:B------:R-:W-:Y:S03]  /*8970*/  FMUL.FTZ R22, R22, c[0x0][0x320] ;  /* 0x0000c80016167a20 */ /* 0x000fe60000410000 */
[----:B------:R-:W-:Y:S01]  /*8980*/  MUFU.TANH R184, R17 ;  /* 0x0000001100b87308 */ /* 0x000fe20000002400 */
[----:B------:R-:W-:Y:S02]  /*8990*/  FMUL.FTZ R23, R23, c[0x0][0x320] ;  /* 0x0000c80017177a20 */ /* 0x000fe40000410000 */
[----:B------:R-:W-:Y:S01]  /*89a0*/  FMUL.FTZ R24, R24, c[0x0][0x320] ;  /* 0x0000c80018187a20 */ /* 0x000fe20000410000 */
[-C--:B--2---:R-:W-:Y:S03]  /*89b0*/  HMMA.16816.F32 R36, R192, R8.reuse, R36 ;  /* 0x00000008c024723c */ /* 0x084fe60000001824 */
[----:B------:R-:W-:Y:S02]  /*89c0*/  FMUL.FTZ R25, R25, c[0x0][0x320] ;  /* 0x0000c80019197a20 */ /* 0x000fe40000410000 */
[----:B------:R-:W-:Y:S01]  /*89d0*/  FMUL.FTZ R26, R26, c[0x0][0x320] ;  /* 0x0000c8001a1a7a20 */ /* 0x000fe20000410000 */
[----:B------:R-:W-:Y:S01]  /*89e0*/  MUFU.TANH R18, R18 ;  /* 0x0000001200127308 */ /* 0x000fe20000002400 */
[----:B------:R-:W-:Y:S01]  /*89f0*/  FMUL.FTZ R27, R27, c[0x0][0x320] ;  /* 0x0000c8001b1b7a20 */ /* 0x000fe20000410000 */
[C---:B------:R-:W-:Y:S04]  /*8a00*/  HMMA.16816.F32 R40, R204.reuse, R8, R40 ;  /* 0x00000008cc28723c */ /* 0x040fe80000001828 */
[----:B------:R-:W-:Y:S02]  /*8a10*/  FMUL.FTZ R28, R28, c[0x0][0x320] ;  /* 0x0000c8001c1c7a20 */ /* 0x000fe40000410000 */
[----:B------:R-:W-:Y:S02]  /*8a20*/  FMUL.FTZ R29, R29, c[0x0][0x320] ;  /* 0x0000c8001d1d7a20 */ /* 0x000fe40000410000 */
[----:B------:R-:W-:Y:S01]  /*8a30*/  MUFU.TANH R19, R19 ;  /* 0x0000001300137308 */ /* 0x000fe20000002400 */
[-C--:B------:R-:W-:Y:S03]  /*8a40*/  HMMA.16816.F32 R44, R204, R10.reuse, R44 ;  /* 0x0000000acc2c723c */ /* 0x080fe6000000182c */
[----:B------:R-:W-:Y:S02]  /*8a50*/  FMUL.FTZ R30, R30, c[0x0][0x320] ;  /* 0x0000c8001e1e7a20 */ /* 0x000fe40000410000 */
[----:B------:R-:W-:Y:S02]  /*8a60*/  FMUL.FTZ R31, R31, c[0x0][0x320] ;  /* 0x0000c8001f1f7a20 */ /* 0x000fe40000410000 */
[----:B------:R-:W-:Y:S01]  /*8a70*/  FMUL.FTZ R32, R32, c[0x0][0x320] ;  /* 0x0000c80020207a20 */ /* 0x000fe20000410000 */
[C---:B------:R-:W-:Y:S01]  /*8a80*/  HMMA.16816.F32 R48, R192.reuse, R10, R48 ;  /* 0x0000000ac030723c */ /* 0x040fe20000001830 */
[----:B------:R-:W-:Y:S01]  /*8a90*/  MUFU.TANH R20, R20 ;  /* 0x0000001400147308 */ /* 0x000fe20000002400 */
[----:B------:R-:W2:Y:S02]  /*8aa0*/  LDSM.16.M88.4 R8, [R228+0x2000] ;  /* 0x00200000e408783b */ /* 0x000ea40000000200 */
[----:B------:R-:W-:Y:S02]  /*8ab0*/  FMUL.FTZ R33, R33, c[0x0][0x320] ;  /* 0x0000c80021217a20 */ /* 0x000fe40000410000 */
[----:B------:R-:W-:Y:S02]  /*8ac0*/  FMUL.FTZ R34, R34, c[0x0][0x320] ;  /* 0x0000c80022227a20 */ /* 0x000fe40000410000 */
[-C--:B-1----:R-:W-:Y:S03]  /*8ad0*/  HMMA.16816.F32 R52, R192, R4.reuse, R52 ;  /* 0x00000004c034723c */ /* 0x082fe60000001834 */
[----:B------:R-:W-:Y:S01]  /*8ae0*/  MUFU.TANH R21, R21 ;  /* 0x0000001500157308 */ /* 0x000fe20000002400 */
[----:B------:R-:W-:Y:S02]  /*8af0*/  FMUL.FTZ R35, R35, c[0x0][0x320] ;  /* 0x0000c80023237a20 */ /* 0x000fe40000410000 */
[----:B------:R-:W-:Y:S02]  /*8b00*/  FMUL.FTZ R36, R36, c[0x0][0x320] ;  /* 0x0000c80024247a20 */ /* 0x000fe40000410000 */
[C---:B------:R-:W-:Y:S04]  /*8b10*/  HMMA.16816.F32 R56, R204.reuse, R4, R56 ;  /* 0x00000004cc38723c */ /* 0x040fe80000001838 */
[----:B------:R-:W-:Y:S01]  /*8b20*/  FMUL.FTZ R37, R37, c[0x0][0x320] ;  /* 0x0000c80025257a20 */ /* 0x000fe20000410000 */
[----:B------:R-:W-:Y:S01]  /*8b30*/  MUFU.TANH R22, R22 ;  /* 0x0000001600167308 */ /* 0x000fe20000002400 */
[----:B------:R-:W-:Y:S02]  /*8b40*/  FMUL.FTZ R38, R38, c[0x0][0x320] ;  /* 0x0000c80026267a20 */ /* 0x000fe40000410000 */
[-C--:B------:R-:W-:Y:S04]  /*8b50*/  HMMA.16816.F32 R60, R204, R6.reuse, R60 ;  /* 0x00000006cc3c723c */ /* 0x080fe8000000183c */
[----:B------:R-:W-:Y:S02]  /*8b60*/  FMUL.FTZ R39, R39, c[0x0][0x320] ;  /* 0x0000c80027277a20 */ /* 0x000fe40000410000 */
[----:B------:R-:W-:Y:S01]  /*8b70*/  FMUL.FTZ R40, R40, c[0x0][0x320] ;  /* 0x0000c80028287a20 */ /* 0x000fe20000410000 */
[----:B------:R-:W-:Y:S01]  /*8b80*/  MUFU.TANH R23, R23 ;  /* 0x0000001700177308 */ /* 0x000fe20000002400 */
[C---:B------:R-:W-:Y:S01]  /*8b90*/  HMMA.16816.F32 R64, R192.reuse, R6, R64 ;  /* 0x00000006c040723c */ /* 0x040fe20000001840 */
[----:B------:R-:W1:Y:S03]  /*8ba0*/  LDSM.16.M88.4 R4, [R228+0x2800] ;  /* 0x00280000e404783b */ /* 0x000e660000000200 */
[----:B------:R-:W-:Y:S02]  /*8bb0*/  FMUL.FTZ R41, R41, c[0x0][0x320] ;  /* 0x0000c80029297a20 */ /* 0x000fe40000410000 */
[----:B------:R-:W-:Y:S02]  /*8bc0*/  FMUL.FTZ R42, R42, c[0x0][0x320] ;  /* 0x0000c8002a2a7a20 */ /* 0x000fe40000410000 */
[----:B------:R-:W-:Y:S01]  /*8bd0*/  FMUL.FTZ R43, R43, c[0x0][0x320] ;  /* 0x0000c8002b2b7a20 */ /* 0x000fe20000410000 */
[----:B------:R-:W-:Y:S01]  /*8be0*/  MUFU.TANH R24, R24 ;  /* 0x0000001800187308 */ /* 0x000fe20000002400 */
[-C--:B--2---:R-:W-:Y:S03]  /*8bf0*/  HMMA.16816.F32 R68, R192, R8.reuse, R68 ;  /* 0x00000008c044723c */ /* 0x084fe60000001844 */
[----:B------:R-:W-:Y:S02]  /*8c00*/  FMUL.FTZ R44, R44, c[0x0][0x320] ;  /* 0x0000c8002c2c7a20 */ /* 0x000fe40000410000 */
[----:B------:R-:W-:Y:S02]  /*8c10*/  FMUL.FTZ R45, R45, c[0x0][0x320] ;  /* 0x0000c8002d2d7a20 */ /* 0x000fe40000410000 */
[----:B------:R-:W-:Y:S01]  /*8c20*/  FMUL.FTZ R46, R46, c[0x0][0x320] ;  /* 0x0000c8002e2e7a20 */ /* 0x000fe20000410000 */
[C---:B------:R-:W-:Y:S01]  /*8c30*/  HMMA.16816.F32 R72, R204.reuse, R8, R72 ;  /* 0x00000008cc48723c */ /* 0x040fe20000001848 */
[----:B------:R-:W-:Y:S03]  /*8c40*/  MUFU.TANH R25, R25 ;  /* 0x0000001900197308 */ /* 0x000fe60000002400 */
[----:B------:R-:W-:Y:S02]  /*8c50*/  FMUL.FTZ R47, R47, c[0x0][0x320] ;  /* 0x0000c8002f2f7a20 */ /* 0x000fe40000410000 */
[----:B------:R-:W-:Y:S02]  /*8c60*/  FMUL.FTZ R64, R64, c[0x0][0x320] ;  /* 0x0000c80040407a20 */ /* 0x000fe40000410000 */
[-C--:B------:R-:W-:Y:S03]  /*8c70*/  HMMA.16816.F32 R76, R204, R10.reuse, R76 ;  /* 0x0000000acc4c723c */ /* 0x080fe6000000184c */
[----:B------:R-:W-:Y:S01]  /*8c80*/  MUFU.TANH R211, R64 ;  /* 0x0000004000d37308 */ /* 0x000fe20000002400 */
[----:B------:R-:W-:Y:S02]  /*8c90*/  FMUL.FTZ R48, R48, c[0x0][0x320] ;  /* 0x0000c80030307a20 */ /* 0x000fe40000410000 */
[----:B------:R-:W-:Y:S02]  /*8ca0*/  FMUL.FTZ R49, R49, c[0x0][0x320] ;  /* 0x0000c80031317a20 */ /* 0x000fe40000410000 */
[C---:B------:R-:W-:Y:S01]  /*8cb0*/  HMMA.16816.F32 R80, R192.reuse, R10, R80 ;  /* 0x0000000ac050723c */ /* 0x040fe20000001850 */
[----:B------:R-:W2:Y:S01]  /*8cc0*/  LDSM.16.M88.4 R8, [R228+0x3000] ;  /* 0x00300000e408783b */ /* 0x000ea20000000200 */
[----:B------:R-:W-:Y:S04]  /*8cd0*/  DEPBAR.LE SB0, 0x0 ;  /* 0x000080000000791a */ /* 0x000fe80000000000 */
[----:B------:R-:W-:Y:S01]  /*8ce0*/  MUFU.TANH R26, R26 ;  /* 0x0000001a001a7308 */ /* 0x000fe20000002400 */
[----:B------:R-:W-:Y:S01]  /*8cf0*/  FMUL.FTZ R50, R50, c[0x0][0x320] ;  /* 0x0000c80032327a20 */ /* 0x000fe20000410000 */
[-C--:B-1----:R-:W-:Y:S01]  /*8d00*/  HMMA.16816.F32 R84, R192, R4.reuse, R84 ;  /* 0x00000004c054723c */ /* 0x082fe20000001854 */
[----:B------:R-:W-:Y:S04]  /*8d10*/  BAR.SYNC.DEFER_BLOCKING 0x0 ;  /* 0x0000000000007b1d */ /* 0x000fe80000010000 */
[----:B------:R-:W-:Y:S02]  /*8d20*/  FMUL.FTZ R75, R75, c[0x0][0x320] ;  /* 0x0000c8004b4b7a20 */ /* 0x000fe40000410000 */
[----:B------:R-:W-:Y:S01]  /*8d30*/  FMUL.FTZ R51, R51, c[0x0][0x320] ;  /* 0x0000c80033337a20 */ /* 0x000fe20000410000 */
[----:B------:R-:W-:Y:S01]  /*8d40*/  MUFU.TANH R27, R27 ;  /* 0x0000001b001b7308 */ /* 0x000fe20000002400 */
[C---:B------:R-:W-:Y:S04]  /*8d50*/  HMMA.16816.F32 R88, R204.reuse, R4, R88 ;  /* 0x00000004cc58723c */ /* 0x040fe80000001858 */
[----:B------:R-:W-:Y:S02]  /*8d60*/  FMUL.FTZ R52, R52, c[0x0][0x320] ;  /* 0x0000c80034347a20 */ /* 0x000fe40000410000 */
[----:B------:R-:W-:Y:S02]  /*8d70*/  FMUL.FTZ R53, R53, c[0x0][0x320] ;  /* 0x0000c80035357a20 */ /* 0x000fe40000410000 */
[-C--:B------:R-:W-:Y:S01]  /*8d80*/  HMMA.16816.F32 R92, R204, R6.reuse, R92 ;  /* 0x00000006cc5c723c */ /* 0x080fe2000000185c */
[----:B------:R-:W-:Y:S03]  /*8d90*/  MUFU.TANH R64, R75 ;  /* 0x0000004b00407308 */ /* 0x000fe60000002400 */
[----:B------:R-:W-:Y:S02]  /*8da0*/  FMUL.FTZ R54, R54, c[0x0][0x320] ;  /* 0x0000c80036367a20 */ /* 0x000fe40000410000 */
[----:B------:R-:W-:Y:S02]  /*8db0*/  FMUL.FTZ R55, R55, c[0x0][0x320] ;  /* 0x0000c80037377a20 */ /* 0x000fe40000410000 */
[----:B------:R-:W-:Y:S01]  /*8dc0*/  FMUL.FTZ R87, R87, c[0x0][0x320] ;  /* 0x0000c80057577a20 */ /* 0x000fe20000410000 */
[C---:B------:R-:W-:Y:S02]  /*8dd0*/  HMMA.16816.F32 R96, R192.reuse, R6, R96 ;  /* 0x00000006c060723c */ /* 0x040fe40000001860 */
[----:B------:R-:W-:Y:S02]  /*8de0*/  MUFU.TANH R28, R28 ;  /* 0x0000001c001c7308 */ /* 0x000fe40000002400 */
[----:B------:R-:W-:Y:S02]  /*8df0*/  FMUL.FTZ R56, R56, c[0x0][0x320] ;  /* 0x0000c80038387a20 */ /* 0x000fe40000410000 */
[----:B------:R-:W-:Y:S02]  /*8e00*/  FMUL.FTZ R57, R57, c[0x0][0x320] ;  /* 0x0000c80039397a20 */ /* 0x000fe40000410000 */
[-C--:B--2---:R-:W-:Y:S04]  /*8e10*/  HMMA.16816.F32 R100, R192, R8.reuse, R100 ;  /* 0x00000008c064723c */ /* 0x084fe80000001864 */
[----:B------:R-:W1:Y:S01]  /*8e20*/  MUFU.TANH R0, R87 ;  /* 0x0000005700007308 */ /* 0x000e620000002400 */
[----:B------:R-:W-:Y:S02]  /*8e30*/  FMUL.FTZ R58, R58, c[0x0][0x320] ;  /* 0x0000c8003a3a7a20 */ /* 0x000fe40000410000 */
[----:B------:R-:W-:Y:S01]  /*8e40*/  FMUL.FTZ R93, R93, c[0x0][0x320] ;  /* 0x0000c8005d5d7a20 */ /* 0x000fe20000410000 */
[C---:B------:R-:W-:Y:S04]  /*8e50*/  HMMA.16816.F32 R104, R204.reuse, R8, R104 ;  /* 0x00000008cc68723c */ /* 0x040fe80000001868 */
[----:B------:R-:W-:Y:S02]  /*8e60*/  FMUL.FTZ R59, R59, c[0x0][0x320] ;  /* 0x0000c8003b3b7a20 */ /* 0x000fe40000410000 */
[----:B------:R-:W-:Y:S01]  /*8e70*/  MUFU.TANH R29, R29 ;  /* 0x0000001d001d7308 */ /* 0x000fe20000002400 */
[----:B------:R-:W-:Y:S01]  /*8e80*/  FMUL.FTZ R60, R60, c[0x0][0x320] ;  /* 0x0000c8003c3c7a20 */ /* 0x000fe20000410000 */
[-C--:B------:R-:W-:Y:S04]  /*8e90*/  HMMA.16816.F32 R108, R204, R10.reuse, R108 ;  /* 0x0000000acc6c723c */ /* 0x080fe8000000186c */
[----:B------:R-:W-:Y:S02]  /*8ea0*/  FMUL.FTZ R61, R61, c[0x0][0x320] ;  /* 0x0000c8003d3d7a20 */ /* 0x000fe40000410000 */
[----:B------:R-:W-:Y:S02]  /*8eb0*/  FMUL.FTZ R62, R62, c[0x0][0x320] ;  /* 0x0000c8003e3e7a20 */ /* 0x000fe40000410000 */
[----:B------:R-:W-:Y:S01]  /*8ec0*/  MUFU.TANH R30, R30 ;  /* 0x0000001e001e7308 */ /* 0x000fe20000002400 */
[----:B------:R-:W-:Y:S01]  /*8ed0*/  HMMA.16816.F32 R112, R192, R10, R112 ;  /* 0x0000000ac070723c */ /* 0x000fe20000001870 */
[----:B-1----:R1:W-:Y:S03]  /*8ee0*/  STL [R1+0x8], R0 ;  /* 0x0000080001007387 */ /* 0x0023e60000100800 */
[----:B------:R-:W-:Y:S02]  /*8ef0*/  FMUL.FTZ R63, R63, c[0x0][0x320] ;  /* 0x0000c8003f3f7a20 */ /* 0x000fe40000410000 */
[----:B------:R-:W-:Y:S02]  /*8f00*/  FMUL.FTZ R65, R65, c[0x0][0x320] ;  /* 0x0000c80041417a20 */ /* 0x000fe40000410000 */
[----:B------:R-:W-:Y:S01]  /*8f10*/  FMUL.FTZ R66, R66, c[0x0][0x320] ;  /* 0x0000c80042427a20 */ /* 0x000fe20000410000 */
[----:B------:R-:W-:Y:S03]  /*8f20*/  MUFU.TANH R31, R31 ;  /* 0x0000001f001f7308 */ /* 0x000fe60000002400 */
        /* <DEDUP_REMOVED lines=10> */
[----:B-1----:R-:W1:Y:S01]  /*8fd0*/  MUFU.TANH R0, R93 ;  /* 0x0000005d00007308 */ /* 0x002e620000002400 */
[----:B------:R-:W-:Y:S02]  /*8fe0*/  FMUL.FTZ R109, R109, c[0x0][0x320] ;  /* 0x0000c8006d6d7a20 */ /* 0x000fe40000410000 */
[----:B------:R-:W-:Y:S02]  /*8ff0*/  FMUL.FTZ R75, R110, c[0x0][0x320] ;  /* 0x0000c8006e4b7a20 */ /* 0x000fe40000410000 */
[----:B------:R-:W-:Y:S02]  /*9000*/  FMUL.FTZ R112, R112, c[0x0][0x320] ;  /* 0x0000c80070707a20 */ /* 0x000fe40000410000 */
[----:B------:R-:W-:Y:S02]  /*9010*/  FMUL.FTZ R113, R113, c[0x0][0x320] ;  /* 0x0000c80071717a20 */ /* 0x000fe40000410000 */
[----:B------:R-:W-:Y:S01]  /*9020*/  FMUL.FTZ R114, R114, c[0x0][0x320] ;  /* 0x0000c80072727a20 */ /* 0x000fe20000410000 */
[----:B------:R-:W2:Y:S01]  /*9030*/  MUFU.TANH R33, R33 ;  /* 0x0000002100217308 */ /* 0x000ea20000002400 */
[----:B------:R-:W-:Y:S02]  /*9040*/  FMUL.FTZ R115, R115, c[0x0][0x320] ;  /* 0x0000c80073737a20 */ /* 0x000fe40000410000 */
[----:B------:R-:W-:Y:S02]  /*9050*/  FMUL.FTZ R67, R67, c[0x0][0x320] ;  /* 0x0000c80043437a20 */ /* 0x000fe40000410000 */
[----:B------:R-:W-:Y:S02]  /*9060*/  FMUL.FTZ R68, R68, c[0x0][0x320] ;  /* 0x0000c80044447a20 */ /* 0x000fe40000410000 */
[----:B------:R-:W-:Y:S02]  /*9070*/  FMUL.FTZ R69, R69, c[0x0][0x320] ;  /* 0x0000c80045457a20 */ /* 0x000fe40000410000 */
[----:B------:R-:W-:Y:S01]  /*9080*/  FMUL.FTZ R70, R70, c[0x0][0x320] ;  /* 0x0000c80046467a20 */ /* 0x000fe20000410000 */
[----:B------:R-:W3:Y:S01]  /*9090*/  MUFU.TANH R34, R34 ;  /* 0x0000002200227308 */ /* 0x000ee20000002400 */
[----:B------:R-:W-:Y:S02]  /*90a0*/  FMUL.FTZ R71, R71, c[0x0][0x320] ;  /* 0x0000c80047477a20 */ /* 0x000fe40000410000 */
[----:B------:R-:W-:Y:S01]  /*90b0*/  FMUL.FTZ R72, R72, c[0x0][0x320] ;  /* 0x0000c80048487a20 */ /* 0x000fe20000410000 */
[----:B-1----:R1:W-:Y:S01]  /*90c0*/  STL [R1+0x10], R0 ;  /* 0x0000100001007387 */ /* 0x0023e20000100800 */
[----:B------:R-:W-:Y:S02]  /*90d0*/  FMUL.FTZ R73, R73, c[0x0][0x320] ;  /* 0x0000c80049497a20 */ /* 0x000fe40000410000 */
[----:B------:R-:W-:Y:S02]  /*90e0*/  FMUL.FTZ R76, R76, c[0x0][0x320] ;  /* 0x0000c8004c4c7a20 */ /* 0x000fe40000410000 */
[----:B------:R-:W-:Y:S01]  /*90f0*/  FMUL.FTZ R77, R77, c[0x0][0x320] ;  /* 0x0000c8004d4d7a20 */ /* 0x000fe20000410000 */
[----:B------:R-:W4:Y:S01]  /*9100*/  MUFU.TANH R35, R35 ;  /* 0x0000002300237308 */ /* 0x000f220000002400 */
[----:B------:R-:W-:Y:S02]  /*9110*/  FMUL.FTZ R78, R78, c[0x0][0x320] ;  /* 0x0000c8004e4e7a20 */ /* 0x000fe40000410000 */
[----:B------:R-:W-:Y:S02]  /*9120*/  FMUL.FTZ R79, R79, c[0x0][0x320] ;  /* 0x0000c8004f4f7a20 */ /* 0x000fe40000410000 */
[----:B------:R-:W-:Y:S02]  /*9130*/  FMUL.FTZ R80, R80, c[0x0][0x320] ;  /* 0x0000c80050507a20 */ /* 0x000fe40000410000 */
[----:B------:R-:W-:Y:S02]  /*9140*/  FMUL.FTZ R82, R82, c[0x0][0x320] ;  /* 0x0000c80052527a20 */ /* 0x000fe40000410000 */
[----:B------:R-:W-:Y:S01]  /*9150*/  FMUL.FTZ R83, R83, c[0x0][0x320] ;  /* 0x0000c80053537a20 */ /* 0x000fe20000410000 */
[----:B------:R-:W1:Y:S01]  /*9160*/  MUFU.TANH R36, R36 ;  /* 0x0000002400247308 */ /* 0x000e620000002400 */
        /* <DEDUP_REMOVED lines=17> */
[----:B------:R2:W2:Y:S01]  /*9280*/  MUFU.TANH R17, R39 ;  /* 0x0000002700117308 */ /* 0x0004a20000002400 */
[----:B------:R-:W-:Y:S02]  /*9290*/  FMUL.FTZ R108, R108, c[0x0][0x320] ;  /* 0x0000c8006c6c7a20 */ /* 0x000fe40000410000 */
[----:B-1----:R-:W-:Y:S07]  /*92a0*/  FMUL.FTZ R0, R111, c[0x0][0x320] ;  /* 0x0000c8006f007a20 */ /* 0x002fee0000410000 */
[----:B------:R-:W1:Y:S10]  /*92b0*/  MUFU.TANH R40, R40 ;  /* 0x0000002800287308 */ /* 0x000e740000002400 */
[----:B------:R-:W1:Y:S10]  /*92c0*/  MUFU.TANH R41, R41 ;  /* 0x0000002900297308 */ /* 0x000e740000002400 */
[----:B------:R-:W1:Y:S10]  /*92d0*/  MUFU.TANH R42, R42 ;  /* 0x0000002a002a7308 */ /* 0x000e740000002400 */
[----:B------:R1:W1:Y:S10]  /*92e0*/  MUFU.TANH R203, R43 ;  /* 0x0000002b00cb7308 */ /* 0x0002740000002400 */
[----:B------:R1:W1:Y:S10]  /*92f0*/  MUFU.TANH R202, R44 ;  /* 0x0000002c00ca7308 */ /* 0x0002740000002400 */
[----:B------:R1:W1:Y:S10]  /*9300*/  MUFU.TANH R208, R45 ;  /* 0x0000002d00d07308 */ /* 0x0002740000002400 */
[----:B------:R1:W1:Y:S10]  /*9310*/  MUFU.TANH R209, R46 ;  /* 0x0000002e00d17308 */ /* 0x0002740000002400 */
[----:B------:R1:W1:Y:S10]  /*9320*/  MUFU.TANH R216, R47 ;  /* 0x0000002f00d87308 */ /* 0x0002740000002400 */
[----:B------:R-:W1:Y:S10]  /*9330*/  MUFU.TANH R48, R48 ;  /* 0x0000003000307308 */ /* 0x000e740000002400 */
        /* <DEDUP_REMOVED lines=58> */
[----:B------:R1:W1:Y:S10]  /*96e0*/  MUFU.TANH R74, R0 ;  /* 0x00000000004a7308 */ /* 0x0002740000002400 */
[----:B------:R-:W1:Y:S10]  /*96f0*/  MUFU.TANH R112, R112 ;  /* 0x0000007000707308 */ /* 0x000e740000002400 */
[----:B------:R-:W1:Y:S10]  /*9700*/  MUFU.TANH R113, R113 ;  /* 0x0000007100717308 */ /* 0x000e740000002400 */
[----:B------:R-:W1:Y:S10]  /*9710*/  MUFU.TANH R114, R114 ;  /* 0x0000007200727308 */ /* 0x000e740000002400 */
[----:B------:R-:W1:Y:S02]  /*9720*/  MUFU.TANH R115, R115 ;  /* 0x0000007300737308 */ /* 0x000e640000002400 */
[----:B-1234-:R-:W-:-:S05]  /*9730*/  @P0 BRA `(.L_x_22) ;  /* 0xffffe0d000000947 */ /* 0x01efca000383ffff */
.L_x_21:
[----:B------:R1:W-:Y:S01]  /*9740*/  STL [R1+0x44], R234 ;  /* 0x000044ea01007387 */ /* 0x0003e20000100800 */
[----:B------:R-:W-:Y:S01]  /*9750*/  FMNMX.FTZ R0, R186, R3, !PT ;  /* 0x00000003ba007209 */ /* 0x000fe20007810000 */
[----:B------:R-:W-:Y:S01]  /*9760*/  UISETP.GT.AND UP0, UPT, UR6, UR8, UPT ;  /* 0x000000080600728c */ /* 0x000fe2000bf04270 */
[----:B------:R-:W-:Y:S01]  /*9770*/  FMNMX.FTZ R2, R197, R117, !PT ;  /* 0x00000075c5027209 */ /* 0x000fe20007810000 */
[----:B------:R-:W0:Y:S01]  /*9780*/  LDGDEPBAR ;  /* 0x00000000000079af */ /* 0x000e220000000000 */
[----:B------:R-:W-:Y:S01]  /*9790*/  FMNMX.FTZ R0, R198, R0, !PT ;  /* 0x00000000c6007209 */ /* 0x000fe20007810000 */
[----:B------:R-:W-:Y:S01]  /*97a0*/  UIADD3 UR6, UR6, -0x1, URZ ;  /* 0xffffffff06067890 */ /* 0x000fe2000fffe03f */
[----:B------:R-:W-:Y:S02]  /*97b0*/  FMNMX.FTZ R2, R200, R2, !PT ;  /* 0x00000002c8027209 */ /* 0x000fe40007810000 */
[----:B------:R-:W-:Y:S02]  /*97c0*/  FMNMX.FTZ R0, R185, R0, !PT ;  /* 0x00000000b9007209 */ /* 0x000fe40007810000 */
[----:B------:R-:W-:Y:S02]  /*97d0*/  FMNMX.FTZ R2, R191, R2, !PT ;  /* 0x00000002bf027209 */ /* 0x000fe40007810000 */
[----:B------:R-:W-:Y:S02]  /*97e0*/  FMNMX.FTZ R0, R184, R0, !PT ;  /* 0x00000000b8007209 */ /* 0x000fe40007810000 */
[----:B------:R-:W-:Y:S02]  /*97f0*/  FMNMX.FTZ R2, R189, R2, !PT ;  /* 0x00000002bd027209 */ /* 0x000fe40007810000 */
[----:B------:R-:W-:Y:S02]  /*9800*/  FMNMX.FTZ R0, R20, R0, !PT ;  /* 0x0000000014007209 */ /* 0x000fe40007810000 */
[----:B------:R-:W-:Y:S02]  /*9810*/  FMNMX.FTZ R2, R24, R2, !PT ;  /* 0x0000000218027209 */ /* 0x000fe40007810000 */
[----:B------:R-:W-:Y:S02]  /*9820*/  FMNMX.FTZ R0, R21, R0, !PT ;  /* 0x0000000015007209 */ /* 0x000fe40007810000 */
[----:B------:R-:W-:Y:S01]  /*9830*/  FMNMX.FTZ R2, R25, R2, !PT ;  /* 0x0000000219027209 */ /* 0x000fe20007810000 */
[----:B-1----:R-:W3:Y:S01]  /*9840*/  LDL.LU R234, [R1+0x8] ;  /* 0x0000080001ea7983 */ /* 0x002ee20000300800 */
[----:B------:R-:W-:Y:S02]  /*9850*/  FMNMX.FTZ R0, R32, R0, !PT ;  /* 0x0000000020007209 */ /* 0x000fe40007810000 */
[----:B------:R-:W-:Y:S01]  /*9860*/  FMNMX.FTZ R2, R28, R2, !PT ;  /* 0x000000021c027209 */ /* 0x000fe20007810000 */
[----:B------:R-:W4:Y:S01]  /*9870*/  LDL.LU R108, [R1+0x10] ;  /* 0x00001000016c7983 */ /* 0x000f220000300800 */
[----:B------:R-:W-:Y:S02]  /*9880*/  FMNMX.FTZ R0, R33, R0, !PT ;  /* 0x0000000021007209 */ /* 0x000fe40007810000 */
[----:B------:R-:W-:Y:S01]  /*9890*/  FMNMX.FTZ R2, R29, R2, !PT ;  /* 0x000000021d027209 */ /* 0x000fe20007810000 */
[----:B------:R-:W-:Y:S01]  /*98a0*/  STL [R1+0x40], R233 ;  /* 0x000040e901007387 */ /* 0x000fe20000100800 */
        /* <DEDUP_REMOVED lines=10> */
[----:B--2---:R-:W-:Y:S01]  /*9950*/  FMNMX.FTZ R4, R187, R116, !PT ;  /* 0x00000074bb047209 */ /* 0x004fe20007810000 */
        /* <DEDUP_REMOVED lines=16> */
[----:B------:R-:W-:Y:S02]  /*9a60*/  MOV R194, R59 ;  /* 0x0000003b00c27202 */ /* 0x000fe40000000f00 */
        /* <DEDUP_REMOVED lines=10> */
[----:B------:R-:W-:Y:S02]  /*9b10*/  MOV R192, R65 ;  /* 0x0000004100c07202 */ /* 0x000fe40000000f00 */
        /* <DEDUP_REMOVED lines=28> */
[----:B------:R-:W1:Y:S01]  /*9ce0*/  SHFL.BFLY PT, R7, R0, 0x2, 0x1f ;  /* 0x0c401f0000077f89 */ /* 0x000e6200000e0000 */
        /* <DEDUP_REMOVED lines=22> */
[----:B------:R-:W-:Y:S02]  /*9e50*/  MOV R94, R53 ;  /* 0x00000035005e7202 */ /* 0x000fe40000000f00 */
[----:B------:R-:W-:Y:S01]  /*9e60*/  FMNMX.FTZ R5, R63, R5, !PT ;  /* 0x000000053f057209 */ /* 0x000fe20007810000 */
[----:B------:R-:W-:Y:S01]  /*9e70*/  LDSM.16.MT88.4 R52, [R225+0x100] ;  /* 0x00010000e134783b */ /* 0x000fe20000004200 */
[----:B------:R-:W-:Y:S02]  /*9e80*/  MOV R111, R66 ;  /* 0x00000042006f7202 */ /* 0x000fe40000000f00 */
[----:B------:R-:W-:Y:S02]  /*9e90*/  FMNMX.FTZ R5, R94, R5, !PT ;  /* 0x000000055e057209 */ /* 0x000fe40007810000 */
[----:B------:R-:W-:Y:S02]  /*9ea0*/  PLOP3.LUT P0, PT, PT, PT, UP0, 0x80, 0x0 ;  /* 0x000000000000781c */ /* 0x000fe40003f0f008 */
[----:B----4-:R-:W-:Y:S02]  /*9eb0*/  FMNMX.FTZ R2, R108, R2, !PT ;  /* 0x000000026c027209 */ /* 0x010fe40007810000 */
[----:B-1----:R-:W-:Y:S02]  /*9ec0*/  FMNMX.FTZ R0, R0, R7, !PT ;  /* 0x0000000700007209 */ /* 0x002fe40007810000 */
[----:B------:R-:W-:Y:S02]  /*9ed0*/  FMNMX.FTZ R2, R206, R2, !PT ;  /* 0x00000002ce027209 */ /* 0x000fe40007810000 */
[----:B---3--:R-:W-:Y:S01]  /*9ee0*/  FMNMX.FTZ R4, R234, R4, !PT ;  /* 0x00000004ea047209 */ /* 0x008fe20007810000 */
[----:B------:R-:W1:Y:S01]  /*9ef0*/  SHFL.BFLY PT, R73, R0, 0x1, 0x1f ;  /* 0x0c201f0000497f89 */ /* 0x000e6200000e0000 */
[----:B------:R-:W-:Y:S02]  /*9f00*/  FMNMX.FTZ R2, R205, R2, !PT ;  /* 0x00000002cd027209 */ /* 0x000fe40007810000 */
[----:B------:R-:W-:Y:S02]  /*9f10*/  FMNMX.FTZ R4, R98, R4, !PT ;  /* 0x0000000462047209 */ /* 0x000fe40007810000 */
[----:B------:R-:W-:Y:S02]  /*9f20*/  FMNMX.FTZ R2, R204, R2, !PT ;  /* 0x00000002cc027209 */ /* 0x000fe40007810000 */
[----:B------:R-:W-:Y:S02]  /*9f30*/  FMNMX.FTZ R4, R99, R4, !PT ;  /* 0x0000000463047209 */ /* 0x000fe40007810000 */
[----:B------:R-:W-:Y:S02]  /*9f40*/  FMNMX.FTZ R2, R109, R2, !PT ;  /* 0x000000026d027209 */ /* 0x000fe40007810000 */
[----:B------:R-:W-:Y:S03]  /*9f50*/  FMNMX.FTZ R4, R102, R4, !PT ;  /* 0x0000000466047209 */ /* 0x000fe60007810000 */
[----:B------:R-:W2:Y:S01]  /*9f60*/  SHFL.BFLY PT, R71, R2, 0x2, 0x1f ;  /* 0x0c401f0002477f89 */ /* 0x000ea200000e0000 */
[----:B------:R-:W-:Y:S04]  /*9f70*/  FMNMX.FTZ R4, R103, R4, !PT ;  /* 0x0000000467047209 */ /* 0x000fe80007810000 */
[----:B------:R-:W-:Y:S04]  /*9f80*/  FMNMX.FTZ R4, R114, R4, !PT ;  /* 0x0000000472047209 */ /* 0x000fe80007810000 */
[----:B------:R-:W-:Y:S02]  /*9f90*/  FMNMX.FTZ R4, R115, R4, !PT ;  /* 0x0000000473047209 */ /* 0x000fe40007810000 */
[----:B-1----:R-:W-:Y:S03]  /*9fa0*/  FMNMX.FTZ R73, R0, R73, !PT ;  /* 0x0000004900497209 */ /* 0x002fe60007810000 */
[----:B------:R-:W1:Y:S02]  /*9fb0*/  SHFL.BFLY PT, R6, R4, 0x2, 0x1f ;  /* 0x0c401f0004067f89 */ /* 0x000e6400000e0000 */
[C---:B------:R-:W-:Y:S02]  /*9fc0*/  FADD.FTZ R0, -R73.reuse, R3 ;  /* 0x0000000349007221 */ /* 0x040fe40000010100 */
[----:B------:R-:W-:Y:S04]  /*9fd0*/  FMUL.FTZ R105, R73, c[0x0][0x2d0] ;  /* 0x0000b40049697a20 */ /* 0x000fe80000410000 */
[--C-:B------:R-:W-:Y:S01]  /*9fe0*/  FFMA.FTZ R7, R32, c[0x0][0x2d0], -R105.reuse ;  /* 0x0000b40020077a23 */ /* 0x100fe20000010869 */
[----:B--2---:R-:W-:Y:S01]  /*9ff0*/  FMNMX.FTZ R71, R2, R71, !PT ;  /* 0x0000004702477209 */ /* 0x004fe20007810000 */
[--C-:B------:R-:W-:Y:S01]  /*a000*/  FFMA.FTZ R9, R20, c[0x0][0x2d0], -R105.reuse ;  /* 0x0000b40014097a23 */ /* 0x100fe20000010869 */
[----:B------:R-:W-:Y:S01]  /*a010*/  FMNMX.FTZ R2, R58, R5, !PT ;  /* 0x000000053a027209 */ /* 0x000fe20007810000 */
[--C-:B------:R-:W-:Y:S02]  /*a020*/  FFMA.FTZ R8, R21, c[0x0][0x2d0], -R105.reuse ;  /* 0x0000b40015087a23 */ /* 0x100fe40000010869 */
[----:B------:R2:W-:Y:S01]  /*a030*/  MUFU.EX2 R87, R9 ;  /* 0x0000000900577308 */ /* 0x0005e20000000800 */
[----:B------:R-:W-:Y:S01]  /*a040*/  FMNMX.FTZ R2, R47, R2, !PT ;  /* 0x000000022f027209 */ /* 0x000fe20007810000 */
[----:B------:R-:W3:Y:S01]  /*a050*/  SHFL.BFLY PT, R5, R71, 0x1, 0x1f ;  /* 0x0c201f0047057f89 */ /* 0x000ee200000e0000 */
[--C-:B------:R-:W-:Y:S02]  /*a060*/  FFMA.FTZ R16, R48, c[0x0][0x2d0], -R105.reuse ;  /* 0x0000b40030107a23 */ /* 0x100fe40000010869 */
[----:B------:R-:W-:Y:S01]  /*a070*/  FMNMX.FTZ R2, R44, R2, !PT ;  /* 0x000000022c027209 */ /* 0x000fe20007810000 */
[--C-:B------:R-:W-:Y:S02]  /*a080*/  FFMA.FTZ R100, R100, c[0x0][0x2d0], -R105.reuse ;  /* 0x0000b40064647a23 */ /* 0x100fe40000010869 */
[--C-:B------:R-:W-:Y:S01]  /*a090*/  FFMA.FTZ R101, R101, c[0x0][0x2d0], -R105.reuse ;  /* 0x0000b40065657a23 */ /* 0x100fe20000010869 */
[----:B------:R-:W-:Y:S01]  /*a0a0*/  FMNMX.FTZ R3, R111, R2, !PT ;  /* 0x000000026f037209 */ /* 0x000fe20007810000 */
[----:B------:R-:W-:Y:S01]  /*a0b0*/  MUFU.EX2 R83, R8 ;  /* 0x0000000800537308 */ /* 0x000fe20000000800 */
[----:B------:R-:W-:Y:S01]  /*a0c0*/  FMUL.FTZ R2, R0, c[0x0][0x2d0] ;  /* 0x0000b40000027a20 */ /* 0x000fe20000410000 */
[----:B-1----:R-:W-:Y:S01]  /*a0d0*/  FMNMX.FTZ R4, R4, R6, !PT ;  /* 0x0000000604047209 */ /* 0x002fe20007810000 */
[--C-:B------:R-:W-:Y:S01]  /*a0e0*/  FFMA.FTZ R6, R33, c[0x0][0x2d0], -R105.reuse ;  /* 0x0000b40021067a23 */ /* 0x100fe20000010869 */
[----:B------:R-:W-:Y:S03]  /*a0f0*/  FMNMX.FTZ R0, R207, R3, !PT ;  /* 0x00000003cf007209 */ /* 0x000fe60007810000 */
[----:B------:R-:W1:Y:S01]  /*a100*/  SHFL.BFLY PT, R72, R4, 0x1, 0x1f ;  /* 0x0c201f0004487f89 */ /* 0x000e6200000e0000 */
[----:B------:R-:W-:Y:S02]  /*a110*/  FMNMX.FTZ R0, R75, R0, !PT ;  /* 0x000000004b007209 */ /* 0x000fe40007810000 */
[----:B------:R4:W4:Y:S02]  /*a120*/  MUFU.EX2 R70, R2 ;  /* 0x0000000200467308 */ /* 0x0009240000000800 */
[----:B------:R-:W-:Y:S01]  /*a130*/  FMNMX.FTZ R0, R74, R0, !PT ;  /* 0x000000004a007209 */ /* 0x000fe20007810000 */
[--C-:B--2---:R-:W-:Y:S01]  /*a140*/  FFMA.FTZ R9, R36, c[0x0][0x2d0], -R105.reuse ;  /* 0x0000b40024097a23 */ /* 0x104fe20000010869 */
[----:B---3--:R-:W-:Y:S03]  /*a150*/  FMNMX.FTZ R71, R71, R5, !PT ;  /* 0x0000000547477209 */ /* 0x008fe60007810000 */
[----:B------:R-:W2:Y:S03]  /*a160*/  SHFL.BFLY PT, R3, R0, 0x2, 0x1f ;  /* 0x0c401f0000037f89 */ /* 0x000ea600000e0000 */
[----:B------:R-:W-:Y:S01]  /*a170*/  MUFU.EX2 R86, R6 ;  /* 0x0000000600567308 */ /* 0x000fe20000000800 */
[----:B------:R-:W-:Y:S04]  /*a180*/  FMUL.FTZ R96, R71, c[0x0][0x2d0] ;  /* 0x0000b40047607a20 */ /* 0x000fe80000410000 */
[--C-:B------:R-:W-:Y:S02]  /*a190*/  FFMA.FTZ R32, R40, c[0x0][0x2d0], -R96.reuse ;  /* 0x0000b40028207a23 */ /* 0x100fe40000010860 */
[----:B------:R-:W-:Y:S03]  /*a1a0*/  FFMA.FTZ R48, R202, c[0x0][0x2d0], -R96 ;  /* 0x0000b400ca307a23 */ /* 0x000fe60000010860 */
[----:B------:R-:W-:Y:S01]  /*a1b0*/  MUFU.EX2 R43, R9 ;  /* 0x00000009002b7308 */ /* 0x000fe20000000800 */
[----:B-1----:R-:W-:Y:S01]  /*a1c0*/  FMNMX.FTZ R72, R4, R72, !PT ;  /* 0x0000004804487209 */ /* 0x002fe20007810000 */
[--C-:B------:R-:W-:Y:S04]  /*a1d0*/  FFMA.FTZ R4, R186, c[0x0][0x2d0], -R105.reuse ;  /* 0x0000b400ba047a23 */ /* 0x100fe80000010869 */
[C---:B------:R-:W-:Y:S02]  /*a1e0*/  FMUL.FTZ R107, R72.reuse, c[0x0][0x2d0] ;  /* 0x0000b400486b7a20 */ /* 0x040fe40000410000 */
[----:B----4-:R-:W-:Y:S02]  /*a1f0*/  FADD.FTZ R2, -R72, R116 ;  /* 0x0000007448027221 */ /* 0x010fe40000010100 */
[----:B------:R-:W-:Y:S01]  /*a200*/  MUFU.EX2 R106, R4 ;  /* 0x00000004006a7308 */ /* 0x000fe20000000800 */
[----:B--2---:R-:W-:Y:S01]  /*a210*/  FMNMX.FTZ R0, R0, R3, !PT ;  /* 0x0000000300007209 */ /* 0x004fe20007810000 */
[----:B------:R-:W-:Y:S02]  /*a220*/  FFMA.FTZ R3, R184, c[0x0][0x2d0], -R105 ;  /* 0x0000b400b8037a23 */ /* 0x000fe40000010869 */
[--C-:B------:R-:W-:Y:S02]  /*a230*/  FFMA.FTZ R5, R22, c[0x0][0x2d0], -R107.reuse ;  /* 0x0000b40016057a23 */ /* 0x100fe4000001086b */
[----:B------:R-:W-:Y:S02]  /*a240*/  FMUL.FTZ R2, R2, c[0x0][0x2d0] ;  /* 0x0000b40002027a20 */ /* 0x000fe40000410000 */
[--C-:B------:R-:W-:Y:S02]  /*a250*/  FFMA.FTZ R12, R17, c[0x0][0x2d0], -R107.reuse ;  /* 0x0000b400110c7a23 */ /* 0x100fe4000001086b */
[----:B------:R1:W-:Y:S01]  /*a260*/  MUFU.EX2 R119, R3 ;  /* 0x0000000300777308 */ /* 0x0003e20000000800 */
[----:B------:R-:W-:Y:S02]  /*a270*/  FMUL.FTZ R17, R70, R133 ;  /* 0x0000008546117220 */ /* 0x000fe40000410000 */
[--C-:B------:R-:W-:Y:S02]  /*a280*/  FFMA.FTZ R102, R102, c[0x0][0x2d0], -R107.reuse ;  /* 0x0000b40066667a23 */ /* 0x100fe4000001086b */
[--C-:B------:R-:W-:Y:S05]  /*a290*/  FFMA.FTZ R103, R103, c[0x0][0x2d0], -R107.reuse ;  /* 0x0000b40067677a23 */ /* 0x100fea000001086b */
[----:B------:R2:W3:Y:S10]  /*a2a0*/  MUFU.EX2 R68, R2 ;  /* 0x0000000200447308 */ /* 0x0004f40000000800 */
[----:B------:R4:W4:Y:S01]  /*a2b0*/  MUFU.EX2 R88, R5 ;  /* 0x0000000500587308 */ /* 0x0009220000000800 */
[----:B-1----:R-:W-:Y:S09]  /*a2c0*/  FFMA.FTZ R3, R187, c[0x0][0x2d0], -R107 ;  /* 0x0000b400bb037a23 */ /* 0x002ff2000001086b */
[----:B------:R1:W-:Y:S01]  /*a2d0*/  MUFU.EX2 R104, R3 ;  /* 0x0000000300687308 */ /* 0x0003e20000000800 */
[----:B--2---:R-:W-:Y:S02]  /*a2e0*/  FADD.FTZ R2, -R71, R117 ;  /* 0x0000007547027221 */ /* 0x004fe40000010100 */
[----:B---3--:R-:W-:Y:S02]  /*a2f0*/  FMUL.FTZ R6, R68, R126 ;  /* 0x0000007e44067220 */ /* 0x008fe40000410000 */
[----:B------:R-:W-:Y:S05]  /*a300*/  FMUL.FTZ R2, R2, c[0x0][0x2d0] ;  /* 0x0000b40002027a20 */ /* 0x000fea0000410000 */
[----:B------:R-:W-:Y:S01]  /*a310*/  MUFU.EX2 R33, R12 ;  /* 0x0000000c00217308 */ /* 0x000fe20000000800 */
[----:B----4-:R-:W-:Y:S01]  /*a320*/  FMUL.FTZ R5, R70, R125 ;  /* 0x0000007d46057220 */ /* 0x010fe20000410000 */
[----:B------:R-:W-:Y:S08]  /*a330*/  MOV R126, R88 ;  /* 0x00000058007e7202 */ /* 0x000ff00000000f00 */
[----:B------:R2:W3:Y:S01]  /*a340*/  MUFU.EX2 R69, R2 ;  /* 0x0000000200457308 */ /* 0x0004e20000000800 */
[----:B-1----:R-:W-:Y:S09]  /*a350*/  FFMA.FTZ R3, R199, c[0x0][0x2d0], -R107 ;  /* 0x0000b400c7037a23 */ /* 0x002ff2000001086b */
[----:B------:R-:W1:Y:S10]  /*a360*/  MUFU.EX2 R184, R3 ;  /* 0x0000000300b87308 */ /* 0x000e740000000800 */
[----:B------:R-:W-:Y:S01]  /*a370*/  MUFU.EX2 R100, R100 ;  /* 0x0000006400647308 */ /* 0x000fe20000000800 */
[----:B--2---:R-:W-:Y:S02]  /*a380*/  FFMA.FTZ R2, R198, c[0x0][0x2d0], -R105 ;  /* 0x0000b400c6027a23 */ /* 0x004fe40000010869 */
[C---:B---3--:R-:W-:Y:S02]  /*a390*/  FMUL.FTZ R8, R69.reuse, R120 ;  /* 0x0000007845087220 */ /* 0x048fe40000410000 */
[C---:B------:R-:W-:Y:S05]  /*a3a0*/  FMUL.FTZ R9, R69.reuse, R121 ;  /* 0x0000007945097220 */ /* 0x040fea0000410000 */
[----:B------:R2:W3:Y:S01]  /*a3b0*/  MUFU.EX2 R117, R2 ;  /* 0x0000000200757308 */ /* 0x0004e20000000800 */
[C---:B------:R-:W-:Y:S02]  /*a3c0*/  FMUL.FTZ R12, R69.reuse, R128 ;  /* 0x00000080450c7220 */ /* 0x040fe40000410000 */
[----:B------:R-:W-:Y:S01]  /*a3d0*/  FMUL.FTZ R13, R69, R129 ;  /* 0x00000081450d7220 */ /* 0x000fe20000410000 */
[----:B-1----:R-:W-:Y:S01]  /*a3e0*/  F2FP.PACK_AB R77, R184, R104 ;  /* 0x00000068b84d723e */ /* 0x002fe200000000ff */
[----:B------:R-:W-:Y:S02]  /*a3f0*/  FFMA.FTZ R3, R18, c[0x0][0x2d0], -R107 ;  /* 0x0000b40012037a23 */ /* 0x000fe4000001086b */
[----:B------:R-:W-:Y:S03]  /*a400*/  FMUL.FTZ R18, R68, R134 ;  /* 0x0000008644127220 */ /* 0x000fe60000410000 */
[----:B------:R1:W-:Y:S10]  /*a410*/  MUFU.EX2 R230, R3 ;  /* 0x0000000300e67308 */ /* 0x0003f40000000800 */
[----:B------:R-:W-:Y:S01]  /*a420*/  MUFU.EX2 R198, R7 ;  /* 0x0000000700c67308 */ /* 0x000fe20000000800 */
[----:B--2---:R-:W-:Y:S01]  /*a430*/  FFMA.FTZ R2, R185, c[0x0][0x2d0], -R105 ;  /* 0x0000b400b9027a23 */ /* 0x004fe20000010869 */
[----:B---3--:R-:W-:Y:S08]  /*a440*/  F2FP.PACK_AB R76, R117, R106 ;  /* 0x0000006a754c723e */ /* 0x008ff000000000ff */
[----:B------:R2:W3:Y:S01]  /*a450*/  MUFU.EX2 R231, R2 ;  /* 0x0000000200e77308 */ /* 0x0004e20000000800 */
[--C-:B-1----:R-:W-:Y:S09]  /*a460*/  FFMA.FTZ R3, R197, c[0x0][0x2d0], -R96.reuse ;  /* 0x0000b400c5037a23 */ /* 0x102ff20000010860 */
[----:B------:R1:W-:Y:S10]  /*a470*/  MUFU.EX2 R110, R3 ;  /* 0x00000003006e7308 */ /* 0x0003f40000000800 */
[----:B------:R-:W-:Y:S01]  /*a480*/  MUFU.EX2 R101, R101 ;  /* 0x0000006500657308 */ /* 0x000fe20000000800 */
[----:B--2---:R-:W2:Y:S01]  /*a490*/  SHFL.BFLY PT, R2, R0, 0x1, 0x1f ;  /* 0x0c201f0000027f89 */ /* 0x004ea200000e0000 */
[----:B---3--:R-:W-:Y:S08]  /*a4a0*/  F2FP.PACK_AB R78, R119, R231 ;  /* 0x000000e7774e723e */ /* 0x008ff000000000ff */
[----:B------:R-:W-:Y:S01]  /*a4b0*/  MUFU.EX2 R102, R102 ;  /* 0x0000006600667308 */ /* 0x000fe20000000800 */
[--C-:B-1----:R-:W-:Y:S01]  /*a4c0*/  FFMA.FTZ R3, R200, c[0x0][0x2d0], -R96.reuse ;  /* 0x0000b400c8037a23 */ /* 0x102fe20000010860 */
[----:B------:R-:W-:Y:S08]  /*a4d0*/  MOV R200, R44 ;  /* 0x0000002c00c87202 */ /* 0x000ff00000000f00 */
[----:B------:R1:W3:Y:S01]  /*a4e0*/  MUFU.EX2 R233, R3 ;  /* 0x0000000300e97308 */ /* 0x0002e20000000800 */
[----:B--2---:R-:W-:Y:S01]  /*a4f0*/  FMNMX.FTZ R2, R2, R0, !PT ;  /* 0x0000000002027209 */ /* 0x004fe20007810000 */
[----:B------:R-:W-:Y:S08]  /*a500*/  FFMA.FTZ R0, R19, c[0x0][0x2d0], -R107 ;  /* 0x0000b40013007a23 */ /* 0x000ff0000001086b */
[----:B------:R-:W-:Y:S01]  /*a510*/  MUFU.EX2 R103, R103 ;  /* 0x0000006700677308 */ /* 0x000fe20000000800 */
[----:B------:R-:W-:Y:S09]  /*a520*/  FMUL.FTZ R19, R68, R135 ;  /* 0x0000008744137220 */ /* 0x000ff20000410000 */
[----:B------:R2:W4:Y:S01]  /*a530*/  MUFU.EX2 R185, R0 ;  /* 0x0000000000b97308 */ /* 0x0005220000000800 */
[----:B-1----:R-:W-:Y:S01]  /*a540*/  FFMA.FTZ R3, R191, c[0x0][0x2d0], -R96 ;  /* 0x0000b400bf037a23 */ /* 0x002fe20000010860 */
[----:B---3--:R-:W-:Y:S02]  /*a550*/  F2FP.PACK_AB R64, R233, R110 ;  /* 0x0000006ee940723e */ /* 0x008fe400000000ff */
[----:B------:R-:W-:Y:S01]  /*a560*/  MOV R191, R61 ;  /* 0x0000003d00bf7202 */ /* 0x000fe20000000f00 */
[----:B------:R-:W-:Y:S05]  /*a570*/  FMUL.FTZ R61, R69, R177 ;  /* 0x000000b1453d7220 */ /* 0x000fea0000410000 */
[----:B------:R1:W-:Y:S01]  /*a580*/  MUFU.EX2 R229, R3 ;  /* 0x0000000300e57308 */ /* 0x0003e20000000800 */
[----:B--2---:R-:W-:Y:S01]  /*a590*/  FADD.FTZ R0, -R2, R118 ;  /* 0x0000007602007221 */ /* 0x004fe20000010100 */
[----:B----4-:R-:W-:Y:S03]  /*a5a0*/  F2FP.PACK_AB R79, R185, R230 ;  /* 0x000000e6b94f723e */ /* 0x010fe600000000ff */
[----:B------:R-:W-:Y:S06]  /*a5b0*/  FMUL.FTZ R0, R0, c[0x0][0x2d0] ;  /* 0x0000b40000007a20 */ /* 0x000fec0000410000 */
[----:B------:R-:W2:Y:S01]  /*a5c0*/  MUFU.EX2 R0, R0 ;  /* 0x0000000000007308 */ /* 0x000ea20000000800 */
[--C-:B-1----:R-:W-:Y:S01]  /*a5d0*/  FFMA.FTZ R3, R189, c[0x0][0x2d0], -R96.reuse ;  /* 0x0000b400bd037a23 */ /* 0x102fe20000010860 */
[----:B------:R-:W-:Y:S08]  /*a5e0*/  MOV R189, R81 ;  /* 0x0000005100bd7202 */ /* 0x000ff00000000f00 */
[----:B------:R1:W3:Y:S01]  /*a5f0*/  MUFU.EX2 R10, R3 ;  /* 0x00000003000a7308 */ /* 0x0002e20000000800 */
[C---:B--2---:R-:W-:Y:S01]  /*a600*/  FMUL.FTZ R14, R0.reuse, R130 ;  /* 0x00000082000e7220 */ /* 0x044fe20000410000 */
[----:B------:R-:W-:Y:S01]  /*a610*/  MOV R130, R83 ;  /* 0x0000005300827202 */ /* 0x000fe20000000f00 */
[----:B------:R-:W-:Y:S02]  /*a620*/  FMUL.FTZ R15, R0, R131 ;  /* 0x00000083000f7220 */ /* 0x000fe40000410000 */
[----:B-1----:R-:W-:Y:S01]  /*a630*/  FMUL.FTZ R3, R2, c[0x0][0x2d0] ;  /* 0x0000b40002037a20 */ /* 0x002fe20000410000 */
[----:B---3--:R-:W-:Y:S01]  /*a640*/  MOV R121, R10 ;  /* 0x0000000a00797202 */ /* 0x008fe20000000f00 */
[----:B------:R-:W-:Y:S01]  /*a650*/  FMUL.FTZ R10, R0, R122 ;  /* 0x0000007a000a7220 */ /* 0x000fe20000410000 */
[----:B------:R-:W-:Y:S01]  /*a660*/  MOV R122, R47 ;  /* 0x0000002f007a7202 */ /* 0x000fe20000000f00 */
[--C-:B------:R-:W-:Y:S01]  /*a670*/  FFMA.FTZ R4, R188, c[0x0][0x2d0], -R3.reuse ;  /* 0x0000b400bc047a23 */ /* 0x100fe20000010803 */
[----:B------:R-:W-:Y:S01]  /*a680*/  F2FP.PACK_AB R66, R121, R229 ;  /* 0x000000e57942723e */ /* 0x000fe200000000ff */
[--C-:B------:R-:W-:Y:S01]  /*a690*/  FFMA.FTZ R7, R31, c[0x0][0x2d0], -R3.reuse ;  /* 0x0000b4001f077a23 */ /* 0x100fe20000010803 */
[----:B------:R-:W-:Y:S01]  /*a6a0*/  MOV R188, R62 ;  /* 0x0000003e00bc7202 */ /* 0x000fe20000000f00 */
[----:B------:R1:W-:Y:S01]  /*a6b0*/  MUFU.EX2 R116, R4 ;  /* 0x0000000400747308 */ /* 0x0003e20000000800 */
[----:B------:R-:W-:Y:S02]  /*a6c0*/  FMUL.FTZ R31, R0, R147 ;  /* 0x00000093001f7220 */ /* 0x000fe40000410000 */
[--C-:B------:R-:W-:Y:S02]  /*a6d0*/  FFMA.FTZ R40, R42, c[0x0][0x2d0], -R3.reuse ;  /* 0x0000b4002a287a23 */ /* 0x100fe40000010803 */
[--C-:B------:R-:W-:Y:S02]  /*a6e0*/  FFMA.FTZ R44, R203, c[0x0][0x2d0], -R3.reuse ;  /* 0x0000b400cb2c7a23 */ /* 0x100fe40000010803 */
[C---:B------:R-:W-:Y:S02]  /*a6f0*/  FMUL.FTZ R42, R0.reuse, R158 ;  /* 0x0000009e002a7220 */ /* 0x040fe40000410000 */
[C---:B------:R-:W-:Y:S01]  /*a700*/  FMUL.FTZ R47, R0.reuse, R163 ;  /* 0x000000a3002f7220 */ /* 0x040fe20000410000 */
[----:B------:R2:W-:Y:S01]  /*a710*/  MUFU.EX2 R197, R7 ;  /* 0x0000000700c57308 */ /* 0x0005e20000000800 */
[----:B------:R-:W-:Y:S02]  /*a720*/  FMUL.FTZ R62, R0, R178 ;  /* 0x000000b2003e7220 */ /* 0x000fe40000410000 */
[--C-:B------:R-:W-:Y:S07]  /*a730*/  FFMA.FTZ R75, R75, c[0x0][0x2d0], -R3.reuse ;  /* 0x0000b4004b4b7a23 */ /* 0x100fee0000010803 */
[----:B------:R3:W-:Y:S01]  /*a740*/  MUFU.EX2 R147, R32 ;  /* 0x0000002000937308 */ /* 0x0007e20000000800 */
[--C-:B-1----:R-:W-:Y:S09]  /*a750*/  FFMA.FTZ R4, R201, c[0x0][0x2d0], -R3.reuse ;  /* 0x0000b400c9047a23 */ /* 0x102ff20000010803 */
[----:B------:R1:W4:Y:S01]  /*a760*/  MUFU.EX2 R232, R4 ;  /* 0x0000000400e87308 */ /* 0x0003220000000800 */
[----:B--2---:R-:W-:Y:S01]  /*a770*/  FMUL.FTZ R7, R68, R127 ;  /* 0x0000007f44077220 */ /* 0x004fe20000410000 */
[----:B------:R-:W-:Y:S01]  /*a780*/  MOV R127, R87 ;  /* 0x00000057007f7202 */ /* 0x000fe20000000f00 */
[C---:B---3--:R-:W-:Y:S01]  /*a790*/  FMUL.FTZ R32, R70.reuse, R148 ;  /* 0x0000009446207220 */ /* 0x048fe20000410000 */
[----:B------:R-:W-:Y:S01]  /*a7a0*/  MOV R148, R33 ;  /* 0x0000002100947202 */ /* 0x000fe20000000f00 */
[----:B------:R-:W-:Y:S02]  /*a7b0*/  FMUL.FTZ R33, R70, R149 ;  /* 0x0000009546217220 */ /* 0x000fe40000410000 */
[--C-:B-1----:R-:W-:Y:S01]  /*a7c0*/  FFMA.FTZ R4, R196, c[0x0][0x2d0], -R3.reuse ;  /* 0x0000b400c4047a23 */ /* 0x102fe20000010803 */
[----:B----4-:R-:W-:Y:S02]  /*a7d0*/  F2FP.PACK_AB R65, R232, R116 ;  /* 0x00000074e841723e */ /* 0x010fe400000000ff */
[----:B------:R-:W-:Y:S01]  /*a7e0*/  MOV R196, R80 ;  /* 0x0000005000c47202 */ /* 0x000fe20000000f00 */
[----:B------:R1:W-:Y:S02]  /*a7f0*/  MUFU.EX2 R228, R4 ;  /* 0x0000000400e47308 */ /* 0x0003e40000000800 */
[----:B-1----:R-:W-:Y:S01]  /*a800*/  FFMA.FTZ R4, R190, c[0x0][0x2d0], -R3 ;  /* 0x0000b400be047a23 */ /* 0x002fe20000010803 */
[----:B------:R-:W-:Y:S01]  /*a810*/  MOV R190, R45 ;  /* 0x0000002d00be7202 */ /* 0x000fe20000000f00 */
[----:B------:R-:W-:Y:S06]  /*a820*/  FMUL.FTZ R45, R69, R161 ;  /* 0x000000a1452d7220 */ /* 0x000fec0000410000 */
[----:B------:R1:W2:Y:S02]  /*a830*/  MUFU.EX2 R11, R4 ;  /* 0x00000004000b7308 */ /* 0x0002a40000000800 */
[--C-:B-1----:R-:W-:Y:S01]  /*a840*/  FFMA.FTZ R4, R23, c[0x0][0x2d0], -R107.reuse ;  /* 0x0000b40017047a23 */ /* 0x102fe2000001086b */
[----:B--2---:R-:W-:Y:S01]  /*a850*/  MOV R120, R11 ;  /* 0x0000000b00787202 */ /* 0x004fe20000000f00 */
[----:B------:R-:W1:Y:S01]  /*a860*/  LDSM.16.MT88.4 R20, [R224+0x100] ;  /* 0x00010000e014783b */ /* 0x000e620000004200 */
[----:B------:R-:W-:Y:S05]  /*a870*/  FMUL.FTZ R11, R0, R123 ;  /* 0x0000007b000b7220 */ /* 0x000fea0000410000 */
[----:B------:R2:W3:Y:S01]  /*a880*/  MUFU.EX2 R82, R4 ;  /* 0x0000000400527308 */ /* 0x0004e20000000800 */
[----:B------:R-:W-:Y:S02]  /*a890*/  F2FP.PACK_AB R67, R120, R228 ;  /* 0x000000e47843723e */ /* 0x000fe400000000ff */
[----:B------:R-:W-:Y:S01]  /*a8a0*/  MOV R123, R86 ;  /* 0x00000056007b7202 */ /* 0x000fe20000000f00 */
[--C-:B--2---:R-:W-:Y:S01]  /*a8b0*/  FFMA.FTZ R4, R34, c[0x0][0x2d0], -R107.reuse ;  /* 0x0000b40022047a23 */ /* 0x104fe2000001086b */
[----:B---3--:R-:W-:Y:S02]  /*a8c0*/  MOV R131, R82 ;  /* 0x0000005200837202 */ /* 0x008fe40000000f00 */
[----:B------:R-:W-:Y:S03]  /*a8d0*/  LDSM.16.MT88.4 R80, [R226+0x100] ;  /* 0x00010000e250783b */ /* 0x000fe60000004200 */
[----:B------:R2:W-:Y:S02]  /*a8e0*/  MUFU.EX2 R187, R4 ;  /* 0x0000000400bb7308 */ /* 0x0005e40000000800 */
[--C-:B--2---:R-:W-:Y:S08]  /*a8f0*/  FFMA.FTZ R4, R35, c[0x0][0x2d0], -R107.reuse ;  /* 0x0000b40023047a23 */ /* 0x104ff0000001086b */
[----:B------:R2:W-:Y:S02]  /*a900*/  MUFU.EX2 R199, R4 ;  /* 0x0000000400c77308 */ /* 0x0005e40000000800 */
[--C-:B--2---:R-:W-:Y:S02]  /*a910*/  FFMA.FTZ R4, R24, c[0x0][0x2d0], -R96.reuse ;  /* 0x0000b40018047a23 */ /* 0x104fe40000010860 */
[----:B------:R-:W-:Y:S06]  /*a920*/  FFMA.FTZ R24, R50, c[0x0][0x2d0], -R107 ;  /* 0x0000b40032187a23 */ /* 0x000fec000001086b */
[----:B------:R2:W3:Y:S01]  /*a930*/  MUFU.EX2 R89, R4 ;  /* 0x0000000400597308 */ /* 0x0004e20000000800 */
[----:B------:R-:W-:Y:S09]  /*a940*/  FMUL.FTZ R50, R68, R166 ;  /* 0x000000a644327220 */ /* 0x000ff20000410000 */
[----:B------:R4:W-:Y:S01]  /*a950*/  MUFU.EX2 R134, R24 ;  /* 0x0000001800867308 */ /* 0x0009e20000000800 */
[--C-:B--2---:R-:W-:Y:S01]  /*a960*/  FFMA.FTZ R4, R25, c[0x0][0x2d0], -R96.reuse ;  /* 0x0000b40019047a23 */ /* 0x104fe20000010860 */
[----:B---3--:R-:W-:Y:S01]  /*a970*/  MOV R125, R89 ;  /* 0x00000059007d7202 */ /* 0x008fe20000000f00 */
[C---:B------:R-:W-:Y:S01]  /*a980*/  FMUL.FTZ R25, R69.reuse, R141 ;  /* 0x0000008d45197220 */ /* 0x040fe20000410000 */
[----:B------:R-:W-:Y:S06]  /*a990*/  MOV R141, R197 ;  /* 0x000000c5008d7202 */ /* 0x000fec0000000f00 */
[----:B------:R2:W-:Y:S01]  /*a9a0*/  MUFU.EX2 R91, R4 ;  /* 0x00000004005b7308 */ /* 0x0005e20000000800 */
[----:B------:R-:W-:Y:S01]  /*a9b0*/  MOV R197, R60 ;  /* 0x0000003c00c57202 */ /* 0x000fe20000000f00 */
[--C-:B------:R-:W-:Y:S02]  /*a9c0*/  FFMA.FTZ R60, R216, c[0x0][0x2d0], -R3.reuse ;  /* 0x0000b400d83c7a23 */ /* 0x100fe40000010803 */
[C---:B----4-:R-:W-:Y:S01]  /*a9d0*/  FMUL.FTZ R24, R69.reuse, R140 ;  /* 0x0000008c45187220 */ /* 0x050fe20000410000 */
[----:B------:R-:W-:Y:S01]  /*a9e0*/  MOV R140, R43 ;  /* 0x0000002b008c7202 */ /* 0x000fe20000000f00 */
[----:B------:R-:W-:Y:S04]  /*a9f0*/  FMUL.FTZ R43, R0, R159 ;  /* 0x0000009f002b7220 */ /* 0x000fe80000410000 */
[----:B------:R3:W-:Y:S01]  /*aa00*/  MUFU.EX2 R216, R60 ;  /* 0x0000003c00d87308 */ /* 0x0007e20000000800 */
[--C-:B--2---:R-:W-:Y:S02]  /*aa10*/  FFMA.FTZ R4, R26, c[0x0][0x2d0], -R3.reuse ;  /* 0x0000b4001a047a23 */ /* 0x104fe40000010803 */
[C---:B------:R-:W-:Y:S07]  /*aa20*/  FMUL.FTZ R26, R0.reuse, R142 ;  /* 0x0000008e001a7220 */ /* 0x040fee0000410000 */
[----:B------:R2:W-:Y:S01]  /*aa30*/  MUFU.EX2 R90, R4 ;  /* 0x00000004005a7308 */ /* 0x0005e20000000800 */
[----:B---3--:R-:W-:Y:S02]  /*aa40*/  FMUL.FTZ R60, R69, R176 ;  /* 0x000000b0453c7220 */ /* 0x008fe40000410000 */
[----:B--2---:R-:W-:Y:S02]  /*aa50*/  FFMA.FTZ R4, R27, c[0x0][0x2d0], -R3 ;  /* 0x0000b4001b047a23 */ /* 0x004fe40000010803 */
[----:B------:R-:W-:Y:S01]  /*aa60*/  FMUL.FTZ R27, R0, R143 ;  /* 0x0000008f001b7220 */ /* 0x000fe20000410000 */
[----:B------:R-:W-:Y:S04]  /*aa70*/  MOV R143, R199 ;  /* 0x000000c7008f7202 */ /* 0x000fe80000000f00 */
[----:B------:R2:W-:Y:S01]  /*aa80*/  MUFU.EX2 R186, R4 ;  /* 0x0000000400ba7308 */ /* 0x0005e20000000800 */
[----:B------:R-:W-:Y:S01]  /*aa90*/  MOV R199, R57 ;  /* 0x0000003900c77202 */ /* 0x000fe20000000f00 */
[----:B------:R-:W-:Y:S02]  /*aaa0*/  FMUL.FTZ R57, R69, R173 ;  /* 0x000000ad45397220 */ /* 0x000fe40000410000 */
[--C-:B--2---:R-:W-:Y:S06]  /*aab0*/  FFMA.FTZ R4, R28, c[0x0][0x2d0], -R96.reuse ;  /* 0x0000b4001c047a23 */ /* 0x104fec0000010860 */
[----:B------:R2:W3:Y:S10]  /*aac0*/  MUFU.EX2 R28, R16 ;  /* 0x00000010001c7308 */ /* 0x0004f40000000800 */
[----:B------:R4:W1:Y:S01]  /*aad0*/  MUFU.EX2 R84, R4 ;  /* 0x0000000400547308 */ /* 0x0008620000000800 */
[----:B--2---:R-:W-:Y:S01]  /*aae0*/  FMUL.FTZ R16, R70, R132 ;  /* 0x0000008446107220 */ /* 0x004fe20000410000 */
[----:B---3--:R-:W-:Y:S01]  /*aaf0*/  MOV R133, R28 ;  /* 0x0000001c00857202 */ /* 0x008fe20000000f00 */
[----:B------:R-:W-:Y:S02]  /*ab00*/  FFMA.FTZ R28, R51, c[0x0][0x2d0], -R107 ;  /* 0x0000b400331c7a23 */ /* 0x000fe4000001086b */
[----:B------:R-:W-:Y:S05]  /*ab10*/  FMUL.FTZ R51, R68, R167 ;  /* 0x000000a744337220 */ /* 0x000fea0000410000 */
[----:B------:R2:W-:Y:S01]  /*ab20*/  MUFU.EX2 R35, R28 ;  /* 0x0000001c00237308 */ /* 0x0005e20000000800 */
[--C-:B----4-:R-:W-:Y:S01]  /*ab30*/  FFMA.FTZ R4, R29, c[0x0][0x2d0], -R96.reuse ;  /* 0x0000b4001d047a23 */ /* 0x110fe20000010860 */
[----:B-1----:R-:W-:Y:S01]  /*ab40*/  MOV R129, R84 ;  /* 0x0000005400817202 */ /* 0x002fe20000000f00 */
[C---:B------:R-:W-:Y:S07]  /*ab50*/  FMUL.FTZ R29, R69.reuse, R145 ;  /* 0x00000091451d7220 */ /* 0x040fee0000410000 */
[----:B------:R1:W3:Y:S10]  /*ab60*/  MUFU.EX2 R118, R4 ;  /* 0x0000000400767308 */ /* 0x0002f40000000800 */
[----:B------:R4:W-:Y:S01]  /*ab70*/  MUFU.EX2 R145, R40 ;  /* 0x0000002800917308 */ /* 0x0009e20000000800 */
[C---:B--2---:R-:W-:Y:S09]  /*ab80*/  FMUL.FTZ R28, R69.reuse, R144 ;  /* 0x00000090451c7220 */ /* 0x044ff20000410000 */
[----:B------:R2:W-:Y:S01]  /*ab90*/  MUFU.EX2 R144, R44 ;  /* 0x0000002c00907308 */ /* 0x0005e20000000800 */
[----:B-1----:R-:W-:Y:S01]  /*aba0*/  FFMA.FTZ R4, R30, c[0x0][0x2d0], -R3 ;  /* 0x0000b4001e047a23 */ /* 0x002fe20000010803 */
[----:B---3--:R-:W-:Y:S01]  /*abb0*/  MOV R142, R118 ;  /* 0x00000076008e7202 */ /* 0x008fe20000000f00 */
[C---:B------:R-:W-:Y:S01]  /*abc0*/  FMUL.FTZ R30, R0.reuse, R146 ;  /* 0x00000092001e7220 */ /* 0x040fe20000410000 */
[----:B------:R-:W-:Y:S01]  /*abd0*/  MOV R118, R58 ;  /* 0x0000003a00767202 */ /* 0x000fe20000000f00 */
[----:B------:R-:W-:Y:S05]  /*abe0*/  FMUL.FTZ R58, R0, R174 ;  /* 0x000000ae003a7220 */ /* 0x000fea0000410000 */
[----:B------:R1:W3:Y:S01]  /*abf0*/  MUFU.EX2 R85, R4 ;  /* 0x0000000400557308 */ /* 0x0002e20000000800 */
[C---:B----4-:R-:W-:Y:S02]  /*ac00*/  FMUL.FTZ R40, R69.reuse, R156 ;  /* 0x0000009c45287220 */ /* 0x050fe40000410000 */
[----:B--2---:R-:W-:Y:S01]  /*ac10*/  FMUL.FTZ R44, R69, R160 ;  /* 0x000000a0452c7220 */ /* 0x004fe20000410000 */
[----:B------:R-:W-:Y:S01]  /*ac20*/  MOV R160, R195 ;  /* 0x000000c300a07202 */ /* 0x000fe20000000f00 */
[----:B-1----:R-:W-:Y:S01]  /*ac30*/  FFMA.FTZ R4, R37, c[0x0][0x2d0], -R105 ;  /* 0x0000b40025047a23 */ /* 0x002fe20000010869 */
[----:B---3--:R-:W-:Y:S02]  /*ac40*/  MOV R128, R85 ;  /* 0x0000005500807202 */ /* 0x008fe40000000f00 */
[----:B------:R-:W-:Y:S02]  /*ac50*/  LDSM.16.MT88.4 R84, [R224+0x900] ;  /* 0x00090000e054783b */ /* 0x000fe40000004200 */
[----:B------:R1:W-:Y:S02]  /*ac60*/  MUFU.EX2 R201, R4 ;  /* 0x0000000400c97308 */ /* 0x0003e40000000800 */
[----:B-1----:R-:W-:Y:S04]  /*ac70*/  FFMA.FTZ R4, R38, c[0x0][0x2d0], -R107 ;  /* 0x0000b40026047a23 */ /* 0x002fe8000001086b */
[----:B------:R-:W1:Y:S04]  /*ac80*/  LDSM.16.MT88.4 R36, [R227+0x100] ;  /* 0x00010000e324783b */ /* 0x000e680000004200 */
[----:B------:R2:W3:Y:S02]  /*ac90*/  MUFU.EX2 R59, R4 ;  /* 0x00000004003b7308 */ /* 0x0004e40000000800 */
[----:B--2---:R-:W-:Y:S01]  /*aca0*/  FMUL.FTZ R4, R70, R124 ;  /* 0x0000007c46047220 */ /* 0x004fe20000410000 */
[----:B------:R-:W-:Y:S02]  /*acb0*/  MOV R124, R90 ;  /* 0x0000005a007c7202 */ /* 0x000fe40000000f00 */
[----:B---3--:R-:W-:Y:S01]  /*acc0*/  MOV R132, R59 ;  /* 0x0000003b00847202 */ /* 0x008fe20000000f00 */
[----:B------:R-:W-:Y:S03]  /*acd0*/  FMUL.FTZ R59, R0, R175 ;  /* 0x000000af003b7220 */ /* 0x000fe60000410000 */
[-C--:B------:R-:W-:Y:S08]  /*ace0*/  HMMA.16816.F32 R4, R76, R20.reuse, R4 ;  /* 0x000000144c04723c */ /* 0x080ff00000001804 */
[C---:B------:R-:W-:Y:S07]  /*acf0*/  HMMA.16816.F32 R8, R64.reuse, R20, R8 ;  /* 0x000000144008723c */ /* 0x040fee0000001808 */
[----:B------:R-:W-:Y:S01]  /*ad00*/  FFMA.FTZ R20, R49, c[0x0][0x2d0], -R105 ;  /* 0x0000b40031147a23 */ /* 0x000fe20000010869 */
[-C--:B------:R-:W-:Y:S03]  /*ad10*/  HMMA.16816.F32 R12, R64, R22.reuse, R12 ;  /* 0x00000016400c723c */ /* 0x080fe6000000180c */
[----:B------:R2:W3:Y:S01]  /*ad20*/  MUFU.EX2 R34, R20 ;  /* 0x0000001400227308 */ /* 0x0004e20000000800 */
[C---:B------:R-:W-:Y:S01]  /*ad30*/  FMUL.FTZ R21, R70.reuse, R137 ;  /* 0x0000008946157220 */ /* 0x040fe20000410000 */
[----:B------:R-:W-:Y:S01]  /*ad40*/  MOV R137, R198 ;  /* 0x000000c600897202 */ /* 0x000fe20000000f00 */
[----:B------:R-:W-:Y:S01]  /*ad50*/  FMUL.FTZ R49, R70, R165 ;  /* 0x000000a546317220 */ /* 0x000fe20000410000 */
[----:B------:R-:W-:Y:S01]  /*ad60*/  MOV R165, R106 ;  /* 0x0000006a00a57202 */ /* 0x000fe20000000f00 */
[C---:B------:R-:W-:Y:S04]  /*ad70*/  HMMA.16816.F32 R16, R76.reuse, R22, R16 ;  /* 0x000000164c10723c */ /* 0x040fe80000001810 */
[----:B------:R-:W-:Y:S01]  /*ad80*/  MOV R198, R56 ;  /* 0x0000003800c67202 */ /* 0x000fe20000000f00 */
[----:B------:R-:W-:Y:S02]  /*ad90*/  FFMA.FTZ R56, R209, c[0x0][0x2d0], -R3 ;  /* 0x0000b400d1387a23 */ /* 0x000fe40000010803 */
[C---:B------:R-:W-:Y:S01]  /*ada0*/  FMUL.FTZ R22, R68.reuse, R138 ;  /* 0x0000008a44167220 */ /* 0x040fe20000410000 */
[----:B------:R-:W-:Y:S01]  /*adb0*/  MOV R138, R186 ;  /* 0x000000ba008a7202 */ /* 0x000fe20000000f00 */
[----:B------:R-:W-:Y:S01]  /*adc0*/  FMUL.FTZ R23, R68, R139 ;  /* 0x0000008b44177220 */ /* 0x000fe20000410000 */
[----:B------:R4:W-:Y:S02]  /*add0*/  MUFU.EX2 R135, R56 ;  /* 0x0000003800877308 */ /* 0x0009e40000000800 */
[----:B------:R-:W-:Y:S01]  /*ade0*/  MOV R186, R63 ;  /* 0x0000003f00ba7202 */ /* 0x000fe20000000f00 */
[----:B------:R-:W-:Y:S01]  /*adf0*/  FMUL.FTZ R63, R0, R179 ;  /* 0x000000b3003f7220 */ /* 0x000fe20000410000 */
[----:B------:R-:W-:Y:S01]  /*ae00*/  MOV R139, R91 ;  /* 0x0000005b008b7202 */ /* 0x000fe20000000f00 */
[----:B------:R-:W-:Y:S02]  /*ae10*/  FFMA.FTZ R106, R114, c[0x0][0x2d0], -R107 ;  /* 0x0000b400726a7a23 */ /* 0x000fe4000001086b */
[----:B--2---:R-:W-:Y:S01]  /*ae20*/  FMUL.FTZ R20, R70, R136 ;  /* 0x0000008846147220 */ /* 0x004fe20000410000 */
[----:B---3--:R-:W-:Y:S01]  /*ae30*/  MOV R149, R34 ;  /* 0x0000002200957202 */ /* 0x008fe20000000f00 */
[C---:B------:R-:W-:Y:S01]  /*ae40*/  FMUL.FTZ R34, R68.reuse, R150 ;  /* 0x0000009644227220 */ /* 0x040fe20000410000 */
[----:B------:R-:W-:Y:S01]  /*ae50*/  MOV R150, R35 ;  /* 0x0000002300967202 */ /* 0x000fe20000000f00 */
[----:B------:R-:W-:Y:S01]  /*ae60*/  FMUL.FTZ R35, R68, R151 ;  /* 0x0000009744237220 */ /* 0x000fe20000410000 */
[----:B------:R-:W-:Y:S01]  /*ae70*/  MOV R136, R187 ;  /* 0x000000bb00887202 */ /* 0x000fe20000000f00 */
[----:B------:R-:W-:Y:S01]  /*ae80*/  MUFU.EX2 R106, R106 ;  /* 0x0000006a006a7308 */ /* 0x000fe20000000800 */
[-C--:B-1----:R-:W-:Y:S03]  /*ae90*/  HMMA.16816.F32 R20, R76, R36.reuse, R20 ;  /* 0x000000244c14723c */ /* 0x082fe60000001814 */
[----:B------:R-:W-:Y:S01]  /*aea0*/  MOV R187, R46 ;  /* 0x0000002e00bb7202 */ /* 0x000fe20000000f00 */
[----:B------:R-:W-:Y:S04]  /*aeb0*/  FMUL.FTZ R46, R0, R162 ;  /* 0x000000a2002e7220 */ /* 0x000fe80000410000 */
[C---:B------:R-:W-:Y:S04]  /*aec0*/  HMMA.16816.F32 R24, R64.reuse, R36, R24 ;  /* 0x000000244018723c */ /* 0x040fe80000001818 */
[----:B----4-:R-:W-:Y:S03]  /*aed0*/  FMUL.FTZ R56, R69, R172 ;  /* 0x000000ac45387220 */ /* 0x010fe60000410000 */
[--C-:B------:R-:W-:Y:S01]  /*aee0*/  FFMA.FTZ R36, R41, c[0x0][0x2d0], -R96.reuse ;  /* 0x0000b40029247a23 */ /* 0x100fe20000010860 */
[-C--:B------:R-:W-:Y:S03]  /*aef0*/  HMMA.16816.F32 R28, R64, R38.reuse, R28 ;  /* 0x00000026401c723c */ /* 0x080fe6000000181c */
[----:B------:R1:W-:Y:S01]  /*af00*/  MUFU.EX2 R146, R36 ;  /* 0x0000002400927308 */ /* 0x0003e20000000800 */
[----:B------:R-:W-:Y:S02]  /*af10*/  FMUL.FTZ R37, R70, R153 ;  /* 0x0000009946257220 */ /* 0x000fe40000410000 */
[----:B------:R-:W-:Y:S02]  /*af20*/  FMUL.FTZ R41, R69, R157 ;  /* 0x0000009d45297220 */ /* 0x000fe40000410000 */
[C---:B------:R-:W-:Y:S07]  /*af30*/  HMMA.16816.F32 R32, R76.reuse, R38, R32 ;  /* 0x000000264c20723c */ /* 0x040fee0000001820 */
[C---:B------:R-:W-:Y:S02]  /*af40*/  FMUL.FTZ R38, R68.reuse, R154 ;  /* 0x0000009a44267220 */ /* 0x040fe40000410000 */
[----:B------:R-:W-:Y:S03]  /*af50*/  FMUL.FTZ R39, R68, R155 ;  /* 0x0000009b44277220 */ /* 0x000fe60000410000 */
[----:B-1----:R-:W-:Y:S02]  /*af60*/  FMUL.FTZ R36, R70, R152 ;  /* 0x0000009846247220 */ /* 0x002fe40000410000 */
[----:B------:R1:W-:Y:S05]  /*af70*/  MUFU.EX2 R152, R48 ;  /* 0x0000003000987308 */ /* 0x0003ea0000000800 */
[-C--:B------:R-:W-:Y:S08]  /*af80*/  HMMA.16816.F32 R36, R76, R52.reuse, R36 ;  /* 0x000000344c24723c */ /* 0x080ff00000001824 */
[C---:B------:R-:W-:Y:S07]  /*af90*/  HMMA.16816.F32 R40, R64.reuse, R52, R40 ;  /* 0x000000344028723c */ /* 0x040fee0000001828 */
[--C-:B------:R-:W-:Y:S01]  /*afa0*/  FFMA.FTZ R52, R208, c[0x0][0x2d0], -R96.reuse ;  /* 0x0000b400d0347a23 */ /* 0x100fe20000010860 */
[-C--:B------:R-:W-:Y:S03]  /*afb0*/  HMMA.16816.F32 R44, R64, R54.reuse, R44 ;  /* 0x00000036402c723c */ /* 0x080fe6000000182c */
[----:B------:R2:W3:Y:S01]  /*afc0*/  MUFU.EX2 R88, R52 ;  /* 0x0000003400587308 */ /* 0x0004e20000000800 */
[C---:B-1----:R-:W-:Y:S02]  /*afd0*/  FMUL.FTZ R48, R70.reuse, R164 ;  /* 0x000000a446307220 */ /* 0x042fe40000410000 */
[----:B------:R-:W-:Y:S05]  /*afe0*/  FMUL.FTZ R53, R70, R169 ;  /* 0x000000a946357220 */ /* 0x000fea0000410000 */
[C---:B------:R-:W-:Y:S07]  /*aff0*/  HMMA.16816.F32 R48, R76.reuse, R54, R48 ;  /* 0x000000364c30723c */ /* 0x040fee0000001830 */
[C---:B------:R-:W-:Y:S02]  /*b000*/  FMUL.FTZ R54, R68.reuse, R170 ;  /* 0x000000aa44367220 */ /* 0x040fe40000410000 */
[----:B------:R-:W-:Y:S03]  /*b010*/  FMUL.FTZ R55, R68, R171 ;  /* 0x000000ab44377220 */ /* 0x000fe60000410000 */
[----:B--2---:R-:W-:Y:S07]  /*b020*/  FMUL.FTZ R52, R70, R168 ;  /* 0x000000a846347220 */ /* 0x004fee0000410000 */
[-C--:B------:R-:W-:Y:S08]  /*b030*/  HMMA.16816.F32 R52, R76, R80.reuse, R52 ;  /* 0x000000504c34723c */ /* 0x080ff00000001834 */
[C---:B------:R-:W-:Y:S07]  /*b040*/  HMMA.16816.F32 R56, R64.reuse, R80, R56 ;  /* 0x000000504038723c */ /* 0x040fee0000001838 */
[--C-:B------:R-:W-:Y:S01]  /*b050*/  FFMA.FTZ R80, R210, c[0x0][0x2d0], -R105.reuse ;  /* 0x0000b400d2507a23 */ /* 0x100fe20000010869 */
[-C--:B------:R-:W-:Y:S03]  /*b060*/  HMMA.16816.F32 R60, R64, R82.reuse, R60 ;  /* 0x00000052403c723c */ /* 0x080fe6000000183c */
[----:B------:R1:W-:Y:S01]  /*b070*/  MUFU.EX2 R210, R80 ;  /* 0x0000005000d27308 */ /* 0x0003e20000000800 */
[----:B------:R-:W-:Y:S03]  /*b080*/  F2FP.PACK_AB R81, R138, R124 ;  /* 0x0000007c8a51723e */ /* 0x000fe600000000ff */
[C---:B------:R-:W-:Y:S01]  /*b090*/  FMUL.FTZ R64, R70.reuse, R180 ;  /* 0x000000b446407220 */ /* 0x040fe20000410000 */
[----:B------:R-:W-:Y:S01]  /*b0a0*/  F2FP.PACK_AB R180, R101, R100 ;  /* 0x0000006465b4723e */ /* 0x000fe200000000ff */
[----:B------:R-:W-:Y:S03]  /*b0b0*/  FMUL.FTZ R65, R70, R181 ;  /* 0x000000b546417220 */ /* 0x000fe60000410000 */
[C---:B------:R-:W-:Y:S01]  /*b0c0*/  FMUL.FTZ R66, R68.reuse, R182 ;  /* 0x000000b644427220 */ /* 0x040fe20000410000 */
[----:B------:R-:W-:Y:S01]  /*b0d0*/  F2FP.PACK_AB R181, R103, R102 ;  /* 0x0000006667b5723e */ /* 0x000fe200000000ff */
[----:B------:R-:W-:Y:S07]  /*b0e0*/  FMUL.FTZ R67, R68, R183 ;  /* 0x000000b744437220 */ /* 0x000fee0000410000 */
[----:B------:R-:W-:Y:S04]  /*b0f0*/  HMMA.16816.F32 R64, R76, R82, R64 ;  /* 0x000000524c40723c */ /* 0x000fe80000001840 */
[----:B-1----:R-:W-:Y:S03]  /*b100*/  FFMA.FTZ R80, R213, c[0x0][0x2d0], -R105 ;  /* 0x0000b400d5507a23 */ /* 0x002fe60000010869 */
[----:B------:R-:W-:Y:S02]  /*b110*/  F2FP.PACK_AB R76, R130, R127 ;  /* 0x0000007f824c723e */ /* 0x000fe400000000ff */
[----:B------:R-:W-:Y:S01]  /*b120*/  F2FP.PACK_AB R77, R131, R126 ;  /* 0x0000007e834d723e */ /* 0x000fe200000000ff */
[----:B------:R1:W-:Y:S02]  /*b130*/  MUFU.EX2 R209, R80 ;  /* 0x0000005000d17308 */ /* 0x0003e40000000800 */
[----:B------:R-:W-:Y:S02]  /*b140*/  F2FP.PACK_AB R78, R123, R137 ;  /* 0x000000897b4e723e */ /* 0x000fe400000000ff */
[----:B------:R-:W-:Y:S02]  /*b150*/  F2FP.PACK_AB R79, R143, R136 ;  /* 0x000000888f4f723e */ /* 0x000fe400000000ff */
[----:B---3--:R-:W-:Y:S02]  /*b160*/  MOV R213, R88 ;  /* 0x0000005800d57202 */ /* 0x008fe40000000f00 */
[----:B------:R-:W2:Y:S01]  /*b170*/  LDSM.16.MT88.4 R88, [R227+0x900] ;  /* 0x00090000e358783b */ /* 0x000ea20000004200 */
[----:B------:R-:W-:Y:S02]  /*b180*/  F2FP.PACK_AB R82, R142, R129 ;  /* 0x000000818e52723e */ /* 0x000fe400000000ff */
[-C--:B------:R-:W-:Y:S03]  /*b190*/  HMMA.16816.F32 R4, R76, R84.reuse, R4 ;  /* 0x000000544c04723c */ /* 0x080fe60000001804 */
[----:B------:R-:W-:Y:S01]  /*b1a0*/  F2FP.PACK_AB R83, R141, R128 ;  /* 0x000000808d53723e */ /* 0x000fe200000000ff */
[--C-:B-1----:R-:W-:Y:S01]  /*b1b0*/  FFMA.FTZ R80, R217, c[0x0][0x2d0], -R107.reuse ;  /* 0x0000b400d9507a23 */ /* 0x102fe2000001086b */
[----:B------:R-:W-:Y:S02]  /*b1c0*/  MOV R217, R150 ;  /* 0x0000009600d97202 */ /* 0x000fe40000000f00 */
[----:B------:R-:W-:Y:S01]  /*b1d0*/  MOV R150, R149 ;  /* 0x0000009500967202 */ /* 0x000fe20000000f00 */
[----:B------:R1:W-:Y:S01]  /*b1e0*/  MUFU.EX2 R155, R80 ;  /* 0x00000050009b7308 */ /* 0x0003e20000000800 */
[----:B------:R-:W-:Y:S03]  /*b1f0*/  MOV R149, R148 ;  /* 0x0000009400957202 */ /* 0x000fe60000000f00 */
[----:B------:R-:W-:Y:S02]  /*b200*/  MOV R148, R134 ;  /* 0x0000008600947202 */ /* 0x000fe40000000f00 */
[----:B------:R-:W-:Y:S02]  /*b210*/  MOV R134, R133 ;  /* 0x0000008500867202 */ /* 0x000fe40000000f00 */
[----:B------:R-:W-:Y:S02]  /*b220*/  MOV R133, R132 ;  /* 0x0000008400857202 */ /* 0x000fe40000000f00 */
[----:B------:R-:W-:Y:S01]  /*b230*/  MOV R132, R92 ;  /* 0x0000005c00847202 */ /* 0x000fe20000000f00 */
[----:B------:R-:W-:Y:S01]  /*b240*/  FFMA.FTZ R92, R218, c[0x0][0x2d0], -R107 ;  /* 0x0000b400da5c7a23 */ /* 0x000fe2000001086b */
[----:B------:R-:W-:Y:S02]  /*b250*/  MOV R218, R150 ;  /* 0x0000009600da7202 */ /* 0x000fe40000000f00 */
[----:B------:R-:W-:Y:S01]  /*b260*/  MOV R150, R149 ;  /* 0x0000009500967202 */ /* 0x000fe20000000f00 */
[----:B------:R3:W-:Y:S01]  /*b270*/  MUFU.EX2 R154, R92 ;  /* 0x0000005c009a7308 */ /* 0x0007e20000000800 */
[----:B------:R-:W-:Y:S02]  /*b280*/  MOV R149, R148 ;  /* 0x0000009400957202 */ /* 0x000fe40000000f00 */
[----:B------:R-:W-:Y:S02]  /*b290*/  MOV R148, R133 ;  /* 0x0000008500947202 */ /* 0x000fe40000000f00 */
[----:B------:R-:W-:Y:S02]  /*b2a0*/  MOV R133, R95 ;  /* 0x0000005f00857202 */ /* 0x000fe40000000f00 */
[----:B------:R-:W-:Y:S02]  /*b2b0*/  MOV R151, R134 ;  /* 0x0000008600977202 */ /* 0x000fe40000000f00 */
[----:B------:R-:W-:Y:S02]  /*b2c0*/  MOV R134, R132 ;  /* 0x0000008400867202 */ /* 0x000fe40000000f00 */
[----:B-1----:R-:W-:Y:S02]  /*b2d0*/  F2FP.PACK_AB R80, R139, R125 ;  /* 0x0000007d8b50723e */ /* 0x002fe400000000ff */
[----:B------:R-:W-:Y:S02]  /*b2e0*/  MOV R132, R200 ;  /* 0x000000c800847202 */ /* 0x000fe40000000f00 */
[----:B------:R-:W-:Y:S03]  /*b2f0*/  MOV R200, R93 ;  /* 0x0000005d00c87202 */ /* 0x000fe60000000f00 */
[C---:B------:R-:W-:Y:S07]  /*b300*/  HMMA.16816.F32 R8, R80.reuse, R84, R8 ;  /* 0x000000545008723c */ /* 0x040fee0000001808 */
[--C-:B------:R-:W-:Y:S01]  /*b310*/  FFMA.FTZ R84, R211, c[0x0][0x2d0], -R105.reuse ;  /* 0x0000b400d3547a23 */ /* 0x100fe20000010869 */
[-C--:B------:R-:W-:Y:S03]  /*b320*/  HMMA.16816.F32 R12, R80, R86.reuse, R12 ;  /* 0x00000056500c723c */ /* 0x080fe6000000180c */
[----:B------:R1:W-:Y:S01]  /*b330*/  MUFU.EX2 R208, R84 ;  /* 0x0000005400d07308 */ /* 0x0003e20000000800 */
[----:B------:R-:W-:Y:S02]  /*b340*/  MOV R211, R135 ;  /* 0x0000008700d37202 */ /* 0x000fe40000000f00 */
[----:B------:R-:W-:Y:S02]  /*b350*/  MOV R135, R190 ;  /* 0x000000be00877202 */ /* 0x000fe40000000f00 */
[C---:B------:R-:W-:Y:S04]  /*b360*/  HMMA.16816.F32 R16, R76.reuse, R86, R16 ;  /* 0x000000564c10723c */ /* 0x040fe80000001810 */
[----:B------:R-:W-:Y:S02]  /*b370*/  MOV R190, R94 ;  /* 0x0000005e00be7202 */ /* 0x000fe40000000f00 */
[----:B---3--:R-:W3:Y:S02]  /*b380*/  LDSM.16.MT88.4 R92, [R225+0x900] ;  /* 0x00090000e15c783b */ /* 0x008ee40000004200 */
[-C--:B--2---:R-:W-:Y:S08]  /*b390*/  HMMA.16816.F32 R20, R76, R88.reuse, R20 ;  /* 0x000000584c14723c */ /* 0x084ff00000001814 */
[C---:B------:R-:W-:Y:S04]  /*b3a0*/  HMMA.16816.F32 R24, R80.reuse, R88, R24 ;  /* 0x000000585018723c */ /* 0x040fe80000001818 */
[----:B-1----:R-:W-:Y:S01]  /*b3b0*/  FFMA.FTZ R84, R212, c[0x0][0x2d0], -R105 ;  /* 0x0000b400d4547a23 */ /* 0x002fe20000010869 */
[----:B------:R-:W-:Y:S02]  /*b3c0*/  MOV R212, R152 ;  /* 0x0000009800d47202 */ /* 0x000fe40000000f00 */
[--C-:B------:R-:W-:Y:S01]  /*b3d0*/  FFMA.FTZ R88, R220, c[0x0][0x2d0], -R96.reuse ;  /* 0x0000b400dc587a23 */ /* 0x100fe20000010860 */
[-C--:B------:R-:W-:Y:S01]  /*b3e0*/  HMMA.16816.F32 R28, R80, R90.reuse, R28 ;  /* 0x0000005a501c723c */ /* 0x080fe2000000181c */
[----:B------:R1:W-:Y:S03]  /*b3f0*/  MUFU.EX2 R203, R84 ;  /* 0x0000005400cb7308 */ /* 0x0003e60000000800 */
[----:B------:R-:W-:Y:S02]  /*b400*/  MOV R220, R150 ;  /* 0x0000009600dc7202 */ /* 0x000fe40000000f00 */
[----:B------:R-:W-:Y:S02]  /*b410*/  MOV R150, R198 ;  /* 0x000000c600967202 */ /* 0x000fe40000000f00 */
[C---:B------:R-:W-:Y:S03]  /*b420*/  HMMA.16816.F32 R32, R76.reuse, R90, R32 ;  /* 0x0000005a4c20723c */ /* 0x040fe60000001820 */
[----:B------:R2:W-:Y:S05]  /*b430*/  MUFU.EX2 R153, R88 ;  /* 0x0000005800997308 */ /* 0x0005ea0000000800 */
[-C--:B---3--:R-:W-:Y:S04]  /*b440*/  HMMA.16816.F32 R36, R76, R92.reuse, R36 ;  /* 0x0000005c4c24723c */ /* 0x088fe80000001824 */
[--C-:B-1----:R-:W-:Y:S01]  /*b450*/  FFMA.FTZ R84, R214, c[0x0][0x2d0], -R107.reuse ;  /* 0x0000b400d6547a23 */ /* 0x102fe2000001086b */
[----:B------:R-:W-:Y:S02]  /*b460*/  MOV R214, R149 ;  /* 0x0000009500d67202 */ /* 0x000fe40000000f00 */
[----:B------:R-:W-:Y:S01]  /*b470*/  MOV R149, R201 ;  /* 0x000000c900957202 */ /* 0x000fe20000000f00 */
[C---:B------:R-:W-:Y:S01]  /*b480*/  HMMA.16816.F32 R40, R80.reuse, R92, R40 ;  /* 0x0000005c5028723c */ /* 0x040fe20000001828 */
[----:B------:R1:W-:Y:S03]  /*b490*/  MUFU.EX2 R201, R84 ;  /* 0x0000005400c97308 */ /* 0x0003e60000000800 */
[--C-:B--2---:R-:W-:Y:S01]  /*b4a0*/  FFMA.FTZ R88, R219, c[0x0][0x2d0], -R96.reuse ;  /* 0x0000b400db587a23 */ /* 0x104fe20000010860 */
[----:B------:R-:W-:Y:S02]  /*b4b0*/  MOV R219, R149 ;  /* 0x0000009500db7202 */ /* 0x000fe40000000f00 */
[--C-:B------:R-:W-:Y:S01]  /*b4c0*/  FFMA.FTZ R92, R249, c[0x0][0x2d0], -R96.reuse ;  /* 0x0000b400f95c7a23 */ /* 0x100fe20000010860 */
[-C--:B------:R-:W-:Y:S03]  /*b4d0*/  HMMA.16816.F32 R44, R80, R94.reuse, R44 ;  /* 0x0000005e502c723c */ /* 0x080fe6000000182c */
[----:B------:R2:W-:Y:S01]  /*b4e0*/  MUFU.EX2 R159, R88 ;  /* 0x00000058009f7308 */ /* 0x0005e20000000800 */
[----:B------:R-:W-:Y:S02]  /*b4f0*/  MOV R149, R199 ;  /* 0x000000c700957202 */ /* 0x000fe40000000f00 */
[----:B------:R-:W-:Y:S02]  /*b500*/  MOV R249, R129 ;  /* 0x0000008100f97202 */ /* 0x000fe40000000f00 */
[C---:B------:R-:W-:Y:S04]  /*b510*/  HMMA.16816.F32 R48, R76.reuse, R94, R48 ;  /* 0x0000005e4c30723c */ /* 0x040fe80000001830 */
[----:B-1----:R-:W-:Y:S01]  /*b520*/  FFMA.FTZ R84, R215, c[0x0][0x2d0], -R107 ;  /* 0x0000b400d7547a23 */ /* 0x002fe2000001086b */
[----:B------:R-:W-:Y:S03]  /*b530*/  MOV R215, R151 ;  /* 0x0000009700d77202 */ /* 0x000fe60000000f00 */
[----:B------:R1:W-:Y:S01]  /*b540*/  MUFU.EX2 R202, R84 ;  /* 0x0000005400ca7308 */ /* 0x0003e20000000800 */
[----:B------:R-:W-:Y:S03]  /*b550*/  MOV R151, R135 ;  /* 0x0000008700977202 */ /* 0x000fe60000000f00 */
[----:B------:R-:W-:Y:S02]  /*b560*/  MOV R135, R188 ;  /* 0x000000bc00877202 */ /* 0x000fe40000000f00 */
[----:B------:R-:W-:Y:S01]  /*b570*/  MOV R188, R191 ;  /* 0x000000bf00bc7202 */ /* 0x000fe20000000f00 */
[--C-:B--2---:R-:W-:Y:S01]  /*b580*/  FFMA.FTZ R88, R222, c[0x0][0x2d0], -R3.reuse ;  /* 0x0000b400de587a23 */ /* 0x104fe20000010803 */
[----:B------:R-:W-:Y:S02]  /*b590*/  MOV R222, R148 ;  /* 0x0000009400de7202 */ /* 0x000fe40000000f00 */
[----:B------:R-:W-:Y:S01]  /*b5a0*/  MOV R148, R133 ;  /* 0x0000008500947202 */ /* 0x000fe20000000f00 */
[----:B------:R2:W-:Y:S01]  /*b5b0*/  MUFU.EX2 R152, R88 ;  /* 0x0000005800987308 */ /* 0x0005e20000000800 */
[----:B------:R-:W-:Y:S02]  /*b5c0*/  MOV R133, R190 ;  /* 0x000000be00857202 */ /* 0x000fe40000000f00 */
[----:B------:R-:W-:Y:S02]  /*b5d0*/  MOV R190, R200 ;  /* 0x000000c800be7202 */ /* 0x000fe40000000f00 */
[----:B------:R-:W-:Y:S02]  /*b5e0*/  MOV R161, R148 ;  /* 0x0000009400a17202 */ /* 0x000fe40000000f00 */
[----:B------:R-:W-:Y:S02]  /*b5f0*/  MOV R148, R197 ;  /* 0x000000c500947202 */ /* 0x000fe40000000f00 */
[----:B------:R-:W-:Y:S01]  /*b600*/  MOV R191, R193 ;  /* 0x000000c100bf7202 */ /* 0x000fe20000000f00 */
[----:B------:R3:W-:Y:S01]  /*b610*/  MUFU.EX2 R200, R92 ;  /* 0x0000005c00c87308 */ /* 0x0007e20000000800 */
[----:B-1----:R-:W1:Y:S01]  /*b620*/  LDSM.16.MT88.4 R84, [R226+0x900] ;  /* 0x00090000e254783b */ /* 0x002e620000004200 */
[--C-:B--2---:R-:W-:Y:S01]  /*b630*/  FFMA.FTZ R88, R245, c[0x0][0x2d0], -R3.reuse ;  /* 0x0000b400f5587a23 */ /* 0x104fe20000010803 */
[----:B------:R-:W-:Y:S07]  /*b640*/  MOV R245, R123 ;  /* 0x0000007b00f57202 */ /* 0x000fee0000000f00 */
[----:B------:R2:W4:Y:S01]  /*b650*/  MUFU.EX2 R158, R88 ;  /* 0x00000058009e7308 */ /* 0x0005220000000800 */
[----:B---3--:R-:W-:Y:S01]  /*b660*/  FFMA.FTZ R92, R251, c[0x0][0x2d0], -R3 ;  /* 0x0000b400fb5c7a23 */ /* 0x008fe20000010803 */
[----:B------:R-:W-:Y:S08]  /*b670*/  MOV R251, R131 ;  /* 0x0000008300fb7202 */ /* 0x000ff00000000f00 */
[----:B------:R3:W-:Y:S01]  /*b680*/  MUFU.EX2 R156, R92 ;  /* 0x0000005c009c7308 */ /* 0x0007e20000000800 */
[--C-:B--2---:R-:W-:Y:S01]  /*b690*/  FFMA.FTZ R88, R221, c[0x0][0x2d0], -R96.reuse ;  /* 0x0000b400dd587a23 */ /* 0x104fe20000010860 */
[----:B------:R-:W-:Y:S01]  /*b6a0*/  MOV R221, R128 ;  /* 0x0000008000dd7202 */ /* 0x000fe20000000f00 */
[-C--:B-1----:R-:W-:Y:S07]  /*b6b0*/  HMMA.16816.F32 R52, R76, R84.reuse, R52 ;  /* 0x000000544c34723c */ /* 0x082fee0000001834 */
[----:B------:R1:W2:Y:S01]  /*b6c0*/  MUFU.EX2 R157, R88 ;  /* 0x00000058009d7308 */ /* 0x0002a20000000800 */
[C---:B------:R-:W-:Y:S04]  /*b6d0*/  HMMA.16816.F32 R56, R80.reuse, R84, R56 ;  /* 0x000000545038723c */ /* 0x040fe80000001838 */
[----:B---3--:R-:W-:Y:S01]  /*b6e0*/  FFMA.FTZ R92, R150, c[0x0][0x2d0], -R107 ;  /* 0x0000b400965c7a23 */ /* 0x008fe2000001086b */
[----:B------:R-:W-:Y:S02]  /*b6f0*/  MOV R150, R196 ;  /* 0x000000c400967202 */ /* 0x000fe40000000f00 */
[----:B------:R-:W-:Y:S01]  /*b700*/  FFMA.FTZ R84, R252, c[0x0][0x2d0], -R3 ;  /* 0x0000b400fc547a23 */ /* 0x000fe20000010803 */
[-C--:B------:R-:W-:Y:S01]  /*b710*/  HMMA.16816.F32 R60, R80, R86.reuse, R60 ;  /* 0x00000056503c723c */ /* 0x080fe2000000183c */
[----:B------:R3:W-:Y:S03]  /*b720*/  MUFU.EX2 R162, R92 ;  /* 0x0000005c00a27308 */ /* 0x0007e60000000800 */
[----:B------:R-:W-:Y:S03]  /*b730*/  MOV R252, R130 ;  /* 0x0000008200fc7202 */ /* 0x000fe60000000f00 */
[--C-:B------:R-:W-:Y:S01]  /*b740*/  FFMA.FTZ R80, R223, c[0x0][0x2d0], -R105.reuse ;  /* 0x0000b400df507a23 */ /* 0x100fe20000010869 */
[----:B------:R-:W-:Y:S01]  /*b750*/  HMMA.16816.F32 R64, R76, R86, R64 ;  /* 0x000000564c40723c */ /* 0x000fe20000001840 */
[----:B-1----:R-:W1:Y:S02]  /*b760*/  LDSM.16.MT88.4 R88, [R224+0x1100] ;  /* 0x00110000e058783b */ /* 0x002e640000004200 */
[----:B------:R2:W-:Y:S01]  /*b770*/  MUFU.EX2 R163, R80 ;  /* 0x0000005000a37308 */ /* 0x0005e20000000800 */
[----:B------:R-:W-:Y:S02]  /*b780*/  F2FP.PACK_AB R81, R144, R145 ;  /* 0x000000919051723e */ /* 0x000fe400000000ff */
[----:B------:R-:W-:Y:S02]  /*b790*/  F2FP.PACK_AB R82, R213, R212 ;  /* 0x000000d4d552723e */ /* 0x000fe400000000ff */
[----:B------:R-:W-:Y:S04]  /*b7a0*/  F2FP.PACK_AB R76, R219, R140 ;  /* 0x0000008cdb4c723e */ /* 0x000fe800000000ff */
[----:B------:R-:W-:Y:S01]  /*b7b0*/  F2FP.PACK_AB R77, R220, R222 ;  /* 0x000000dedc4d723e */ /* 0x000fe200000000ff */
[----:B------:R4:W1:Y:S01]  /*b7c0*/  MUFU.EX2 R199, R84 ;  /* 0x0000005400c77308 */ /* 0x0008620000000800 */
[----:B------:R-:W-:Y:S02]  /*b7d0*/  F2FP.PACK_AB R78, R218, R215 ;  /* 0x000000d7da4e723e */ /* 0x000fe400000000ff */
[----:B------:R-:W-:Y:S01]  /*b7e0*/  F2FP.PACK_AB R79, R217, R214 ;  /* 0x000000d6d94f723e */ /* 0x000fe200000000ff */
[----:B---3--:R-:W-:Y:S01]  /*b7f0*/  LDSM.16.MT88.4 R92, [R225+0x1100] ;  /* 0x00110000e15c783b */ /* 0x008fe20000004200 */
[----:B------:R-:W-:Y:S01]  /*b800*/  F2FP.PACK_AB R83, R216, R211 ;  /* 0x000000d3d853723e */ /* 0x000fe200000000ff */
[----:B--2---:R-:W-:Y:S04]  /*b810*/  FFMA.FTZ R80, R248, c[0x0][0x2d0], -R105 ;  /* 0x0000b400f8507a23 */ /* 0x004fe80000010869 */
[----:B------:R2:W-:Y:S02]  /*b820*/  MUFU.EX2 R198, R80 ;  /* 0x0000005000c67308 */ /* 0x0005e40000000800 */
[----:B----4-:R-:W3:Y:S01]  /*b830*/  LDSM.16.MT88.4 R84, [R227+0x1100] ;  /* 0x00110000e354783b */ /* 0x010ee20000004200 */
[-C--:B-1----:R-:W-:Y:S03]  /*b840*/  HMMA.16816.F32 R4, R76, R88.reuse, R4 ;  /* 0x000000584c04723c */ /* 0x082fe60000001804 */
[----:B--2---:R-:W-:Y:S07]  /*b850*/  F2FP.PACK_AB R80, R146, R147 ;  /* 0x000000939250723e */ /* 0x004fee00000000ff */
[C---:B------:R-:W-:Y:S07]  /*b860*/  HMMA.16816.F32 R8, R80.reuse, R88, R8 ;  /* 0x000000585008723c */ /* 0x040fee0000001808 */
[----:B------:R-:W-:Y:S01]  /*b870*/  FFMA.FTZ R88, R149, c[0x0][0x2d0], -R107 ;  /* 0x0000b40095587a23 */ /* 0x000fe2000001086b */
[-C--:B------:R-:W-:Y:S03]  /*b880*/  HMMA.16816.F32 R12, R80, R90.reuse, R12 ;  /* 0x0000005a500c723c */ /* 0x080fe6000000180c */
[----:B------:R1:W-:Y:S01]  /*b890*/  MUFU.EX2 R197, R88 ;  /* 0x0000005800c57308 */ /* 0x0003e20000000800 */
[----:B------:R-:W-:Y:S04]  /*b8a0*/  MOV R149, R194 ;  /* 0x000000c200957202 */ /* 0x000fe80000000f00 */
[C---:B------:R-:W-:Y:S08]  /*b8b0*/  HMMA.16816.F32 R16, R76.reuse, R90, R16 ;  /* 0x0000005a4c10723c */ /* 0x040ff00000001810 */
[-C--:B---3--:R-:W-:Y:S08]  /*b8c0*/  HMMA.16816.F32 R20, R76, R84.reuse, R20 ;  /* 0x000000544c14723c */ /* 0x088ff00000001814 */
[C---:B------:R-:W-:Y:S04]  /*b8d0*/  HMMA.16816.F32 R24, R80.reuse, R84, R24 ;  /* 0x000000545018723c */ /* 0x040fe80000001818 */
[----:B-1----:R-:W-:Y:S03]  /*b8e0*/  FFMA.FTZ R88, R246, c[0x0][0x2d0], -R105 ;  /* 0x0000b400f6587a23 */ /* 0x002fe60000010869 */
[----:B------:R-:W-:Y:S01]  /*b8f0*/  FFMA.FTZ R84, R250, c[0x0][0x2d0], -R107 ;  /* 0x0000b400fa547a23 */ /* 0x000fe2000001086b */
[-C--:B------:R-:W-:Y:S01]  /*b900*/  HMMA.16816.F32 R28, R80, R86.reuse, R28 ;  /* 0x00000056501c723c */ /* 0x080fe2000000181c */
[----:B------:R1:W-:Y:S07]  /*b910*/  MUFU.EX2 R196, R88 ;  /* 0x0000005800c47308 */ /* 0x0003ee0000000800 */
[C---:B------:R-:W-:Y:S03]  /*b920*/  HMMA.16816.F32 R32, R76.reuse, R86, R32 ;  /* 0x000000564c20723c */ /* 0x040fe60000001820 */
[----:B------:R2:W-:Y:S05]  /*b930*/  MUFU.EX2 R193, R84 ;  /* 0x0000005400c17308 */ /* 0x0005ea0000000800 */
[-C--:B------:R-:W-:Y:S08]  /*b940*/  HMMA.16816.F32 R36, R76, R92.reuse, R36 ;  /* 0x0000005c4c24723c */ /* 0x080ff00000001824 */
[C---:B------:R-:W-:Y:S04]  /*b950*/  HMMA.16816.F32 R40, R80.reuse, R92, R40 ;  /* 0x0000005c5028723c */ /* 0x040fe80000001828 */
[----:B-1----:R-:W-:Y:S03]  /*b960*/  FFMA.FTZ R88, R244, c[0x0][0x2d0], -R105 ;  /* 0x0000b400f4587a23 */ /* 0x002fe60000010869 */
[--C-:B------:R-:W-:Y:S01]  /*b970*/  FFMA.FTZ R92, R148, c[0x0][0x2d0], -R96.reuse ;  /* 0x0000b400945c7a23 */ /* 0x100fe20000010860 */
[-C--:B------:R-:W-:Y:S01]  /*b980*/  HMMA.16816.F32 R44, R80, R94.reuse, R44 ;  /* 0x0000005e502c723c */ /* 0x080fe2000000182c */
[----:B------:R1:W-:Y:S03]  /*b990*/  MUFU.EX2 R195, R88 ;  /* 0x0000005800c37308 */ /* 0x0003e60000000800 */
[--C-:B--2---:R-:W-:Y:S01]  /*b9a0*/  FFMA.FTZ R84, R161, c[0x0][0x2d0], -R96.reuse ;  /* 0x0000b400a1547a23 */ /* 0x104fe20000010860 */
[----:B------:R-:W-:Y:S03]  /*b9b0*/  MOV R148, R189 ;  /* 0x000000bd00947202 */ /* 0x000fe60000000f00 */
[C---:B------:R-:W-:Y:S03]  /*b9c0*/  HMMA.16816.F32 R48, R76.reuse, R94, R48 ;  /* 0x0000005e4c30723c */ /* 0x040fe60000001830 */
[----:B------:R2:W-:Y:S10]  /*b9d0*/  MUFU.EX2 R161, R84 ;  /* 0x0000005400a17308 */ /* 0x0005f40000000800 */
[----:B------:R3:W-:Y:S01]  /*b9e0*/  MUFU.EX2 R189, R92 ;  /* 0x0000005c00bd7308 */ /* 0x0007e20000000800 */
[----:B-1----:R-:W-:Y:S09]  /*b9f0*/  FFMA.FTZ R88, R247, c[0x0][0x2d0], -R107 ;  /* 0x0000b400f7587a23 */ /* 0x002ff2000001086b */
[----:B------:R1:W-:Y:S01]  /*ba00*/  MUFU.EX2 R194, R88 ;  /* 0x0000005800c27308 */ /* 0x0003e20000000800 */
[--C-:B--2---:R-:W-:Y:S01]  /*ba10*/  FFMA.FTZ R84, R150, c[0x0][0x2d0], -R96.reuse ;  /* 0x0000b40096547a23 */ /* 0x104fe20000010860 */
[----:B------:R-:W-:Y:S02]  /*ba20*/  MOV R150, R186 ;  /* 0x000000ba00967202 */ /* 0x000fe40000000f00 */
[----:B------:R-:W-:Y:S06]  /*ba30*/  MOV R186, R192 ;  /* 0x000000c000ba7202 */ /* 0x000fec0000000f00 */
[----:B------:R2:W-:Y:S01]  /*ba40*/  MUFU.EX2 R192, R84 ;  /* 0x0000005400c07308 */ /* 0x0005e20000000800 */
[--C-:B---3--:R-:W-:Y:S01]  /*ba50*/  FFMA.FTZ R92, R134, c[0x0][0x2d0], -R96.reuse ;  /* 0x0000b400865c7a23 */ /* 0x108fe20000010860 */
[----:B------:R-:W-:Y:S08]  /*ba60*/  MOV R134, R190 ;  /* 0x000000be00867202 */ /* 0x000ff00000000f00 */
[----:B------:R3:W-:Y:S01]  /*ba70*/  MUFU.EX2 R190, R92 ;  /* 0x0000005c00be7308 */ /* 0x0007e20000000800 */
[----:B-1----:R-:W1:Y:S01]  /*ba80*/  LDSM.16.MT88.4 R88, [R226+0x1100] ;  /* 0x00110000e258783b */ /* 0x002e620000004200 */
[----:B--2---:R-:W-:Y:S08]  /*ba90*/  FFMA.FTZ R84, R160, c[0x0][0x2d0], -R3 ;  /* 0x0000b400a0547a23 */ /* 0x004ff00000010803 */
[----:B------:R2:W-:Y:S01]  /*baa0*/  MUFU.EX2 R160, R84 ;  /* 0x0000005400a07308 */ /* 0x0005e20000000800 */
[----:B---3--:R-:W-:Y:S01]  /*bab0*/  FFMA.FTZ R92, R148, c[0x0][0x2d0], -R105 ;  /* 0x0000b400945c7a23 */ /* 0x008fe20000010869 */
[----:B------:R-:W-:Y:S02]  /*bac0*/  MOV R148, R133 ;  /* 0x0000008500947202 */ /* 0x000fe40000000f00 */
[----:B------:R-:W-:Y:S02]  /*bad0*/  MOV R133, R132 ;  /* 0x0000008400857202 */ /* 0x000fe40000000f00 */
[----:B------:R-:W-:Y:S02]  /*bae0*/  MOV R132, R184 ;  /* 0x000000b800847202 */ /* 0x000fe40000000f00 */
[----:B------:R-:W-:Y:S02]  /*baf0*/  MOV R166, R133 ;  /* 0x0000008500a67202 */ /* 0x000fe40000000f00 */
[----:B------:R-:W-:Y:S01]  /*bb00*/  MOV R133, R117 ;  /* 0x0000007500857202 */ /* 0x000fe20000000f00 */
[--C-:B--2---:R-:W-:Y:S01]  /*bb10*/  FFMA.FTZ R84, R191, c[0x0][0x2d0], -R3.reuse ;  /* 0x0000b400bf547a23 */ /* 0x104fe20000010803 */
[-C--:B-1----:R-:W-:Y:S03]  /*bb20*/  HMMA.16816.F32 R52, R76, R88.reuse, R52 ;  /* 0x000000584c34723c */ /* 0x082fe60000001834 */
[----:B------:R1:W-:Y:S05]  /*bb30*/  MUFU.EX2 R191, R84 ;  /* 0x0000005400bf7308 */ /* 0x0003ea0000000800 */
[C---:B------:R-:W-:Y:S07]  /*bb40*/  HMMA.16816.F32 R56, R80.reuse, R88, R56 ;  /* 0x000000585038723c */ /* 0x040fee0000001838 */
[----:B------:R-:W-:Y:S01]  /*bb50*/  FFMA.FTZ R88, R151, c[0x0][0x2d0], -R3 ;  /* 0x0000b40097587a23 */ /* 0x000fe20000010803 */
[-C--:B------:R-:W-:Y:S03]  /*bb60*/  HMMA.16816.F32 R60, R80, R90.reuse, R60 ;  /* 0x0000005a503c723c */ /* 0x080fe6000000183c */
[----:B------:R2:W-:Y:S01]  /*bb70*/  MUFU.EX2 R171, R88 ;  /* 0x0000005800ab7308 */ /* 0x0005e20000000800 */
[----:B------:R-:W-:Y:S01]  /*bb80*/  MOV R151, R104 ;  /* 0x0000006800977202 */ /* 0x000fe20000000f00 */
[----:B------:R-:W-:Y:S02]  /*bb90*/  FFMA.FTZ R104, R112, c[0x0][0x2d0], -R105 ;  /* 0x0000b40070687a23 */ /* 0x000fe40000010869 */
[----:B------:R-:W-:Y:S01]  /*bba0*/  FFMA.FTZ R80, R150, c[0x0][0x2d0], -R3 ;  /* 0x0000b40096507a23 */ /* 0x000fe20000010803 */
[----:B------:R-:W-:Y:S01]  /*bbb0*/  HMMA.16816.F32 R64, R76, R90, R64 ;  /* 0x0000005a4c40723c */ /* 0x000fe20000001840 */
[----:B-1----:R-:W1:Y:S03]  /*bbc0*/  LDSM.16.MT88.4 R84, [R224+0x1900] ;  /* 0x00190000e054783b */ /* 0x002e660000004200 */
[----:B------:R-:W-:Y:S01]  /*bbd0*/  F2FP.PACK_AB R81, R158, R152 ;  /* 0x000000989e51723e */ /* 0x000fe200000000ff */
[----:B------:R3:W-:Y:S01]  /*bbe0*/  MUFU.EX2 R170, R80 ;  /* 0x0000005000aa7308 */ /* 0x0007e20000000800 */
[----:B------:R-:W-:Y:S01]  /*bbf0*/  F2FP.PACK_AB R82, R200, R157 ;  /* 0x0000009dc852723e */ /* 0x000fe200000000ff */
[--C-:B------:R-:W-:Y:S01]  /*bc00*/  FFMA.FTZ R112, R204, c[0x0][0x2d0], -R96.reuse ;  /* 0x0000b400cc707a23 */ /* 0x100fe20000010860 */
[----:B------:R-:W-:Y:S04]  /*bc10*/  F2FP.PACK_AB R76, R209, R210 ;  /* 0x000000d2d14c723e */ /* 0x000fe800000000ff */
[----:B------:R-:W-:Y:S02]  /*bc20*/  F2FP.PACK_AB R77, R154, R155 ;  /* 0x0000009b9a4d723e */ /* 0x000fe400000000ff */
[----:B------:R-:W-:Y:S01]  /*bc30*/  F2FP.PACK_AB R78, R203, R208 ;  /* 0x000000d0cb4e723e */ /* 0x000fe200000000ff */
[----:B------:R-:W-:Y:S01]  /*bc40*/  MUFU.EX2 R104, R104 ;  /* 0x0000006800687308 */ /* 0x000fe20000000800 */
[----:B------:R-:W-:Y:S02]  /*bc50*/  F2FP.PACK_AB R79, R202, R201 ;  /* 0x000000c9ca4f723e */ /* 0x000fe400000000ff */
[----:B------:R-:W-:Y:S01]  /*bc60*/  MOV R150, R135 ;  /* 0x0000008700967202 */ /* 0x000fe20000000f00 */
[----:B--2---:R-:W2:Y:S01]  /*bc70*/  LDSM.16.MT88.4 R88, [R227+0x1900] ;  /* 0x00190000e358783b */ /* 0x004ea20000004200 */
[----:B------:R-:W-:Y:S02]  /*bc80*/  F2FP.PACK_AB R83, R199, R156 ;  /* 0x0000009cc753723e */ /* 0x000fe400000000ff */
[----:B------:R-:W-:Y:S03]  /*bc90*/  MOV R135, R187 ;  /* 0x000000bb00877202 */ /* 0x000fe60000000f00 */
[----:B------:R-:W-:Y:S01]  /*bca0*/  MUFU.EX2 R112, R112 ;  /* 0x0000007000707308 */ /* 0x000fe20000000800 */
[----:B---3--:R-:W-:Y:S01]  /*bcb0*/  FFMA.FTZ R80, R149, c[0x0][0x2d0], -R105 ;  /* 0x0000b40095507a23 */ /* 0x008fe20000010869 */
[----:B------:R-:W-:Y:S08]  /*bcc0*/  MOV R149, R188 ;  /* 0x000000bc00957202 */ /* 0x000ff00000000f00 */
[----:B------:R3:W-:Y:S01]  /*bcd0*/  MUFU.EX2 R169, R80 ;  /* 0x0000005000a97308 */ /* 0x0007e20000000800 */
[-C--:B-1----:R-:W-:Y:S09]  /*bce0*/  HMMA.16816.F32 R4, R76, R84.reuse, R4 ;  /* 0x000000544c04723c */ /* 0x082ff20000001804 */
[----:B------:R1:W-:Y:S03]  /*bcf0*/  MUFU.EX2 R188, R92 ;  /* 0x0000005c00bc7308 */ /* 0x0003e60000000800 */
[----:B---3--:R-:W-:Y:S07]  /*bd00*/  F2FP.PACK_AB R80, R159, R153 ;  /* 0x000000999f50723e */ /* 0x008fee00000000ff */
[C---:B------:R-:W-:Y:S01]  /*bd10*/  HMMA.16816.F32 R8, R80.reuse, R84, R8 ;  /* 0x000000545008723c */ /* 0x040fe20000001808 */
[----:B-1----:R-:W1:Y:S06]  /*bd20*/  LDSM.16.MT88.4 R92, [R225+0x1900] ;  /* 0x00190000e15c783b */ /* 0x002e6c0000004200 */
[--C-:B------:R-:W-:Y:S01]  /*bd30*/  FFMA.FTZ R84, R134, c[0x0][0x2d0], -R107.reuse ;  /* 0x0000b40086547a23 */ /* 0x100fe2000001086b */
[-C--:B------:R-:W-:Y:S03]  /*bd40*/  HMMA.16816.F32 R12, R80, R86.reuse, R12 ;  /* 0x00000056500c723c */ /* 0x080fe6000000180c */
[----:B------:R3:W-:Y:S01]  /*bd50*/  MUFU.EX2 R168, R84 ;  /* 0x0000005400a87308 */ /* 0x0007e20000000800 */
[----:B------:R-:W-:Y:S02]  /*bd60*/  MOV R134, R122 ;  /* 0x0000007a00867202 */ /* 0x000fe40000000f00 */
[----:B------:R-:W-:Y:S02]  /*bd70*/  MOV R122, R185 ;  /* 0x000000b9007a7202 */ /* 0x000fe40000000f00 */
[C---:B------:R-:W-:Y:S04]  /*bd80*/  HMMA.16816.F32 R16, R76.reuse, R86, R16 ;  /* 0x000000564c10723c */ /* 0x040fe80000001810 */
[----:B------:R-:W-:Y:S04]  /*bd90*/  MOV R167, R134 ;  /* 0x0000008600a77202 */ /* 0x000fe80000000f00 */
[-C--:B--2---:R-:W-:Y:S08]  /*bda0*/  HMMA.16816.F32 R20, R76, R88.reuse, R20 ;  /* 0x000000584c14723c */ /* 0x084ff00000001814 */
[C---:B------:R-:W-:Y:S04]  /*bdb0*/  HMMA.16816.F32 R24, R80.reuse, R88, R24 ;  /* 0x000000585018723c */ /* 0x040fe80000001818 */
[--C-:B---3--:R-:W-:Y:S02]  /*bdc0*/  FFMA.FTZ R84, R234, c[0x0][0x2d0], -R107.reuse ;  /* 0x0000b400ea547a23 */ /* 0x108fe4000001086b */
[----:B------:R2:W5:Y:S01]  /*bdd0*/  LDL.LU R234, [R1+0x44] ;  /* 0x0000440001ea7983 */ /* 0x0005620000300800 */
[----:B------:R-:W-:Y:S01]  /*bde0*/  FFMA.FTZ R88, R98, c[0x0][0x2d0], -R107 ;  /* 0x0000b40062587a23 */ /* 0x000fe2000001086b */
[-C--:B------:R-:W-:Y:S01]  /*bdf0*/  HMMA.16816.F32 R28, R80, R90.reuse, R28 ;  /* 0x0000005a501c723c */ /* 0x080fe2000000181c */
[----:B------:R3:W-:Y:S01]  /*be00*/  MUFU.EX2 R187, R84 ;  /* 0x0000005400bb7308 */ /* 0x0007e20000000800 */
[----:B------:R-:W4:Y:S06]  /*be10*/  LDL.LU R164, [R1+0x14] ;  /* 0x0000140001a47983 */ /* 0x000f2c0000300800 */
[C---:B------:R-:W-:Y:S03]  /*be20*/  HMMA.16816.F32 R32, R76.reuse, R90, R32 ;  /* 0x0000005a4c20723c */ /* 0x040fe60000001820 */
[----:B------:R2:W-:Y:S05]  /*be30*/  MUFU.EX2 R185, R88 ;  /* 0x0000005800b97308 */ /* 0x0005ea0000000800 */
[-C--:B-1----:R-:W-:Y:S08]  /*be40*/  HMMA.16816.F32 R36, R76, R92.reuse, R36 ;  /* 0x0000005c4c24723c */ /* 0x082ff00000001824 */
[C---:B------:R-:W-:Y:S04]  /*be50*/  HMMA.16816.F32 R40, R80.reuse, R92, R40 ;  /* 0x0000005c5028723c */ /* 0x040fe80000001828 */
[----:B---3--:R-:W-:Y:S03]  /*be60*/  FFMA.FTZ R84, R186, c[0x0][0x2d0], -R105 ;  /* 0x0000b400ba547a23 */ /* 0x008fe60000010869 */
[--C-:B------:R-:W-:Y:S01]  /*be70*/  FFMA.FTZ R92, R135, c[0x0][0x2d0], -R96.reuse ;  /* 0x0000b400875c7a23 */ /* 0x100fe20000010860 */
[-C--:B------:R-:W-:Y:S01]  /*be80*/  HMMA.16816.F32 R44, R80, R94.reuse, R44 ;  /* 0x0000005e502c723c */ /* 0x080fe2000000182c */
[----:B------:R1:W-:Y:S03]  /*be90*/  MUFU.EX2 R175, R84 ;  /* 0x0000005400af7308 */ /* 0x0003e60000000800 */
[--C-:B--2---:R-:W-:Y:S01]  /*bea0*/  FFMA.FTZ R88, R99, c[0x0][0x2d0], -R107.reuse ;  /* 0x0000b40063587a23 */ /* 0x104fe2000001086b */
[----:B------:R-:W-:Y:S01]  /*beb0*/  MOV R135, R116 ;  /* 0x0000007400877202 */ /* 0x000fe20000000f00 */
[----:B------:R-:W-:Y:S02]  /*bec0*/  FFMA.FTZ R107, R115, c[0x0][0x2d0], -R107 ;  /* 0x0000b400736b7a23 */ /* 0x000fe4000001086b */
[C---:B------:R-:W-:Y:S03]  /*bed0*/  HMMA.16816.F32 R48, R76.reuse, R94, R48 ;  /* 0x0000005e4c30723c */ /* 0x040fe60000001830 */
[----:B------:R2:W-:Y:S10]  /*bee0*/  MUFU.EX2 R184, R88 ;  /* 0x0000005800b87308 */ /* 0x0005f40000000800 */
[----:B------:R3:W-:Y:S01]  /*bef0*/  MUFU.EX2 R117, R92 ;  /* 0x0000005c00757308 */ /* 0x0007e20000000800 */
[--C-:B-1----:R-:W-:Y:S02]  /*bf00*/  FFMA.FTZ R84, R97, c[0x0][0x2d0], -R105.reuse ;  /* 0x0000b40061547a23 */ /* 0x102fe40000010869 */
[----:B------:R-:W-:Y:S02]  /*bf10*/  FFMA.FTZ R105, R113, c[0x0][0x2d0], -R105 ;  /* 0x0000b40071697a23 */ /* 0x000fe40000010869 */
[--C-:B------:R-:W-:Y:S05]  /*bf20*/  FFMA.FTZ R113, R109, c[0x0][0x2d0], -R96.reuse ;  /* 0x0000b4006d717a23 */ /* 0x100fea0000010860 */
[----:B------:R1:W-:Y:S01]  /*bf30*/  MUFU.EX2 R186, R84 ;  /* 0x0000005400ba7308 */ /* 0x0003e20000000800 */
[--C-:B------:R-:W-:Y:S02]  /*bf40*/  FFMA.FTZ R109, R111, c[0x0][0x2d0], -R3.reuse ;  /* 0x0000b4006f6d7a23 */ /* 0x100fe40000010803 */
[--C-:B------:R-:W-:Y:S02]  /*bf50*/  FFMA.FTZ R111, R207, c[0x0][0x2d0], -R3.reuse ;  /* 0x0000b400cf6f7a23 */ /* 0x100fe40000010803 */
[--C-:B--2---:R-:W-:Y:S02]  /*bf60*/  FFMA.FTZ R88, R150, c[0x0][0x2d0], -R96.reuse ;  /* 0x0000b40096587a23 */ /* 0x104fe40000010860 */
[----:B------:R-:W2:Y:S03]  /*bf70*/  LDL.LU R150, [R1+0x18] ;  /* 0x0000180001967983 */ /* 0x000ea60000300800 */
[----:B------:R1:W-:Y:S01]  /*bf80*/  MUFU.EX2 R174, R88 ;  /* 0x0000005800ae7308 */ /* 0x0003e20000000800 */
[----:B---3--:R-:W-:Y:S09]  /*bf90*/  LDSM.16.MT88.4 R92, [R227+0x2100] ;  /* 0x00210000e35c783b */ /* 0x008ff20000004200 */
[----:B------:R-:W3:Y:S01]  /*bfa0*/  MUFU.EX2 R105, R105 ;  /* 0x0000006900697308 */ /* 0x000ee20000000800 */
[----:B-1----:R-:W1:Y:S09]  /*bfb0*/  LDSM.16.MT88.4 R84, [R226+0x1900] ;  /* 0x00190000e254783b */ /* 0x002e720000004200 */
[----:B------:R-:W1:Y:S01]  /*bfc0*/  MUFU.EX2 R107, R107 ;  /* 0x0000006b006b7308 */ /* 0x000e620000000800 */
[--C-:B------:R-:W-:Y:S01]  /*bfd0*/  FFMA.FTZ R88, R149, c[0x0][0x2d0], -R96.reuse ;  /* 0x0000b40095587a23 */ /* 0x100fe20000010860 */
[----:B------:R-:W-:Y:S01]  /*bfe0*/  MOV R149, R110 ;  /* 0x0000006e00957202 */ /* 0x000fe20000000f00 */
[--C-:B------:R-:W-:Y:S07]  /*bff0*/  FFMA.FTZ R110, R205, c[0x0][0x2d0], -R96.reuse ;  /* 0x0000b400cd6e7a23 */ /* 0x100fee0000010860 */
[----:B------:R1:W-:Y:S01]  /*c000*/  MUFU.EX2 R173, R88 ;  /* 0x0000005800ad7308 */ /* 0x0003e20000000800 */
[----:B---3--:R-:W-:Y:S09]  /*c010*/  F2FP.PACK_AB R182, R105, R104 ;  /* 0x0000006869b6723e */ /* 0x008ff200000000ff */
[----:B------:R-:W3:Y:S01]  /*c020*/  MUFU.EX2 R113, R113 ;  /* 0x0000007100717308 */ /* 0x000ee20000000800 */
[----:B-1----:R-:W-:Y:S09]  /*c030*/  F2FP.PACK_AB R183, R107, R106 ;  /* 0x0000006a6bb7723e */ /* 0x002ff200000000ff */
[----:B------:R-:W-:Y:S01]  /*c040*/  MUFU.EX2 R110, R110 ;  /* 0x0000006e006e7308 */ /* 0x000fe20000000800 */
[-C--:B------:R-:W-:Y:S03]  /*c050*/  HMMA.16816.F32 R52, R76, R84.reuse, R52 ;  /* 0x000000544c34723c */ /* 0x080fe60000001834 */
[--C-:B------:R-:W-:Y:S02]  /*c060*/  FFMA.FTZ R88, R148, c[0x0][0x2d0], -R3.reuse ;  /* 0x0000b40094587a23 */ /* 0x100fe40000010803 */
[----:B------:R-:W2:Y:S04]  /*c070*/  LDL.LU R148, [R1+0x20] ;  /* 0x0000200001947983 */ /* 0x000ea80000300800 */
[----:B------:R-:W-:Y:S01]  /*c080*/  MUFU.EX2 R109, R109 ;  /* 0x0000006d006d7308 */ /* 0x000fe20000000800 */
[C---:B------:R-:W-:Y:S01]  /*c090*/  HMMA.16816.F32 R56, R80.reuse, R84, R56 ;  /* 0x000000545038723c */ /* 0x040fe20000001838 */
[----:B------:R-:W2:Y:S03]  /*c0a0*/  LDL.LU R134, [R1+0x1c] ;  /* 0x00001c0001867983 */ /* 0x000ea60000300800 */
[----:B---3--:R-:W-:Y:S03]  /*c0b0*/  F2FP.PACK_AB R178, R113, R112 ;  /* 0x0000007071b2723e */ /* 0x008fe600000000ff */
[--C-:B------:R-:W-:Y:S01]  /*c0c0*/  FFMA.FTZ R84, R108, c[0x0][0x2d0], -R96.reuse ;  /* 0x0000b4006c547a23 */ /* 0x100fe20000010860 */
[-C--:B------:R-:W-:Y:S01]  /*c0d0*/  HMMA.16816.F32 R60, R80, R86.reuse, R60 ;  /* 0x00000056503c723c */ /* 0x080fe2000000183c */
[----:B------:R1:W-:Y:S03]  /*c0e0*/  MUFU.EX2 R172, R88 ;  /* 0x0000005800ac7308 */ /* 0x0003e60000000800 */
[----:B------:R-:W-:Y:S02]  /*c0f0*/  FFMA.FTZ R108, R206, c[0x0][0x2d0], -R96 ;  /* 0x0000b400ce6c7a23 */ /* 0x000fe40000010860 */
[----:B------:R-:W-:Y:S01]  /*c100*/  LDSM.16.MT88.4 R96, [R225+0x2100] ;  /* 0x00210000e160783b */ /* 0x000fe20000004200 */
[--C-:B------:R-:W-:Y:S01]  /*c110*/  FFMA.FTZ R80, R167, c[0x0][0x2d0], -R3.reuse ;  /* 0x0000b400a7507a23 */ /* 0x100fe20000010803 */
[----:B------:R-:W-:Y:S03]  /*c120*/  HMMA.16816.F32 R64, R76, R86, R64 ;  /* 0x000000564c40723c */ /* 0x000fe60000001840 */
[----:B------:R3:W-:Y:S01]  /*c130*/  MUFU.EX2 R115, R80 ;  /* 0x0000005000737308 */ /* 0x0007e20000000800 */
[--C-:B------:R-:W-:Y:S01]  /*c140*/  FFMA.FTZ R81, R166, c[0x0][0x2d0], -R3.reuse ;  /* 0x0000b400a6517a23 */ /* 0x100fe20000010803 */
[----:B------:R-:W-:Y:S02]  /*c150*/  F2FP.PACK_AB R82, R190, R189 ;  /* 0x000000bdbe52723e */ /* 0x000fe400000000ff */
[----:B------:R-:W-:Y:S02]  /*c160*/  F2FP.PACK_AB R76, R198, R163 ;  /* 0x000000a3c64c723e */ /* 0x000fe400000000ff */
[----:B------:R-:W-:Y:S03]  /*c170*/  F2FP.PACK_AB R77, R197, R162 ;  /* 0x000000a2c54d723e */ /* 0x000fe600000000ff */
[----:B------:R-:W-:Y:S01]  /*c180*/  F2FP.PACK_AB R78, R195, R196 ;  /* 0x000000c4c34e723e */ /* 0x000fe200000000ff */
[----:B------:R3:W-:Y:S01]  /*c190*/  MUFU.EX2 R114, R81 ;  /* 0x0000005100727308 */ /* 0x0007e20000000800 */
[----:B------:R-:W-:Y:S02]  /*c1a0*/  F2FP.PACK_AB R79, R193, R194 ;  /* 0x000000c2c14f723e */ /* 0x000fe400000000ff */
[----:B------:R-:W-:Y:S01]  /*c1b0*/  F2FP.PACK_AB R83, R170, R171 ;  /* 0x000000abaa53723e */ /* 0x000fe200000000ff */
[--C-:B-1----:R-:W-:Y:S02]  /*c1c0*/  FFMA.FTZ R88, R118, c[0x0][0x2d0], -R3.reuse ;  /* 0x0000b40076587a23 */ /* 0x102fe40000010803 */
[----:B------:R-:W-:Y:S04]  /*c1d0*/  FFMA.FTZ R3, R74, c[0x0][0x2d0], -R3 ;  /* 0x0000b4004a037a23 */ /* 0x000fe80000010803 */
[----:B------:R1:W-:Y:S01]  /*c1e0*/  MUFU.EX2 R118, R88 ;  /* 0x0000005800767308 */ /* 0x0003e20000000800 */
[----:B---3--:R-:W-:Y:S09]  /*c1f0*/  F2FP.PACK_AB R80, R192, R161 ;  /* 0x000000a1c050723e */ /* 0x008ff200000000ff */
[----:B------:R3:W-:Y:S01]  /*c200*/  MUFU.EX2 R116, R84 ;  /* 0x0000005400747308 */ /* 0x0007e20000000800 */
[----:B------:R-:W-:Y:S09]  /*c210*/  F2FP.PACK_AB R81, R191, R160 ;  /* 0x000000a0bf51723e */ /* 0x000ff200000000ff */
[----:B------:R-:W3:Y:S01]  /*c220*/  MUFU.EX2 R108, R108 ;  /* 0x0000006c006c7308 */ /* 0x000ee20000000800 */
[----:B-1----:R-:W1:Y:S09]  /*c230*/  LDSM.16.MT88.4 R88, [R224+0x2100] ;  /* 0x00210000e058783b */ /* 0x002e720000004200 */
[----:B------:R-:W1:Y:S01]  /*c240*/  MUFU.EX2 R111, R111 ;  /* 0x0000006f006f7308 */ /* 0x000e620000000800 */
[----:B---3--:R-:W3:Y:S01]  /*c250*/  LDSM.16.MT88.4 R84, [R226+0x2100] ;  /* 0x00210000e254783b */ /* 0x008ee20000004200 */
[----:B------:R-:W-:Y:S02]  /*c260*/  F2FP.PACK_AB R176, R110, R108 ;  /* 0x0000006c6eb0723e */ /* 0x000fe400000000ff */
[----:B-1----:R-:W-:Y:S01]  /*c270*/  F2FP.PACK_AB R177, R111, R109 ;  /* 0x0000006d6fb1723e */ /* 0x002fe200000000ff */
[-C--:B------:R-:W-:Y:S08]  /*c280*/  HMMA.16816.F32 R4, R76, R88.reuse, R4 ;  /* 0x000000584c04723c */ /* 0x080ff00000001804 */
[C---:B------:R-:W-:Y:S08]  /*c290*/  HMMA.16816.F32 R8, R80.reuse, R88, R8 ;  /* 0x000000585008723c */ /* 0x040ff00000001808 */
[-C--:B------:R-:W-:Y:S08]  /*c2a0*/  HMMA.16816.F32 R12, R80, R90.reuse, R12 ;  /* 0x0000005a500c723c */ /* 0x080ff0000000180c */
[C---:B------:R-:W-:Y:S01]  /*c2b0*/  HMMA.16816.F32 R16, R76.reuse, R90, R16 ;  /* 0x0000005a4c10723c */ /* 0x040fe20000001810 */
[----:B------:R-:W1:Y:S07]  /*c2c0*/  LDSM.16.MT88.4 R88, [R224+0x2900] ;  /* 0x00290000e058783b */ /* 0x000e6e0000004200 */
[-C--:B------:R-:W-:Y:S08]  /*c2d0*/  HMMA.16816.F32 R20, R76, R92.reuse, R20 ;  /* 0x0000005c4c14723c */ /* 0x080ff00000001814 */
[C---:B------:R-:W-:Y:S08]  /*c2e0*/  HMMA.16816.F32 R24, R80.reuse, R92, R24 ;  /* 0x0000005c5018723c */ /* 0x040ff00000001818 */
[-C--:B------:R-:W-:Y:S08]  /*c2f0*/  HMMA.16816.F32 R28, R80, R94.reuse, R28 ;  /* 0x0000005e501c723c */ /* 0x080ff0000000181c */
[C---:B------:R-:W-:Y:S01]  /*c300*/  HMMA.16816.F32 R32, R76.reuse, R94, R32 ;  /* 0x0000005e4c20723c */ /* 0x040fe20000001820 */
[----:B------:R-:W1:Y:S07]  /*c310*/  LDSM.16.MT88.4 R92, [R227+0x2900] ;  /* 0x00290000e35c783b */ /* 0x000e6e0000004200 */
[-C--:B------:R-:W-:Y:S04]  /*c320*/  HMMA.16816.F32 R36, R76, R96.reuse, R36 ;  /* 0x000000604c24723c */ /* 0x080fe80000001824 */
[----:B----4-:R-:W-:Y:S02]  /*c330*/  FFMA.FTZ R74, R70, R164, R165 ;  /* 0x000000a4464a7223 */ /* 0x010fe400000100a5 */
[----:B------:R-:W-:Y:S02]  /*c340*/  LDSM.16.MT88.4 R164, [R225+0x3100] ;  /* 0x00310000e1a4783b */ /* 0x000fe40000004200 */
[C---:B------:R-:W-:Y:S08]  /*c350*/  HMMA.16816.F32 R40, R80.reuse, R96, R40 ;  /* 0x000000605028723c */ /* 0x040ff00000001828 */
[-C--:B------:R-:W-:Y:S08]  /*c360*/  HMMA.16816.F32 R44, R80, R98.reuse, R44 ;  /* 0x00000062502c723c */ /* 0x080ff0000000182c */
[C---:B------:R-:W-:Y:S01]  /*c370*/  HMMA.16816.F32 R48, R76.reuse, R98, R48 ;  /* 0x000000624c30723c */ /* 0x040fe20000001830 */
[----:B------:R-:W4:Y:S07]  /*c380*/  LDSM.16.MT88.4 R96, [R225+0x2900] ;  /* 0x00290000e160783b */ /* 0x000f2e0000004200 */
[-C--:B---3--:R-:W-:Y:S08]  /*c390*/  HMMA.16816.F32 R52, R76, R84.reuse, R52 ;  /* 0x000000544c34723c */ /* 0x088ff00000001834 */
[C---:B------:R-:W-:Y:S08]  /*c3a0*/  HMMA.16816.F32 R56, R80.reuse, R84, R56 ;  /* 0x000000545038723c */ /* 0x040ff00000001838 */
[-C--:B------:R-:W-:Y:S07]  /*c3b0*/  HMMA.16816.F32 R60, R80, R86.reuse, R60 ;  /* 0x00000056503c723c */ /* 0x080fee000000183c */
[----:B------:R-:W-:Y:S01]  /*c3c0*/  F2FP.PACK_AB R80, R173, R174 ;  /* 0x000000aead50723e */ /* 0x000fe200000000ff */
[----:B------:R-:W-:Y:S01]  /*c3d0*/  HMMA.16816.F32 R64, R76, R86, R64 ;  /* 0x000000564c40723c */ /* 0x000fe20000001840 */
[----:B------:R-:W3:Y:S03]  /*c3e0*/  LDSM.16.MT88.4 R84, [R226+0x2900] ;  /* 0x00290000e254783b */ /* 0x000ee60000004200 */
[----:B------:R-:W-:Y:S02]  /*c3f0*/  F2FP.PACK_AB R81, R118, R172 ;  /* 0x000000ac7651723e */ /* 0x000fe400000000ff */
[----:B------:R-:W-:Y:S02]  /*c400*/  F2FP.PACK_AB R82, R116, R117 ;  /* 0x000000757452723e */ /* 0x000fe400000000ff */
[----:B------:R-:W-:Y:S01]  /*c410*/  F2FP.PACK_AB R76, R188, R169 ;  /* 0x000000a9bc4c723e */ /* 0x000fe200000000ff */
[----:B--2---:R-:W-:Y:S03]  /*c420*/  FFMA.FTZ R68, R68, R150, R151 ;  /* 0x0000009644447223 */ /* 0x004fe60000010097 */
[----:B------:R-:W-:Y:S02]  /*c430*/  F2FP.PACK_AB R77, R187, R168 ;  /* 0x000000a8bb4d723e */ /* 0x000fe400000000ff */
[----:B------:R-:W-:Y:S01]  /*c440*/  F2FP.PACK_AB R78, R186, R175 ;  /* 0x000000afba4e723e */ /* 0x000fe200000000ff */
[----:B------:R-:W-:Y:S01]  /*c450*/  FADD.FTZ R68, R132, R68 ;  /* 0x0000004484447221 */ /* 0x000fe20000010000 */
[----:B------:R-:W-:Y:S02]  /*c460*/  F2FP.PACK_AB R79, R184, R185 ;  /* 0x000000b9b84f723e */ /* 0x000fe400000000ff */
[----:B------:R-:W-:Y:S05]  /*c470*/  F2FP.PACK_AB R83, R114, R115 ;  /* 0x000000737253723e */ /* 0x000fea00000000ff */
[-C--:B-1----:R-:W-:Y:S08]  /*c480*/  HMMA.16816.F32 R4, R76, R88.reuse, R4 ;  /* 0x000000584c04723c */ /* 0x082ff00000001804 */
[C---:B------:R-:W-:Y:S01]  /*c490*/  HMMA.16816.F32 R8, R80.reuse, R88, R8 ;  /* 0x000000585008723c */ /* 0x040fe20000001808 */
[----:B------:R-:W-:Y:S07]  /*c4a0*/  MUFU.EX2 R88, R75 ;  /* 0x0000004b00587308 */ /* 0x000fee0000000800 */
[-C--:B------:R-:W-:Y:S03]  /*c4b0*/  HMMA.16816.F32 R12, R80, R90.reuse, R12 ;  /* 0x0000005a500c723c */ /* 0x080fe6000000180c */
[----:B------:R-:W1:Y:S05]  /*c4c0*/  MUFU.EX2 R75, R3 ;  /* 0x00000003004b7308 */ /* 0x000e6a0000000800 */
[C---:B------:R-:W-:Y:S08]  /*c4d0*/  HMMA.16816.F32 R16, R76.reuse, R90, R16 ;  /* 0x0000005a4c10723c */ /* 0x040ff00000001810 */
[-C--:B------:R-:W-:Y:S08]  /*c4e0*/  HMMA.16816.F32 R20, R76, R92.reuse, R20 ;  /* 0x0000005c4c14723c */ /* 0x080ff00000001814 */
[C---:B------:R-:W-:Y:S04]  /*c4f0*/  HMMA.16816.F32 R24, R80.reuse, R92, R24 ;  /* 0x0000005c5018723c */ /* 0x040fe80000001818 */
[----:B-1----:R-:W-:Y:S04]  /*c500*/  F2FP.PACK_AB R179, R75, R88 ;  /* 0x000000584bb3723e */ /* 0x002fe800000000ff */
[-C--:B------:R-:W-:Y:S04]  /*c510*/  HMMA.16816.F32 R28, R80, R94.reuse, R28 ;  /* 0x0000005e501c723c */ /* 0x080fe8000000181c */
[----:B------:R-:W-:Y:S02]  /*c520*/  FFMA.FTZ R70, R69, R148, R149 ;  /* 0x0000009445467223 */ /* 0x000fe40000010095 */
[----:B------:R-:W-:Y:S01]  /*c530*/  FFMA.FTZ R0, R0, R134, R135 ;  /* 0x0000008600007223 */ /* 0x000fe20000010087 */
[----:B------:R-:W-:Y:S01]  /*c540*/  LDSM.16.MT88.4 R148, [R227+0x3100] ;  /* 0x00310000e394783b */ /* 0x000fe20000004200 */
[----:B------:R-:W-:Y:S01]  /*c550*/  FADD.FTZ R70, R233, R70 ;  /* 0x00000046e9467221 */ /* 0x000fe20000010000 */
[C---:B------:R-:W-:Y:S04]  /*c560*/  HMMA.16816.F32 R32, R76.reuse, R94, R32 ;  /* 0x0000005e4c20723c */ /* 0x040fe80000001820 */
[----:B------:R-:W-:Y:S02]  /*c570*/  FADD.FTZ R69, R133, R74 ;  /* 0x0000004a85457221 */ /* 0x000fe40000010000 */
[----:B------:R-:W-:Y:S01]  /*c580*/  FADD.FTZ R0, R232, R0 ;  /* 0x00000000e8007221 */ /* 0x000fe20000010000 */
[----:B------:R1:W5:Y:S01]  /*c590*/  LDL.LU R233, [R1+0x40] ;  /* 0x0000400001e97983 */ /* 0x0003620000300800 */
[----:B------:R-:W-:Y:S01]  /*c5a0*/  FADD.FTZ R74, R231, R69 ;  /* 0x00000045e74a7221 */ /* 0x000fe20000010000 */
[-C--:B----4-:R-:W-:Y:S02]  /*c5b0*/  HMMA.16816.F32 R36, R76, R96.reuse, R36 ;  /* 0x000000604c24723c */ /* 0x090fe40000001824 */
[----:B------:R1:W5:Y:S01]  /*c5c0*/  LDL.LU R232, [R1+0x3c] ;  /* 0x00003c0001e87983 */ /* 0x0003620000300800 */
[----:B------:R-:W-:Y:S02]  /*c5d0*/  FADD.FTZ R69, R230, R68 ;  /* 0x00000044e6457221 */ /* 0x000fe40000010000 */
[----:B------:R-:W-:Y:S01]  /*c5e0*/  FADD.FTZ R68, R229, R70 ;  /* 0x00000046e5447221 */ /* 0x000fe20000010000 */
[----:B------:R1:W5:Y:S01]  /*c5f0*/  LDL.LU R231, [R1+0x38] ;  /* 0x0000380001e77983 */ /* 0x0003620000300800 */
[----:B------:R-:W-:Y:S01]  /*c600*/  FADD.FTZ R70, R228, R0 ;  /* 0x00000000e4467221 */ /* 0x000fe20000010000 */
[C---:B------:R-:W-:Y:S02]  /*c610*/  HMMA.16816.F32 R40, R80.reuse, R96, R40 ;  /* 0x000000605028723c */ /* 0x040fe40000001828 */
[----:B------:R1:W5:Y:S02]  /*c620*/  LDL.LU R230, [R1+0x34] ;  /* 0x0000340001e67983 */ /* 0x0003640000300800 */
[----:B------:R-:W-:Y:S02]  /*c630*/  FADD.FTZ R0, R119, R74 ;  /* 0x0000004a77007221 */ /* 0x000fe40000010000 */
[----:B------:R-:W-:Y:S01]  /*c640*/  FADD.FTZ R69, R122, R69 ;  /* 0x000000457a457221 */ /* 0x000fe20000010000 */
[----:B------:R1:W5:Y:S01]  /*c650*/  LDL.LU R229, [R1+0x30] ;  /* 0x0000300001e57983 */ /* 0x0003620000300800 */
[----:B------:R-:W-:Y:S01]  /*c660*/  FADD.FTZ R68, R121, R68 ;  /* 0x0000004479447221 */ /* 0x000fe20000010000 */
[-C--:B------:R-:W-:Y:S02]  /*c670*/  HMMA.16816.F32 R44, R80, R98.reuse, R44 ;  /* 0x00000062502c723c */ /* 0x080fe4000000182c */
[----:B------:R1:W5:Y:S01]  /*c680*/  LDL.LU R228, [R1+0x2c] ;  /* 0x00002c0001e47983 */ /* 0x0003620000300800 */
[----:B------:R-:W-:Y:S02]  /*c690*/  FADD.FTZ R3, R120, R70 ;  /* 0x0000004678037221 */ /* 0x000fe40000010000 */
[----:B------:R-:W-:Y:S01]  /*c6a0*/  FADD.FTZ R70, R127, R0 ;  /* 0x000000007f467221 */ /* 0x000fe20000010000 */
[----:B------:R1:W5:Y:S01]  /*c6b0*/  LDL.LU R119, [R1+0x28] ;  /* 0x0000280001777983 */ /* 0x0003620000300800 */
[----:B------:R-:W-:Y:S01]  /*c6c0*/  FADD.FTZ R0, R126, R69 ;  /* 0x000000457e007221 */ /* 0x000fe20000010000 */
[C---:B------:R-:W-:Y:S02]  /*c6d0*/  HMMA.16816.F32 R48, R76.reuse, R98, R48 ;  /* 0x000000624c30723c */ /* 0x040fe40000001830 */
[----:B------:R-:W2:Y:S02]  /*c6e0*/  LDSM.16.MT88.4 R132, [R224+0x3100] ;  /* 0x00310000e084783b */ /* 0x000ea40000004200 */
[----:B------:R-:W-:Y:S02]  /*c6f0*/  FADD.FTZ R69, R125, R68 ;  /* 0x000000447d457221 */ /* 0x000fe40000010000 */
[----:B------:R-:W-:Y:S02]  /*c700*/  FADD.FTZ R68, R124, R3 ;  /* 0x000000037c447221 */ /* 0x000fe40000010000 */
[----:B------:R-:W-:Y:S01]  /*c710*/  FADD.FTZ R3, R252, R70 ;  /* 0x00000046fc037221 */ /* 0x000fe20000010000 */
[-C--:B---3--:R-:W-:Y:S03]  /*c720*/  HMMA.16816.F32 R52, R76, R84.reuse, R52 ;  /* 0x000000544c34723c */ /* 0x088fe60000001834 */
[----:B------:R-:W-:Y:S05]  /*c730*/  FADD.FTZ R0, R251, R0 ;  /* 0x00000000fb007221 */ /* 0x000fea0000010000 */
[C---:B------:R-:W-:Y:S08]  /*c740*/  HMMA.16816.F32 R56, R80.reuse, R84, R56 ;  /* 0x000000545038723c */ /* 0x040ff00000001838 */
[-C--:B------:R-:W-:Y:S08]  /*c750*/  HMMA.16816.F32 R60, R80, R86.reuse, R60 ;  /* 0x00000056503c723c */ /* 0x080ff0000000183c */
[----:B------:R-:W-:Y:S08]  /*c760*/  HMMA.16816.F32 R64, R76, R86, R64 ;  /* 0x000000564c40723c */ /* 0x000ff00000001840 */
[-C--:B--2---:R-:W-:Y:S07]  /*c770*/  HMMA.16816.F32 R124, R180, R132.reuse, R4 ;  /* 0x00000084b47c723c */ /* 0x084fee0000001804 */
[----:B------:R-:W-:Y:S01]  /*c780*/  FADD.FTZ R4, R139, R69 ;  /* 0x000000458b047221 */ /* 0x000fe20000010000 */
[C---:B------:R-:W-:Y:S04]  /*c790*/  HMMA.16816.F32 R120, R176.reuse, R132, R8 ;  /* 0x00000084b078723c */ /* 0x040fe80000001808 */
[----:B------:R-:W-:Y:S02]  /*c7a0*/  FADD.FTZ R7, R138, R68 ;  /* 0x000000448a077221 */ /* 0x000fe40000010000 */
[----:B------:R-:W-:Y:S02]  /*c7b0*/  FADD.FTZ R6, R137, R3 ;  /* 0x0000000389067221 */ /* 0x000fe40000010000 */
[----:B------:R-:W-:Y:S01]  /*c7c0*/  FADD.FTZ R5, R136, R0 ;  /* 0x0000000088057221 */ /* 0x000fe20000010000 */
[-C--:B------:R-:W-:Y:S03]  /*c7d0*/  HMMA.16816.F32 R128, R176, R134.reuse, R12 ;  /* 0x00000086b080723c */ /* 0x080fe6000000180c */
[----:B------:R-:W-:Y:S02]  /*c7e0*/  FADD.FTZ R4, R249, R4 ;  /* 0x00000004f9047221 */ /* 0x000fe40000010000 */
[----:B------:R-:W-:Y:S02]  /*c7f0*/  FADD.FTZ R3, R221, R7 ;  /* 0x00000007dd037221 */ /* 0x000fe40000010000 */
        /* <DEDUP_REMOVED lines=12> */
[----:B------:R-:W-:Y:S04]  /*c8c0*/  FADD.FTZ R7, R220, R4 ;  /* 0x00000004dc077221 */ /* 0x000fe80000010000 */
        /* <DEDUP_REMOVED lines=9> */
[----:B------:R-:W-:Y:S01]  /*c960*/  FADD.FTZ R10, R217, R3 ;  /* 0x00000003d90a7221 */ /* 0x000fe20000010000 */
[----:B------:R-:W2:Y:S01]  /*c970*/  LDSM.16.MT88.4 R4, [R226+0x3100] ;  /* 0x00310000e204783b */ /* 0x000ea20000004200 */
[----:B------:R-:W-:Y:S04]  /*c980*/  FADD.FTZ R9, R213, R0 ;  /* 0x00000000d5097221 */ /* 0x000fe80000010000 */
[----:B------:R-:W-:Y:S02]  /*c990*/  FADD.FTZ R8, R216, R8 ;  /* 0x00000008d8087221 */ /* 0x000fe40000010000 */
[----:B------:R-:W-:Y:S02]  /*c9a0*/  FADD.FTZ R0, R155, R10 ;  /* 0x0000000a9b007221 */ /* 0x000fe40000010000 */
[----:B------:R-:W-:Y:S02]  /*c9b0*/  FADD.FTZ R3, R210, R11 ;  /* 0x0000000bd2037221 */ /* 0x000fe40000010000 */
[----:B------:R-:W-:Y:S02]  /*c9c0*/  FADD.FTZ R12, R153, R9 ;  /* 0x00000009990c7221 */ /* 0x000fe40000010000 */
[----:B------:R-:W-:Y:S02]  /*c9d0*/  FADD.FTZ R11, R152, R8 ;  /* 0x00000008980b7221 */ /* 0x000fe40000010000 */
[----:B------:R-:W-:Y:S02]  /*c9e0*/  FADD.FTZ R9, R154, R0 ;  /* 0x000000009a097221 */ /* 0x000fe40000010000 */
[----:B------:R-:W-:Y:S01]  /*c9f0*/  FADD.FTZ R10, R209, R3 ;  /* 0x00000003d10a7221 */ /* 0x000fe20000010000 */
[-C--:B------:R-:W-:Y:S03]  /*ca00*/  HMMA.16816.F32 R152, R180, R164.reuse, R36 ;  /* 0x000000a4b498723c */ /* 0x080fe60000001824 */
[----:B------:R-:W-:Y:S02]  /*ca10*/  FADD.FTZ R8, R159, R12 ;  /* 0x0000000c9f087221 */ /* 0x000fe40000010000 */
[----:B------:R-:W-:Y:S02]  /*ca20*/  FADD.FTZ R3, R158, R11 ;  /* 0x0000000b9e037221 */ /* 0x000fe40000010000 */
[----:B------:R-:W-:Y:S02]  /*ca30*/  FADD.FTZ R0, R208, R10 ;  /* 0x0000000ad0007221 */ /* 0x000fe40000010000 */
[----:B------:R-:W-:Y:S03]  /*ca40*/  FADD.FTZ R12, R201, R9 ;  /* 0x00000009c90c7221 */ /* 0x000fe60000010000 */
        /* <DEDUP_REMOVED lines=24> */
[----:B------:R-:W-:Y:S02]  /*cbd0*/  FADD.FTZ R11, R170, R8 ;  /* 0x00000008aa0b7221 */ /* 0x000fe40000010000 */
[----:B------:R-:W-:Y:S02]  /*cbe0*/  FADD.FTZ R10, R169, R3 ;  /* 0x00000003a90a7221 */ /* 0x000fe40000010000 */
[----:B------:R-:W-:Y:S02]  /*cbf0*/  FADD.FTZ R9, R168, R0 ;  /* 0x00000000a8097221 */ /* 0x000fe40000010000 */
[----:B------:R-:W-:Y:S01]  /*cc00*/  FADD.FTZ R8, R174, R12 ;  /* 0x0000000cae087221 */ /* 0x000fe20000010000 */
[-C--:B--2---:R-:W-:Y:S03]  /*cc10*/  HMMA.16816.F32 R168, R180, R4.reuse, R52 ;  /* 0x00000004b4a8723c */ /* 0x084fe60000001834 */
[----:B------:R-:W-:Y:S02]  /*cc20*/  FADD.FTZ R0, R188, R10 ;  /* 0x0000000abc007221 */ /* 0x000fe40000010000 */
[----:B------:R-:W-:Y:S02]  /*cc30*/  FADD.FTZ R3, R172, R11 ;  /* 0x0000000bac037221 */ /* 0x000fe40000010000 */
[----:B------:R-:W-:Y:S02]  /*cc40*/  FADD.FTZ R10, R173, R8 ;  /* 0x00000008ad0a7221 */ /* 0x000fe40000010000 */
[----:B------:R-:W-:Y:S02]  /*cc50*/  FADD.FTZ R8, R175, R0 ;  /* 0x00000000af087221 */ /* 0x000fe40000010000 */
[C---:B------:R-:W-:Y:S04]  /*cc60*/  HMMA.16816.F32 R172, R176.reuse, R4, R56 ;  /* 0x00000004b0ac723c */ /* 0x040fe80000001838 */
[----:B------:R-:W-:Y:S02]  /*cc70*/  FADD.FTZ R11, R187, R9 ;  /* 0x00000009bb0b7221 */ /* 0x000fe40000010000 */
[----:B------:R-:W-:Y:S01]  /*cc80*/  FADD.FTZ R9, R118, R3 ;  /* 0x0000000376097221 */ /* 0x000fe20000010000 */
[----:B------:R-:W-:Y:S01]  /*cc90*/  MOV R118, R2 ;  /* 0x0000000200767202 */ /* 0x000fe20000000f00 */
[----:B------:R-:W-:Y:S01]  /*cca0*/  FADD.FTZ R4, R185, R11 ;  /* 0x0000000bb9047221 */ /* 0x000fe20000010000 */
[-C--:B------:R-:W-:Y:S03]  /*ccb0*/  HMMA.16816.F32 R176, R176, R6.reuse, R60 ;  /* 0x00000006b0b0723c */ /* 0x080fe6000000183c */
[----:B------:R-:W-:Y:S01]  /*ccc0*/  FADD.FTZ R3, R117, R10 ;  /* 0x0000000a75037221 */ /* 0x000fe20000010000 */
[----:B------:R-:W-:Y:S01]  /*ccd0*/  MOV R117, R71 ;  /* 0x0000004700757202 */ /* 0x000fe20000000f00 */
[----:B------:R-:W-:Y:S02]  /*cce0*/  FADD.FTZ R10, R186, R8 ;  /* 0x00000008ba0a7221 */ /* 0x000fe40000010000 */
[----:B------:R-:W-:Y:S01]  /*ccf0*/  FADD.FTZ R0, R115, R9 ;  /* 0x0000000973007221 */ /* 0x000fe20000010000 */
[----:B------:R-:W-:Y:S04]  /*cd00*/  HMMA.16816.F32 R180, R180, R6, R64 ;  /* 0x00000006b4b4723c */ /* 0x000fe80000001840 */
[----:B------:R-:W-:Y:S02]  /*cd10*/  FADD.FTZ R9, R184, R4 ;  /* 0x00000004b8097221 */ /* 0x000fe40000010000 */
[----:B------:R-:W-:Y:S01]  /*cd20*/  FADD.FTZ R5, R116, R3 ;  /* 0x0000000374057221 */ /* 0x000fe20000010000 */
[----:B------:R-:W-:Y:S01]  /*cd30*/  MOV R116, R72 ;  /* 0x0000004800747202 */ /* 0x000fe20000000f00 */
        /* <DEDUP_REMOVED lines=12> */
[----:B------:R-:W-:Y:S01]  /*ce00*/  STL [R1+0x14], R5 ;  /* 0x0000140501007387 */ /* 0x000fe20000100800 */
[----:B------:R-:W-:Y:S02]  /*ce10*/  FADD.FTZ R3, R112, R3 ;  /* 0x0000000370037221 */ /* 0x000fe40000010000 */
[----:B------:R-:W-:Y:S01]  /*ce20*/  FADD.FTZ R0, R111, R8 ;  /* 0x000000086f007221 */ /* 0x000fe20000010000 */
[----:B------:R-:W-:Y:S01]  /*ce30*/  STL [R1+0x18], R4 ;  /* 0x0000180401007387 */ /* 0x000fe20000100800 */
[----:B------:R-:W-:Y:S02]  /*ce40*/  FADD.FTZ R3, R113, R3 ;  /* 0x0000000371037221 */ /* 0x000fe40000010000 */
[----:B------:R-:W-:Y:S03]  /*ce50*/  FADD.FTZ R0, R88, R0 ;  /* 0x0000000058007221 */ /* 0x000fe60000010000 */
[----:B------:R2:W-:Y:S01]  /*ce60*/  STL [R1+0x20], R3 ;  /* 0x0000200301007387 */ /* 0x0005e20000100800 */
[----:B------:R-:W-:Y:S05]  /*ce70*/  FADD.FTZ R0, R75, R0 ;  /* 0x000000004b007221 */ /* 0x000fea0000010000 */
[----:B------:R1:W-:Y:S01]  /*ce80*/  STL [R1+0x1c], R0 ;  /* 0x00001c0001007387 */ /* 0x0003e20000100800 */
[----:B--2---:R-:W-:Y:S01]  /*ce90*/  MOV R3, R73 ;  /* 0x0000004900037202 */ /* 0x004fe20000000f00 */
[----:B-1---5:R-:W-:-:S05]  /*cea0*/  @P0 BRA `(.L_x_20) ;  /* 0xffffad8000000947 */ /* 0x022fca000383ffff */
.L_x_19:
[----:B-1----:R-:W2:Y:S04]  /*ceb0*/  LDL.LU R0, [R1+0x14] ;  /* 0x0000140001007983 */ /* 0x002ea80000300800 */
[----:B------:R-:W3:Y:S04]  /*cec0*/  LDL.LU R4, [R1+0x18] ;  /* 0x0000180001047983 */ /* 0x000ee80000300800 */
[----:B------:R-:W4:Y:S04]  /*ced0*/  LDL.LU R10, [R1+0x20] ;  /* 0x00002000010a7983 */ /* 0x000f280000300800 */
[----:B------:R-:W5:Y:S01]  /*cee0*/  LDL.LU R8, [R1+0x1c] ;  /* 0x00001c0001087983 */ /* 0x000f620000300800 */
[----:B------:R-:W-:-:S02]  /*cef0*/  MOV R20, 0xff800000 ;  /* 0xff80000000147802 */ /* 0x000fc40000000f00 */
[----:B------:R-:W-:Y:S02]  /*cf00*/  MOV R21, 0xff800000 ;  /* 0xff80000000157802 */ /* 0x000fe40000000f00 */
[----:B------:R-:W-:Y:S02]  /*cf10*/  MOV R22, 0xff800000 ;  /* 0xff80000000167802 */ /* 0x000fe40000000f00 */
[----:B------:R-:W-:Y:S02]  /*cf20*/  MOV R23, 0xff800000 ;  /* 0xff80000000177802 */ /* 0x000fe40000000f00 */
[----:B------:R-:W-:Y:S01]  /*cf30*/  PLOP3.LUT P4, PT, PT, PT, PT, 0x8, 0x0 ;  /* 0x000000000000781c */ /* 0x000fe20003f8e170 */
[----:B--2---:R-:W1:Y:S04]  /*cf40*/  SHFL.BFLY PT, R5, R0, 0x2, 0x1f ;  /* 0x0c401f0000057f89 */ /* 0x004e6800000e0000 */
[----:B---3--:R-:W2:Y:S04]  /*cf50*/  SHFL.BFLY PT, R9, R4, 0x2, 0x1f ;  /* 0x0c401f0004097f89 */ /* 0x008ea800000e0000 */
[----:B----4-:R-:W3:Y:S04]  /*cf60*/  SHFL.BFLY PT, R7, R10, 0x2, 0x1f ;  /* 0x0c401f000a077f89 */ /* 0x010ee800000e0000 */
[----:B-----5:R-:W4:Y:S01]  /*cf70*/  SHFL.BFLY PT, R6, R8, 0x2, 0x1f ;  /* 0x0c401f0008067f89 */ /* 0x020f2200000e0000 */
[----:B-1----:R-:W-:-:S02]  /*cf80*/  FADD.FTZ R5, R5, R0 ;  /* 0x0000000005057221 */ /* 0x002fc40000010000 */
[----:B--2---:R-:W-:-:S03]  /*cf90*/  FADD.FTZ R9, R9, R4 ;  /* 0x0000000409097221 */ /* 0x004fc60000010000 */
[----:B------:R-:W1:Y:S01]  /*cfa0*/  SHFL.BFLY PT, R0, R5, 0x1, 0x1f ;  /* 0x0c201f0005007f89 */ /* 0x000e6200000e0000 */
[----:B---3--:R-:W-:-:S03]  /*cfb0*/  FADD.FTZ R7, R7, R10 ;  /* 0x0000000a07077221 */ /* 0x008fc60000010000 */
[----:B------:R-:W2:Y:S01]  /*cfc0*/  SHFL.BFLY PT, R4, R9, 0x1, 0x1f ;  /* 0x0c201f0009047f89 */ /* 0x000ea200000e0000 */
[----:B----4-:R-:W-:-:S03]  /*cfd0*/  FADD.FTZ R6, R6, R8 ;  /* 0x0000000806067221 */ /* 0x010fc60000010000 */
[----:B------:R-:W3:Y:S04]  /*cfe0*/  SHFL.BFLY PT, R3, R7, 0x1, 0x1f ;  /* 0x0c201f0007037f89 */ /* 0x000ee800000e0000 */
[----:B------:R-:W4:Y:S01]  /*cff0*/  SHFL.BFLY PT, R8, R6, 0x1, 0x1f ;  /* 0x0c201f0006087f89 */ /* 0x000f2200000e0000 */
[----:B-1----:R-:W-:Y:S01]  /*d000*/  FADD.FTZ R5, R5, R0 ;  /* 0x0000000005057221 */ /* 0x002fe20000010000 */
[----:B------:R-:W-:Y:S01]  /*d010*/  MOV R0, RZ ;  /* 0x000000ff00007202 */ /* 0x000fe20000000f00 */
[----:B--2---:R-:W-:-:S03]  /*d020*/  FADD.FTZ R9, R9, R4 ;  /* 0x0000000409097221 */ /* 0x004fc60000010000 */
[----:B------:R-:W-:Y:S02]  /*d030*/  FSETP.NE.FTZ.AND P3, PT, R5, RZ, PT ;  /* 0x000000ff0500720b */ /* 0x000fe40003f75000 */
[----:B------:R-:W-:Y:S01]  /*d040*/  MOV R4, RZ ;  /* 0x000000ff00047202 */ /* 0x000fe20000000f00 */
[----:B---3--:R-:W-:Y:S01]  /*d050*/  FADD.FTZ R7, R7, R3 ;  /* 0x0000000307077221 */ /* 0x008fe20000010000 */
[----:B------:R-:W-:Y:S02]  /*d060*/  FSETP.NE.FTZ.AND P2, PT, R9, RZ, PT ;  /* 0x000000ff0900720b */ /* 0x000fe40003f55000 */
[----:B------:R-:W-:Y:S01]  /*d070*/  MOV R3, RZ ;  /* 0x000000ff00037202 */ /* 0x000fe20000000f00 */
[----:B----4-:R-:W-:Y:S01]  /*d080*/  FADD.FTZ R6, R8, R6 ;  /* 0x0000000608067221 */ /* 0x010fe20000010000 */
[----:B------:R-:W-:-:S04]  /*d090*/  FSETP.NE.FTZ.AND P1, PT, R7, RZ, PT ;  /* 0x000000ff0700720b */ /* 0x000fc80003f35000 */
[----:B------:R-:W-:Y:S01]  /*d0a0*/  FSETP.NE.FTZ.AND P0, PT, R6, RZ, PT ;  /* 0x000000ff0600720b */ /* 0x000fe20003f15000 */
[----:B------:R-:W1:Y:S08]  /*d0b0*/  @P3 MUFU.RCP R0, R5 ;  /* 0x0000000500003308 */ /* 0x000e700000001000 */
[----:B------:R-:W2:Y:S04]  /*d0c0*/  @P1 MUFU.RCP R3, R7 ;  /* 0x0000000700031308 */ /* 0x000ea80000001000 */
[----:B------:R-:W-:Y:S01]  /*d0d0*/  @P0 MOV R8, 0x3f317218 ;  /* 0x3f31721800080802 */ /* 0x000fe20000000f00 */
[----:B-1----:R-:W-:-:S03]  /*d0e0*/  FMUL.FTZ R124, R0, R124 ;  /* 0x0000007c007c7220 */ /* 0x002fc60000410000 */
[----:B------:R-:W1:Y:S01]  /*d0f0*/  @P2 MUFU.RCP R4, R9 ;  /* 0x0000000900042308 */ /* 0x000e620000001000 */
[C---:B------:R-:W-:Y:S02]  /*d100*/  FMUL.FTZ R125, R0.reuse, R125 ;  /* 0x0000007d007d7220 */ /* 0x040fe40000410000 */
[C---:B------:R-:W-:Y:S02]  /*d110*/  FMUL.FTZ R132, R0.reuse, R132 ;  /* 0x0000008400847220 */ /* 0x040fe40000410000 */
[C---:B------:R-:W-:Y:S02]  /*d120*/  FMUL.FTZ R133, R0.reuse, R133 ;  /* 0x0000008500857220 */ /* 0x040fe40000410000 */
[C---:B------:R-:W-:Y:S01]  /*d130*/  FMUL.FTZ R136, R0.reuse, R136 ;  /* 0x0000008800887220 */ /* 0x040fe20000410000 */
[----:B------:R-:W-:Y:S01]  /*d140*/  @P3 MUFU.LG2 R11, R5 ;  /* 0x00000005000b3308 */ /* 0x000fe20000000c00 */
[C---:B------:R-:W-:Y:S02]  /*d150*/  FMUL.FTZ R137, R0.reuse, R137 ;  /* 0x0000008900897220 */ /* 0x040fe40000410000 */
[----:B------:R-:W-:-:S02]  /*d160*/  FMUL.FTZ R148, R0, R148 ;  /* 0x0000009400947220 */ /* 0x000fc40000410000 */
[C---:B------:R-:W-:Y:S02]  /*d170*/  FMUL.FTZ R149, R0.reuse, R149 ;  /* 0x0000009500957220 */ /* 0x040fe40000410000 */
[C---:B------:R-:W-:Y:S01]  /*d180*/  FMUL.FTZ R152, R0.reuse, R152 ;  /* 0x0000009800987220 */ /* 0x040fe20000410000 */
[----:B------:R-:W-:Y:S01]  /*d190*/  @P2 MUFU.LG2 R9, R9 ;  /* 0x0000000900092308 */ /* 0x000fe20000000c00 */
[C---:B------:R-:W-:Y:S02]  /*d1a0*/  FMUL.FTZ R153, R0.reuse, R153 ;  /* 0x0000009900997220 */ /* 0x040fe40000410000 */
[C---:B------:R-:W-:Y:S02]  /*d1b0*/  FMUL.FTZ R164, R0.reuse, R164 ;  /* 0x000000a400a47220 */ /* 0x040fe40000410000 */
[C---:B------:R-:W-:Y:S02]  /*d1c0*/  FMUL.FTZ R165, R0.reuse, R165 ;  /* 0x000000a500a57220 */ /* 0x040fe40000410000 */
[C---:B------:R-:W-:Y:S01]  /*d1d0*/  FMUL.FTZ R168, R0.reuse, R168 ;  /* 0x000000a800a87220 */ /* 0x040fe20000410000 */
[----:B------:R-:W-:Y:S01]  /*d1e0*/  @P1 MUFU.LG2 R7, R7 ;  /* 0x0000000700071308 */ /* 0x000fe20000000c00 */
[----:B------:R-:W-:-:S02]  /*d1f0*/  FMUL.FTZ R169, R0, R169 ;  /* 0x000000a900a97220 */ /* 0x000fc40000410000 */
[C---:B------:R-:W-:Y:S02]  /*d200*/  FMUL.FTZ R180, R0.reuse, R180 ;  /* 0x000000b400b47220 */ /* 0x040fe40000410000 */
[----:B------:R-:W-:Y:S01]  /*d210*/  FMUL.FTZ R181, R0, R181 ;  /* 0x000000b500b57220 */ /* 0x000fe20000410000 */
[----:B------:R-:W-:Y:S01]  /*d220*/  MOV R0, RZ ;  /* 0x000000ff00007202 */ /* 0x000fe20000000f00 */
[C---:B--2---:R-:W-:Y:S02]  /*d230*/  FMUL.FTZ R120, R3.reuse, R120 ;  /* 0x0000007803787220 */ /* 0x044fe40000410000 */
[C---:B------:R-:W-:Y:S02]  /*d240*/  FMUL.FTZ R121, R3.reuse, R121 ;  /* 0x0000007903797220 */ /* 0x040fe40000410000 */
[C---:B------:R-:W-:Y:S01]  /*d250*/  FMUL.FTZ R128, R3.reuse, R128 ;  /* 0x0000008003807220 */ /* 0x040fe20000410000 */
[----:B------:R-:W2:Y:S01]  /*d260*/  @P0 MUFU.RCP R0, R6 ;  /* 0x0000000600000308 */ /* 0x000ea20000001000 */
[----:B------:R-:W-:-:S02]  /*d270*/  FMUL.FTZ R129, R3, R129 ;  /* 0x0000008103817220 */ /* 0x000fc40000410000 */
[C---:B------:R-:W-:Y:S02]  /*d280*/  FMUL.FTZ R140, R3.reuse, R140 ;  /* 0x0000008c038c7220 */ /* 0x040fe40000410000 */
[C---:B------:R-:W-:Y:S02]  /*d290*/  FMUL.FTZ R141, R3.reuse, R141 ;  /* 0x0000008d038d7220 */ /* 0x040fe40000410000 */
[C---:B------:R-:W-:Y:S01]  /*d2a0*/  FMUL.FTZ R144, R3.reuse, R144 ;  /* 0x0000009003907220 */ /* 0x040fe20000410000 */
[----:B------:R-:W3:Y:S01]  /*d2b0*/  @P0 MUFU.LG2 R6, R6 ;  /* 0x0000000600060308 */ /* 0x000ee20000000c00 */
[C---:B------:R-:W-:Y:S02]  /*d2c0*/  FMUL.FTZ R145, R3.reuse, R145 ;  /* 0x0000009103917220 */ /* 0x040fe40000410000 */
[C---:B------:R-:W-:Y:S02]  /*d2d0*/  FMUL.FTZ R156, R3.reuse, R156 ;  /* 0x0000009c039c7220 */ /* 0x040fe40000410000 */
[----:B------:R-:W-:-:S02]  /*d2e0*/  FMUL.FTZ R157, R3, R157 ;  /* 0x0000009d039d7220 */ /* 0x000fc40000410000 */
[C---:B------:R-:W-:Y:S02]  /*d2f0*/  FMUL.FTZ R160, R3.reuse, R160 ;  /* 0x000000a003a07220 */ /* 0x040fe40000410000 */
[C---:B------:R-:W-:Y:S02]  /*d300*/  FMUL.FTZ R161, R3.reuse, R161 ;  /* 0x000000a103a17220 */ /* 0x040fe40000410000 */
[C---:B------:R-:W-:Y:S02]  /*d310*/  FMUL.FTZ R172, R3.reuse, R172 ;  /* 0x000000ac03ac7220 */ /* 0x040fe40000410000 */
[C---:B------:R-:W-:Y:S02]  /*d320*/  FMUL.FTZ R173, R3.reuse, R173 ;  /* 0x000000ad03ad7220 */ /* 0x040fe40000410000 */
[C---:B------:R-:W-:Y:S02]  /*d330*/  FMUL.FTZ R176, R3.reuse, R176 ;  /* 0x000000b003b07220 */ /* 0x040fe40000410000 */
[----:B------:R-:W-:Y:S01]  /*d340*/  FMUL.FTZ R177, R3, R177 ;  /* 0x000000b103b17220 */ /* 0x000fe20000410000 */
[----:B------:R-:W-:Y:S01]  /*d350*/  @P2 MOV R3, 0x3f317218 ;  /* 0x3f31721800032802 */ /* 0x000fe20000000f00 */
[----:B-1----:R-:W-:-:S02]  /*d360*/  FMUL.FTZ R126, R4, R126 ;  /* 0x0000007e047e7220 */ /* 0x002fc40000410000 */
[C---:B------:R-:W-:Y:S02]  /*d370*/  FMUL.FTZ R127, R4.reuse, R127 ;  /* 0x0000007f047f7220 */ /* 0x040fe40000410000 */
[C---:B------:R-:W-:Y:S02]  /*d380*/  FMUL.FTZ R134, R4.reuse, R134 ;  /* 0x0000008604867220 */ /* 0x040fe40000410000 */
[C---:B------:R-:W-:Y:S02]  /*d390*/  FMUL.FTZ R135, R4.reuse, R135 ;  /* 0x0000008704877220 */ /* 0x040fe40000410000 */
        /* <DEDUP_REMOVED lines=11> */
[----:B------:R-:W-:Y:S01]  /*d450*/  FMUL.FTZ R183, R4, R183 ;  /* 0x000000b704b77220 */ /* 0x000fe20000410000 */
[----:B------:R-:W-:Y:S01]  /*d460*/  @P3 MOV R4, 0x3f317218 ;  /* 0x3f31721800043802 */ /* 0x000fe20000000f00 */
[C---:B--2---:R-:W-:Y:S02]  /*d470*/  FMUL.FTZ R122, R0.reuse, R122 ;  /* 0x0000007a007a7220 */ /* 0x044fe40000410000 */
        /* <DEDUP_REMOVED lines=14> */
[----:B------:R-:W-:Y:S01]  /*d560*/  FMUL.FTZ R179, R0, R179 ;  /* 0x000000b300b37220 */ /* 0x000fe20000410000 */
[----:B------:R-:W-:Y:S01]  /*d570*/  @P1 MOV R0, 0x3f317218 ;  /* 0x3f31721800001802 */ /* 0x000fe20000000f00 */
[----:B------:R-:W-:Y:S02]  /*d580*/  @P2 FMUL.FTZ R5, R3, c[0x0][0x2d0] ;  /* 0x0000b40003052a20 */ /* 0x000fe40000410000 */
[----:B------:R-:W-:Y:S02]  /*d590*/  @P3 FMUL.FTZ R10, R4, c[0x0][0x2d0] ;  /* 0x0000b400040a3a20 */ /* 0x000fe40000410000 */
[----:B------:R-:W-:Y:S02]  /*d5a0*/  @P1 FMUL.FTZ R3, R0, c[0x0][0x2d0] ;  /* 0x0000b40000031a20 */ /* 0x000fe40000410000 */
[----:B------:R-:W-:Y:S02]  /*d5b0*/  @P3 FMUL.FTZ R11, R11, 0.69314718246459960938 ;  /* 0x3f3172180b0b3820 */ /* 0x000fe40000410000 */
[----:B------:R-:W-:-:S02]  /*d5c0*/  @P2 FMUL.FTZ R9, R9, 0.69314718246459960938 ;  /* 0x3f31721809092820 */ /* 0x000fc40000410000 */
[----:B------:R-:W-:Y:S02]  /*d5d0*/  @P1 FMUL.FTZ R7, R7, 0.69314718246459960938 ;  /* 0x3f31721807071820 */ /* 0x000fe40000410000 */
[----:B---3--:R-:W-:Y:S02]  /*d5e0*/  @P0 FMUL.FTZ R4, R6, 0.69314718246459960938 ;  /* 0x3f31721806040820 */ /* 0x008fe40000410000 */
[----:B------:R-:W-:Y:S02]  /*d5f0*/  @P0 FMUL.FTZ R0, R8, c[0x0][0x2d0] ;  /* 0x0000b40008000a20 */ /* 0x000fe40000410000 */
[----:B------:R-:W-:Y:S02]  /*d600*/  @P3 FFMA.FTZ R20, R10, R73, R11 ;  /* 0x000000490a143223 */ /* 0x000fe4000001000b */
[----:B------:R-:W-:Y:S02]  /*d610*/  @P2 FFMA.FTZ R21, R5, R72, R9 ;  /* 0x0000004805152223 */ /* 0x000fe40000010009 */
[----:B------:R-:W-:-:S02]  /*d620*/  @P1 FFMA.FTZ R22, R3, R71, R7 ;  /* 0x0000004703161223 */ /* 0x000fc40000010007 */
[----:B------:R-:W-:Y:S02]  /*d630*/  @P0 FFMA.FTZ R23, R0, R2, R4 ;  /* 0x0000000200170223 */ /* 0x000fe40000010004 */
.L_x_3:
[----:B------:R-:W-:Y:S05]  /*d640*/  @P4 BRA `(.L_x_23) ;  /* 0x0000149000004947 */ /* 0x000fea0003800000 */
[----:B------:R-:W3:Y:S01]  /*d650*/  S2R R16, SR_TID.X ;  /* 0x0000000000107919 */ /* 0x000ee20000002100 */
[----:B------:R-:W-:Y:S01]  /*d660*/  ULDC.64 UR4, c[0x0][0x4d0] ;  /* 0x0001340000047ab9 */ /* 0x000fe20000000a00 */
[----:B------:R-:W-:Y:S01]  /*d670*/  IMAD R4, RZ, RZ, -UR10 ;  /* 0x8000000aff047e24 */ /* 0x000fe2000f8e02ff */
[----:B--2---:R-:W-:Y:S01]  /*d680*/  UIMAD.WIDE.U32 UR8, UR10, UR4, URZ ;  /* 0x000000040a0872a5 */ /* 0x004fe2000f8e003f */
[----:B------:R-:W2:Y:S01]  /*d690*/  S2R R12, SR_CTAID.Y ;  /* 0x00000000000c7919 */ /* 0x000ea20000002600 */
[----:B------:R-:W-:Y:S01]  /*d6a0*/  USHF.R.S32.HI UR6, URZ, 0x1f, UR10 ;  /* 0x0000001f3f067899 */ /* 0x000fe2000801140a */
[----:B------:R-:W-:Y:S01]  /*d6b0*/  MOV R24, c[0x0][0x4e8] ;  /* 0x00013a0000187a02 */ /* 0x000fe20000000f00 */
[----:B------:R-:W-:Y:S01]  /*d6c0*/  BSSY B0, `(.L_x_24) ;  /* 0x00000ab000007945 */ /* 0x000fe20003800000 */
[----:B------:R-:W4:Y:S01]  /*d6d0*/  S2R R9, SR_CTAID.Z ;  /* 0x0000000000097919 */ /* 0x000f220000002700 */
[----:B------:R-:W-:Y:S01]  /*d6e0*/  IMAD.U32 R3, RZ, RZ, UR9 ;  /* 0x00000009ff037e24 */ /* 0x000fe2000f8e00ff */
[----:B------:R-:W-:Y:S01]  /*d6f0*/  UIMAD UR7, UR6, UR4, URZ ;  /* 0x00000004060772a4 */ /* 0x000fe2000f8e023f */
[----:B-1----:R-:W-:Y:S01]  /*d700*/  IMAD.U32 R2, RZ, RZ, UR8 ;  /* 0x00000008ff027e24 */ /* 0x002fe2000f8e00ff */
[----:B------:R-:W1:Y:S04]  /*d710*/  S2R R15, SR_CTAID.X ;  /* 0x00000000000f7919 */ /* 0x000e680000002500 */
[----:B------:R-:W-:Y:S01]  /*d720*/  BAR.SYNC.DEFER_BLOCKING 0x1, 0x80 ;  /* 0x0042000000007b1d */ /* 0x000fe20000010000 */
[----:B------:R-:W-:Y:S01]  /*d730*/  UIMAD UR5, UR10, UR5, UR7 ;  /* 0x000000050a0572a4 */ /* 0x000fe2000f8e0207 */
[C---:B------:R-:W-:Y:S01]  /*d740*/  ISETP.NE.AND P0, PT, R24.reuse, 0x1, PT ;  /* 0x000000011800780c */ /* 0x040fe20003f05270 */
[----:B------:R-:W-:-:S02]  /*d750*/  IMAD R24, R24, c[0x0][0x388], RZ ;  /* 0x0000e20018187a24 */ /* 0x000fc400078e02ff */
[----:B------:R-:W-:Y:S01]  /*d760*/  UIADD3 UR5, UR9, UR5, URZ ;  /* 0x0000000509057290 */ /* 0x000fe2000fffe03f */
[----:B---3--:R-:W-:-:S05]  /*d770*/  SHF.R.S32.HI R6, RZ, 0x1f, R16 ;  /* 0x0000001fff067819 */ /* 0x008fca0000011410 */
[----:B------:R-:W-:Y:S01]  /*d780*/  IMAD.U32 R5, RZ, RZ, UR5 ;  /* 0x00000005ff057e24 */ /* 0x000fe2000f8e00ff */
[-C--:B------:R-:W-:Y:S01]  /*d790*/  LEA.HI R0, R6, R16.reuse, RZ, 0x2 ;  /* 0x0000001006007211 */ /* 0x080fe200078f10ff */
[----:B--2---:R-:W-:Y:S01]  /*d7a0*/  IMAD R12, R4, c[0x0][0x550], R12 ;  /* 0x00015400040c7a24 */ /* 0x004fe200078e020c */
[-C--:B------:R-:W-:Y:S01]  /*d7b0*/  LEA.HI R6, R6, R16.reuse, RZ, 0x5 ;  /* 0x0000001006067211 */ /* 0x080fe200078f28ff */
[----:B------:R-:W-:Y:S01]  /*d7c0*/  IMAD.MOV.U32 R4, RZ, RZ, R2 ;  /* 0x000000ffff047224 */ /* 0x000fe200078e0002 */
[----:B------:R-:W-:Y:S01]  /*d7d0*/  LOP3.LUT R0, R0, 0xfffffffc, RZ, 0xc0, !PT ;  /* 0xfffffffc00007812 */ /* 0x000fe200078ec0ff */
[----:B------:R-:W-:Y:S01]  /*d7e0*/  ULDC.64 UR4, c[0x0][0x438] ;  /* 0x00010e0000047ab9 */ /* 0x000fe20000000a00 */
[----:B------:R-:W-:Y:S01]  /*d7f0*/  LOP3.LUT R7, R6, 0xffffffe0, RZ, 0xc0, !PT ;  /* 0xffffffe006077812 */ /* 0x000fe200078ec0ff */
[----:B------:R-:W-:Y:S01]  /*d800*/  UIMAD UR6, UR6, UR4, URZ ;  /* 0x00000004060672a4 */ /* 0x000fe2000f8e023f */
[----:B------:R-:W-:Y:S01]  /*d810*/  IADD3 R0, -R0, R16, RZ ;  /* 0x0000001000007210 */ /* 0x000fe20007ffe1ff */
[----:B------:R-:W-:Y:S01]  /*d820*/  UIMAD.WIDE.U32 UR8, UR10, UR4, URZ ;  /* 0x000000040a0872a5 */ /* 0x000fe2000f8e003f */
[--C-:B------:R-:W-:Y:S01]  /*d830*/  SHF.R.S32.HI R8, RZ, 0x5, R6.reuse ;  /* 0x00000005ff087819 */ /* 0x100fe20000011406 */
[----:B------:R-:W-:Y:S01]  /*d840*/  IMAD.IADD R16, R16, 0x1, -R7 ;  /* 0x0000000110107824 */ /* 0x000fe200078e0a07 */
[----:B------:R-:W-:Y:S01]  /*d850*/  LEA.HI R3, R0, R0, RZ, 0x1 ;  /* 0x0000000000037211 */ /* 0x000fe200078f08ff */
[----:B------:R-:W-:Y:S01]  /*d860*/  UIMAD UR4, UR10, UR5, UR6 ;  /* 0x000000050a0472a4 */ /* 0x000fe2000f8e0206 */
[----:B------:R-:W-:Y:S01]  /*d870*/  SHF.R.S32.HI R2, RZ, 0x1f, R6 ;  /* 0x0000001fff027819 */ /* 0x000fe20000011406 */
[----:B----4-:R-:W-:Y:S01]  /*d880*/  IMAD.WIDE.U32 R4, R9, c[0x0][0x4d8], R4 ;  /* 0x0001360009047a25 */ /* 0x010fe200078e0004 */
[----:B------:R-:W-:Y:S01]  /*d890*/  LOP3.LUT R7, R3, 0x1ffffffe, RZ, 0xc0, !PT ;  /* 0x1ffffffe03077812 */ /* 0x000fe200078ec0ff */
[----:B------:R-:W-:Y:S01]  /*d8a0*/  UIADD3 UR4, UR9, UR4, URZ ;  /* 0x0000000409047290 */ /* 0x000fe2000fffe03f */
[----:B------:R-:W-:-:S02]  /*d8b0*/  LEA.HI R2, R2, R8, RZ, 0x2 ;  /* 0x0000000802027211 */ /* 0x000fc400078f10ff */
[----:B------:R-:W-:Y:S01]  /*d8c0*/  IADD3 R7, R0, -R7, RZ ;  /* 0x8000000700077210 */ /* 0x000fe20007ffe0ff */
[----:B------:R-:W-:Y:S01]  /*d8d0*/  IMAD.SHL.U32 R0, R3, 0x20, RZ ;  /* 0x0000002003007824 */ /* 0x000fe200078e00ff */
[----:B------:R-:W-:Y:S02]  /*d8e0*/  SHF.R.S32.HI R3, RZ, 0x1f, R16 ;  /* 0x0000001fff037819 */ /* 0x000fe40000011410 */
[----:B------:R-:W-:Y:S02]  /*d8f0*/  LOP3.LUT R2, R2, 0xffffffc, RZ, 0xc0, !PT ;  /* 0x0ffffffc02027812 */ /* 0x000fe400078ec0ff */
[----:B------:R-:W-:Y:S01]  /*d900*/  LEA.HI R18, R3, R16, RZ, 0x2 ;  /* 0x0000001003127211 */ /* 0x000fe200078f10ff */
[----:B------:R-:W-:Y:S01]  /*d910*/  IMAD.U32 R3, RZ, RZ, UR9 ;  /* 0x00000009ff037e24 */ /* 0x000fe2000f8e00ff */
[----:B------:R-:W-:Y:S01]  /*d920*/  LOP3.LUT R0, R0, 0xffffffc0, RZ, 0xc0, !PT ;  /* 0xffffffc000007812 */ /* 0x000fe200078ec0ff */
[----:B------:R-:W-:Y:S01]  /*d930*/  IMAD.IADD R8, R8, 0x1, -R2 ;  /* 0x0000000108087824 */ /* 0x000fe200078e0a02 */
[----:B------:R-:W-:Y:S01]  /*d940*/  SHF.R.S32.HI R6, RZ, 0x2, R18 ;  /* 0x00000002ff067819 */ /* 0x000fe20000011412 */
[----:B------:R-:W-:Y:S01]  /*d950*/  IMAD.U32 R2, RZ, RZ, UR8 ;  /* 0x00000008ff027e24 */ /* 0x000fe2000f8e00ff */
[----:B------:R-:W-:Y:S01]  /*d960*/  SHF.R.S32.HI R10, RZ, 0x1f, R9 ;  /* 0x0000001fff0a7819 */ /* 0x000fe20000011409 */
[----:B------:R-:W-:Y:S01]  /*d970*/  IMAD R7, R7, 0x8, R0 ;  /* 0x0000000807077824 */ /* 0x000fe200078e0200 */
[----:B------:R-:W-:Y:S01]  /*d980*/  MOV R3, UR4 ;  /* 0x0000000400037c02 */ /* 0x000fe20008000f00 */
[----:B------:R-:W-:Y:S01]  /*d990*/  IMAD R14, R8, 0x10, R6 ;  /* 0x00000010080e7824 */ /* 0x000fe200078e0206 */
[----:B------:R-:W-:Y:S01]  /*d9a0*/  LOP3.LUT P1, RZ, R16, 0x3, RZ, 0xc0, !PT ;  /* 0x0000000310ff7812 */ /* 0x000fe2000782c0ff */
[----:B------:R-:W-:-:S02]  /*d9b0*/  IMAD R0, R10, c[0x0][0x4d8], RZ ;  /* 0x000136000a007a24 */ /* 0x000fc400078e02ff */
[----:B------:R-:W-:Y:S01]  /*d9c0*/  IMAD R6, R10, c[0x0][0x440], RZ ;  /* 0x000110000a067a24 */ /* 0x000fe200078e02ff */
[----:B------:R-:W-:Y:S01]  /*d9d0*/  IADD3 R8, R14, R7, RZ ;  /* 0x000000070e087210 */ /* 0x000fe20007ffe0ff */
[C---:B------:R-:W-:Y:S02]  /*d9e0*/  IMAD R0, R9.reuse, c[0x0][0x4dc], R0 ;  /* 0x0001370009007a24 */ /* 0x040fe400078e0200 */
[----:B------:R-:W-:Y:S02]  /*d9f0*/  IMAD R6, R9, c[0x0][0x444], R6 ;  /* 0x0001110009067a24 */ /* 0x000fe400078e0206 */
[----:B-1----:R-:W-:Y:S02]  /*da00*/  IMAD R8, R15, 0x80, R8 ;  /* 0x000000800f087824 */ /* 0x002fe400078e0208 */
[----:B------:R-:W-:-:S04]  /*da10*/  IMAD.WIDE.U32 R2, R9, c[0x0][0x440], R2 ;  /* 0x0001100009027a25 */ /* 0x000fc800078e0002 */
[----:B------:R-:W-:-:S04]  /*da20*/  @P0 IMAD.HI.U32 R11, R8, c[0x0][0x4ec], RZ ;  /* 0x00013b00080b0a27 */ /* 0x000fc800078e00ff */
[----:B------:R-:W-:Y:S01]  /*da30*/  IMAD.IADD R5, R5, 0x1, R0 ;  /* 0x0000000105057824 */ /* 0x000fe200078e0200 */
[----:B------:R-:W-:Y:S01]  /*da40*/  SHF.R.S32.HI R0, RZ, 0x1f, R12 ;  /* 0x0000001fff007819 */ /* 0x000fe2000001140c */
[----:B------:R-:W-:Y:S01]  /*da50*/  IMAD.IADD R3, R3, 0x1, R6 ;  /* 0x0000000103037824 */ /* 0x000fe200078e0206 */
[----:B------:R-:W-:Y:S01]  /*da60*/  MOV R6, R8 ;  /* 0x0000000800067202 */ /* 0x000fe20000000f00 */
[----:B------:R-:W-:Y:S01]  /*da70*/  @P0 IMAD.HI.U32 R10, R8, c[0x0][0x4ec], RZ ;  /* 0x00013b00080a0a27 */ /* 0x000fe200078e00ff */
[----:B------:R-:W-:-:S03]  /*da80*/  @P0 SHF.R.U32.HI R6, RZ, c[0x0][0x4f0], R11 ;  /* 0x00013c00ff060a19 */ /* 0x000fc6000001160b */
[----:B------:R-:W-:Y:S01]  /*da90*/  IMAD.MOV.U32 R7, RZ, RZ, R8 ;  /* 0x000000ffff077224 */ /* 0x000fe200078e0008 */
[----:B------:R-:W-:Y:S01]  /*daa0*/  @P0 SHF.R.U32.HI R7, RZ, c[0x0][0x4f0], R10 ;  /* 0x00013c00ff070a19 */ /* 0x000fe2000001160a */
[C---:B------:R-:W-:Y:S02]  /*dab0*/  IMAD R9, R0.reuse, c[0x0][0x448], RZ ;  /* 0x0001120000097a24 */ /* 0x040fe400078e02ff */
[----:B------:R-:W-:Y:S02]  /*dac0*/  IMAD R0, R0, c[0x0][0x4e0], RZ ;  /* 0x0001380000007a24 */ /* 0x000fe400078e02ff */
[----:B------:R-:W-:Y:S02]  /*dad0*/  IMAD.MOV R10, RZ, RZ, -R6 ;  /* 0x000000ffff0a7224 */ /* 0x000fe400078e0a06 */
[C---:B------:R-:W-:Y:S01]  /*dae0*/  IMAD R11, R12.reuse, c[0x0][0x44c], R9 ;  /* 0x000113000c0b7a24 */ /* 0x040fe200078e0209 */
[----:B------:R-:W-:Y:S01]  /*daf0*/  SHF.R.S32.HI R9, RZ, 0x1f, R7 ;  /* 0x0000001fff097819 */ /* 0x000fe20000011407 */
[----:B------:R-:W-:-:S02]  /*db00*/  IMAD R13, R12, c[0x0][0x4e4], R0 ;  /* 0x000139000c0d7a24 */ /* 0x000fc400078e0200 */
[----:B------:R-:W-:-:S04]  /*db10*/  IMAD.WIDE.U32 R4, R12, c[0x0][0x4e0], R4 ;  /* 0x000138000c047a25 */ /* 0x000fc800078e0004 */
[----:B------:R-:W-:Y:S01]  /*db20*/  IMAD R0, R10, c[0x0][0x4e8], R8 ;  /* 0x00013a000a007a24 */ /* 0x000fe200078e0208 */
[----:B------:R-:W-:Y:S01]  /*db30*/  SHF.R.S32.HI R10, RZ, 0x1f, R6 ;  /* 0x0000001fff0a7819 */ /* 0x000fe20000011406 */
[----:B------:R-:W-:Y:S01]  /*db40*/  IMAD R9, R9, c[0x0][0x430], RZ ;  /* 0x00010c0009097a24 */ /* 0x000fe200078e02ff */
[----:B------:R-:W-:Y:S01]  /*db50*/  IADD3 R4, P0, R6, R4, RZ ;  /* 0x0000000406047210 */ /* 0x000fe20007f1e0ff */
[----:B------:R-:W-:Y:S01]  /*db60*/  IMAD.WIDE.U32 R2, R12, c[0x0][0x448], R2 ;  /* 0x000112000c027a25 */ /* 0x000fe200078e0002 */
[----:B------:R-:W-:Y:S02]  /*db70*/  SHF.R.S32.HI R6, RZ, 0x1f, R0 ;  /* 0x0000001fff067819 */ /* 0x000fe40000011400 */
[----:B------:R-:W-:Y:S01]  /*db80*/  IADD3.X R5, R10, R5, R13, P0, !PT ;  /* 0x000000050a057210 */ /* 0x000fe200007fe40d */
[----:B------:R-:W-:Y:S01]  /*db90*/  IMAD R10, R7, c[0x0][0x434], R9 ;  /* 0x00010d00070a7a24 */ /* 0x000fe200078e0209 */
[----:B------:R-:W-:Y:S01]  /*dba0*/  IADD3 R3, R3, R11, RZ ;  /* 0x0000000b03037210 */ /* 0x000fe20007ffe0ff */
[----:B------:R-:W-:-:S02]  /*dbb0*/  IMAD R9, R6, c[0x0][0x4c8], RZ ;  /* 0x0001320006097a24 */ /* 0x000fc400078e02ff */
[----:B------:R-:W-:Y:S02]  /*dbc0*/  IMAD.MOV R6, RZ, RZ, -R7 ;  /* 0x000000ffff067224 */ /* 0x000fe400078e0a07 */
[----:B------:R-:W-:-:S04]  /*dbd0*/  IMAD.WIDE.U32 R4, R0, c[0x0][0x4c8], R4 ;  /* 0x0001320000047a25 */ /* 0x000fc800078e0004 */
[----:B------:R-:W-:Y:S02]  /*dbe0*/  IMAD R0, R0, c[0x0][0x4cc], R9 ;  /* 0x0001330000007a24 */ /* 0x000fe400078e0209 */
[----:B------:R-:W-:Y:S01]  /*dbf0*/  IMAD R13, R6, c[0x0][0x4e8], R8 ;  /* 0x00013a00060d7a24 */ /* 0x000fe200078e0208 */
[C---:B------:R-:W-:Y:S01]  /*dc00*/  LEA R6, P0, R4.reuse, c[0x0][0x4a8], 0x2 ;  /* 0x00012a0004067a11 */ /* 0x040fe200078010ff */
[----:B------:R-:W-:Y:S01]  /*dc10*/  IMAD.WIDE.U32 R2, R7, c[0x0][0x430], R2 ;  /* 0x00010c0007027a25 */ /* 0x000fe200078e0002 */
[----:B------:R-:W-:Y:S02]  /*dc20*/  IADD3 R0, R5, R0, RZ ;  /* 0x0000000005007210 */ /* 0x000fe40007ffe0ff */
[----:B------:R-:W-:Y:S01]  /*dc30*/  SHF.R.S32.HI R7, RZ, 0x1f, R13 ;  /* 0x0000001fff077819 */ /* 0x000fe2000001140d */
[----:B------:R-:W-:Y:S01]  /*dc40*/  IMAD.IADD R3, R3, 0x1, R10 ;  /* 0x0000000103037824 */ /* 0x000fe200078e020a */
[----:B------:R-:W-:Y:S01]  /*dc50*/  LEA.HI.X R0, R4, c[0x0][0x4ac], R0, 0x2, P0 ;  /* 0x00012b0004007a11 */ /* 0x000fe200000f1400 */
[----:B------:R-:W-:Y:S01]  /*dc60*/  IMAD R12, R15, 0x80, R14 ;  /* 0x000000800f0c7824 */ /* 0x000fe200078e020e */
[----:B------:R-:W-:Y:S01]  /*dc70*/  SHFL.IDX PT, R4, R6, RZ, 0x1c1f ;  /* 0x001c1fff06047589 */ /* 0x000fe200000e0000 */
[----:B------:R-:W-:-:S02]  /*dc80*/  IMAD R7, R7, c[0x0][0x428], RZ ;  /* 0x00010a0007077a24 */ /* 0x000fc400078e02ff */
[C---:B------:R-:W-:Y:S01]  /*dc90*/  IMAD.WIDE.U32 R2, R13.reuse, c[0x0][0x428], R2 ;  /* 0x00010a000d027a25 */ /* 0x040fe200078e0002 */
[----:B------:R-:W1:Y:S01]  /*dca0*/  SHFL.IDX PT, R5, R0, RZ, 0x1c1f ;  /* 0x001c1fff00057589 */ /* 0x000e6200000e0000 */
[C---:B------:R-:W-:Y:S02]  /*dcb0*/  IADD3 R14, R12.reuse, 0x40, RZ ;  /* 0x000000400c0e7810 */ /* 0x040fe40007ffe0ff */
[----:B------:R-:W-:Y:S01]  /*dcc0*/  IMAD R15, R13, c[0x0][0x42c], R7 ;  /* 0x00010b000d0f7a24 */ /* 0x000fe200078e0207 */
[----:B------:R-:W-:Y:S01]  /*dcd0*/  SHFL.IDX PT, R10, R6, 0x1, 0x1c1f ;  /* 0x003c1f00060a7f89 */ /* 0x000fe200000e0000 */
[C---:B------:R-:W-:Y:S02]  /*dce0*/  IADD3 R13, R12.reuse, 0x48, RZ ;  /* 0x000000480c0d7810 */ /* 0x040fe40007ffe0ff */
[-C--:B------:R-:W-:Y:S01]  /*dcf0*/  ISETP.GE.OR P4, PT, R12, R24.reuse, P1 ;  /* 0x000000180c00720c */ /* 0x080fe20000f86670 */
[----:B------:R-:W2:Y:S01]  /*dd00*/  SHFL.IDX PT, R11, R0, 0x1, 0x1c1f ;  /* 0x003c1f00000b7f89 */ /* 0x000ea200000e0000 */
[-C--:B------:R-:W-:Y:S01]  /*dd10*/  ISETP.GE.OR P2, PT, R14, R24.reuse, P1 ;  /* 0x000000180e00720c */ /* 0x080fe20000f46670 */
[----:B------:R-:W-:Y:S01]  /*dd20*/  IMAD.IADD R3, R3, 0x1, R15 ;  /* 0x0000000103037824 */ /* 0x000fe200078e020f */
[----:B------:R-:W-:Y:S01]  /*dd30*/  LEA R19, P0, R2, c[0x0][0x400], 0x2 ;  /* 0x0001000002137a11 */ /* 0x000fe200078010ff */
[----:B------:R-:W-:Y:S01]  /*dd40*/  SHFL.IDX PT, R8, R6, 0x2, 0x1c1f ;  /* 0x005c1f0006087f89 */ /* 0x000fe200000e0000 */
[----:B------:R-:W-:-:S02]  /*dd50*/  ISETP.GE.AND P5, PT, R14, R24, PT ;  /* 0x000000180e00720c */ /* 0x000fc40003fa6270 */
[----:B------:R-:W-:Y:S01]  /*dd60*/  LEA.HI.X R17, R2, c[0x0][0x404], R3, 0x2, P0 ;  /* 0x0001010002117a11 */ /* 0x000fe200000f1403 */
[----:B------:R-:W3:Y:S01]  /*dd70*/  SHFL.IDX PT, R9, R0, 0x2, 0x1c1f ;  /* 0x005c1f0000097f89 */ /* 0x000ee200000e0000 */
[----:B------:R-:W-:-:S03]  /*dd80*/  ISETP.GE.AND P6, PT, R13, R24, PT ;  /* 0x000000180d00720c */ /* 0x000fc60003fc6270 */
[----:B------:R-:W-:Y:S04]  /*dd90*/  SHFL.IDX PT, R6, R6, 0x3, 0x1c1f ;  /* 0x007c1f0006067f89 */ /* 0x000fe800000e0000 */
[----:B------:R4:W5:Y:S04]  /*dda0*/  SHFL.IDX PT, R7, R0, 0x3, 0x1c1f ;  /* 0x007c1f0000077f89 */ /* 0x00096800000e0000 */
[----:B-1----:R1:W-:Y:S04]  /*ddb0*/  @!P4 ST.E [R4.64], R20 ;  /* 0x000000140400c985 */ /* 0x0023e8000c101910 */
[----:B------:R1:W1:Y:S04]  /*ddc0*/  SHFL.IDX PT, R2, R19, RZ, 0x1c1f ;  /* 0x001c1fff13027589 */ /* 0x00026800000e0000 */
[----:B------:R1:W1:Y:S01]  /*ddd0*/  SHFL.IDX PT, R3, R17, RZ, 0x1c1f ;  /* 0x001c1fff11037589 */ /* 0x00026200000e0000 */
[----:B----4-:R-:W-:-:S04]  /*dde0*/  IADD3 R0, R12, 0x8, RZ ;  /* 0x000000080c007810 */ /* 0x010fc80007ffe0ff */
[CC--:B------:R-:W-:Y:S02]  /*ddf0*/  ISETP.GE.OR P3, PT, R0.reuse, R24.reuse, P1 ;  /* 0x000000180000720c */ /* 0x0c0fe40000f66670 */
[-C--:B------:R-:W-:Y:S02]  /*de00*/  ISETP.GE.OR P1, PT, R13, R24.reuse, P1 ;  /* 0x000000180d00720c */ /* 0x080fe40000f26670 */
[----:B------:R-:W-:Y:S02]  /*de10*/  ISETP.GE.AND P0, PT, R0, R24, PT ;  /* 0x000000180000720c */ /* 0x000fe40003f06270 */
[----:B------:R-:W-:-:S04]  /*de20*/  LOP3.LUT R0, R18, 0x7ffffffc, RZ, 0xc0, !PT ;  /* 0x7ffffffc12007812 */ /* 0x000fc800078ec0ff */
[----:B------:R-:W-:-:S03]  /*de30*/  IADD3 R0, R16, -R0, RZ ;  /* 0x8000000010007210 */ /* 0x000fc60007ffe0ff */
[----:B--2---:R2:W-:Y:S02]  /*de40*/  @!P3 ST.E [R10.64], R21 ;  /* 0x000000150a00b985 */ /* 0x0045e4000c101910 */
[----:B------:R-:W-:Y:S02]  /*de50*/  IMAD.SHL.U32 R0, R0, 0x2, RZ ;  /* 0x0000000200007824 */ /* 0x000fe400078e00ff */
[----:B---3--:R2:W-:Y:S04]  /*de60*/  @!P2 ST.E [R8.64], R22 ;  /* 0x000000160800a985 */ /* 0x0085e8000c101910 */
[----:B-----5:R2:W-:Y:S01]  /*de70*/  @!P1 ST.E [R6.64], R23 ;  /* 0x0000001706009985 */ /* 0x0205e2000c101910 */
[----:B------:R-:W-:-:S13]  /*de80*/  ISETP.GE.AND P1, PT, R12, R24, PT ;  /* 0x000000180c00720c */ /* 0x000fda0003f26270 */
[----:B------:R-:W-:Y:S05]  /*de90*/  @P1 BRA `(.L_x_25) ;  /* 0x000002d000001947 */ /* 0x000fea0003800000 */
[C---:B-12---:R-:W-:Y:S02]  /*dea0*/  IADD3 R6, R0.reuse, 0x8, RZ ;  /* 0x0000000800067810 */ /* 0x046fe40007ffe0ff */
[C---:B------:R-:W-:Y:S02]  /*deb0*/  IADD3 R5, R0.reuse, 0x10, RZ ;  /* 0x0000001000057810 */ /* 0x040fe40007ffe0ff */
[----:B------:R-:W-:Y:S02]  /*dec0*/  IADD3 R4, R0, 0x18, RZ ;  /* 0x0000001800047810 */ /* 0x000fe40007ffe0ff */
[----:B------:R-:W-:Y:S02]  /*ded0*/  ISETP.GE.AND P3, PT, R6, c[0x0][0x3c8], PT ;  /* 0x0000f20006007a0c */ /* 0x000fe40003f66270 */
[----:B------:R-:W-:Y:S02]  /*dee0*/  ISETP.GE.AND P2, PT, R5, c[0x0][0x3c8], PT ;  /* 0x0000f20005007a0c */ /* 0x000fe40003f46270 */
[----:B------:R-:W-:-:S02]  /*def0*/  ISETP.GE.AND P1, PT, R4, c[0x0][0x3c8], PT ;  /* 0x0000f20004007a0c */ /* 0x000fc40003f26270 */
[----:B------:R-:W-:-:S07]  /*df00*/  ISETP.GE.AND P4, PT, R0, c[0x0][0x3c8], PT ;  /* 0x0000f20000007a0c */ /* 0x000fce0003f86270 */
[----:B------:R-:W-:Y:S02]  /*df10*/  @!P3 LEA.HI R8, R6, R6, RZ, 0x1 ;  /* 0x000000060608b211 */ /* 0x000fe400078f08ff */
[----:B------:R-:W-:Y:S02]  /*df20*/  @!P2 LEA.HI R5, R5, R5, RZ, 0x1 ;  /* 0x000000050505a211 */ /* 0x000fe400078f08ff */
[----:B------:R-:W-:Y:S02]  /*df30*/  @!P1 LEA.HI R6, R4, R4, RZ, 0x1 ;  /* 0x0000000404069211 */ /* 0x000fe400078f08ff */
[----:B------:R-:W-:Y:S02]  /*df40*/  @!P3 LOP3.LUT R8, R8, 0xfffffffe, RZ, 0xc0, !PT ;  /* 0xfffffffe0808b812 */ /* 0x000fe400078ec0ff */
[----:B------:R-:W-:Y:S01]  /*df50*/  @!P2 LOP3.LUT R7, R5, 0xfffffffe, RZ, 0xc0, !PT ;  /* 0xfffffffe0507a812 */ /* 0x000fe200078ec0ff */
[----:B------:R-:W-:Y:S01]  /*df60*/  @!P4 IMAD.WIDE R4, R0, 0x4, R2 ;  /* 0x000000040004c825 */ /* 0x000fe200078e0202 */
[----:B------:R-:W-:-:S03]  /*df70*/  @!P1 LOP3.LUT R10, R6, 0xfffffffe, RZ, 0xc0, !PT ;  /* 0xfffffffe060a9812 */ /* 0x000fc600078ec0ff */
[--C-:B------:R-:W-:Y:S01]  /*df80*/  @!P3 IMAD.WIDE R8, R8, 0x4, R2.reuse ;  /* 0x000000040808b825 */ /* 0x100fe200078e0202 */
[----:B------:R1:W-:Y:S03]  /*df90*/  @!P4 ST.E.64 [R4.64], R124 ;  /* 0x0000007c0400c985 */ /* 0x0003e6000c101b10 */
[--C-:B------:R-:W-:Y:S01]  /*dfa0*/  @!P2 IMAD.WIDE R6, R7, 0x4, R2.reuse ;  /* 0x000000040706a825 */ /* 0x100fe200078e0202 */
[----:B------:R2:W-:Y:S04]  /*dfb0*/  @!P3 ST.E.64 [R8.64], R132 ;  /* 0x000000840800b985 */ /* 0x0005e8000c101b10 */
[----:B------:R3:W-:Y:S01]  /*dfc0*/  @!P2 ST.E.64 [R6.64], R136 ;  /* 0x000000880600a985 */ /* 0x0007e2000c101b10 */
[----:B-1----:R-:W-:Y:S01]  /*dfd0*/  @!P1 IMAD.WIDE R4, R10, 0x4, R2 ;  /* 0x000000040a049825 */ /* 0x002fe200078e0202 */
[----:B--2---:R-:W-:-:S04]  /*dfe0*/  IADD3 R8, R0, 0x20, RZ ;  /* 0x0000002000087810 */ /* 0x004fc80007ffe0ff */
[----:B------:R1:W-:Y:S01]  /*dff0*/  @!P1 ST.E.64 [R4.64], R148 ;  /* 0x0000009404009985 */ /* 0x0003e2000c101b10 */
[----:B---3--:R-:W-:Y:S02]  /*e000*/  IADD3 R6, R0, 0x28, RZ ;  /* 0x0000002800067810 */ /* 0x008fe40007ffe0ff */
[----:B------:R-:W-:Y:S02]  /*e010*/  ISETP.GE.AND P4, PT, R8, c[0x0][0x3c8], PT ;  /* 0x0000f20008007a0c */ /* 0x000fe40003f86270 */
[----:B------:R-:W-:-:S11]  /*e020*/  ISETP.GE.AND P3, PT, R6, c[0x0][0x3c8], PT ;  /* 0x0000f20006007a0c */ /* 0x000fd60003f66270 */
[----:B------:R-:W-:Y:S02]  /*e030*/  @!P4 LEA.HI R8, R8, R8, RZ, 0x1 ;  /* 0x000000080808c211 */ /* 0x000fe400078f08ff */
[----:B------:R-:W-:-:S04]  /*e040*/  @!P3 LEA.HI R7, R6, R6, RZ, 0x1 ;  /* 0x000000060607b211 */ /* 0x000fc800078f08ff */
[----:B------:R-:W-:Y:S02]  /*e050*/  @!P3 LOP3.LUT R7, R7, 0xfffffffe, RZ, 0xc0, !PT ;  /* 0xfffffffe0707b812 */ /* 0x000fe400078ec0ff */
[C---:B-1----:R-:W-:Y:S02]  /*e060*/  IADD3 R5, R0.reuse, 0x30, RZ ;  /* 0x0000003000057810 */ /* 0x042fe40007ffe0ff */
[----:B------:R-:W-:Y:S02]  /*e070*/  IADD3 R4, R0, 0x38, RZ ;  /* 0x0000003800047810 */ /* 0x000fe40007ffe0ff */
[----:B------:R-:W-:Y:S02]  /*e080*/  ISETP.GE.AND P2, PT, R5, c[0x0][0x3c8], PT ;  /* 0x0000f20005007a0c */ /* 0x000fe40003f46270 */
[----:B------:R-:W-:-:S11]  /*e090*/  ISETP.GE.AND P1, PT, R4, c[0x0][0x3c8], PT ;  /* 0x0000f20004007a0c */ /* 0x000fd60003f26270 */
[----:B------:R-:W-:Y:S02]  /*e0a0*/  @!P2 LEA.HI R6, R5, R5, RZ, 0x1 ;  /* 0x000000050506a211 */ /* 0x000fe400078f08ff */
[----:B------:R-:W-:Y:S02]  /*e0b0*/  @!P1 LEA.HI R4, R4, R4, RZ, 0x1 ;  /* 0x0000000404049211 */ /* 0x000fe400078f08ff */
[----:B------:R-:W-:Y:S02]  /*e0c0*/  @!P4 LOP3.LUT R5, R8, 0xfffffffe, RZ, 0xc0, !PT ;  /* 0xfffffffe0805c812 */ /* 0x000fe400078ec0ff */
[----:B------:R-:W-:Y:S01]  /*e0d0*/  @!P2 LOP3.LUT R10, R6, 0xfffffffe, RZ, 0xc0, !PT ;  /* 0xfffffffe060aa812 */ /* 0x000fe200078ec0ff */
[----:B------:R-:W-:Y:S01]  /*e0e0*/  @!P3 IMAD.WIDE R6, R7, 0x4, R2 ;  /* 0x000000040706b825 */ /* 0x000fe200078e0202 */
[----:B------:R-:W-:-:S03]  /*e0f0*/  @!P1 LOP3.LUT R11, R4, 0xfffffffe, RZ, 0xc0, !PT ;  /* 0xfffffffe040b9812 */ /* 0x000fc600078ec0ff */
[----:B------:R-:W-:-:S04]  /*e100*/  @!P4 IMAD.WIDE R8, R5, 0x4, R2 ;  /* 0x000000040508c825 */ /* 0x000fc800078e0202 */
[--C-:B------:R-:W-:Y:S01]  /*e110*/  @!P2 IMAD.WIDE R4, R10, 0x4, R2.reuse ;  /* 0x000000040a04a825 */ /* 0x100fe200078e0202 */
[----:B------:R1:W-:Y:S03]  /*e120*/  @!P4 ST.E.64 [R8.64], R152 ;  /* 0x000000980800c985 */ /* 0x0003e6000c101b10 */
[----:B------:R-:W-:Y:S01]  /*e130*/  @!P1 IMAD.WIDE R2, R11, 0x4, R2 ;  /* 0x000000040b029825 */ /* 0x000fe200078e0202 */
[----:B------:R1:W-:Y:S04]  /*e140*/  @!P3 ST.E.64 [R6.64], R164 ;  /* 0x000000a40600b985 */ /* 0x0003e8000c101b10 */
[----:B------:R1:W-:Y:S04]  /*e150*/  @!P2 ST.E.64 [R4.64], R168 ;  /* 0x000000a80400a985 */ /* 0x0003e8000c101b10 */
[----:B------:R1:W-:Y:S02]  /*e160*/  @!P1 ST.E.64 [R2.64], R180 ;  /* 0x000000b402009985 */ /* 0x0003e4000c101b10 */
.L_x_25:
[----:B-1----:R-:W-:Y:S05]  /*e170*/  BSYNC B0 ;  /* 0x0000000000007941 */ /* 0x002fea0003800000 */
.L_x_24:
[----:B------:R1:W3:Y:S01]  /*e180*/  SHFL.IDX PT, R3, R17, 0x1, 0x1c1f ;  /* 0x003c1f0011037f89 */ /* 0x0002e200000e0000 */
[----:B------:R-:W-:Y:S03]  /*e190*/  BSSY B0, `(.L_x_26) ;  /* 0x0000030000007945 */ /* 0x000fe60003800000 */
[----:B------:R1:W4:Y:S01]  /*e1a0*/  SHFL.IDX PT, R2, R19, 0x1, 0x1c1f ;  /* 0x003c1f0013027f89 */ /* 0x00032200000e0000 */
[----:B------:R-:W-:Y:S05]  /*e1b0*/  @P0 BRA `(.L_x_27) ;  /* 0x000002d000000947 */ /* 0x000fea0003800000 */
[C---:B------:R-:W-:Y:S02]  /*e1c0*/  IADD3 R5, R0.reuse, 0x8, RZ ;  /* 0x0000000800057810 */ /* 0x040fe40007ffe0ff */
[----:B------:R-:W-:-:S02]  /*e1d0*/  IADD3 R4, R0, 0x10, RZ ;  /* 0x0000001000047810 */ /* 0x000fc40007ffe0ff */
[----:B------:R-:W-:Y:S02]  /*e1e0*/  ISETP.GE.AND P1, PT, R5, c[0x0][0x3c8], PT ;  /* 0x0000f20005007a0c */ /* 0x000fe40003f26270 */
[----:B------:R-:W-:Y:S02]  /*e1f0*/  ISETP.GE.AND P0, PT, R4, c[0x0][0x3c8], PT ;  /* 0x0000f20004007a0c */ /* 0x000fe40003f06270 */
[C---:B------:R-:W-:Y:S02]  /*e200*/  ISETP.GE.AND P2, PT, R0.reuse, c[0x0][0x3c8], PT ;  /* 0x0000f20000007a0c */ /* 0x040fe40003f46270 */
[----:B--2---:R-:W-:-:S04]  /*e210*/  IADD3 R10, R0, 0x18, RZ ;  /* 0x00000018000a7810 */ /* 0x004fc80007ffe0ff */
[----:B------:R-:W-:-:S03]  /*e220*/  ISETP.GE.AND P4, PT, R10, c[0x0][0x3c8], PT ;  /* 0x0000f2000a007a0c */ /* 0x000fc60003f86270 */
[----:B------:R-:W-:Y:S02]  /*e230*/  @!P1 LEA.HI R5, R5, R5, RZ, 0x1 ;  /* 0x0000000505059211 */ /* 0x000fe400078f08ff */
[----:B------:R-:W-:Y:S02]  /*e240*/  @!P0 LEA.HI R4, R4, R4, RZ, 0x1 ;  /* 0x0000000404048211 */ /* 0x000fe400078f08ff */
[----:B------:R-:W-:Y:S01]  /*e250*/  @!P1 LOP3.LUT R5, R5, 0xfffffffe, RZ, 0xc0, !PT ;  /* 0xfffffffe05059812 */ /* 0x000fe200078ec0ff */
[----:B---34-:R-:W-:Y:S01]  /*e260*/  @!P2 IMAD.WIDE R6, R0, 0x4, R2 ;  /* 0x000000040006a825 */ /* 0x018fe200078e0202 */
[----:B------:R-:W-:-:S03]  /*e270*/  @!P0 LOP3.LUT R8, R4, 0xfffffffe, RZ, 0xc0, !PT ;  /* 0xfffffffe04088812 */ /* 0x000fc600078ec0ff */
[--C-:B------:R-:W-:Y:S01]  /*e280*/  @!P1 IMAD.WIDE R4, R5, 0x4, R2.reuse ;  /* 0x0000000405049825 */ /* 0x100fe200078e0202 */
[----:B------:R2:W-:Y:S01]  /*e290*/  @!P2 ST.E.64 [R6.64], R126 ;  /* 0x0000007e0600a985 */ /* 0x0005e2000c101b10 */
[----:B------:R-:W-:Y:S02]  /*e2a0*/  @!P4 LEA.HI R10, R10, R10, RZ, 0x1 ;  /* 0x0000000a0a0ac211 */ /* 0x000fe400078f08ff */
[----:B------:R-:W-:Y:S01]  /*e2b0*/  @!P0 IMAD.WIDE R8, R8, 0x4, R2 ;  /* 0x0000000408088825 */ /* 0x000fe200078e0202 */
[----:B------:R3:W-:Y:S04]  /*e2c0*/  @!P1 ST.E.64 [R4.64], R134 ;  /* 0x0000008604009985 */ /* 0x0007e8000c101b10 */
[----:B------:R4:W-:Y:S01]  /*e2d0*/  @!P0 ST.E.64 [R8.64], R138 ;  /* 0x0000008a08008985 */ /* 0x0009e2000c101b10 */
[----:B--2---:R-:W-:-:S02]  /*e2e0*/  IADD3 R7, R0, 0x20, RZ ;  /* 0x0000002000077810 */ /* 0x004fc40007ffe0ff */
[C---:B------:R-:W-:Y:S02]  /*e2f0*/  IADD3 R6, R0.reuse, 0x28, RZ ;  /* 0x0000002800067810 */ /* 0x040fe40007ffe0ff */
[C---:B---3--:R-:W-:Y:S02]  /*e300*/  IADD3 R5, R0.reuse, 0x30, RZ ;  /* 0x0000003000057810 */ /* 0x048fe40007ffe0ff */
[----:B------:R-:W-:Y:S02]  /*e310*/  IADD3 R4, R0, 0x38, RZ ;  /* 0x0000003800047810 */ /* 0x000fe40007ffe0ff */
[----:B------:R-:W-:Y:S02]  /*e320*/  ISETP.GE.AND P3, PT, R7, c[0x0][0x3c8], PT ;  /* 0x0000f20007007a0c */ /* 0x000fe40003f66270 */
[----:B------:R-:W-:Y:S02]  /*e330*/  ISETP.GE.AND P2, PT, R6, c[0x0][0x3c8], PT ;  /* 0x0000f20006007a0c */ /* 0x000fe40003f46270 */
[----:B------:R-:W-:-:S02]  /*e340*/  ISETP.GE.AND P1, PT, R5, c[0x0][0x3c8], PT ;  /* 0x0000f20005007a0c */ /* 0x000fc40003f26270 */
[----:B------:R-:W-:-:S07]  /*e350*/  ISETP.GE.AND P0, PT, R4, c[0x0][0x3c8], PT ;  /* 0x0000f20004007a0c */ /* 0x000fce0003f06270 */
[----:B----4-:R-:W-:Y:S02]  /*e360*/  @!P3 LEA.HI R8, R7, R7, RZ, 0x1 ;  /* 0x000000070708b211 */ /* 0x010fe400078f08ff */
[----:B------:R-:W-:Y:S02]  /*e370*/  @!P2 LEA.HI R7, R6, R6, RZ, 0x1 ;  /* 0x000000060607a211 */ /* 0x000fe400078f08ff */
[----:B------:R-:W-:Y:S02]  /*e380*/  @!P1 LEA.HI R6, R5, R5, RZ, 0x1 ;  /* 0x0000000505069211 */ /* 0x000fe400078f08ff */
[----:B------:R-:W-:Y:S02]  /*e390*/  @!P0 LEA.HI R4, R4, R4, RZ, 0x1 ;  /* 0x0000000404048211 */ /* 0x000fe400078f08ff */
[----:B------:R-:W-:Y:S02]  /*e3a0*/  @!P4 LOP3.LUT R5, R10, 0xfffffffe, RZ, 0xc0, !PT ;  /* 0xfffffffe0a05c812 */ /* 0x000fe400078ec0ff */
[----:B------:R-:W-:-:S02]  /*e3b0*/  @!P3 LOP3.LUT R8, R8, 0xfffffffe, RZ, 0xc0, !PT ;  /* 0xfffffffe0808b812 */ /* 0x000fc400078ec0ff */
[----:B------:R-:W-:Y:S01]  /*e3c0*/  @!P2 LOP3.LUT R7, R7, 0xfffffffe, RZ, 0xc0, !PT ;  /* 0xfffffffe0707a812 */ /* 0x000fe200078ec0ff */
[--C-:B------:R-:W-:Y:S01]  /*e3d0*/  @!P4 IMAD.WIDE R10, R5, 0x4, R2.reuse ;  /* 0x00000004050ac825 */ /* 0x100fe200078e0202 */
[----:B------:R-:W-:Y:S02]  /*e3e0*/  @!P1 LOP3.LUT R12, R6, 0xfffffffe, RZ, 0xc0, !PT ;  /* 0xfffffffe060c9812 */ /* 0x000fe400078ec0ff */
[----:B------:R-:W-:Y:S01]  /*e3f0*/  @!P0 LOP3.LUT R13, R4, 0xfffffffe, RZ, 0xc0, !PT ;  /* 0xfffffffe040d8812 */ /* 0x000fe200078ec0ff */
[--C-:B------:R-:W-:Y:S01]  /*e400*/  @!P3 IMAD.WIDE R8, R8, 0x4, R2.reuse ;  /* 0x000000040808b825 */ /* 0x100fe200078e0202 */
[----:B------:R2:W-:Y:S03]  /*e410*/  @!P4 ST.E.64 [R10.64], R150 ;  /* 0x000000960a00c985 */ /* 0x0005e6000c101b10 */
[--C-:B------:R-:W-:Y:S01]  /*e420*/  @!P2 IMAD.WIDE R6, R7, 0x4, R2.reuse ;  /* 0x000000040706a825 */ /* 0x100fe200078e0202 */
[----:B------:R2:W-:Y:S03]  /*e430*/  @!P3 ST.E.64 [R8.64], R154 ;  /* 0x0000009a0800b985 */ /* 0x0005e6000c101b10 */
[--C-:B------:R-:W-:Y:S01]  /*e440*/  @!P1 IMAD.WIDE R4, R12, 0x4, R2.reuse ;  /* 0x000000040c049825 */ /* 0x100fe200078e0202 */
[----:B------:R2:W-:Y:S03]  /*e450*/  @!P2 ST.E.64 [R6.64], R166 ;  /* 0x000000a60600a985 */ /* 0x0005e6000c101b10 */
[----:B------:R-:W-:Y:S01]  /*e460*/  @!P0 IMAD.WIDE R2, R13, 0x4, R2 ;  /* 0x000000040d028825 */ /* 0x000fe200078e0202 */
[----:B------:R2:W-:Y:S04]  /*e470*/  @!P1 ST.E.64 [R4.64], R170 ;  /* 0x000000aa04009985 */ /* 0x0005e8000c101b10 */
[----:B------:R2:W-:Y:S02]  /*e480*/  @!P0 ST.E.64 [R2.64], R182 ;  /* 0x000000b602008985 */ /* 0x0005e4000c101b10 */
.L_x_27:
[----:B------:R-:W-:Y:S05]  /*e490*/  BSYNC B0 ;  /* 0x0000000000007941 */ /* 0x000fea0003800000 */
.L_x_26:
[----:B--23--:R2:W3:Y:S01]  /*e4a0*/  SHFL.IDX PT, R3, R17, 0x2, 0x1c1f ;  /* 0x005c1f0011037f89 */ /* 0x00c4e200000e0000 */
[----:B------:R-:W-:Y:S03]  /*e4b0*/  BSSY B0, `(.L_x_28) ;  /* 0x0000030000007945 */ /* 0x000fe60003800000 */
[----:B----4-:R2:W4:Y:S01]  /*e4c0*/  SHFL.IDX PT, R2, R19, 0x2, 0x1c1f ;  /* 0x005c1f0013027f89 */ /* 0x01052200000e0000 */
[----:B------:R-:W-:Y:S05]  /*e4d0*/  @P5 BRA `(.L_x_29) ;  /* 0x000002d000005947 */ /* 0x000fea0003800000 */
[C---:B------:R-:W-:Y:S02]  /*e4e0*/  IADD3 R4, R0.reuse, 0x8, RZ ;  /* 0x0000000800047810 */ /* 0x040fe40007ffe0ff */
[----:B------:R-:W-:-:S02]  /*e4f0*/  ISETP.GE.AND P1, PT, R0, c[0x0][0x3c8], PT ;  /* 0x0000f20000007a0c */ /* 0x000fc40003f26270 */
[----:B------:R-:W-:Y:S02]  /*e500*/  ISETP.GE.AND P0, PT, R4, c[0x0][0x3c8], PT ;  /* 0x0000f20004007a0c */ /* 0x000fe40003f06270 */
[C---:B------:R-:W-:Y:S02]  /*e510*/  IADD3 R9, R0.reuse, 0x10, RZ ;  /* 0x0000001000097810 */ /* 0x040fe40007ffe0ff */
[----:B------:R-:W-:Y:S02]  /*e520*/  IADD3 R8, R0, 0x18, RZ ;  /* 0x0000001800087810 */ /* 0x000fe40007ffe0ff */
[----:B------:R-:W-:Y:S02]  /*e530*/  ISETP.GE.AND P5, PT, R9, c[0x0][0x3c8], PT ;  /* 0x0000f20009007a0c */ /* 0x000fe40003fa6270 */
[----:B------:R-:W-:-:S03]  /*e540*/  ISETP.GE.AND P4, PT, R8, c[0x0][0x3c8], PT ;  /* 0x0000f20008007a0c */ /* 0x000fc60003f86270 */
[----:B---34-:R-:W-:Y:S02]  /*e550*/  @!P1 IMAD.WIDE R6, R0, 0x4, R2 ;  /* 0x0000000400069825 */ /* 0x018fe400078e0202 */
[----:B------:R-:W-:-:S03]  /*e560*/  @!P0 LEA.HI R4, R4, R4, RZ, 0x1 ;  /* 0x0000000404048211 */ /* 0x000fc600078f08ff */
[----:B------:R3:W-:Y:S01]  /*e570*/  @!P1 ST.E.64 [R6.64], R120 ;  /* 0x0000007806009985 */ /* 0x0007e2000c101b10 */
[----:B------:R-:W-:Y:S02]  /*e580*/  @!P0 LOP3.LUT R4, R4, 0xfffffffe, RZ, 0xc0, !PT ;  /* 0xfffffffe04048812 */ /* 0x000fe400078ec0ff */
[----:B------:R-:W-:Y:S02]  /*e590*/  @!P5 LEA.HI R9, R9, R9, RZ, 0x1 ;  /* 0x000000090909d211 */ /* 0x000fe400078f08ff */
[----:B------:R-:W-:Y:S01]  /*e5a0*/  @!P4 LEA.HI R10, R8, R8, RZ, 0x1 ;  /* 0x00000008080ac211 */ /* 0x000fe200078f08ff */
[----:B------:R-:W-:-:S03]  /*e5b0*/  @!P0 IMAD.WIDE R4, R4, 0x4, R2 ;  /* 0x0000000404048825 */ /* 0x000fc600078e0202 */
[----:B------:R-:W-:Y:S02]  /*e5c0*/  @!P4 LOP3.LUT R10, R10, 0xfffffffe, RZ, 0xc0, !PT ;  /* 0xfffffffe0a0ac812 */ /* 0x000fe400078ec0ff */
[----:B------:R4:W-:Y:S03]  /*e5d0*/  @!P0 ST.E.64 [R4.64], R128 ;  /* 0x0000008004008985 */ /* 0x0009e6000c101b10 */
[----:B------:R-:W-:Y:S01]  /*e5e0*/  @!P4 IMAD.WIDE R10, R10, 0x4, R2 ;  /* 0x000000040a0ac825 */ /* 0x000fe200078e0202 */
[C---:B---3--:R-:W-:Y:S02]  /*e5f0*/  IADD3 R7, R0.reuse, 0x20, RZ ;  /* 0x0000002000077810 */ /* 0x048fe40007ffe0ff */
[----:B------:R-:W-:Y:S02]  /*e600*/  IADD3 R6, R0, 0x28, RZ ;  /* 0x0000002800067810 */ /* 0x000fe40007ffe0ff */
[----:B------:R-:W-:-:S02]  /*e610*/  ISETP.GE.AND P3, PT, R7, c[0x0][0x3c8], PT ;  /* 0x0000f20007007a0c */ /* 0x000fc40003f66270 */
[----:B------:R-:W-:Y:S02]  /*e620*/  ISETP.GE.AND P2, PT, R6, c[0x0][0x3c8], PT ;  /* 0x0000f20006007a0c */ /* 0x000fe40003f46270 */
[C---:B----4-:R-:W-:Y:S02]  /*e630*/  IADD3 R5, R0.reuse, 0x30, RZ ;  /* 0x0000003000057810 */ /* 0x050fe40007ffe0ff */
[----:B------:R-:W-:Y:S02]  /*e640*/  IADD3 R4, R0, 0x38, RZ ;  /* 0x0000003800047810 */ /* 0x000fe40007ffe0ff */
[----:B------:R-:W-:Y:S02]  /*e650*/  ISETP.GE.AND P1, PT, R5, c[0x0][0x3c8], PT ;  /* 0x0000f20005007a0c */ /* 0x000fe40003f26270 */
[----:B------:R-:W-:-:S03]  /*e660*/  ISETP.GE.AND P0, PT, R4, c[0x0][0x3c8], PT ;  /* 0x0000f20004007a0c */ /* 0x000fc60003f06270 */
[----:B------:R-:W-:Y:S02]  /*e670*/  @!P3 LEA.HI R8, R7, R7, RZ, 0x1 ;  /* 0x000000070708b211 */ /* 0x000fe400078f08ff */
[----:B------:R-:W-:Y:S02]  /*e680*/  @!P2 LEA.HI R7, R6, R6, RZ, 0x1 ;  /* 0x000000060607a211 */ /* 0x000fe400078f08ff */
[----:B------:R-:W-:Y:S02]  /*e690*/  @!P3 LOP3.LUT R8, R8, 0xfffffffe, RZ, 0xc0, !PT ;  /* 0xfffffffe0808b812 */ /* 0x000fe400078ec0ff */
[----:B------:R-:W-:Y:S02]  /*e6a0*/  @!P2 LOP3.LUT R7, R7, 0xfffffffe, RZ, 0xc0, !PT ;  /* 0xfffffffe0707a812 */ /* 0x000fe400078ec0ff */
[----:B------:R-:W-:Y:S02]  /*e6b0*/  @!P1 LEA.HI R6, R5, R5, RZ, 0x1 ;  /* 0x0000000505069211 */ /* 0x000fe400078f08ff */
[----:B------:R-:W-:Y:S01]  /*e6c0*/  @!P5 LOP3.LUT R5, R9, 0xfffffffe, RZ, 0xc0, !PT ;  /* 0xfffffffe0905d812 */ /* 0x000fe200078ec0ff */
[----:B------:R-:W-:Y:S01]  /*e6d0*/  @!P3 IMAD.WIDE R8, R8, 0x4, R2 ;  /* 0x000000040808b825 */ /* 0x000fe200078e0202 */
[----:B------:R-:W-:-:S02]  /*e6e0*/  @!P0 LEA.HI R4, R4, R4, RZ, 0x1 ;  /* 0x0000000404048211 */ /* 0x000fc400078f08ff */
[----:B------:R-:W-:Y:S01]  /*e6f0*/  @!P1 LOP3.LUT R14, R6, 0xfffffffe, RZ, 0xc0, !PT ;  /* 0xfffffffe060e9812 */ /* 0x000fe200078ec0ff */
[----:B------:R-:W-:Y:S01]  /*e700*/  @!P5 IMAD.WIDE R12, R5, 0x4, R2 ;  /* 0x00000004050cd825 */ /* 0x000fe200078e0202 */
[----:B------:R-:W-:-:S03]  /*e710*/  @!P0 LOP3.LUT R15, R4, 0xfffffffe, RZ, 0xc0, !PT ;  /* 0xfffffffe040f8812 */ /* 0x000fc600078ec0ff */
[--C-:B------:R-:W-:Y:S01]  /*e720*/  @!P2 IMAD.WIDE R6, R7, 0x4, R2.reuse ;  /* 0x000000040706a825 */ /* 0x100fe200078e0202 */
[----:B------:R3:W-:Y:S03]  /*e730*/  @!P5 ST.E.64 [R12.64], R140 ;  /* 0x0000008c0c00d985 */ /* 0x0007e6000c101b10 */
[--C-:B------:R-:W-:Y:S01]  /*e740*/  @!P1 IMAD.WIDE R4, R14, 0x4, R2.reuse ;  /* 0x000000040e049825 */ /* 0x100fe200078e0202 */
[----:B------:R3:W-:Y:S03]  /*e750*/  @!P4 ST.E.64 [R10.64], R144 ;  /* 0x000000900a00c985 */ /* 0x0007e6000c101b10 */
[----:B------:R-:W-:Y:S01]  /*e760*/  @!P0 IMAD.WIDE R2, R15, 0x4, R2 ;  /* 0x000000040f028825 */ /* 0x000fe200078e0202 */
[----:B------:R3:W-:Y:S04]  /*e770*/  @!P3 ST.E.64 [R8.64], R156 ;  /* 0x0000009c0800b985 */ /* 0x0007e8000c101b10 */
[----:B------:R3:W-:Y:S04]  /*e780*/  @!P2 ST.E.64 [R6.64], R160 ;  /* 0x000000a00600a985 */ /* 0x0007e8000c101b10 */
[----:B------:R3:W-:Y:S04]  /*e790*/  @!P1 ST.E.64 [R4.64], R172 ;  /* 0x000000ac04009985 */ /* 0x0007e8000c101b10 */
[----:B------:R3:W-:Y:S02]  /*e7a0*/  @!P0 ST.E.64 [R2.64], R176 ;  /* 0x000000b002008985 */ /* 0x0007e4000c101b10 */
.L_x_29:
[----:B------:R-:W-:Y:S05]  /*e7b0*/  BSYNC B0 ;  /* 0x0000000000007941 */ /* 0x000fea0003800000 */
.L_x_28:
[----:B---3--:R3:W1:Y:S04]  /*e7c0*/  SHFL.IDX PT, R3, R17, 0x3, 0x1c1f ;  /* 0x007c1f0011037f89 */ /* 0x00866800000e0000 */
[----:B----4-:R3:W4:Y:S01]  /*e7d0*/  SHFL.IDX PT, R2, R19, 0x3, 0x1c1f ;  /* 0x007c1f0013027f89 */ /* 0x01072200000e0000 */
[----:B------:R-:W-:Y:S05]  /*e7e0*/  @P6 EXIT ;  /* 0x000000000000694d */ /* 0x000fea0003800000 */
[C---:B------:R-:W-:Y:S02]  /*e7f0*/  IADD3 R4, R0.reuse, 0x8, RZ ;  /* 0x0000000800047810 */ /* 0x040fe40007ffe0ff */
[----:B------:R-:W-:-:S02]  /*e800*/  ISETP.GE.AND P6, PT, R0, c[0x0][0x3c8], PT ;  /* 0x0000f20000007a0c */ /* 0x000fc40003fc6270 */
[----:B------:R-:W-:Y:S02]  /*e810*/  ISETP.GE.AND P5, PT, R4, c[0x0][0x3c8], PT ;  /* 0x0000f20004007a0c */ /* 0x000fe40003fa6270 */
[C---:B------:R-:W-:Y:S02]  /*e820*/  IADD3 R9, R0.reuse, 0x10, RZ ;  /* 0x0000001000097810 */ /* 0x040fe40007ffe0ff */
[C---:B------:R-:W-:Y:S02]  /*e830*/  IADD3 R8, R0.reuse, 0x18, RZ ;  /* 0x0000001800087810 */ /* 0x040fe40007ffe0ff */
[C---:B------:R-:W-:Y:S02]  /*e840*/  IADD3 R10, R0.reuse, 0x20, RZ ;  /* 0x00000020000a7810 */ /* 0x040fe40007ffe0ff */
[C---:B------:R-:W-:Y:S02]  /*e850*/  IADD3 R11, R0.reuse, 0x28, RZ ;  /* 0x00000028000b7810 */ /* 0x040fe40007ffe0ff */
[C---:B------:R-:W-:Y:S01]  /*e860*/  IADD3 R13, R0.reuse, 0x30, RZ ;  /* 0x00000030000d7810 */ /* 0x040fe20007ffe0ff */
[----:B-1--4-:R-:W-:Y:S01]  /*e870*/  @!P6 IMAD.WIDE R6, R0, 0x4, R2 ;  /* 0x000000040006e825 */ /* 0x012fe200078e0202 */
[----:B------:R-:W-:-:S02]  /*e880*/  ISETP.GE.AND P4, PT, R9, c[0x0][0x3c8], PT ;  /* 0x0000f20009007a0c */ /* 0x000fc40003f86270 */
[----:B------:R-:W-:Y:S02]  /*e890*/  @!P5 LEA.HI R4, R4, R4, RZ, 0x1 ;  /* 0x000000040404d211 */ /* 0x000fe400078f08ff */
[----:B------:R-:W-:Y:S01]  /*e8a0*/  ISETP.GE.AND P3, PT, R8, c[0x0][0x3c8], PT ;  /* 0x0000f20008007a0c */ /* 0x000fe20003f66270 */
[----:B------:R1:W-:Y:S01]  /*e8b0*/  @!P6 ST.E.64 [R6.64], R122 ;  /* 0x0000007a0600e985 */ /* 0x0003e2000c101b10 */
[----:B------:R-:W-:Y:S02]  /*e8c0*/  ISETP.GE.AND P2, PT, R10, c[0x0][0x3c8], PT ;  /* 0x0000f2000a007a0c */ /* 0x000fe40003f46270 */
[----:B------:R-:W-:Y:S02]  /*e8d0*/  ISETP.GE.AND P1, PT, R11, c[0x0][0x3c8], PT ;  /* 0x0000f2000b007a0c */ /* 0x000fe40003f26270 */
[----:B------:R-:W-:Y:S02]  /*e8e0*/  ISETP.GE.AND P0, PT, R13, c[0x0][0x3c8], PT ;  /* 0x0000f2000d007a0c */ /* 0x000fe40003f06270 */
[----:B------:R-:W-:-:S02]  /*e8f0*/  @!P5 LOP3.LUT R4, R4, 0xfffffffe, RZ, 0xc0, !PT ;  /* 0xfffffffe0404d812 */ /* 0x000fc400078ec0ff */
[----:B------:R-:W-:Y:S02]  /*e900*/  @!P4 LEA.HI R12, R9, R9, RZ, 0x1 ;  /* 0x00000009090cc211 */ /* 0x000fe400078f08ff */
[----:B------:R-:W-:Y:S01]  /*e910*/  IADD3 R0, R0, 0x38, RZ ;  /* 0x0000003800007810 */ /* 0x000fe20007ffe0ff */
[----:B------:R-:W-:Y:S01]  /*e920*/  @!P5 IMAD.WIDE R4, R4, 0x4, R2 ;  /* 0x000000040404d825 */ /* 0x000fe200078e0202 */
[----:B------:R-:W-:Y:S02]  /*e930*/  @!P3 LEA.HI R8, R8, R8, RZ, 0x1 ;  /* 0x000000080808b211 */ /* 0x000fe400078f08ff */
[----:B------:R-:W-:Y:S02]  /*e940*/  @!P4 LOP3.LUT R12, R12, 0xfffffffe, RZ, 0xc0, !PT ;  /* 0xfffffffe0c0cc812 */ /* 0x000fe400078ec0ff */
[----:B------:R4:W-:Y:S01]  /*e950*/  @!P5 ST.E.64 [R4.64], R130 ;  /* 0x000000820400d985 */ /* 0x0009e2000c101b10 */
[----:B------:R-:W-:Y:S02]  /*e960*/  @!P3 LOP3.LUT R8, R8, 0xfffffffe, RZ, 0xc0, !PT ;  /* 0xfffffffe0808b812 */ /* 0x000fe400078ec0ff */
[----:B-1----:R-:W-:-:S04]  /*e970*/  @!P2 LEA.HI R6, R10, R10, RZ, 0x1 ;  /* 0x0000000a0a06a211 */ /* 0x002fc800078f08ff */
[----:B------:R-:W-:Y:S02]  /*e980*/  @!P2 LOP3.LUT R6, R6, 0xfffffffe, RZ, 0xc0, !PT ;  /* 0xfffffffe0606a812 */ /* 0x000fe400078ec0ff */
[----:B----4-:R-:W-:Y:S01]  /*e990*/  @!P1 LEA.HI R5, R11, R11, RZ, 0x1 ;  /* 0x0000000b0b059211 */ /* 0x010fe200078f08ff */
[--C-:B------:R-:W-:Y:S01]  /*e9a0*/  @!P3 IMAD.WIDE R10, R8, 0x4, R2.reuse ;  /* 0x00000004080ab825 */ /* 0x100fe200078e0202 */
[----:B------:R-:W-:Y:S02]  /*e9b0*/  @!P0 LEA.HI R4, R13, R13, RZ, 0x1 ;  /* 0x0000000d0d048211 */ /* 0x000fe400078f08ff */
        /* <DEDUP_REMOVED lines=10> */
[----:B------:R1:W-:Y:S01]  /*ea60*/  @!P0 ST.E.64 [R4.64], R174 ;  /* 0x000000ae04008985 */ /* 0x0003e2000c101b10 */
[----:B------:R-:W-:-:S13]  /*ea70*/  ISETP.GE.AND P0, PT, R0, c[0x0][0x3c8], PT ;  /* 0x0000f20000007a0c */ /* 0x000fda0003f06270 */
[----:B------:R-:W-:Y:S05]  /*ea80*/  @P0 EXIT ;  /* 0x000000000000094d */ /* 0x000fea0003800000 */
[----:B------:R-:W-:-:S04]  /*ea90*/  LEA.HI R0, R0, R0, RZ, 0x1 ;  /* 0x0000000000007211 */ /* 0x000fc800078f08ff */
[----:B------:R-:W-:-:S05]  /*eaa0*/  LOP3.LUT R0, R0, 0xfffffffe, RZ, 0xc0, !PT ;  /* 0xfffffffe00007812 */ /* 0x000fca00078ec0ff */
[----:B------:R-:W-:-:S05]  /*eab0*/  IMAD.WIDE R2, R0, 0x4, R2 ;  /* 0x0000000400027825 */ /* 0x000fca00078e0202 */
[----:B------:R-:W-:Y:S01]  /*eac0*/  ST.E.64 [R2.64], R178 ;  /* 0x000000b202007985 */ /* 0x000fe2000c101b10 */
[----:B------:R-:W-:Y:S05]  /*ead0*/  EXIT ;  /* 0x000000000000794d */ /* 0x000fea0003800000 */
.L_x_23:
[----:B------:R-:W3:Y:S02]  /*eae0*/  S2R R0, SR_TID.X ;  /* 0x0000000000007919 */ /* 0x000ee40000002100 */
[----:B---3--:R-:W-:-:S13]  /*eaf0*/  ISETP.GT.AND P0, PT, R0, 0x7f, PT ;  /* 0x0000007f0000780c */ /* 0x008fda0003f04270 */
[----:B------:R-:W-:Y:S05]  /*eb00*/  @P0 EXIT ;  /* 0x000000000000094d */ /* 0x000fea0003800000 */
[----:B------:R-:W3:Y:S01]  /*eb10*/  S2R R8, SR_CTAID.X ;  /* 0x0000000000087919 */ /* 0x000ee20000002500 */
[----:B------:R-:W-:-:S05]  /*eb20*/  MOV R3, c[0x0][0x4e8] ;  /* 0x00013a0000037a02 */ /* 0x000fca0000000f00 */
[----:B-1----:R-:W-:Y:S01]  /*eb30*/  IMAD R2, R3, c[0x0][0x388], RZ ;  /* 0x0000e20003027a24 */ /* 0x002fe200078e02ff */
[----:B---3--:R-:W-:-:S04]  /*eb40*/  LEA R8, R8, R0, 0x7 ;  /* 0x0000000008087211 */ /* 0x008fc800078e38ff */
[----:B------:R-:W-:-:S13]  /*eb50*/  ISETP.GE.AND P0, PT, R8, R2, PT ;  /* 0x000000020800720c */ /* 0x000fda0003f06270 */
[----:B------:R-:W-:Y:S05]  /*eb60*/  @P0 EXIT ;  /* 0x000000000000094d */ /* 0x000fea0003800000 */
[----:B------:R-:W1:Y:S01]  /*eb70*/  S2R R7, SR_CTAID.Z ;  /* 0x0000000000077919 */ /* 0x000e620000002700 */
[----:B------:R-:W-:Y:S01]  /*eb80*/  USHF.R.S32.HI UR6, URZ, 0x1f, UR10 ;  /* 0x0000001f3f067899 */ /* 0x000fe2000801140a */
[----:B------:R-:W-:Y:S01]  /*eb90*/  ISETP.NE.AND P0, PT, R3, 0x1, PT ;  /* 0x000000010300780c */ /* 0x000fe20003f05270 */
[----:B------:R-:W-:Y:S01]  /*eba0*/  ULDC.64 UR4, c[0x0][0x4d0] ;  /* 0x0001340000047ab9 */ /* 0x000fe20000000a00 */
[----:B------:R-:W3:Y:S01]  /*ebb0*/  S2R R9, SR_CTAID.Y ;  /* 0x0000000000097919 */ /* 0x000ee20000002600 */
[----:B------:R-:W-:Y:S01]  /*ebc0*/  UIMAD UR6, UR6, UR4, URZ ;  /* 0x00000004060672a4 */ /* 0x000fe2000f8e023f */
[----:B------:R-:W-:Y:S01]  /*ebd0*/  IADD3 R4, RZ, -UR10, RZ ;  /* 0x8000000aff047c10 */ /* 0x000fe2000fffe0ff */
[----:B--2---:R-:W-:Y:S01]  /*ebe0*/  UIMAD.WIDE.U32 UR8, UR10, UR4, URZ ;  /* 0x000000040a0872a5 */ /* 0x004fe2000f8e003f */
[----:B------:R-:W-:Y:S01]  /*ebf0*/  MOV R0, R8 ;  /* 0x0000000800007202 */ /* 0x000fe20000000f00 */
[----:B------:R-:W-:-:S04]  /*ec00*/  UIMAD UR4, UR10, UR5, UR6 ;  /* 0x000000050a0472a4 */ /* 0x000fc8000f8e0206 */
[----:B------:R-:W-:Y:S01]  /*ec10*/  UIADD3 UR4, UR9, UR4, URZ ;  /* 0x0000000409047290 */ /* 0x000fe2000fffe03f */
[----:B------:R-:W-:Y:S01]  /*ec20*/  MOV R3, UR9 ;  /* 0x0000000900037c02 */ /* 0x000fe20008000f00 */
[----:B------:R-:W-:-:S04]  /*ec30*/  @P0 IMAD.HI.U32 R5, R8, c[0x0][0x4ec], RZ ;  /* 0x00013b0008050a27 */ /* 0x000fc800078e00ff */
[----:B------:R-:W-:Y:S01]  /*ec40*/  IMAD.U32 R2, RZ, RZ, UR8 ;  /* 0x00000008ff027e24 */ /* 0x000fe2000f8e00ff */
[----:B------:R-:W-:Y:S01]  /*ec50*/  @P0 SHF.R.U32.HI R0, RZ, c[0x0][0x4f0], R5 ;  /* 0x00013c00ff000a19 */ /* 0x000fe20000011605 */
[----:B------:R-:W-:Y:S01]  /*ec60*/  IMAD.U32 R3, RZ, RZ, UR4 ;  /* 0x00000004ff037e24 */ /* 0x000fe2000f8e00ff */
[----:B-1----:R-:W-:-:S03]  /*ec70*/  SHF.R.S32.HI R6, RZ, 0x1f, R7 ;  /* 0x0000001fff067819 */ /* 0x002fc60000011407 */
[----:B------:R-:W-:-:S04]  /*ec80*/  IMAD.WIDE.U32 R2, R7, c[0x0][0x4d8], R2 ;  /* 0x0001360007027a25 */ /* 0x000fc800078e0002 */
[----:B------:R-:W-:Y:S02]  /*ec90*/  IMAD R6, R6, c[0x0][0x4d8], RZ ;  /* 0x0001360006067a24 */ /* 0x000fe400078e02ff */
[----:B---3--:R-:W-:Y:S02]  /*eca0*/  IMAD R4, R4, c[0x0][0x550], R9 ;  /* 0x0001540004047a24 */ /* 0x008fe400078e0209 */
[----:B------:R-:W-:Y:S01]  /*ecb0*/  IMAD R5, R7, c[0x0][0x4dc], R6 ;  /* 0x0001370007057a24 */ /* 0x000fe200078e0206 */
[----:B------:R-:W-:Y:S02]  /*ecc0*/  IADD3 R7, -R0, RZ, RZ ;  /* 0x000000ff00077210 */ /* 0x000fe40007ffe1ff */
[----:B------:R-:W-:Y:S01]  /*ecd0*/  SHF.R.S32.HI R6, RZ, 0x1f, R4 ;  /* 0x0000001fff067819 */ /* 0x000fe20000011404 */
[----:B------:R-:W-:Y:S02]  /*ece0*/  IMAD.IADD R3, R5, 0x1, R3 ;  /* 0x0000000105037824 */ /* 0x000fe400078e0203 */
[----:B------:R-:W-:Y:S01]  /*ecf0*/  IMAD R5, R7, c[0x0][0x4e8], R8 ;  /* 0x00013a0007057a24 */ /* 0x000fe200078e0208 */
[----:B------:R-:W-:Y:S01]  /*ed00*/  SHF.R.S32.HI R7, RZ, 0x1f, R0 ;  /* 0x0000001fff077819 */ /* 0x000fe20000011400 */
[----:B------:R-:W-:-:S02]  /*ed10*/  IMAD R6, R6, c[0x0][0x4e0], RZ ;  /* 0x0001380006067a24 */ /* 0x000fc400078e02ff */
[----:B------:R-:W-:-:S04]  /*ed20*/  IMAD.WIDE.U32 R2, R4, c[0x0][0x4e0], R2 ;  /* 0x0001380004027a25 */ /* 0x000fc800078e0002 */
[----:B------:R-:W-:Y:S01]  /*ed30*/  IMAD R6, R4, c[0x0][0x4e4], R6 ;  /* 0x0001390004067a24 */ /* 0x000fe200078e0206 */
[----:B------:R-:W-:Y:S02]  /*ed40*/  SHF.R.S32.HI R4, RZ, 0x1f, R5 ;  /* 0x0000001fff047819 */ /* 0x000fe40000011405 */
[----:B------:R-:W-:-:S03]  /*ed50*/  IADD3 R2, P0, R0, R2, RZ ;  /* 0x0000000200027210 */ /* 0x000fc60007f1e0ff */
[----:B------:R-:W-:Y:S01]  /*ed60*/  IMAD R0, R4, c[0x0][0x4c8], RZ ;  /* 0x0001320004007a24 */ /* 0x000fe200078e02ff */
[----:B------:R-:W-:-:S03]  /*ed70*/  IADD3.X R3, R7, R3, R6, P0, !PT ;  /* 0x0000000307037210 */ /* 0x000fc600007fe406 */
[C---:B------:R-:W-:Y:S02]  /*ed80*/  IMAD R0, R5.reuse, c[0x0][0x4cc], R0 ;  /* 0x0001330005007a24 */ /* 0x040fe400078e0200 */
[----:B------:R-:W-:-:S05]  /*ed90*/  IMAD.WIDE.U32 R2, R5, c[0x0][0x4c8], R2 ;  /* 0x0001320005027a25 */ /* 0x000fca00078e0002 */
[----:B------:R-:W-:Y:S02]  /*eda0*/  IADD3 R0, R3, R0, RZ ;  /* 0x0000000003007210 */ /* 0x000fe40007ffe0ff */
[----:B------:R-:W-:-:S04]  /*edb0*/  LEA R4, P0, R2, c[0x0][0x4a8], 0x2 ;  /* 0x00012a0002047a11 */ /* 0x000fc800078010ff */
[----:B------:R-:W-:Y:S02]  /*edc0*/  LEA.HI.X R5, R2, c[0x0][0x4ac], R0, 0x2, P0 ;  /* 0x00012b0002057a11 */ /* 0x000fe400000f1400 */
[----:B------:R-:W-:-:S05]  /*edd0*/  MOV R0, 0xff800000 ;  /* 0xff80000000007802 */ /* 0x000fca0000000f00 */
[----:B------:R-:W-:Y:S01]  /*ede0*/  STG.E [R4.64], R0 ;  /* 0x0000000004007986 */ /* 0x000fe2000c101910 */
[----:B------:R-:W-:Y:S05]  /*edf0*/  EXIT ;  /* 0x000000000000794d */ /* 0x000fea0003800000 */
.L_x_30:
[----:B------:R-:W-:-:S00]  /*ee00*/  BRA `(.L_x_30) ;  /* 0xfffffff000007947 */ /* 0x000fc0000383ffff */
[----:B------:R-:W-:-:S00]  /*ee10*/  NOP ;  /* 0x0000000000007918 */ /* 0x000fc00000000000 */
        /* <DEDUP_REMOVED lines=14> */
.L_x_1909:


//--------------------- .text._ZN7cutlass13device_kernelIN5flash19enable_sm80_to_sm89INS1_16FlashAttnFwdSm80INS1_25CollectiveMainloopFwdSm80ILi4ELi1ELb0EN4cute5tupleIJNS5_1CILi128EEENS7_ILi80EEENS7_ILi64EEEEEELi64ENS_6half_tEfNS_4arch4Sm80ELb0ELb0ELb1ELb1ELb1ELb0ELb1ELb1EEENS1_21CollectiveEpilogueFwdINS6_IJS8_SA_S9_EEENS6_IJNS7_ILi1EEESI_SI_EEESC_SE_Li128ELb1ELb1ELb1ELb0EEENS1_36VarlenDynamicPersistentTileSchedulerILi128ELi80ELi128ELi128ELb1ELb1ELb0ELb0ELb1ELb1EEEEEEEEEvNT_6ParamsE --------------------------
	.section	.text._ZN7cutlass13device_kernelIN5flash19enable_sm80_to_sm89INS1_16FlashAttnFwdSm80INS1_25CollectiveMainloopFwdSm80ILi4ELi1ELb0EN4cute5tupleIJNS5_1CILi128EEENS7_ILi80EEENS7_ILi64EEEEEELi64ENS_6half_tEfNS_4arch4Sm80ELb0ELb0ELb1ELb1ELb1ELb0ELb1ELb1EEENS1_21CollectiveEpilogueFwdINS6_IJS8_SA_S9_EEENS6_IJNS7_ILi1EEESI_SI_EEESC_SE_Li128ELb1ELb1ELb1ELb0EEENS1_36VarlenDynamicPersistentTileSchedulerILi128ELi80ELi128ELi128ELb1ELb1ELb0ELb0ELb1ELb1EEEEEEEEEvNT_6ParamsE,"ax",@progbits
	.sectioninfo	@"SHI_REGISTERS=255"
	.align	128
.text._ZN7cutlass13device_kernelIN5flash19enable_sm80_to_sm89INS1_16FlashAttnFwdSm80INS1_25CollectiveMainloopFwdSm80ILi4ELi1ELb0EN4cute5tupleIJNS5_1CILi128EEENS7_ILi80EEENS7_ILi64EEEEEELi64ENS_6half_tEfNS_4arch4Sm80ELb0ELb0ELb1ELb1ELb1ELb0ELb1ELb1EEENS1_21CollectiveEpilogueFwdINS6_IJS8_SA_S9_EEENS6_IJNS7_ILi1EEESI_SI_EEESC_SE_Li128ELb1ELb1ELb1ELb0EEENS1_36VarlenDynamicPersistentTileSchedulerILi128ELi80ELi128ELi128ELb1ELb1ELb0ELb0ELb1ELb1EEEEEEEEEvNT_6ParamsE:
        .type           _ZN7cutlass13device_kernelIN5flash19enable_sm80_to_sm89INS1_16FlashAttnFwdSm80INS1_25CollectiveMainloopFwdSm80ILi4ELi1ELb0EN4cute5tupleIJNS5_1CILi128EEENS7_ILi80EEENS7_ILi64EEEEEELi64ENS_6half_tEfNS_4arch4Sm80ELb0ELb0ELb1ELb1ELb1ELb0ELb1ELb1EEENS1_21CollectiveEpilogueFwdINS6_IJS8_SA_S9_EEENS6_IJNS7_ILi1EEESI_SI_EEESC_SE_Li128ELb1ELb1ELb1ELb0EEENS1_36VarlenDynamicPersistentTileSchedulerILi128ELi80ELi128ELi128ELb1ELb1ELb0ELb0ELb1ELb1EEEEEEEEEvNT_6ParamsE,@function
        .size           _ZN7cutlass13device_kernelIN5flash19enable_sm80_to_sm89INS1_16FlashAttnFwdSm80INS1_25CollectiveMainloopFwdSm80ILi4ELi1ELb0EN4cute5tupleIJNS5_1CILi128EEENS7_ILi80EEENS7_ILi64EEEEEELi64ENS_6half_tEfNS_4arch4Sm80ELb0ELb0ELb1ELb1ELb1ELb0ELb1ELb1EEENS1_21CollectiveEpilogueFwdINS6_IJS8_SA_S9_EEENS6_IJNS7_ILi1EEESI_SI_EEESC_SE_Li128ELb1ELb1ELb1ELb0EEENS1_36VarlenDynamicPersistentTileSchedulerILi128ELi80ELi128ELi128ELb1ELb1ELb0ELb0ELb1ELb1EEEEEEEEEvNT_6ParamsE,(.L_x_1910 - _ZN7cutlass13device_kernelIN5flash19enable_sm80_to_sm89INS1_16FlashAttnFwdSm80INS1_25CollectiveMainloopFwdSm80ILi4ELi1ELb0EN4cute5tupleIJNS5_1CILi128EEENS7_ILi80EEENS7_ILi64EEEEEELi64ENS_6half_tEfNS_4arch4Sm80ELb0ELb0ELb1ELb1ELb1ELb0ELb1ELb1EEENS1_21CollectiveEpilogueFwdINS6_IJS8_SA_S9_EEENS6_IJNS7_ILi1EEESI_SI_EEESC_SE_Li128ELb1ELb1ELb1ELb0EEENS1_36VarlenDynamicPersistentTileSchedulerILi128ELi80ELi128ELi128ELb1ELb1ELb0ELb0ELb1ELb1EEEEEEEEEvNT_6ParamsE)
        .other          _ZN7cutlass13device_kernelIN5flash19enable_sm80_to_sm89INS1_16FlashAttnFwdSm80INS1_25CollectiveMainloopFwdSm80ILi4ELi1ELb0EN4cute5tupleIJNS5_1CILi128EEENS7_ILi80EEENS7_ILi64EEEEEELi64ENS_6half_tEfNS_4arch4Sm80ELb0ELb0ELb1ELb1ELb1ELb0ELb1ELb1EEENS1_21CollectiveEpilogueFwdINS6_IJS8_SA_S9_EEENS6_IJNS7_ILi1EEESI_SI_EEESC_SE_Li128ELb1ELb1ELb1ELb0EEENS1_36VarlenDynamicPersistentTileSchedulerILi128ELi80ELi128ELi128ELb1ELb1ELb0ELb0ELb1ELb1EEEEEEEEEvNT_6ParamsE,@"STO_CUDA_ENTRY STV_DEFAULT"
_ZN7cutlass13device_kernelIN5flash19enable_sm80_to_sm89INS1_16FlashAttnFwdSm80INS1_25CollectiveMainloopFwdSm80ILi4ELi1ELb0EN4cute5tupleIJNS5_1CILi128EEENS7_ILi80EEENS7_ILi64EEEEEELi64ENS_6half_tEfNS_4arch4Sm80ELb0ELb0ELb1ELb1ELb1ELb0ELb1ELb1EEENS1_21CollectiveEpilogueFwdINS6_IJS8_SA_S9_EEENS6_IJNS7_ILi1EEESI_SI_EEESC_SE_Li128ELb1ELb1ELb1ELb0EEENS1_36VarlenDynamicPersistentTileSchedulerILi128ELi80ELi128ELi128ELb1ELb1ELb0ELb0ELb1ELb1EEEEEEEEEvNT_6ParamsE:
[----:B------:R-:W-:-:S03]  /*0000*/  MOV R1, c[0x0][0x28] ;  /* 0x00000a0000017a02 */ /* 0x000fc60000000f00 */
[----:B------:R-:W1:Y:S01]  /*0010*/  S2R R2, SR_TID.X ;  /* 0x0000000000027919 */ /* 0x000e620000002100 */
[----:B------:R-:W-:Y:S01]  /*0020*/  IADD3 R1, R1, -0xd0, RZ ;  /* 0xffffff3001017810 */ /* 0x000fe20007ffe0ff */
[----:B------:R-:W-:Y:S01]  /*0030*/  ULDC.64 UR6, c[0x0][0x118] ;  /* 0x0000460000067ab9 */ /* 0x000fe20000000a00 */
[----:B-1----:R-:W-:-:S05]  /*0040*/  SHF.R.U32.HI R0, RZ, 0x5, R2 ;  /* 0x00000005ff007819 */ /* 0x002fca0000011602 */
[----:B------:R-:W1:Y:S02]  /*0050*/  SHFL.IDX PT, R3, R0, RZ, 0x1f ;  /* 0x00001fff00037589 */ /* 0x000e6400000e0000 */
[----:B-1----:R-:W-:Y:S02]  /*0060*/  ISETP.NE.AND P0, PT, R3, RZ, PT ;  /* 0x000000ff0300720c */ /* 0x002fe40003f05270 */
[----:B------:R-:W-:Y:S11]  /*0070*/  STL [R1+0xc4], R3 ;  /* 0x0000c40301007387 */ /* 0x000ff60000100800 */
[----:B------:R-:W-:Y:S06]  /*0080*/  @P0 BAR.SYNC.DEFER_BLOCKING 0x5, 0x80 ;  /* 0x0142000000000b1d */ /* 0x000fec0000010000 */
[----:B------:R-:W1:Y:S04]  /*0090*/  @P0 LDS.128 R4, [0x9100] ;  /* 0x00910000ff040984 */ /* 0x000e680000000c00 */
[----:B-1----:R1:W-:Y:S04]  /*00a0*/  @P0 STL.64 [R1+0x40], R4 ;  /* 0x0000400401000387 */ /* 0x0023e80000100a00 */
[----:B------:R1:W-:Y:S04]  /*00b0*/  @P0 STL.64 [R1+0x48], R6 ;  /* 0x0000480601000387 */ /* 0x0003e80000100a00 */
[----:B------:R-:W-:Y:S06]  /*00c0*/  @P0 BAR.ARV 0x4, 0x80 ;  /* 0x0102000000000b1d */ /* 0x000fec0000002000 */
[----:B------:R-:W-:Y:S05]  /*00d0*/  @P0 BRA `(.L_x_31) ;  /* 0x00000b1000000947 */ /* 0x000fea0003800000 */
[----:B------:R-:W-:Y:S01]  /*00e0*/  LOP3.LUT R15, R2, 0x1f, RZ, 0xc0, !PT ;  /* 0x0000001f020f7812 */ /* 0x000fe200078ec0ff */
[----:B------:R-:W-:Y:S01]  /*00f0*/  CS2R R8, SRZ ;  /* 0x0000000000087805 */ /* 0x000fe2000001ff00 */
[----:B-1----:R-:W-:-:S02]  /*0100*/  IMAD.MOV.U32 R7, RZ, RZ, RZ ;  /* 0x000000ffff077224 */ /* 0x002fc400078e00ff */
[----:B------:R-:W-:-:S04]  /*0110*/  ISETP.NE.AND P6, PT, R15, 0x1f, PT ;  /* 0x0000001f0f00780c */ /* 0x000fc80003fc5270 */
[----:B------:R-:W-:-:S13]  /*0120*/  ISETP.GE.OR P0, PT, R15, c[0x0][0x53c], !P6 ;  /* 0x00014f000f007a0c */ /* 0x000fda0007706670 */
[----:B------:R-:W-:Y:S02]  /*0130*/  @!P0 IMAD.MOV.U32 R4, RZ, RZ, 0x4 ;  /* 0x00000004ff048424 */ /* 0x000fe400078e00ff */
[----:B------:R-:W-:Y:S02]  /*0140*/  @!P0 IMAD.MOV.U32 R2, RZ, RZ, 0x4 ;  /* 0x00000004ff028424 */ /* 0x000fe400078e00ff */
[----:B------:R-:W-:-:S04]  /*0150*/  @!P0 IMAD.WIDE.U32 R4, R15, R4, c[0x0][0x580] ;  /* 0x000160000f048625 */ /* 0x000fc800078e0004 */
[C---:B------:R-:W-:Y:S01]  /*0160*/  @!P0 IMAD.WIDE.U32 R2, R15.reuse, R2, c[0x0][0x578] ;  /* 0x00015e000f028625 */ /* 0x040fe200078e0002 */
[----:B------:R-:W2:Y:S04]  /*0170*/  @!P0 LDG.E R8, [R4.64] ;  /* 0x0000000604088981 */ /* 0x000ea8000c1e1900 */
[----:B------:R-:W2:Y:S01]  /*0180*/  @!P0 LDG.E R7, [R2.64] ;  /* 0x0000000602078981 */ /* 0x000ea2000c1e1900 */
[C---:B------:R-:W-:Y:S01]  /*0190*/  ISETP.NE.AND P5, PT, R15.reuse, RZ, PT ;  /* 0x000000ff0f00720c */ /* 0x040fe20003fa5270 */
[----:B------:R-:W1:Y:S01]  /*01a0*/  S2UR UR4, SR_CTAID.X ;  /* 0x00000000000479c3 */ /* 0x000e620000002500 */
[C---:B------:R-:W-:Y:S02]  /*01b0*/  ISETP.GE.U32.AND P4, PT, R15.reuse, 0x2, PT ;  /* 0x000000020f00780c */ /* 0x040fe40003f86070 */
[----:B------:R-:W-:-:S02]  /*01c0*/  ISETP.GE.U32.AND P3, PT, R15, 0x4, PT ;  /* 0x000000040f00780c */ /* 0x000fc40003f66070 */
[C---:B------:R-:W-:Y:S02]  /*01d0*/  ISETP.GE.U32.AND P2, PT, R15.reuse, 0x8, PT ;  /* 0x000000080f00780c */ /* 0x040fe40003f46070 */
[----:B------:R-:W-:Y:S01]  /*01e0*/  ISETP.GE.U32.AND P1, PT, R15, 0x10, PT ;  /* 0x000000100f00780c */ /* 0x000fe20003f26070 */
[----:B--2---:R-:W-:-:S05]  /*01f0*/  IMAD R4, R8, R7, RZ ;  /* 0x0000000708047224 */ /* 0x004fca00078e02ff */
[----:B------:R-:W2:Y:S02]  /*0200*/  SHFL.UP PT, R0, R4, 0x1, RZ ;  /* 0x0420000004007989 */ /* 0x000ea400000e00ff */
[----:B--2---:R-:W-:-:S05]  /*0210*/  SEL R0, R0, RZ, P5 ;  /* 0x000000ff00007207 */ /* 0x004fca0002800000 */
[----:B------:R-:W-:-:S05]  /*0220*/  IMAD.IADD R4, R4, 0x1, R0 ;  /* 0x0000000104047824 */ /* 0x000fca00078e0200 */
        /* <DEDUP_REMOVED lines=12> */
[----:B------:R-:W2:Y:S02]  /*02f0*/  SHFL.IDX PT, R6, R4, 0x1f, 0x1f ;  /* 0x03e01f0004067f89 */ /* 0x000ea400000e0000 */
[----:B--2---:R-:W-:-:S04]  /*0300*/  IMAD R6, R6, c[0x0][0x538], RZ ;  /* 0x00014e0006067a24 */ /* 0x004fc800078e02ff */
[----:B------:R-:W-:Y:S01]  /*0310*/  IMAD.MOV.U32 R0, RZ, RZ, R6 ;  /* 0x000000ffff007224 */ /* 0x000fe200078e0006 */
[----:B-1----:R-:W-:-:S13]  /*0320*/  ISETP.GT.AND P0, PT, R6, UR4, PT ;  /* 0x0000000406007c0c */ /* 0x002fda000bf04270 */
[----:B------:R-:W-:Y:S05]  /*0330*/  @P0 BRA `(.L_x_32) ;  /* 0x0000027000000947 */ /* 0x000fea0003800000 */
[----:B------:R-:W-:Y:S02]  /*0340*/  MOV R6, R0 ;  /* 0x0000000000067202 */ /* 0x000fe40000000f00 */
[----:B------:R-:W-:-:S04]  /*0350*/  MOV R9, RZ ;  /* 0x000000ff00097202 */ /* 0x000fc80000000f00 */
.L_x_36:
[----:B------:R-:W-:-:S04]  /*0360*/  IADD3 R0, R9, 0x1f, RZ ;  /* 0x0000001f09007810 */ /* 0x000fc80007ffe0ff */
[----:B------:R-:W-:-:S13]  /*0370*/  ISETP.GE.AND P0, PT, R0, c[0x0][0x53c], PT ;  /* 0x00014f0000007a0c */ /* 0x000fda0003f06270 */
[----:B------:R-:W-:Y:S05]  /*0380*/  @P0 BRA `(.L_x_33) ;  /* 0x0000078000000947 */ /* 0x000fea0003800000 */
[----:B------:R-:W-:Y:S01]  /*0390*/  MOV R9, R0 ;  /* 0x0000000000097202 */ /* 0x000fe20000000f00 */
[----:B------:R-:W-:Y:S01]  /*03a0*/  IMAD.MOV.U32 R7, RZ, RZ, RZ ;  /* 0x000000ffff077224 */ /* 0x000fe200078e00ff */
[----:B------:R-:W-:Y:S02]  /*03b0*/  MOV R8, RZ ;  /* 0x000000ff00087202 */ /* 0x000fe40000000f00 */
[----:B------:R-:W-:-:S04]  /*03c0*/  IADD3 R0, R15, R9, RZ ;  /* 0x000000090f007210 */ /* 0x000fc80007ffe0ff */
[----:B------:R-:W-:-:S13]  /*03d0*/  ISETP.GE.OR P0, PT, R0, c[0x0][0x53c], !P6 ;  /* 0x00014f0000007a0c */ /* 0x000fda0007706670 */
[----:B------:R-:W-:Y:S01]  /*03e0*/  @!P0 MOV R2, 0x4 ;  /* 0x0000000400028802 */ /* 0x000fe20000000f00 */
[----:B------:R-:W-:-:S04]  /*03f0*/  @!P0 IMAD.MOV.U32 R3, RZ, RZ, 0x4 ;  /* 0x00000004ff038424 */ /* 0x000fc800078e00ff */
[----:B------:R-:W-:-:S04]  /*0400*/  @!P0 IMAD.WIDE R4, R0, R2, c[0x0][0x580] ;  /* 0x0001600000048625 */ /* 0x000fc800078e0202 */
[----:B------:R-:W-:Y:S01]  /*0410*/  @!P0 IMAD.WIDE R2, R0, R3, c[0x0][0x578] ;  /* 0x00015e0000028625 */ /* 0x000fe200078e0203 */
[----:B------:R-:W2:Y:S04]  /*0420*/  @!P0 LDG.E R8, [R4.64] ;  /* 0x0000000604088981 */ /* 0x000ea8000c1e1900 */
[----:B------:R-:W2:Y:S02]  /*0430*/  @!P0 LDG.E R7, [R2.64] ;  /* 0x0000000602078981 */ /* 0x000ea4000c1e1900 */
[----:B--2---:R-:W-:Y:S01]  /*0440*/  IMAD R5, R8, R7, RZ ;  /* 0x0000000708057224 */ /* 0x004fe200078e02ff */
[----:B------:R-:W-:Y:S05]  /*0450*/  BRA.DIV ~URZ, `(.L_x_34) ;  /* 0x0000ed827f007947 */ /* 0x000fea000b800000 */
[----:B------:R1:W2:Y:S02]  /*0460*/  SHFL.UP PT, R0, R5, 0x1, RZ ;  /* 0x0420000005007989 */ /* 0x0002a400000e00ff */
.L_x_155:
[----:B--2---:R-:W-:-:S04]  /*0470*/  SEL R0, R0, RZ, P5 ;  /* 0x000000ff00007207 */ /* 0x004fc80002800000 */
[----:B-1----:R-:W-:Y:S01]  /*0480*/  IADD3 R5, R5, R0, RZ ;  /* 0x0000000005057210 */ /* 0x002fe20007ffe0ff */
[----:B------:R-:W-:Y:S05]  /*0490*/  BRA.DIV ~URZ, `(.L_x_35) ;  /* 0x0000eda27f007947 */ /* 0x000fea000b800000 */
[----:B------:R-:W1:Y:S02]  /*04a0*/  SHFL.UP PT, R0, R5, 0x2, RZ ;  /* 0x0440000005007989 */ /* 0x000e6400000e00ff */
[----:B-1----:R-:W-:-:S05]  /*04b0*/  SEL R0, R0, RZ, P4 ;  /* 0x000000ff00007207 */ /* 0x002fca0002000000 */
[----:B------:R-:W-:-:S05]  /*04c0*/  IMAD.IADD R0, R5, 0x1, R0 ;  /* 0x0000000105007824 */ /* 0x000fca00078e0200 */
        /* <DEDUP_REMOVED lines=9> */
[----:B------:R1:W2:Y:S02]  /*0560*/  SHFL.IDX PT, R0, R4, 0x1f, 0x1f ;  /* 0x03e01f0004007f89 */ /* 0x0002a400000e0000 */
.L_x_156:
[----:B--2---:R-:W-:-:S05]  /*0570*/  IMAD R0, R0, c[0x0][0x538], RZ ;  /* 0x00014e0000007a24 */ /* 0x004fca00078e02ff */
[----:B------:R-:W-:-:S04]  /*0580*/  IADD3 R6, R0, R6, RZ ;  /* 0x0000000600067210 */ /* 0x000fc80007ffe0ff */
[----:B------:R-:W-:-:S13]  /*0590*/  ISETP.GT.AND P0, PT, R6, UR4, PT ;  /* 0x0000000406007c0c */ /* 0x000fda000bf04270 */
[----:B-1----:R-:W-:Y:S05]  /*05a0*/  @!P0 BRA `(.L_x_36) ;  /* 0xfffffdb000008947 */ /* 0x002fea000383ffff */
.L_x_32:
[----:B------:R-:W-:-:S05]  /*05b0*/  IADD3 R13, -R0, R6, RZ ;  /* 0x00000006000d7210 */ /* 0x000fca0007ffe1ff */
[----:B------:R-:W-:-:S05]  /*05c0*/  IMAD R0, R4, c[0x0][0x538], R13 ;  /* 0x00014e0004007a24 */ /* 0x000fca00078e020d */
[----:B------:R-:W-:Y:S01]  /*05d0*/  ISETP.GT.AND P0, PT, R0, UR4, PT ;  /* 0x0000000400007c0c */ /* 0x000fe2000bf04270 */
[----:B------:R-:W-:-:S12]  /*05e0*/  BRA.DIV ~URZ, `(.L_x_37) ;  /* 0x0000ee127f007947 */ /* 0x000fd8000b800000 */
[----:B------:R-:W-:-:S04]  /*05f0*/  VOTE.ANY R0, PT, !P0 ;  /* 0x0000000000007806 */ /* 0x000fc800040e0100 */
.L_x_157:
[----:B------:R1:W2:Y:S01]  /*0600*/  POPC R14, R0 ;  /* 0x00000000000e7309 */ /* 0x0002a20000000000 */
[----:B------:R-:W-:Y:S05]  /*0610*/  BRA.DIV ~URZ, `(.L_x_38) ;  /* 0x0000ee227f007947 */ /* 0x000fea000b800000 */
[----:B--2---:R2:W3:Y:S01]  /*0620*/  SHFL.IDX PT, R12, R8, R14, 0x1f ;  /* 0x00001f0e080c7589 */ /* 0x0044e200000e0000 */
[----:B------:R-:W-:-:S03]  /*0630*/  MOV R6, RZ ;  /* 0x000000ff00067202 */ /* 0x000fc60000000f00 */
[----:B------:R2:W4:Y:S04]  /*0640*/  SHFL.IDX PT, R11, R7, R14, 0x1f ;  /* 0x00001f0e070b7589 */ /* 0x00052800000e0000 */
.L_x_158:
[----:B------:R-:W-:Y:S01]  /*0650*/  ISETP.NE.AND P0, PT, R0, RZ, PT ;  /* 0x000000ff0000720c */ /* 0x000fe20003f05270 */
[----:B------:R-:W-:-:S12]  /*0660*/  BSSY B0, `(.L_x_39) ;  /* 0x0000005000007945 */ /* 0x000fd80003800000 */
[----:B------:R-:W-:Y:S05]  /*0670*/  @!P0 BRA `(.L_x_40) ;  /* 0x0000003000008947 */ /* 0x000fea0003800000 */
[----:B------:R-:W-:Y:S01]  /*0680*/  IADD3 R10, R14, -0x1, RZ ;  /* 0xffffffff0e0a7810 */ /* 0x000fe20007ffe0ff */
[----:B------:R-:W-:Y:S05]  /*0690*/  BRA.DIV ~URZ, `(.L_x_41) ;  /* 0x0000ee827f007947 */ /* 0x000fea000b800000 */
[----:B------:R1:W2:Y:S02]  /*06a0*/  SHFL.IDX PT, R6, R4, R10, 0x1f ;  /* 0x00001f0a04067589 */ /* 0x0002a400000e0000 */
.L_x_40:
[----:B------:R-:W-:Y:S05]  /*06b0*/  BSYNC B0 ;  /* 0x0000000000007941 */ /* 0x000fea0003800000 */
.L_x_39:
[----:B-1-3--:R-:W-:Y:S01]  /*06c0*/  IABS R0, R12 ;  /* 0x0000000c00007213 */ /* 0x00afe20000000000 */
[----:B--2---:R-:W-:-:S04]  /*06d0*/  IMAD R4, R6, c[0x0][0x538], R13 ;  /* 0x00014e0006047a24 */ /* 0x004fc800078e020d */
[----:B------:R-:W-:Y:S01]  /*06e0*/  IMAD.MOV.U32 R5, RZ, RZ, R0 ;  /* 0x000000ffff057224 */ /* 0x000fe200078e0000 */
[----:B----4-:R-:W-:Y:S01]  /*06f0*/  IABS R0, R11 ;  /* 0x0000000b00007213 */ /* 0x010fe20000000000 */
[----:B------:R1:W-:Y:S01]  /*0700*/  STL [R1+0x40], R4 ;  /* 0x0000400401007387 */ /* 0x0003e20000100800 */
[----:B------:R-:W-:Y:S01]  /*0710*/  IADD3 R10, -R4, UR4, RZ ;  /* 0x00000004040a7c10 */ /* 0x000fe2000fffe1ff */
[----:B------:R-:W2:Y:S02]  /*0720*/  I2F.RP R2, R5 ;  /* 0x0000000500027306 */ /* 0x000ea40000209400 */
[----:B------:R-:W-:Y:S01]  /*0730*/  IMAD.MOV.U32 R7, RZ, RZ, R0 ;  /* 0x000000ffff077224 */ /* 0x000fe200078e0000 */
[----:B------:R-:W-:Y:S02]  /*0740*/  IABS R6, R10 ;  /* 0x0000000a00067213 */ /* 0x000fe40000000000 */
[----:B------:R-:W-:-:S03]  /*0750*/  IABS R0, R12 ;  /* 0x0000000c00007213 */ /* 0x000fc60000000000 */
[----:B------:R-:W-:Y:S01]  /*0760*/  I2F.RP R8, R7 ;  /* 0x0000000700087306 */ /* 0x000fe20000209400 */
[----:B------:R-:W-:-:S07]  /*0770*/  IADD3 R0, RZ, -R0, RZ ;  /* 0x80000000ff007210 */ /* 0x000fce0007ffe0ff */
[----:B--2---:R-:W2:Y:S02]  /*0780*/  MUFU.RCP R2, R2 ;  /* 0x0000000200027308 */ /* 0x004ea40000001000 */
[----:B--2---:R-:W-:-:S06]  /*0790*/  IADD3 R2, R2, 0xffffffe, RZ ;  /* 0x0ffffffe02027810 */ /* 0x004fcc0007ffe0ff */
[----:B------:R-:W2:Y:S02]  /*07a0*/  F2I.FTZ.U32.TRUNC.NTZ R3, R2 ;  /* 0x0000000200037305 */ /* 0x000ea4000021f000 */
[----:B--2---:R-:W-:-:S04]  /*07b0*/  IMAD.MOV R2, RZ, RZ, -R3 ;  /* 0x000000ffff027224 */ /* 0x004fc800078e0a03 */
[----:B-1----:R-:W-:Y:S02]  /*07c0*/  IMAD R4, R2, R5, RZ ;  /* 0x0000000502047224 */ /* 0x002fe400078e02ff */
[----:B------:R-:W-:-:S04]  /*07d0*/  IMAD.MOV.U32 R2, RZ, RZ, RZ ;  /* 0x000000ffff027224 */ /* 0x000fc800078e00ff */
[----:B------:R-:W-:-:S04]  /*07e0*/  IMAD.HI.U32 R2, R3, R4, R2 ;  /* 0x0000000403027227 */ /* 0x000fc800078e0002 */
[----:B------:R-:W-:-:S04]  /*07f0*/  IMAD.MOV.U32 R3, RZ, RZ, R6 ;  /* 0x000000ffff037224 */ /* 0x000fc800078e0006 */
[----:B------:R-:W-:-:S04]  /*0800*/  IMAD.HI.U32 R2, R2, R3, RZ ;  /* 0x0000000302027227 */ /* 0x000fc800078e00ff */
[----:B------:R-:W-:Y:S02]  /*0810*/  IMAD R0, R2, R0, R3 ;  /* 0x0000000002007224 */ /* 0x000fe400078e0203 */
[----:B------:R-:W1:Y:S03]  /*0820*/  MUFU.RCP R3, R8 ;  /* 0x0000000800037308 */ /* 0x000e660000001000 */
[----:B------:R-:W-:Y:S02]  /*0830*/  ISETP.GT.U32.AND P1, PT, R5, R0, PT ;  /* 0x000000000500720c */ /* 0x000fe40003f24070 */
[----:B-1----:R-:W-:-:S11]  /*0840*/  IADD3 R3, R3, 0xffffffe, RZ ;  /* 0x0ffffffe03037810 */ /* 0x002fd60007ffe0ff */
[----:B------:R-:W-:Y:S01]  /*0850*/  @!P1 IMAD.IADD R0, R0, 0x1, -R5 ;  /* 0x0000000100009824 */ /* 0x000fe200078e0a05 */
[----:B------:R-:W-:Y:S02]  /*0860*/  @!P1 IADD3 R2, R2, 0x1, RZ ;  /* 0x0000000102029810 */ /* 0x000fe40007ffe0ff */
[----:B------:R-:W-:Y:S01]  /*0870*/  ISETP.NE.AND P1, PT, R12, RZ, PT ;  /* 0x000000ff0c00720c */ /* 0x000fe20003f25270 */
[----:B------:R-:W1:Y:S01]  /*0880*/  F2I.FTZ.U32.TRUNC.NTZ R3, R3 ;  /* 0x0000000300037305 */ /* 0x000e62000021f000 */
[----:B------:R-:W-:Y:S02]  /*0890*/  ISETP.GE.U32.AND P2, PT, R0, R5, PT ;  /* 0x000000050000720c */ /* 0x000fe40003f46070 */
[----:B------:R-:W-:-:S04]  /*08a0*/  LOP3.LUT R0, R10, R12, RZ, 0x3c, !PT ;  /* 0x0000000c0a007212 */ /* 0x000fc800078e3cff */
[----:B------:R-:W-:-:S07]  /*08b0*/  ISETP.GE.AND P0, PT, R0, RZ, PT ;  /* 0x000000ff0000720c */ /* 0x000fce0003f06270 */
[----:B------:R-:W-:Y:S02]  /*08c0*/  @P2 IADD3 R2, R2, 0x1, RZ ;  /* 0x0000000102022810 */ /* 0x000fe40007ffe0ff */
[----:B-1----:R-:W-:-:S03]  /*08d0*/  IADD3 R0, RZ, -R3, RZ ;  /* 0x80000003ff007210 */ /* 0x002fc60007ffe0ff */
[----:B------:R-:W-:Y:S02]  /*08e0*/  IMAD.MOV.U32 R4, RZ, RZ, R2 ;  /* 0x000000ffff047224 */ /* 0x000fe400078e0002 */
[----:B------:R-:W-:Y:S01]  /*08f0*/  IMAD.MOV.U32 R2, RZ, RZ, R0 ;  /* 0x000000ffff027224 */ /* 0x000fe200078e0000 */
[----:B------:R-:W-:Y:S01]  /*0900*/  IABS R0, R11 ;  /* 0x0000000b00007213 */ /* 0x000fe20000000000 */
[----:B------:R-:W-:Y:S01]  /*0910*/  @!P0 IMAD.MOV R4, RZ, RZ, -R4 ;  /* 0x000000ffff048224 */ /* 0x000fe200078e0a04 */
[----:B------:R-:W-:Y:S01]  /*0920*/  @!P1 LOP3.LUT R4, RZ, R12, RZ, 0x33, !PT ;  /* 0x0000000cff049212 */ /* 0x000fe200078e33ff */
[----:B------:R-:W-:Y:S01]  /*0930*/  IMAD R5, R2, R7, RZ ;  /* 0x0000000702057224 */ /* 0x000fe200078e02ff */
[----:B------:R-:W-:Y:S01]  /*0940*/  MOV R2, RZ ;  /* 0x000000ff00027202 */ /* 0x000fe20000000f00 */
[----:B------:R-:W-:Y:S01]  /*0950*/  IMAD.MOV R6, RZ, RZ, -R0 ;  /* 0x000000ffff067224 */ /* 0x000fe200078e0a00 */
[----:B------:R-:W-:-:S03]  /*0960*/  IABS R8, R4 ;  /* 0x0000000400087213 */ /* 0x000fc60000000000 */
[----:B------:R-:W-:-:S04]  /*0970*/  IMAD.HI.U32 R0, R3, R5, R2 ;  /* 0x0000000503007227 */ /* 0x000fc800078e0002 */
[----:B------:R-:W-:Y:S02]  /*0980*/  IMAD.MOV.U32 R2, RZ, RZ, R8 ;  /* 0x000000ffff027224 */ /* 0x000fe400078e0008 */
[----:B------:R-:W-:Y:S02]  /*0990*/  IMAD.MOV.U32 R3, RZ, RZ, R6 ;  /* 0x000000ffff037224 */ /* 0x000fe400078e0006 */
[----:B------:R-:W-:-:S04]  /*09a0*/  IMAD.HI.U32 R0, R0, R2, RZ ;  /* 0x0000000200007227 */ /* 0x000fc800078e00ff */
[----:B------:R-:W-:Y:S02]  /*09b0*/  IMAD R2, R0, R3, R2 ;  /* 0x0000000300027224 */ /* 0x000fe400078e0202 */
[----:B------:R-:W-:-:S03]  /*09c0*/  IMAD R3, R4, R12, RZ ;  /* 0x0000000c04037224 */ /* 0x000fc600078e02ff */
[----:B------:R-:W-:Y:S02]  /*09d0*/  ISETP.GT.U32.AND P1, PT, R7, R2, PT ;  /* 0x000000020700720c */ /* 0x000fe40003f24070 */
[----:B------:R-:W-:-:S11]  /*09e0*/  IADD3 R3, R10, -R3, RZ ;  /* 0x800000030a037210 */ /* 0x000fd60007ffe0ff */
[----:B------:R-:W-:Y:S01]  /*09f0*/  @!P1 IMAD.IADD R2, R2, 0x1, -R7 ;  /* 0x0000000102029824 */ /* 0x000fe200078e0a07 */
[----:B------:R-:W-:Y:S02]  /*0a00*/  @!P1 IADD3 R0, R0, 0x1, RZ ;  /* 0x0000000100009810 */ /* 0x000fe40007ffe0ff */
[----:B------:R-:W-:Y:S02]  /*0a10*/  ISETP.NE.AND P1, PT, R11, RZ, PT ;  /* 0x000000ff0b00720c */ /* 0x000fe40003f25270 */
[----:B------:R-:W-:Y:S02]  /*0a20*/  ISETP.GE.U32.AND P2, PT, R2, R7, PT ;  /* 0x000000070200720c */ /* 0x000fe40003f46070 */
[----:B------:R-:W-:-:S04]  /*0a30*/  LOP3.LUT R2, R4, R11, RZ, 0x3c, !PT ;  /* 0x0000000b04027212 */ /* 0x000fc800078e3cff */
[----:B------:R-:W-:-:S07]  /*0a40*/  ISETP.GE.AND P0, PT, R2, RZ, PT ;  /* 0x000000ff0200720c */ /* 0x000fce0003f06270 */
[----:B------:R-:W-:-:S06]  /*0a50*/  @P2 IADD3 R0, R0, 0x1, RZ ;  /* 0x0000000100002810 */ /* 0x000fcc0007ffe0ff */
[----:B------:R-:W-:Y:S02]  /*0a60*/  @!P0 IADD3 R0, -R0, RZ, RZ ;  /* 0x000000ff00008210 */ /* 0x000fe40007ffe1ff */
[----:B------:R-:W-:-:S05]  /*0a70*/  @!P1 LOP3.LUT R0, RZ, R11, RZ, 0x33, !PT ;  /* 0x0000000bff009212 */ /* 0x000fca00078e33ff */
[--C-:B------:R-:W-:Y:S02]  /*0a80*/  IMAD.MOV R2, RZ, RZ, -R0.reuse ;  /* 0x000000ffff027224 */ /* 0x100fe400078e0a00 */
[C---:B------:R-:W-:Y:S02]  /*0a90*/  IMAD R0, R11.reuse, 0x1000000, R0 ;  /* 0x010000000b007824 */ /* 0x040fe400078e0200 */
[----:B------:R-:W-:Y:S02]  /*0aa0*/  IMAD R2, R11, R2, R4 ;  /* 0x000000020b027224 */ /* 0x000fe400078e0204 */
[----:B------:R-:W-:Y:S02]  /*0ab0*/  IMAD.IADD R4, R14, 0x1, R9 ;  /* 0x000000010e047824 */ /* 0x000fe400078e0209 */
[----:B------:R-:W-:-:S03]  /*0ac0*/  IMAD R0, R2, 0x10000, R0 ;  /* 0x0001000002007824 */ /* 0x000fc600078e0200 */
[----:B------:R1:W-:Y:S04]  /*0ad0*/  STL [R1+0x4c], R4 ;  /* 0x00004c0401007387 */ /* 0x0003e80000100800 */
[----:B------:R1:W-:Y:S04]  /*0ae0*/  STL [R1+0x48], R0 ;  /* 0x0000480001007387 */ /* 0x0003e80000100800 */
[----:B------:R1:W-:Y:S01]  /*0af0*/  STL [R1+0x44], R3 ;  /* 0x0000440301007387 */ /* 0x0003e20000100800 */
[----:B------:R-:W-:Y:S05]  /*0b00*/  BRA `(.L_x_42) ;  /* 0x0000006000007947 */ /* 0x000fea0003800000 */
.L_x_33:
[----:B------:R-:W-:Y:S01]  /*0b10*/  MOV R0, UR4 ;  /* 0x0000000400007c02 */ /* 0x000fe20008000f00 */
[----:B------:R-:W-:Y:S04]  /*0b20*/  STL [R1+0x44], RZ ;  /* 0x000044ff01007387 */ /* 0x000fe80000100800 */
[----:B------:R-:W-:Y:S04]  /*0b30*/  STL [R1+0x48], RZ ;  /* 0x000048ff01007387 */ /* 0x000fe80000100800 */
[----:B------:R1:W-:Y:S02]  /*0b40*/  STL [R1+0x40], R0 ;  /* 0x0000400001007387 */ /* 0x0003e40000100800 */
[----:B-1----:R-:W-:-:S05]  /*0b50*/  MOV R0, c[0x0][0x53c] ;  /* 0x00014f0000007a02 */ /* 0x002fca0000000f00 */
[----:B------:R1:W-:Y:S02]  /*0b60*/  STL [R1+0x4c], R0 ;  /* 0x00004c0001007387 */ /* 0x0003e40000100800 */
.L_x_42:
[----:B-1----:R-:W2:Y:S04]  /*0b70*/  LDL R4, [R1+0x40] ;  /* 0x0000400001047983 */ /* 0x002ea80000100800 */
[----:B------:R-:W2:Y:S04]  /*0b80*/  LDL R5, [R1+0x44] ;  /* 0x0000440001057983 */ /* 0x000ea80000100800 */
[----:B------:R-:W2:Y:S04]  /*0b90*/  LDL R6, [R1+0x48] ;  /* 0x0000480001067983 */ /* 0x000ea80000100800 */
[----:B------:R-:W2:Y:S01]  /*0ba0*/  LDL R7, [R1+0x4c] ;  /* 0x00004c0001077983 */ /* 0x000ea20000100800 */
[----:B------:R-:W-:Y:S01]  /*0bb0*/  ISETP.NE.AND P0, PT, R15, RZ, PT ;  /* 0x000000ff0f00720c */ /* 0x000fe20003f05270 */
[----:B------:R-:W-:-:S12]  /*0bc0*/  WARPSYNC 0xffffffff ;  /* 0xffffffff00007948 */ /* 0x000fd80003800000 */
[----:B--2---:R1:W-:Y:S04]  /*0bd0*/  @!P0 STS.128 [0x9100], R4 ;  /* 0x00910004ff008388 */ /* 0x0043e80000000c00 */
[----:B------:R-:W-:Y:S06]  /*0be0*/  BAR.ARV 0x5, 0x80 ;  /* 0x0142000000007b1d */ /* 0x000fec0000002000 */
.L_x_31:
[----:B------:R-:W2:Y:S02]  /*0bf0*/  LDL R0, [R1+0x4c] ;  /* 0x00004c0001007983 */ /* 0x000ea40000100800 */
[----:B--2---:R-:W-:-:S13]  /*0c00*/  ISETP.GE.AND P0, PT, R0, c[0x0][0x53c], PT ;  /* 0x00014f0000007a0c */ /* 0x004fda0003f06270 */
[----:B------:R-:W-:Y:S05]  /*0c10*/  @P0 EXIT ;  /* 0x000000000000094d */ /* 0x000fea0003800000 */
[----:B------:R-:W2:Y:S01]  /*0c20*/  S2R R11, SR_TID.X ;  /* 0x00000000000b7919 */ /* 0x000ea20000002100 */
[----:B------:R-:W-:Y:S02]  /*0c30*/  ULDC UR5, c[0x0][0x2ac] ;  /* 0x0000ab0000057ab9 */ /* 0x000fe40000000800 */
[----:B------:R-:W-:Y:S02]  /*0c40*/  ULDC UR4, c[0x0][0x1d0] ;  /* 0x0000740000047ab9 */ /* 0x000fe40000000800 */
[----:B------:R-:W-:Y:S01]  /*0c50*/  UIMAD UR5, UR5, UR4, URZ ;  /* 0x00000004050572a4 */ /* 0x000fe2000f8e023f */
[----:B--2---:R-:W-:-:S04]  /*0c60*/  SHF.R.S32.HI R10, RZ, 0x1f, R11 ;  /* 0x0000001fff0a7819 */ /* 0x004fc8000001140b */
[CC--:B------:R-:W-:Y:S02]  /*0c70*/  LEA.HI R8, R10.reuse, R11.reuse, RZ, 0x2 ;  /* 0x0000000b0a087211 */ /* 0x0c0fe400078f10ff */
[CC--:B-1----:R-:W-:Y:S02]  /*0c80*/  LEA.HI R5, R10.reuse, R11.reuse, RZ, 0x4 ;  /* 0x0000000b0a057211 */ /* 0x0c2fe400078f20ff */
[--C-:B------:R-:W-:Y:S02]  /*0c90*/  SHF.R.S32.HI R3, RZ, 0x2, R8.reuse ;  /* 0x00000002ff037819 */ /* 0x100fe40000011408 */
[----:B------:R-:W-:Y:S02]  /*0ca0*/  SHF.R.S32.HI R0, RZ, 0x1f, R8 ;  /* 0x0000001fff007819 */ /* 0x000fe40000011408 */
[----:B------:R-:W-:Y:S02]  /*0cb0*/  LEA.HI R16, R10, R11, RZ, 0x3 ;  /* 0x0000000b0a107211 */ /* 0x000fe400078f18ff */
[----:B------:R-:W-:-:S02]  /*0cc0*/  LEA.HI R0, R0, R3, RZ, 0x3 ;  /* 0x0000000300007211 */ /* 0x000fc400078f18ff */
[----:B------:R-:W-:Y:S02]  /*0cd0*/  LOP3.LUT R2, R5, 0xfffffff0, RZ, 0xc0, !PT ;  /* 0xfffffff005027812 */ /* 0x000fe400078ec0ff */
[----:B------:R-:W-:Y:S02]  /*0ce0*/  LOP3.LUT R0, R0, 0xfffffff8, RZ, 0xc0, !PT ;  /* 0xfffffff800007812 */ /* 0x000fe400078ec0ff */
[----:B------:R-:W-:Y:S02]  /*0cf0*/  SHF.R.S32.HI R4, RZ, 0x3, R16 ;  /* 0x00000003ff047819 */ /* 0x000fe40000011410 */
[----:B------:R-:W-:Y:S01]  /*0d00*/  LOP3.LUT R244, R16, 0xfffffff8, RZ, 0xc0, !PT ;  /* 0xfffffff810f47812 */ /* 0x000fe200078ec0ff */
[----:B------:R-:W-:Y:S01]  /*0d10*/  IMAD.IADD R9, R3, 0x1, -R0 ;  /* 0x0000000103097824 */ /* 0x000fe200078e0a00 */
[----:B------:R-:W-:Y:S01]  /*0d20*/  SHF.R.S32.HI R3, RZ, 0x4, R5 ;  /* 0x00000004ff037819 */ /* 0x000fe20000011405 */
[----:B------:R-:W-:Y:S02]  /*0d30*/  IMAD.IADD R0, R11, 0x1, -R2 ;  /* 0x000000010b007824 */ /* 0x000fe400078e0a02 */
[----:B------:R-:W-:Y:S01]  /*0d40*/  IMAD.SHL.U32 R2, R4, 0x40, RZ ;  /* 0x0000004004027824 */ /* 0x000fe200078e00ff */
[----:B------:R-:W-:Y:S01]  /*0d50*/  LEA.HI R5, R5, R3, RZ, 0x1 ;  /* 0x0000000305057211 */ /* 0x000fe200078f08ff */
[----:B------:R-:W-:Y:S01]  /*0d60*/  IMAD.IADD R244, R11, 0x1, -R244 ;  /* 0x000000010bf47824 */ /* 0x000fe200078e0af4 */
[----:B------:R-:W-:-:S02]  /*0d70*/  SHF.R.S32.HI R4, RZ, 0x1f, R0 ;  /* 0x0000001fff047819 */ /* 0x000fc40000011400 */
[----:B------:R-:W-:Y:S01]  /*0d80*/  LOP3.LUT R2, R2, 0x1c0, RZ, 0xc0, !PT ;  /* 0x000001c002027812 */ /* 0x000fe200078ec0ff */
[----:B------:R-:W-:Y:S01]  /*0d90*/  IMAD.SHL.U32 R231, R244, 0x8, RZ ;  /* 0x00000008f4e77824 */ /* 0x000fe200078e00ff */
[----:B------:R-:W-:Y:S02]  /*0da0*/  LEA.HI R13, R4, R0, RZ, 0x3 ;  /* 0x00000000040d7211 */ /* 0x000fe400078f18ff */
[----:B------:R-:W-:Y:S02]  /*0db0*/  SHF.R.U32.HI R7, RZ, 0x3, R2 ;  /* 0x00000003ff077819 */ /* 0x000fe40000011602 */
[----:B------:R-:W-:Y:S02]  /*0dc0*/  LOP3.LUT R4, R2, 0x38, R231, 0xf8, !PT ;  /* 0x0000003802047812 */ /* 0x000fe400078ef8e7 */
[----:B------:R-:W-:Y:S02]  /*0dd0*/  LOP3.LUT R6, R13, 0xfffffff8, RZ, 0xc0, !PT ;  /* 0xfffffff80d067812 */ /* 0x000fe400078ec0ff */
[----:B------:R-:W-:-:S02]  /*0de0*/  LOP3.LUT R5, R5, 0xfffffffe, RZ, 0xc0, !PT ;  /* 0xfffffffe05057812 */ /* 0x000fc400078ec0ff */
[----:B------:R-:W-:Y:S01]  /*0df0*/  LOP3.LUT R15, R4, R7, RZ, 0x3c, !PT ;  /* 0x00000007040f7212 */ /* 0x000fe200078e3cff */
[----:B------:R-:W-:Y:S01]  /*0e00*/  IMAD.IADD R7, R0, 0x1, -R6 ;  /* 0x0000000100077824 */ /* 0x000fe200078e0a06 */
[----:B------:R-:W-:Y:S01]  /*0e10*/  LOP3.LUT R2, R9, 0x1, RZ, 0xc0, !PT ;  /* 0x0000000109027812 */ /* 0x000fe200078ec0ff */
[----:B------:R-:W-:Y:S01]  /*0e20*/  IMAD.IADD R14, R3, 0x1, -R5 ;  /* 0x00000001030e7824 */ /* 0x000fe200078e0a05 */
[----:B------:R-:W-:Y:S02]  /*0e30*/  LEA.HI R0, R10, R11, RZ, 0x5 ;  /* 0x0000000b0a007211 */ /* 0x000fe400078f28ff */
[----:B------:R-:W-:Y:S02]  /*0e40*/  LOP3.LUT R3, R8, 0xfffffffc, RZ, 0xc0, !PT ;  /* 0xfffffffc08037812 */ /* 0x000fe400078ec0ff */
[----:B------:R-:W-:Y:S02]  /*0e50*/  ISETP.NE.U32.AND P0, PT, R2, 0x1, PT ;  /* 0x000000010200780c */ /* 0x000fe40003f05070 */
[--C-:B------:R-:W-:Y:S01]  /*0e60*/  SHF.R.S32.HI R6, RZ, 0x5, R0.reuse ;  /* 0x00000005ff067819 */ /* 0x100fe20000011400 */
[----:B------:R-:W-:Y:S01]  /*0e70*/  IMAD.IADD R8, R11, 0x1, -R3 ;  /* 0x000000010b087824 */ /* 0x000fe200078e0a03 */
[----:B------:R-:W-:-:S02]  /*0e80*/  SHF.R.S32.HI R2, RZ, 0x1f, R0 ;  /* 0x0000001fff027819 */ /* 0x000fc40000011400 */
[----:B------:R-:W-:Y:S02]  /*0e90*/  LOP3.LUT R0, R0, 0xffffffe0, RZ, 0xc0, !PT ;  /* 0xffffffe000007812 */ /* 0x000fe400078ec0ff */
[----:B------:R-:W-:Y:S02]  /*0ea0*/  LEA.HI R4, R10, R11, RZ, 0x6 ;  /* 0x0000000b0a047211 */ /* 0x000fe400078f30ff */
[----:B------:R-:W-:Y:S01]  /*0eb0*/  LEA.HI R3, R2, R6, RZ, 0x2 ;  /* 0x0000000602037211 */ /* 0x000fe200078f10ff */
[----:B------:R-:W-:Y:S01]  /*0ec0*/  IMAD.IADD R18, R11, 0x1, -R0 ;  /* 0x000000010b127824 */ /* 0x000fe200078e0a00 */
[----:B------:R-:W-:Y:S01]  /*0ed0*/  LEA.HI R0, R8, R8, RZ, 0x1 ;  /* 0x0000000808007211 */ /* 0x000fe200078f08ff */
[----:B------:R-:W-:Y:S01]  /*0ee0*/  IMAD.SHL.U32 R12, R4, 0x8, RZ ;  /* 0x00000008040c7824 */ /* 0x000fe200078e00ff */
[----:B------:R-:W-:Y:S01]  /*0ef0*/  LOP3.LUT R4, R3, 0xffffffc, RZ, 0xc0, !PT ;  /* 0x0ffffffc03047812 */ /* 0x000fe200078ec0ff */
[----:B------:R-:W-:Y:S01]  /*0f00*/  IMAD.SHL.U32 R2, R244, 0x40, RZ ;  /* 0x00000040f4027824 */ /* 0x000fe200078e00ff */
[C---:B------:R-:W-:Y:S01]  /*0f10*/  LOP3.LUT R3, R0.reuse, 0x1ffffffe, RZ, 0xc0, !PT ;  /* 0x1ffffffe00037812 */ /* 0x040fe200078ec0ff */
[----:B------:R-:W-:Y:S01]  /*0f20*/  IMAD.SHL.U32 R0, R0, 0x20, RZ ;  /* 0x0000002000007824 */ /* 0x000fe200078e00ff */
[----:B------:R-:W-:Y:S01]  /*0f30*/  SHF.R.S32.HI R11, RZ, 0x1f, R18 ;  /* 0x0000001fff0b7819 */ /* 0x000fe20000011412 */
[----:B------:R-:W-:Y:S01]  /*0f40*/  IMAD.IADD R5, R6, 0x1, -R4 ;  /* 0x0000000106057824 */ /* 0x000fe200078e0a04 */
[----:B------:R-:W-:Y:S01]  /*0f50*/  LOP3.LUT R2, R2, 0x1c0, RZ, 0xc0, !PT ;  /* 0x000001c002027812 */ /* 0x000fe200078ec0ff */
[----:B------:R-:W-:Y:S01]  /*0f60*/  IMAD.IADD R3, R8, 0x1, -R3 ;  /* 0x0000000108037824 */ /* 0x000fe200078e0a03 */
[----:B------:R-:W-:-:S02]  /*0f70*/  LEA.HI R11, R11, R18, RZ, 0x2 ;  /* 0x000000120b0b7211 */ /* 0x000fc400078f10ff */
[----:B------:R-:W-:Y:S02]  /*0f80*/  LOP3.LUT R0, R0, 0xffffffc0, RZ, 0xc0, !PT ;  /* 0xffffffc000007812 */ /* 0x000fe400078ec0ff */
[----:B------:R-:W-:Y:S02]  /*0f90*/  LOP3.LUT R10, R2, 0x8, R16, 0xf8, !PT ;  /* 0x00000008020a7812 */ /* 0x000fe400078ef810 */
[----:B------:R-:W-:Y:S02]  /*0fa0*/  SHF.R.U32.HI R4, RZ, 0x3, R2 ;  /* 0x00000003ff047819 */ /* 0x000fe40000011602 */
[----:B------:R-:W-:Y:S02]  /*0fb0*/  SHF.R.S32.HI R2, RZ, 0x2, R11 ;  /* 0x00000002ff027819 */ /* 0x000fe4000001140b */
[----:B------:R-:W-:Y:S01]  /*0fc0*/  LOP3.LUT R15, R15, 0x7ffffe00, R12, 0xf8, !PT ;  /* 0x7ffffe000f0f7812 */ /* 0x000fe200078ef80c */
[----:B------:R-:W-:Y:S01]  /*0fd0*/  IMAD R12, R3, 0x8, R0 ;  /* 0x00000008030c7824 */ /* 0x000fe200078e0200 */
[----:B------:R-:W-:Y:S01]  /*0fe0*/  LOP3.LUT R10, R10, R4, RZ, 0x3c, !PT ;  /* 0x000000040a0a7212 */ /* 0x000fe200078e3cff */
[----:B------:R-:W-:Y:S01]  /*0ff0*/  IMAD.SHL.U32 R0, R7, 0x40, RZ ;  /* 0x0000004007007824 */ /* 0x000fe200078e00ff */
[----:B------:R-:W-:Y:S01]  /*1000*/  R2P PR, R9, 0x6 ;  /* 0x0000000609007804 */ /* 0x000fe20000000000 */
[----:B------:R-:W-:Y:S01]  /*1010*/  IMAD R17, R5, 0x10, R2 ;  /* 0x0000001005117824 */ /* 0x000fe200078e0202 */
[----:B------:R-:W-:Y:S01]  /*1020*/  LOP3.LUT P4, RZ, R7, 0x2, RZ, 0xc0, !PT ;  /* 0x0000000207ff7812 */ /* 0x000fe2000788c0ff */
[----:B------:R-:W-:Y:S01]  /*1030*/  IMAD.SHL.U32 R2, R9, 0x40, RZ ;  /* 0x0000004009027824 */ /* 0x000fe200078e00ff */
[----:B------:R-:W-:Y:S01]  /*1040*/  LOP3.LUT R0, R0, 0x1c0, RZ, 0xc0, !PT ;  /* 0x000001c000007812 */ /* 0x000fe200078ec0ff */
[----:B------:R-:W-:Y:S01]  /*1050*/  IMAD.SHL.U32 R3, R14, 0x8, RZ ;  /* 0x000000080e037824 */ /* 0x000fe200078e00ff */
[----:B------:R-:W-:Y:S01]  /*1060*/  LOP3.LUT P3, RZ, R7, 0x4, RZ, 0xc0, !PT ;  /* 0x0000000407ff7812 */ /* 0x000fe2000786c0ff */
[----:B------:R-:W-:Y:S01]  /*1070*/  IMAD.SHL.U32 R5, R6, 0x400, RZ ;  /* 0x0000040006057824 */ /* 0x000fe200078e00ff */
[----:B------:R-:W-:Y:S01]  /*1080*/  LOP3.LUT R4, R2, 0x1c0, RZ, 0xc0, !PT ;  /* 0x000001c002047812 */ /* 0x000fe200078ec0ff */
[----:B------:R1:W-:Y:S01]  /*1090*/  STL [R1+0xc8], R17 ;  /* 0x0000c81101007387 */ /* 0x0003e20000100800 */
[----:B------:R-:W-:Y:S01]  /*10a0*/  LOP3.LUT R2, R0, 0x8, R3, 0xf8, !PT ;  /* 0x0000000800027812 */ /* 0x000fe200078ef803 */
[----:B------:R-:W-:Y:S01]  /*10b0*/  IMAD.SHL.U32 R3, R13, 0x40, RZ ;  /* 0x000000400d037824 */ /* 0x000fe200078e00ff */
[----:B------:R-:W-:Y:S01]  /*10c0*/  SHF.R.U32.HI R0, RZ, 0x3, R0 ;  /* 0x00000003ff007819 */ /* 0x000fe20000011600 */
[----:B------:R-:W-:Y:S01]  /*10d0*/  IMAD R7, R8, 0x2, R5 ;  /* 0x0000000208077824 */ /* 0x000fe200078e0205 */
[----:B------:R-:W-:Y:S01]  /*10e0*/  LEA.HI R6, R4, R4, RZ, 0x1d ;  /* 0x0000000404067211 */ /* 0x000fe200078fe8ff */
[----:B------:R-:W-:Y:S01]  /*10f0*/  IMAD.MOV.U32 R9, RZ, RZ, 0x40 ;  /* 0x00000040ff097424 */ /* 0x000fe200078e00ff */
[----:B------:R-:W-:Y:S01]  /*1100*/  LOP3.LUT R2, R2, R0, RZ, 0x3c, !PT ;  /* 0x0000000002027212 */ /* 0x000fe200078e3cff */
[----:B------:R-:W-:Y:S01]  /*1110*/  IMAD R0, R14, 0x200, R10 ;  /* 0x000002000e007824 */ /* 0x000fe200078e020a */
[----:B------:R-:W-:Y:S01]  /*1120*/  LOP3.LUT R4, R3, 0xfffffe00, RZ, 0xc0, !PT ;  /* 0xfffffe0003047812 */ /* 0x000fe200078ec0ff */
[----:B------:R-:W-:Y:S01]  /*1130*/  IMAD.IADD R7, R7, 0x1, R6 ;  /* 0x0000000107077824 */ /* 0x000fe200078e0206 */
[----:B------:R-:W-:Y:S01]  /*1140*/  SHF.R.S32.HI R10, RZ, 0x1f, R231 ;  /* 0x0000001fff0a7819 */ /* 0x000fe200000114e7 */
[----:B------:R-:W-:Y:S01]  /*1150*/  IMAD.SHL.U32 R204, R15, 0x2, RZ ;  /* 0x000000020fcc7824 */ /* 0x000fe200078e00ff */
[CC--:B------:R-:W-:Y:S01]  /*1160*/  IADD3 R3, R2.reuse, R4.reuse, R5 ;  /* 0x0000000402037210 */ /* 0x0c0fe20007ffe005 */
[----:B------:R-:W-:Y:S01]  /*1170*/  IMAD.MOV.U32 R8, RZ, RZ, 0x20 ;  /* 0x00000020ff087424 */ /* 0x000fe200078e00ff */
[----:B------:R-:W-:Y:S01]  /*1180*/  LOP3.LUT R4, R2, R4, RZ, 0xfc, !PT ;  /* 0x0000000402047212 */ /* 0x000fe200078efcff */
[----:B------:R-:W-:Y:S01]  /*1190*/  IMAD.MOV.U32 R5, RZ, RZ, -0x10 ;  /* 0xfffffff0ff057424 */ /* 0x000fe200078e00ff */
[----:B------:R-:W-:Y:S01]  /*11a0*/  LOP3.LUT R2, R11, 0x7ffffffc, RZ, 0xc0, !PT ;  /* 0x7ffffffc0b027812 */ /* 0x000fe200078ec0ff */
[----:B------:R-:W-:Y:S01]  /*11b0*/  IMAD.IADD R11, R17, 0x1, R12 ;  /* 0x00000001110b7824 */ /* 0x000fe200078e020c */
[----:B------:R-:W-:-:S02]  /*11c0*/  LEA R184, R0, 0x2900, 0x1 ;  /* 0x0000290000b87811 */ /* 0x000fc400078e08ff */
[----:B------:R-:W-:Y:S01]  /*11d0*/  SEL R0, R9, 0xffffffc0, !P3 ;  /* 0xffffffc009007807 */ /* 0x000fe20005800000 */
[----:B------:R-:W-:Y:S01]  /*11e0*/  IMAD.IADD R2, R18, 0x1, -R2 ;  /* 0x0000000112027824 */ /* 0x000fe200078e0a02 */
[----:B------:R2:W-:Y:S01]  /*11f0*/  STL [R1+0xcc], R11 ;  /* 0x0000cc0b01007387 */ /* 0x0005e20000100800 */
[----:B------:R-:W-:Y:S02]  /*1200*/  LEA R9, R7, 0x80, 0x1 ;  /* 0x0000008007097811 */ /* 0x000fe400078e08ff */
[----:B------:R-:W-:Y:S01]  /*1210*/  IMAD.SHL.U32 R10, R2, 0x2, RZ ;  /* 0x00000002020a7824 */ /* 0x000fe200078e00ff */
[C---:B------:R-:W-:Y:S02]  /*1220*/  SEL R6, R8.reuse, 0xffffffe0, !P1 ;  /* 0xffffffe008067807 */ /* 0x040fe40004800000 */
[----:B------:R-:W-:Y:S02]  /*1230*/  SEL R2, R8, 0xffffffe0, !P4 ;  /* 0xffffffe008027807 */ /* 0x000fe40006000000 */
[C---:B-1----:R-:W-:Y:S01]  /*1240*/  IADD3 R17, R10.reuse, 0x8, RZ ;  /* 0x000000080a117810 */ /* 0x042fe20007ffe0ff */
[----:B------:R1:W-:Y:S01]  /*1250*/  STL [R1+0x74], R10 ;  /* 0x0000740a01007387 */ /* 0x0003e20000100800 */
[----:B------:R-:W-:-:S02]  /*1260*/  IADD3 R16, R10, 0x10, RZ ;  /* 0x000000100a107810 */ /* 0x000fc40007ffe0ff */
[C---:B------:R-:W-:Y:S01]  /*1270*/  IADD3 R15, R10.reuse, 0x18, RZ ;  /* 0x000000180a0f7810 */ /* 0x040fe20007ffe0ff */
[----:B------:R-:W-:Y:S01]  /*1280*/  STL [R1+0x68], R17 ;  /* 0x0000681101007387 */ /* 0x000fe20000100800 */
[C---:B------:R-:W-:Y:S02]  /*1290*/  IADD3 R14, R10.reuse, 0x20, RZ ;  /* 0x000000200a0e7810 */ /* 0x040fe40007ffe0ff */
[----:B------:R-:W-:Y:S01]  /*12a0*/  IADD3 R13, R10, 0x28, RZ ;  /* 0x000000280a0d7810 */ /* 0x000fe20007ffe0ff */
[----:B------:R-:W-:Y:S01]  /*12b0*/  STL [R1+0x64], R16 ;  /* 0x0000641001007387 */ /* 0x000fe20000100800 */
[----:B------:R-:W-:Y:S02]  /*12c0*/  SHF.R.S32.HI R7, RZ, 0x1f, R17 ;  /* 0x0000001fff077819 */ /* 0x000fe40000011411 */
[----:B------:R-:W-:Y:S01]  /*12d0*/  SHF.R.S32.HI R8, RZ, 0x1f, R16 ;  /* 0x0000001fff087819 */ /* 0x000fe20000011410 */
[----:B------:R-:W-:Y:S01]  /*12e0*/  STL [R1+0x60], R15 ;  /* 0x0000600f01007387 */ /* 0x000fe20000100800 */
[----:B------:R-:W-:-:S02]  /*12f0*/  SEL R5, R5, 0x10, !P0 ;  /* 0x0000001005057807 */ /* 0x000fc40004000000 */
[----:B------:R-:W-:Y:S01]  /*1300*/  LEA R194, R3, 0x5100, 0x1 ;  /* 0x0000510003c27811 */ /* 0x000fe200078e08ff */
[----:B------:R-:W-:Y:S01]  /*1310*/  STL [R1+0x5c], R14 ;  /* 0x00005c0e01007387 */ /* 0x000fe20000100800 */
[----:B--2---:R-:W-:Y:S02]  /*1320*/  IADD3 R11, R10, 0x30, RZ ;  /* 0x000000300a0b7810 */ /* 0x004fe40007ffe0ff */
[----:B------:R-:W-:Y:S01]  /*1330*/  LEA R190, R4, 0x100, 0x1 ;  /* 0x0000010004be7811 */ /* 0x000fe200078e08ff */
[----:B------:R-:W-:Y:S01]  /*1340*/  STL [R1+0x58], R13 ;  /* 0x0000580d01007387 */ /* 0x000fe20000100800 */
[C---:B------:R-:W-:Y:S02]  /*1350*/  IMAD.IADD R195, R194.reuse, 0x1, R0 ;  /* 0x00000001c2c37824 */ /* 0x040fe400078e0200 */
[----:B------:R-:W-:Y:S01]  /*1360*/  IMAD.IADD R197, R194, 0x1, R2 ;  /* 0x00000001c2c57824 */ /* 0x000fe200078e0202 */
[----:B------:R2:W-:Y:S01]  /*1370*/  STL [R1+0x54], R11 ;  /* 0x0000540b01007387 */ /* 0x0005e20000100800 */
[----:B-1----:R-:W-:Y:S01]  /*1380*/  IADD3 R10, R10, 0x38, RZ ;  /* 0x000000380a0a7810 */ /* 0x002fe20007ffe0ff */
[----:B------:R-:W-:-:S02]  /*1390*/  IMAD.IADD R191, R0, 0x1, R190 ;  /* 0x0000000100bf7824 */ /* 0x000fc400078e02be */
[----:B------:R1:W-:Y:S01]  /*13a0*/  STL [R1+0xb0], R7 ;  /* 0x0000b00701007387 */ /* 0x0003e20000100800 */
[C---:B------:R-:W-:Y:S02]  /*13b0*/  IMAD.IADD R193, R2.reuse, 0x1, R190 ;  /* 0x0000000102c17824 */ /* 0x040fe400078e02be */
[C---:B------:R-:W-:Y:S01]  /*13c0*/  IMAD.IADD R196, R2.reuse, 0x1, R195 ;  /* 0x0000000102c47824 */ /* 0x040fe200078e02c3 */
[----:B------:R-:W-:Y:S01]  /*13d0*/  STL [R1+0x50], R10 ;  /* 0x0000500a01007387 */ /* 0x000fe20000100800 */
[----:B------:R-:W-:-:S03]  /*13e0*/  IMAD.IADD R192, R2, 0x1, R191 ;  /* 0x0000000102c07824 */ /* 0x000fc600078e02bf */
[----:B------:R3:W-:Y:S04]  /*13f0*/  STL [R1+0xac], R8 ;  /* 0x0000ac0801007387 */ /* 0x0007e80000100800 */
[----:B------:R-:W-:Y:S01]  /*1400*/  STL [R1+0x84], R9 ;  /* 0x0000840901007387 */ /* 0x000fe20000100800 */
[----:B--2---:R-:W-:Y:S02]  /*1410*/  SHF.R.S32.HI R11, RZ, 0x1f, R11 ;  /* 0x0000001fff0b7819 */ /* 0x004fe4000001140b */
[----:B-1----:R-:W-:-:S05]  /*1420*/  SHF.R.S32.HI R7, RZ, 0x1f, R15 ;  /* 0x0000001fff077819 */ /* 0x002fca000001140f */
[----:B------:R1:W-:Y:S01]  /*1430*/  STL [R1+0xa8], R7 ;  /* 0x0000a80701007387 */ /* 0x0003e20000100800 */
[----:B---3--:R-:W-:-:S05]  /*1440*/  SHF.R.S32.HI R8, RZ, 0x1f, R14 ;  /* 0x0000001fff087819 */ /* 0x008fca000001140e */
[----:B------:R2:W-:Y:S01]  /*1450*/  STL [R1+0xa4], R8 ;  /* 0x0000a40801007387 */ /* 0x0005e20000100800 */
[----:B-1----:R-:W-:-:S05]  /*1460*/  SHF.R.S32.HI R7, RZ, 0x1f, R13 ;  /* 0x0000001fff077819 */ /* 0x002fca000001140d */
[----:B------:R1:W-:Y:S01]  /*1470*/  STL [R1+0xa0], R7 ;  /* 0x0000a00701007387 */ /* 0x0003e20000100800 */
[----:B--2---:R-:W-:-:S03]  /*1480*/  IADD3 R8, R9, 0x40, RZ ;  /* 0x0000004009087810 */ /* 0x004fc60007ffe0ff */
[----:B------:R2:W-:Y:S01]  /*1490*/  STL [R1+0x9c], R11 ;  /* 0x00009c0b01007387 */ /* 0x0005e20000100800 */
[----:B------:R-:W-:-:S05]  /*14a0*/  @P2 IADD3 R8, R9, -0x40, RZ ;  /* 0xffffffc009082810 */ /* 0x000fca0007ffe0ff */
[----:B------:R-:W-:-:S04]  /*14b0*/  IMAD.IADD R3, R5, 0x1, R8 ;  /* 0x0000000105037824 */ /* 0x000fc800078e0208 */
[----:B------:R-:W-:Y:S02]  /*14c0*/  IMAD.IADD R0, R6, 0x1, R3 ;  /* 0x0000000106007824 */ /* 0x000fe400078e0203 */
[C---:B-1----:R-:W-:Y:S01]  /*14d0*/  IMAD.IADD R7, R9.reuse, 0x1, R5 ;  /* 0x0000000109077824 */ /* 0x042fe200078e0205 */
[----:B--2---:R-:W-:Y:S01]  /*14e0*/  SHF.R.S32.HI R11, RZ, 0x1f, R10 ;  /* 0x0000001fff0b7819 */ /* 0x004fe2000001140a */
[----:B------:R-:W-:-:S04]  /*14f0*/  IMAD.IADD R10, R9, 0x1, R6 ;  /* 0x00000001090a7824 */ /* 0x000fc800078e0206 */
[----:B------:R-:W-:Y:S04]  /*1500*/  STL [R1+0x98], R11 ;  /* 0x0000980b01007387 */ /* 0x000fe80000100800 */
[----:B------:R1:W-:Y:S04]  /*1510*/  STL [R1+0x94], R7 ;  /* 0x0000940701007387 */ /* 0x0003e80000100800 */
[----:B------:R-:W-:Y:S01]  /*1520*/  STL [R1+0xb8], R10 ;  /* 0x0000b80a01007387 */ /* 0x000fe20000100800 */
[----:B-1----:R-:W-:-:S05]  /*1530*/  IMAD.IADD R7, R7, 0x1, R6 ;  /* 0x0000000107077824 */ /* 0x002fca00078e0206 */
[----:B------:R1:W-:Y:S04]  /*1540*/  STL [R1+0xb4], R7 ;  /* 0x0000b40701007387 */ /* 0x0003e80000100800 */
[----:B------:R2:W-:Y:S01]  /*1550*/  STL [R1+0x88], R8 ;  /* 0x0000880801007387 */ /* 0x0005e20000100800 */
[----:B-1----:R-:W-:-:S04]  /*1560*/  IMAD.IADD R7, R6, 0x1, R8 ;  /* 0x0000000106077824 */ /* 0x002fc800078e0208 */
[----:B------:R-:W-:Y:S01]  /*1570*/  IMAD.IADD R4, R5, 0x1, R7 ;  /* 0x0000000105047824 */ /* 0x000fe200078e0207 */
[----:B------:R2:W-:Y:S04]  /*1580*/  STL [R1+0x8c], R7 ;  /* 0x00008c0701007387 */ /* 0x0005e80000100800 */
[----:B------:R2:W-:Y:S04]  /*1590*/  STL [R1+0x90], R3 ;  /* 0x0000900301007387 */ /* 0x0005e80000100800 */
[----:B------:R2:W-:Y:S04]  /*15a0*/  STL [R1+0xc0], R4 ;  /* 0x0000c00401007387 */ /* 0x0005e80000100800 */
[----:B------:R2:W-:Y:S02]  /*15b0*/  STL [R1+0xbc], R0 ;  /* 0x0000bc0001007387 */ /* 0x0005e40000100800 */
.L_x_154:
[----:B--2---:R-:W2:Y:S01]  /*15c0*/  LDL R0, [R1+0x4c] ;  /* 0x00004c0001007983 */ /* 0x004ea20000100800 */
[----:B------:R-:W-:Y:S01]  /*15d0*/  IMAD.MOV.U32 R8, RZ, RZ, 0x4 ;  /* 0x00000004ff087424 */ /* 0x000fe200078e00ff */
[----:B------:R-:W-:-:S04]  /*15e0*/  ISETP.NE.U32.AND P4, PT, RZ, c[0x0][0x370], PT ;  /* 0x0000dc00ff007a0c */ /* 0x000fc80003f85070 */
[----:B------:R-:W-:Y:S01]  /*15f0*/  ISETP.NE.AND.EX P4, PT, RZ, c[0x0][0x374], PT, P4 ;  /* 0x0000dd00ff007a0c */ /* 0x000fe20003f85340 */
[----:B--2---:R-:W-:-:S05]  /*1600*/  IMAD.WIDE R2, R0, R8, c[0x0][0x588] ;  /* 0x0001620000027625 */ /* 0x004fca00078e0208 */
[----:B------:R-:W2:Y:S01]  /*1610*/  LDG.E R13, [R2.64] ;  /* 0x00000006020d7981 */ /* 0x000ea2000c1e1900 */
[----:B------:R-:W-:Y:S01]  /*1620*/  IMAD.MOV.U32 R9, RZ, RZ, RZ ;  /* 0x000000ffff097224 */ /* 0x000fe200078e00ff */
[----:B------:R-:W-:Y:S01]  /*1630*/  ISETP.NE.U32.AND P2, PT, RZ, c[0x0][0x360], PT ;  /* 0x0000d800ff007a0c */ /* 0x000fe20003f45070 */
[----:B------:R-:W-:Y:S01]  /*1640*/  IMAD.MOV.U32 R11, RZ, RZ, RZ ;  /* 0x000000ffff0b7224 */ /* 0x000fe200078e00ff */
[----:B------:R-:W-:Y:S02]  /*1650*/  ISETP.NE.U32.AND P3, PT, RZ, c[0x0][0x348], PT ;  /* 0x0000d200ff007a0c */ /* 0x000fe40003f65070 */
[----:B------:R-:W-:Y:S02]  /*1660*/  ISETP.NE.AND.EX P2, PT, RZ, c[0x0][0x364], PT, P2 ;  /* 0x0000d900ff007a0c */ /* 0x000fe40003f45320 */
[----:B------:R-:W-:Y:S02]  /*1670*/  ISETP.NE.AND.EX P3, PT, RZ, c[0x0][0x34c], PT, P3 ;  /* 0x0000d300ff007a0c */ /* 0x000fe40003f65330 */
[----:B--2---:R-:W-:Y:S01]  /*1680*/  SHF.R.S32.HI R15, RZ, 0x1f, R13 ;  /* 0x0000001fff0f7819 */ /* 0x004fe2000001140d */
[C---:B------:R-:W-:Y:S01]  /*1690*/  IMAD.SHL.U32 R18, R13.reuse, 0x4, RZ ;  /* 0x000000040d127824 */ /* 0x040fe200078e00ff */
[C---:B------:R-:W-:Y:S01]  /*16a0*/  @P4 LEA R6, P1, R13.reuse, c[0x0][0x370], 0x2 ;  /* 0x0000dc000d064a11 */ /* 0x040fe200078210ff */
[----:B------:R1:W-:Y:S01]  /*16b0*/  STL [R1+0x3c], R13 ;  /* 0x00003c0d01007387 */ /* 0x0003e20000100800 */
[----:B------:R-:W-:-:S02]  /*16c0*/  SHF.L.U64.HI R17, R13, 0x2, R15 ;  /* 0x000000020d117819 */ /* 0x000fc4000001020f */
[----:B------:R-:W-:Y:S01]  /*16d0*/  @P4 LEA.HI.X R7, R13, c[0x0][0x374], R15, 0x2, P1 ;  /* 0x0000dd000d074a11 */ /* 0x000fe200008f140f */
[----:B------:R1:W-:Y:S02]  /*16e0*/  STL [R1+0x7c], R15 ;  /* 0x00007c0f01007387 */ /* 0x0003e40000100800 */
[C---:B------:R-:W-:Y:S02]  /*16f0*/  @P2 IADD3 R4, P0, R18.reuse, c[0x0][0x360], RZ ;  /* 0x0000d80012042a10 */ /* 0x040fe40007f1e0ff */
[----:B------:R-:W-:Y:S01]  /*1700*/  IADD3 R2, P1, R18, c[0x0][0x348], RZ ;  /* 0x0000d20012027a10 */ /* 0x000fe20007f3e0ff */
[----:B------:R-:W2:Y:S01]  /*1710*/  @P4 LDG.E R9, [R6.64] ;  /* 0x0000000606094981 */ /* 0x000ea2000c1e1900 */
[C---:B------:R-:W-:Y:S02]  /*1720*/  @P2 IADD3.X R5, R17.reuse, c[0x0][0x364], RZ, P0, !PT ;  /* 0x0000d90011052a10 */ /* 0x040fe400007fe4ff */
[----:B------:R-:W-:Y:S01]  /*1730*/  IADD3.X R3, R17, c[0x0][0x34c], RZ, P1, !PT ;  /* 0x0000d30011037a10 */ /* 0x000fe20000ffe4ff */
[----:B------:R1:W-:Y:S04]  /*1740*/  STL [R1+0x6c], R18 ;  /* 0x00006c1201007387 */ /* 0x0003e80000100800 */
[----:B------:R1:W5:Y:S04]  /*1750*/  @P2 LDG.E R12, [R4.64] ;  /* 0x00000006040c2981 */ /* 0x000368000c1e1900 */
[----:B------:R1:W5:Y:S04]  /*1760*/  @P3 LDG.E R11, [R2.64] ;  /* 0x00000006020b3981 */ /* 0x000368000c1e1900 */
[----:B------:R1:W-:Y:S01]  /*1770*/  STL [R1+0x70], R17 ;  /* 0x0000701101007387 */ /* 0x0003e20000100800 */
[----:B------:R-:W-:Y:S03]  /*1780*/  YIELD ;  /* 0x0000000000007946 */ /* 0x000fe60003800000 */
[----:B--2---:R1:W-:Y:S01]  /*1790*/  STL [R1+0x14], R9 ;  /* 0x0000140901007387 */ /* 0x0043e20000100800 */
[----:B------:R-:W-:Y:S05]  /*17a0*/  @P2 BRA `(.L_x_43) ;  /* 0x0000005000002947 */ /* 0x000fea0003800000 */
[----:B-----5:R-:W-:Y:S01]  /*17b0*/  MOV R12, c[0x0][0x168] ;  /* 0x00005a00000c7a02 */ /* 0x020fe20000000f00 */
[----:B------:R-:W-:Y:S05]  /*17c0*/  @!P3 BRA `(.L_x_43) ;  /* 0x000000300000b947 */ /* 0x000fea0003800000 */
[----:B------:R2:W3:Y:S04]  /*17d0*/  LDG.E R0, [R2.64] ;  /* 0x0000000602007981 */ /* 0x0004e8000c1e1900 */
[----:B-12---:R-:W3:Y:S02]  /*17e0*/  LDG.E R2, [R2.64+0x4] ;  /* 0x0000040602027981 */ /* 0x006ee4000c1e1900 */
[----:B---3--:R-:W-:-:S02]  /*17f0*/  IADD3 R12, -R0, R2, RZ ;  /* 0x00000002000c7210 */ /* 0x008fc40007ffe1ff */
.L_x_43:
[----:B------:R-:W-:-:S04]  /*1800*/  ISETP.NE.U32.AND P0, PT, RZ, c[0x0][0x368], PT ;  /* 0x0000da00ff007a0c */ /* 0x000fc80003f05070 */
[----:B------:R-:W-:-:S13]  /*1810*/  ISETP.NE.AND.EX P0, PT, RZ, c[0x0][0x36c], PT, P0 ;  /* 0x0000db00ff007a0c */ /* 0x000fda0003f05300 */
[----:B------:R-:W-:Y:S05]  /*1820*/  @!P0 BRA `(.L_x_44) ;  /* 0x0000004000008947 */ /* 0x000fea0003800000 */
[----:B-1----:R-:W-:-:S04]  /*1830*/  IADD3 R2, P0, R18, c[0x0][0x368], RZ ;  /* 0x0000da0012027a10 */ /* 0x002fc80007f1e0ff */
[----:B------:R-:W-:-:S05]  /*1840*/  IADD3.X R3, R17, c[0x0][0x36c], RZ, P0, !PT ;  /* 0x0000db0011037a10 */ /* 0x000fca00007fe4ff */
[----:B------:R1:W5:Y:S01]  /*1850*/  LDG.E R0, [R2.64] ;  /* 0x0000000602007981 */ /* 0x000362000c1e1900 */
[----:B------:R-:W-:Y:S05]  /*1860*/  BRA `(.L_x_45) ;  /* 0x0000008000007947 */ /* 0x000fea0003800000 */
.L_x_44:
[----:B------:R-:W-:Y:S01]  /*1870*/  ISETP.NE.U32.AND P0, PT, RZ, c[0x0][0x350], PT ;  /* 0x0000d400ff007a0c */ /* 0x000fe20003f05070 */
[----:B------:R-:W-:-:S03]  /*1880*/  IMAD.U32 R0, RZ, RZ, UR5 ;  /* 0x00000005ff007e24 */ /* 0x000fc6000f8e00ff */
[----:B------:R-:W-:-:S13]  /*1890*/  ISETP.NE.AND.EX P0, PT, RZ, c[0x0][0x354], PT, P0 ;  /* 0x0000d500ff007a0c */ /* 0x000fda0003f05300 */
[----:B------:R-:W-:Y:S05]  /*18a0*/  @!P0 BRA `(.L_x_45) ;  /* 0x0000004000008947 */ /* 0x000fea0003800000 */
[----:B-1----:R-:W-:-:S05]  /*18b0*/  IMAD.WIDE R2, R13, R8, c[0x0][0x350] ;  /* 0x0000d4000d027625 */ /* 0x002fca00078e0208 */
[----:B------:R-:W2:Y:S04]  /*18c0*/  LDG.E R4, [R2.64] ;  /* 0x0000000602047981 */ /* 0x000ea8000c1e1900 */
[----:B------:R-:W2:Y:S02]  /*18d0*/  LDG.E R0, [R2.64+0x4] ;  /* 0x0000040602007981 */ /* 0x000ea4000c1e1900 */
[----:B--2---:R-:W-:-:S04]  /*18e0*/  IADD3 R0, -R4, R0, RZ ;  /* 0x0000000004007210 */ /* 0x004fc80007ffe1ff */
.L_x_45:
[----:B------:R-:W2:Y:S01]  /*18f0*/  LDL R16, [R1+0x48] ;  /* 0x0000480001107983 */ /* 0x000ea20000100800 */
[----:B-----5:R-:W-:Y:S01]  /*1900*/  IMAD.IADD R14, R0, 0x1, -R9 ;  /* 0x00000001000e7824 */ /* 0x020fe200078e0a09 */
[----:B------:R-:W-:Y:S04]  /*1910*/  BSSY B0, `(.L_x_46) ;  /* 0x000002e000007945 */ /* 0x000fe80003800000 */
[----:B------:R-:W-:-:S02]  /*1920*/  IADD3 R0, R14, 0x4f, RZ ;  /* 0x0000004f0e007810 */ /* 0x000fc40007ffe0ff */
[----:B------:R-:W-:-:S03]  /*1930*/  ISETP.GE.AND P0, PT, R14, 0x1, PT ;  /* 0x000000010e00780c */ /* 0x000fc60003f06270 */
[----:B------:R-:W-:-:S05]  /*1940*/  IMAD.HI R0, R0, 0x66666667, RZ ;  /* 0x6666666700007827 */ /* 0x000fca00078e02ff */
[----:B-1----:R-:W-:-:S04]  /*1950*/  SHF.R.U32.HI R2, RZ, 0x1f, R0 ;  /* 0x0000001fff027819 */ /* 0x002fc80000011600 */
[----:B------:R-:W-:Y:S01]  /*1960*/  LEA.HI.SX32 R10, R0, R2, 0x1b ;  /* 0x00000002000a7211 */ /* 0x000fe200078fdaff */
[----:B------:R-:W-:Y:S01]  /*1970*/  IMAD.MOV.U32 R2, RZ, RZ, RZ ;  /* 0x000000ffff027224 */ /* 0x000fe200078e00ff */
[C---:B--2---:R-:W-:Y:S02]  /*1980*/  LOP3.LUT R3, R16.reuse, 0xff000000, RZ, 0xc0, !PT ;  /* 0xff00000010037812 */ /* 0x044fe400078ec0ff */
[----:B------:R-:W-:Y:S02]  /*1990*/  LOP3.LUT R4, R16, 0xff0000, RZ, 0xc0, !PT ;  /* 0x00ff000010047812 */ /* 0x000fe400078ec0ff */
[----:B------:R-:W-:-:S04]  /*19a0*/  SHF.R.U32.HI R3, RZ, 0x8, R3 ;  /* 0x00000008ff037819 */ /* 0x000fc80000011603 */
[----:B------:R-:W-:-:S04]  /*19b0*/  LEA.HI R3, R4, R3, RZ, 0x10 ;  /* 0x0000000304037211 */ /* 0x000fc800078f80ff */
[----:B------:R-:W-:Y:S02]  /*19c0*/  LOP3.LUT R19, R3, 0xff, RZ, 0xc0, !PT ;  /* 0x000000ff03137812 */ /* 0x000fe400078ec0ff */
[----:B------:R-:W-:-:S03]  /*19d0*/  SHF.R.U32.HI R5, RZ, 0x10, R3 ;  /* 0x00000010ff057819 */ /* 0x000fc60000011603 */
[----:B------:R1:W-:Y:S04]  /*19e0*/  STL [R1+0x80], R19 ;  /* 0x0000801301007387 */ /* 0x0003e80000100800 */
[----:B------:R1:W-:Y:S01]  /*19f0*/  STL [R1+0x78], R5 ;  /* 0x0000780501007387 */ /* 0x0003e20000100800 */
[----:B------:R-:W-:Y:S05]  /*1a00*/  @!P0 BRA `(.L_x_47) ;  /* 0x000001e000008947 */ /* 0x000fea0003800000 */
[----:B------:R-:W-:Y:S01]  /*1a10*/  ISETP.NE.AND P0, PT, R5, RZ, PT ;  /* 0x000000ff0500720c */ /* 0x000fe20003f05270 */
[----:B------:R-:W-:-:S03]  /*1a20*/  IMAD.MOV.U32 R4, RZ, RZ, RZ ;  /* 0x000000ffff047224 */ /* 0x000fc600078e00ff */
[----:B------:R-:W-:-:S04]  /*1a30*/  SEL R0, R5, c[0x0][0x338], P0 ;  /* 0x0000ce0005007a07 */ /* 0x000fc80000000000 */
[----:B------:R-:W-:Y:S02]  /*1a40*/  IABS R3, R0 ;  /* 0x0000000000037213 */ /* 0x000fe40000000000 */
[----:B------:R-:W-:Y:S02]  /*1a50*/  IADD3 R6, R10, -0x1, R0 ;  /* 0xffffffff0a067810 */ /* 0x000fe40007ffe000 */
[----:B------:R-:W2:Y:S02]  /*1a60*/  I2F.RP R2, R3 ;  /* 0x0000000300027306 */ /* 0x000ea40000209400 */
[----:B------:R-:W-:-:S06]  /*1a70*/  IABS R9, R6 ;  /* 0x0000000600097213 */ /* 0x000fcc0000000000 */
[----:B--2---:R-:W2:Y:S02]  /*1a80*/  MUFU.RCP R2, R2 ;  /* 0x0000000200027308 */ /* 0x004ea40000001000 */
[----:B--2---:R-:W-:-:S06]  /*1a90*/  IADD3 R2, R2, 0xffffffe, RZ ;  /* 0x0ffffffe02027810 */ /* 0x004fcc0007ffe0ff */
[----:B-1----:R-:W1:Y:S02]  /*1aa0*/  F2I.FTZ.U32.TRUNC.NTZ R5, R2 ;  /* 0x0000000200057305 */ /* 0x002e64000021f000 */
[----:B-1----:R-:W-:-:S04]  /*1ab0*/  IMAD.MOV R2, RZ, RZ, -R5 ;  /* 0x000000ffff027224 */ /* 0x002fc800078e0a05 */
[----:B------:R-:W-:Y:S01]  /*1ac0*/  IMAD.MOV.U32 R7, RZ, RZ, R2 ;  /* 0x000000ffff077224 */ /* 0x000fe200078e0002 */
[----:B------:R-:W-:-:S03]  /*1ad0*/  IABS R2, R0 ;  /* 0x0000000000027213 */ /* 0x000fc60000000000 */
[----:B------:R-:W-:Y:S02]  /*1ae0*/  IMAD R7, R7, R3, RZ ;  /* 0x0000000307077224 */ /* 0x000fe400078e02ff */
[----:B------:R-:W-:Y:S02]  /*1af0*/  IMAD.MOV R8, RZ, RZ, -R2 ;  /* 0x000000ffff087224 */ /* 0x000fe400078e0a02 */
[----:B------:R-:W-:-:S04]  /*1b00*/  IMAD.HI.U32 R2, R5, R7, R4 ;  /* 0x0000000705027227 */ /* 0x000fc800078e0004 */
[----:B------:R-:W-:Y:S02]  /*1b10*/  IMAD.MOV.U32 R4, RZ, RZ, R9 ;  /* 0x000000ffff047224 */ /* 0x000fe400078e0009 */
[----:B------:R-:W-:Y:S02]  /*1b20*/  IMAD.MOV.U32 R5, RZ, RZ, R8 ;  /* 0x000000ffff057224 */ /* 0x000fe400078e0008 */
[----:B------:R-:W-:-:S04]  /*1b30*/  IMAD.HI.U32 R2, R2, R4, RZ ;  /* 0x0000000402027227 */ /* 0x000fc800078e00ff */
[----:B------:R-:W-:-:S05]  /*1b40*/  IMAD R4, R2, R5, R4 ;  /* 0x0000000502047224 */ /* 0x000fca00078e0204 */
[----:B------:R-:W-:-:S13]  /*1b50*/  ISETP.GT.U32.AND P1, PT, R3, R4, PT ;  /* 0x000000040300720c */ /* 0x000fda0003f24070 */
[----:B------:R-:W-:Y:S01]  /*1b60*/  @!P1 IMAD.IADD R4, R4, 0x1, -R3 ;  /* 0x0000000104049824 */ /* 0x000fe200078e0a03 */
[----:B------:R-:W-:Y:S02]  /*1b70*/  @!P1 IADD3 R2, R2, 0x1, RZ ;  /* 0x0000000102029810 */ /* 0x000fe40007ffe0ff */
[----:B------:R-:W-:Y:S02]  /*1b80*/  ISETP.NE.AND P1, PT, R0, RZ, PT ;  /* 0x000000ff0000720c */ /* 0x000fe40003f25270 */
[----:B------:R-:W-:Y:S02]  /*1b90*/  ISETP.GE.U32.AND P2, PT, R4, R3, PT ;  /* 0x000000030400720c */ /* 0x000fe40003f46070 */
[----:B------:R-:W-:-:S04]  /*1ba0*/  LOP3.LUT R3, R6, R0, RZ, 0x3c, !PT ;  /* 0x0000000006037212 */ /* 0x000fc800078e3cff */
[----:B------:R-:W-:-:S07]  /*1bb0*/  ISETP.GE.AND P0, PT, R3, RZ, PT ;  /* 0x000000ff0300720c */ /* 0x000fce0003f06270 */
[----:B------:R-:W-:-:S06]  /*1bc0*/  @P2 IADD3 R2, R2, 0x1, RZ ;  /* 0x0000000102022810 */ /* 0x000fcc0007ffe0ff */
[----:B------:R-:W-:Y:S01]  /*1bd0*/  @!P0 IMAD.MOV R2, RZ, RZ, -R2 ;  /* 0x000000ffff028224 */ /* 0x000fe200078e0a02 */
[----:B------:R-:W-:Y:S02]  /*1be0*/  @!P1 LOP3.LUT R2, RZ, R0, RZ, 0x33, !PT ;  /* 0x00000000ff029212 */ /* 0x000fe400078e33ff */
.L_x_47:
[----:B------:R-:W-:Y:S05]  /*1bf0*/  BSYNC B0 ;  /* 0x0000000000007941 */ /* 0x000fea0003800000 */
.L_x_46:
[----:B------:R-:W-:Y:S01]  /*1c00*/  IMAD R3, R19, R2, RZ ;  /* 0x0000000213037224 */ /* 0x000fe200078e02ff */
[----:B------:R-:W-:Y:S01]  /*1c10*/  PRMT R0, RZ, 0x7610, R0 ;  /* 0x00007610ff007816 */ /* 0x000fe20000000000 */
[----:B------:R-:W-:Y:S01]  /*1c20*/  IMAD.MOV.U32 R24, RZ, RZ, RZ ;  /* 0x000000ffff187224 */ /* 0x000fe200078e00ff */
[----:B-1----:R-:W-:Y:S01]  /*1c30*/  MOV R19, RZ ;  /* 0x000000ff00137202 */ /* 0x002fe20000000f00 */
[----:B------:R-:W-:Y:S01]  /*1c40*/  IMAD.IADD R2, R3, 0x1, R2 ;  /* 0x0000000103027824 */ /* 0x000fe200078e0202 */
[----:B------:R1:W-:Y:S01]  /*1c50*/  STL [R1+0x10], R3 ;  /* 0x0000100301007387 */ /* 0x0003e20000100800 */
[----:B------:R-:W-:Y:S01]  /*1c60*/  CS2R R22, SRZ ;  /* 0x0000000000167805 */ /* 0x000fe2000001ff00 */
[----:B------:R-:W-:Y:S01]  /*1c70*/  CS2R R28, SRZ ;  /* 0x00000000001c7805 */ /* 0x000fe2000001ff00 */
[----:B------:R-:W-:Y:S01]  /*1c80*/  CS2R R26, SRZ ;  /* 0x00000000001a7805 */ /* 0x000fe2000001ff00 */
[----:B------:R-:W-:Y:S01]  /*1c90*/  IMNMX R171, R10, R2, PT ;  /* 0x000000020aab7217 */ /* 0x000fe20003800200 */
[----:B------:R-:W-:Y:S01]  /*1ca0*/  CS2R R66, SRZ ;  /* 0x0000000000427805 */ /* 0x000fe2000001ff00 */
[----:B------:R-:W-:Y:S01]  /*1cb0*/  CS2R R62, SRZ ;  /* 0x00000000003e7805 */ /* 0x000fe2000001ff00 */
[----:B------:R-:W-:Y:S01]  /*1cc0*/  CS2R R40, SRZ ;  /* 0x0000000000287805 */ /* 0x000fe2000001ff00 */
[----:B------:R-:W-:Y:S01]  /*1cd0*/  ISETP.GT.AND P0, PT, R171, R3, PT ;  /* 0x00000003ab00720c */ /* 0x000fe20003f04270 */
        /* <DEDUP_REMOVED lines=28> */
[----:B-1----:R-:W2:Y:S01]  /*1ea0*/  LDL R6, [R1+0x44] ;  /* 0x0000440001067983 */ /* 0x002ea20000100800 */
[----:B------:R-:W-:-:S04]  /*1eb0*/  ISETP.NE.U32.AND P1, PT, RZ, c[0x0][0x340], PT ;  /* 0x0000d000ff007a0c */ /* 0x000fc80003f25070 */
[----:B------:R-:W-:-:S13]  /*1ec0*/  ISETP.NE.AND.EX P1, PT, RZ, c[0x0][0x344], PT, P1 ;  /* 0x0000d100ff007a0c */ /* 0x000fda0003f25310 */
[----:B------:R-:W-:-:S04]  /*1ed0*/  @P1 IADD3 R2, P0, R18, c[0x0][0x340], RZ ;  /* 0x0000d00012021a10 */ /* 0x000fc80007f1e0ff */
[----:B------:R-:W-:-:S05]  /*1ee0*/  @P1 IADD3.X R3, R17, c[0x0][0x344], RZ, P0, !PT ;  /* 0x0000d10011031a10 */ /* 0x000fca00007fe4ff */
[----:B------:R1:W5:Y:S01]  /*1ef0*/  @P1 LDG.E R8, [R2.64] ;  /* 0x0000000602081981 */ /* 0x000362000c1e1900 */
[----:B------:R-:W-:Y:S01]  /*1f00*/  SHF.R.S32.HI R0, RZ, 0x1f, R11 ;  /* 0x0000001fff007819 */ /* 0x000fe2000001140b */
[----:B------:R-:W-:Y:S01]  /*1f10*/  IMAD.MOV.U32 R4, RZ, RZ, c[0x0][0x2c4] ;  /* 0x0000b100ff047624 */ /* 0x000fe200078e00ff */
[----:B------:R-:W-:Y:S01]  /*1f20*/  LOP3.LUT R16, R16, 0xffff, RZ, 0xc0, !PT ;  /* 0x0000ffff10107812 */ /* 0x000fe200078ec0ff */
[----:B------:R-:W3:Y:S01]  /*1f30*/  S2R R7, SR_TID.X ;  /* 0x0000000000077919 */ /* 0x000ee20000002100 */
[----:B------:R-:W-:Y:S01]  /*1f40*/  ISETP.GE.AND P2, PT, R231, c[0x0][0x198], PT ;  /* 0x00006600e7007a0c */ /* 0x000fe20003f46270 */
[----:B------:R-:W-:Y:S01]  /*1f50*/  IMAD R0, R0, c[0x0][0x178], RZ ;  /* 0x00005e0000007a24 */ /* 0x000fe200078e02ff */
[----:B------:R-:W-:Y:S02]  /*1f60*/  ISETP.NE.AND P0, PT, R4, 0x1, PT ;  /* 0x000000010400780c */ /* 0x000fe40003f05270 */
[----:B------:R-:W-:Y:S01]  /*1f70*/  SEL R4, R13, RZ, !P3 ;  /* 0x000000ff0d047207 */ /* 0x000fe20005800000 */
[----:B------:R-:W-:Y:S01]  /*1f80*/  IMAD R0, R11, c[0x0][0x17c], R0 ;  /* 0x00005f000b007a24 */ /* 0x000fe200078e0200 */
[----:B------:R-:W-:Y:S01]  /*1f90*/  IADD3 R132, R171, -0x1, RZ ;  /* 0xffffffffab847810 */ /* 0x000fe20007ffe0ff */
[----:B-1----:R-:W-:Y:S01]  /*1fa0*/  IMAD.WIDE.U32 R2, R11, c[0x0][0x178], RZ ;  /* 0x00005e000b027a25 */ /* 0x002fe200078e00ff */
[----:B---3--:R-:W-:-:S04]  /*1fb0*/  SHF.R.S32.HI R5, RZ, 0x1f, R7 ;  /* 0x0000001fff057819 */ /* 0x008fc80000011407 */
[----:B------:R-:W-:Y:S02]  /*1fc0*/  IADD3 R3, R3, R0, RZ ;  /* 0x0000000003037210 */ /* 0x000fe40007ffe0ff */
[----:B------:R-:W-:-:S03]  /*1fd0*/  LEA.HI R5, R5, R7, RZ, 0x3 ;  /* 0x0000000705057211 */ /* 0x000fc600078f18ff */
[----:B------:R-:W-:Y:S01]  /*1fe0*/  IMAD.WIDE.U32 R2, R16, c[0x0][0x1b8], R2 ;  /* 0x00006e0010027a25 */ /* 0x000fe200078e0002 */
[----:B------:R-:W-:-:S03]  /*1ff0*/  SHF.R.S32.HI R5, RZ, 0x3, R5 ;  /* 0x00000003ff057819 */ /* 0x000fc60000011405 */
[----:B------:R-:W-:Y:S02]  /*2000*/  IMAD R3, R16, c[0x0][0x1bc], R3 ;  /* 0x00006f0010037a24 */ /* 0x000fe400078e0203 */
[----:B------:R-:W-:Y:S02]  /*2010*/  IMAD R5, R244, 0x10, R5 ;  /* 0x00000010f4057824 */ /* 0x000fe400078e0205 */
[----:B------:R-:W-:-:S04]  /*2020*/  IMAD.WIDE.U32 R2, R4, c[0x0][0x1c0], R2 ;  /* 0x0000700004027a25 */ /* 0x000fc800078e0002 */
[----:B--2---:R-:W-:Y:S01]  /*2030*/  IMAD R5, R6, 0x80, R5 ;  /* 0x0000008006057824 */ /* 0x004fe200078e0205 */
[----:B------:R-:W-:-:S03]  /*2040*/  SEL R6, R15, RZ, !P3 ;  /* 0x000000ff0f067207 */ /* 0x000fc60005800000 */
[----:B------:R-:W-:Y:S01]  /*2050*/  @P0 IMAD.HI.U32 R7, R5, c[0x0][0x2c8], RZ ;  /* 0x0000b20005070a27 */ /* 0x000fe200078e00ff */
[----:B------:R-:W-:-:S03]  /*2060*/  MOV R0, R5 ;  /* 0x0000000500007202 */ /* 0x000fc60000000f00 */
[----:B------:R-:W-:Y:S01]  /*2070*/  IMAD R6, R6, c[0x0][0x1c0], RZ ;  /* 0x0000700006067a24 */ /* 0x000fe200078e02ff */
[----:B------:R-:W-:-:S03]  /*2080*/  @P0 SHF.R.U32.HI R0, RZ, c[0x0][0x2cc], R7 ;  /* 0x0000b300ff000a19 */ /* 0x000fc60000011607 */
[----:B------:R-:W-:Y:S01]  /*2090*/  IMAD R6, R4, c[0x0][0x1c4], R6 ;  /* 0x0000710004067a24 */ /* 0x000fe200078e0206 */
[--C-:B------:R-:W-:Y:S01]  /*20a0*/  SHF.R.S32.HI R7, RZ, 0x1f, R0.reuse ;  /* 0x0000001fff077819 */ /* 0x100fe20000011400 */
[----:B------:R-:W-:-:S03]  /*20b0*/  IMAD.MOV R4, RZ, RZ, -R0 ;  /* 0x000000ffff047224 */ /* 0x000fc600078e0a00 */
[----:B------:R-:W-:Y:S01]  /*20c0*/  IADD3 R3, R3, R6, RZ ;  /* 0x0000000603037210 */ /* 0x000fe20007ffe0ff */
[----:B------:R-:W-:Y:S02]  /*20d0*/  IMAD R4, R4, c[0x0][0x2c4], R5 ;  /* 0x0000b10004047a24 */ /* 0x000fe400078e0205 */
[----:B------:R-:W-:Y:S02]  /*20e0*/  IMAD R5, R7, c[0x0][0x1b0], RZ ;  /* 0x00006c0007057a24 */ /* 0x000fe400078e02ff */
[----:B------:R-:W-:-:S04]  /*20f0*/  IMAD.WIDE.U32 R2, R0, c[0x0][0x1b0], R2 ;  /* 0x00006c0000027a25 */ /* 0x000fc800078e0002 */
[----:B------:R-:W-:Y:S01]  /*2100*/  IMAD R6, R0, c[0x0][0x1b4], R5 ;  /* 0x00006d0000067a24 */ /* 0x000fe200078e0205 */
[----:B------:R-:W-:Y:S01]  /*2110*/  SHF.R.S32.HI R5, RZ, 0x1f, R4 ;  /* 0x0000001fff057819 */ /* 0x000fe20000011404 */
[----:B------:R-:W-:Y:S02]  /*2120*/  @!P1 IMAD.MOV.U32 R8, RZ, RZ, R13 ;  /* 0x000000ffff089224 */ /* 0x000fe400078e000d */
[----:B------:R-:W-:Y:S02]  /*2130*/  IMAD.IADD R3, R3, 0x1, R6 ;  /* 0x0000000103037824 */ /* 0x000fe400078e0206 */
[----:B------:R-:W-:Y:S02]  /*2140*/  IMAD R0, R5, c[0x0][0x1a8], RZ ;  /* 0x00006a0005007a24 */ /* 0x000fe400078e02ff */
[----:B------:R-:W-:-:S04]  /*2150*/  IMAD.WIDE.U32 R2, R4, c[0x0][0x1a8], R2 ;  /* 0x00006a0004027a25 */ /* 0x000fc800078e0002 */
[----:B------:R-:W-:Y:S01]  /*2160*/  IMAD R0, R4, c[0x0][0x1ac], R0 ;  /* 0x00006b0004007a24 */ /* 0x000fe200078e0200 */
[----:B------:R-:W-:-:S04]  /*2170*/  LEA R6, P0, R2, c[0x0][0x160], 0x1 ;  /* 0x0000580002067a11 */ /* 0x000fc800078008ff */
[----:B------:R-:W-:-:S04]  /*2180*/  IADD3 R0, R3, R0, RZ ;  /* 0x0000000003007210 */ /* 0x000fc80007ffe0ff */
[----:B------:R-:W-:Y:S01]  /*2190*/  LEA.HI.X R5, R2, c[0x0][0x164], R0, 0x1, P0 ;  /* 0x0000590002057a11 */ /* 0x000fe200000f0c00 */
[----:B------:R-:W-:Y:S05]  /*21a0*/  BRA.DIV ~URZ, `(.L_x_49) ;  /* 0x0000d3d27f007947 */ /* 0x000fea000b800000 */
[----:B------:R1:W2:Y:S02]  /*21b0*/  SHFL.IDX PT, R7, R5, RZ, 0x181f ;  /* 0x00181fff05077589 */ /* 0x0002a400000e0000 */
.L_x_159:
[----:B------:R-:W-:Y:S05]  /*21c0*/  BRA.DIV ~URZ, `(.L_x_50) ;  /* 0x0000d4227f007947 */ /* 0x000fea000b800000 */
[----:B------:R3:W4:Y:S02]  /*21d0*/  SHFL.IDX PT, R2, R6, RZ, 0x181f ;  /* 0x00181fff06027589 */ /* 0x00072400000e0000 */
.L_x_160:
[----:B------:R-:W1:Y:S02]  /*21e0*/  S2R R0, SR_TID.X ;  /* 0x0000000000007919 */ /* 0x000e640000002100 */
[----:B-1----:R-:W-:-:S04]  /*21f0*/  SHF.R.S32.HI R3, RZ, 0x1f, R0 ;  /* 0x0000001fff037819 */ /* 0x002fc80000011400 */
[----:B------:R-:W-:Y:S02]  /*2200*/  LEA.HI R3, R3, R0, RZ, 0x3 ;  /* 0x0000000003037211 */ /* 0x000fe400078f18ff */
[----:B---3--:R-:W3:Y:S02]  /*2210*/  LDL R0, [R1+0x44] ;  /* 0x0000440001007983 */ /* 0x008ee40000100800 */
[----:B------:R-:W-:Y:S01]  /*2220*/  SHF.R.S32.HI R3, RZ, 0x3, R3 ;  /* 0x00000003ff037819 */ /* 0x000fe20000011403 */
[----:B------:R-:W-:Y:S01]  /*2230*/  IMAD R4, R12, c[0x0][0x2c4], RZ ;  /* 0x0000b1000c047a24 */ /* 0x000fe200078e02ff */
[----:B------:R-:W-:Y:S03]  /*2240*/  BSSY B0, `(.L_x_51) ;  /* 0x000000b000007945 */ /* 0x000fe60003800000 */
[----:B---3--:R-:W-:-:S05]  /*2250*/  IMAD R0, R0, 0x80, R3 ;  /* 0x0000008000007824 */ /* 0x008fca00078e0203 */
[----:B------:R-:W-:-:S13]  /*2260*/  ISETP.GE.AND P0, PT, R0, R4, PT ;  /* 0x000000040000720c */ /* 0x000fda0003f06270 */
[----:B------:R-:W-:Y:S05]  /*2270*/  @P0 BRA `(.L_x_52) ;  /* 0x0000007000000947 */ /* 0x000fea0003800000 */
[----:B------:R-:W-:Y:S02]  /*2280*/  SHF.R.S32.HI R9, RZ, 0x1f, R231 ;  /* 0x0000001fff097819 */ /* 0x000fe400000114e7 */
[----:B----4-:R-:W-:-:S04]  /*2290*/  LEA R2, P0, R231, R2, 0x1 ;  /* 0x00000002e7027211 */ /* 0x010fc800078008ff */
[----:B--2---:R-:W-:-:S05]  /*22a0*/  LEA.HI.X R3, R231, R7, R9, 0x1, P0 ;  /* 0x00000007e7037211 */ /* 0x004fca00000f0c09 */
[----:B------:R-:W-:Y:S01]  /*22b0*/  @!PT LDS RZ, [RZ] ;  /* 0x00000000fffff984 */ /* 0x000fe20000000800 */
[----:B------:R-:W-:Y:S01]  /*22c0*/  @!PT LDS RZ, [RZ] ;  /* 0x00000000fffff984 */ /* 0x000fe20000000800 */
[----:B------:R-:W-:Y:S01]  /*22d0*/  @!PT LDS RZ, [RZ] ;  /* 0x00000000fffff984 */ /* 0x000fe20000000800 */
[----:B------:R1:W-:Y:S04]  /*22e0*/  LDGSTS.E.BYPASS.LTC128B.128 [R204+0x5100], [R2.64], !P2 ;  /* 0x0510000002cc7fae */ /* 0x0003e8000d101d46 */
.L_x_52:
[----:B------:R-:W-:Y:S05]  /*22f0*/  BSYNC B0 ;  /* 0x0000000000007941 */ /* 0x000fea0003800000 */
.L_x_51:
[----:B------:R-:W-:Y:S05]  /*2300*/  BRA.DIV ~URZ, `(.L_x_53) ;  /* 0x0000d3527f007947 */ /* 0x000fea000b800000 */
[----:B--2---:R2:W3:Y:S04]  /*2310*/  SHFL.IDX PT, R7, R5, 0x1, 0x181f ;  /* 0x00381f0005077f89 */ /* 0x0044e800000e0000 */
[----:B-1--4-:R2:W1:Y:S02]  /*2320*/  SHFL.IDX PT, R2, R6, 0x1, 0x181f ;  /* 0x00381f0006027f89 */ /* 0x01246400000e0000 */
.L_x_161:
[----:B------:R-:W-:Y:S01]  /*2330*/  IADD3 R3, R0, 0x10, RZ ;  /* 0x0000001000037810 */ /* 0x000fe20007ffe0ff */
[----:B------:R-:W-:Y:S03]  /*2340*/  BSSY B0, `(.L_x_54) ;  /* 0x000000a000007945 */ /* 0x000fe60003800000 */
[----:B------:R-:W-:-:S13]  /*2350*/  ISETP.GE.AND P0, PT, R3, R4, PT ;  /* 0x000000040300720c */ /* 0x000fda0003f06270 */
[----:B------:R-:W-:Y:S05]  /*2360*/  @P0 BRA `(.L_x_55) ;  /* 0x0000007000000947 */ /* 0x000fea0003800000 */
[----:B------:R-:W-:Y:S02]  /*2370*/  SHF.R.S32.HI R9, RZ, 0x1f, R231 ;  /* 0x0000001fff097819 */ /* 0x000fe400000114e7 */
[----:B-1----:R-:W-:-:S04]  /*2380*/  LEA R2, P0, R231, R2, 0x1 ;  /* 0x00000002e7027211 */ /* 0x002fc800078008ff */
[----:B---3--:R-:W-:-:S05]  /*2390*/  LEA.HI.X R3, R231, R7, R9, 0x1, P0 ;  /* 0x00000007e7037211 */ /* 0x008fca00000f0c09 */
[----:B------:R-:W-:Y:S01]  /*23a0*/  @!PT LDS RZ, [RZ] ;  /* 0x00000000fffff984 */ /* 0x000fe20000000800 */
[----:B------:R-:W-:Y:S01]  /*23b0*/  @!PT LDS RZ, [RZ] ;  /* 0x00000000fffff984 */ /* 0x000fe20000000800 */
[----:B------:R-:W-:Y:S01]  /*23c0*/  @!PT LDS RZ, [RZ] ;  /* 0x00000000fffff984 */ /* 0x000fe20000000800 */
[----:B------:R1:W-:Y:S04]  /*23d0*/  LDGSTS.E.BYPASS.LTC128B.128 [R204+0x5900], [R2.64], !P2 ;  /* 0x0590000002cc7fae */ /* 0x0003e8000d101d46 */
.L_x_55:
[----:B------:R-:W-:Y:S05]  /*23e0*/  BSYNC B0 ;  /* 0x0000000000007941 */ /* 0x000fea0003800000 */
.L_x_54:
[----:B------:R-:W-:Y:S05]  /*23f0*/  BRA.DIV ~URZ, `(.L_x_56) ;  /* 0x0000d3327f007947 */ /* 0x000fea000b800000 */
[----:B---3--:R3:W4:Y:S02]  /*2400*/  SHFL.IDX PT, R7, R5, 0x2, 0x181f ;  /* 0x00581f0005077f89 */ /* 0x00872400000e0000 */
.L_x_162:
[----:B------:R-:W-:Y:S05]  /*2410*/  BRA.DIV ~URZ, `(.L_x_57) ;  /* 0x0000d3827f007947 */ /* 0x000fea000b800000 */
[----:B-1----:R1:W2:Y:S02]  /*2420*/  SHFL.IDX PT, R2, R6, 0x2, 0x181f ;  /* 0x00581f0006027f89 */ /* 0x0022a400000e0000 */
.L_x_163:
[----:B------:R-:W-:Y:S01]  /*2430*/  IADD3 R3, R0, 0x20, RZ ;  /* 0x0000002000037810 */ /* 0x000fe20007ffe0ff */
[----:B------:R-:W-:Y:S03]  /*2440*/  BSSY B0, `(.L_x_58) ;  /* 0x000000a000007945 */ /* 0x000fe60003800000 */
[----:B------:R-:W-:-:S13]  /*2450*/  ISETP.GE.AND P0, PT, R3, R4, PT ;  /* 0x000000040300720c */ /* 0x000fda0003f06270 */
[----:B------:R-:W-:Y:S05]  /*2460*/  @P0 BRA `(.L_x_59) ;  /* 0x0000007000000947 */ /* 0x000fea0003800000 */
[----:B------:R-:W-:Y:S02]  /*2470*/  SHF.R.S32.HI R9, RZ, 0x1f, R231 ;  /* 0x0000001fff097819 */ /* 0x000fe400000114e7 */
[----:B--2---:R-:W-:-:S04]  /*2480*/  LEA R2, P0, R231, R2, 0x1 ;  /* 0x00000002e7027211 */ /* 0x004fc800078008ff */
[----:B----4-:R-:W-:-:S05]  /*2490*/  LEA.HI.X R3, R231, R7, R9, 0x1, P0 ;  /* 0x00000007e7037211 */ /* 0x010fca00000f0c09 */
[----:B------:R-:W-:Y:S01]  /*24a0*/  @!PT LDS RZ, [RZ] ;  /* 0x00000000fffff984 */ /* 0x000fe20000000800 */
[----:B------:R-:W-:Y:S01]  /*24b0*/  @!PT LDS RZ, [RZ] ;  /* 0x00000000fffff984 */ /* 0x000fe20000000800 */
[----:B------:R-:W-:Y:S01]  /*24c0*/  @!PT LDS RZ, [RZ] ;  /* 0x00000000fffff984 */ /* 0x000fe20000000800 */
[----:B------:R2:W-:Y:S04]  /*24d0*/  LDGSTS.E.BYPASS.LTC128B.128 [R204+0x6100], [R2.64], !P2 ;  /* 0x0610000002cc7fae */ /* 0x0005e8000d101d46 */
.L_x_59:
[----:B------:R-:W-:Y:S05]  /*24e0*/  BSYNC B0 ;  /* 0x0000000000007941 */ /* 0x000fea0003800000 */
.L_x_58:
[----:B------:R-:W-:Y:S05]  /*24f0*/  BRA.DIV ~URZ, `(.L_x_60) ;  /* 0x0000d3127f007947 */ /* 0x000fea000b800000 */
[----:B----4-:R4:W1:Y:S04]  /*2500*/  SHFL.IDX PT, R7, R5, 0x3, 0x181f ;  /* 0x00781f0005077f89 */ /* 0x01086800000e0000 */
[----:B--2---:R4:W2:Y:S02]  /*2510*/  SHFL.IDX PT, R2, R6, 0x3, 0x181f ;  /* 0x00781f0006027f89 */ /* 0x0048a400000e0000 */
.L_x_164:
[----:B------:R-:W-:Y:S01]  /*2520*/  IADD3 R3, R0, 0x30, RZ ;  /* 0x0000003000037810 */ /* 0x000fe20007ffe0ff */
[----:B------:R-:W-:Y:S03]  /*2530*/  BSSY B0, `(.L_x_61) ;  /* 0x000000a000007945 */ /* 0x000fe60003800000 */
[----:B------:R-:W-:-:S13]  /*2540*/  ISETP.GE.AND P0, PT, R3, R4, PT ;  /* 0x000000040300720c */ /* 0x000fda0003f06270 */
[----:B------:R-:W-:Y:S05]  /*2550*/  @P0 BRA `(.L_x_62) ;  /* 0x0000007000000947 */ /* 0x000fea0003800000 */
[----:B------:R-:W-:Y:S02]  /*2560*/  SHF.R.S32.HI R9, RZ, 0x1f, R231 ;  /* 0x0000001fff097819 */ /* 0x000fe400000114e7 */
[----:B--2---:R-:W-:-:S04]  /*2570*/  LEA R2, P0, R231, R2, 0x1 ;  /* 0x00000002e7027211 */ /* 0x004fc800078008ff */
[----:B-1----:R-:W-:-:S05]  /*2580*/  LEA.HI.X R3, R231, R7, R9, 0x1, P0 ;  /* 0x00000007e7037211 */ /* 0x002fca00000f0c09 */
[----:B------:R-:W-:Y:S01]  /*2590*/  @!PT LDS RZ, [RZ] ;  /* 0x00000000fffff984 */ /* 0x000fe20000000800 */
[----:B------:R-:W-:Y:S01]  /*25a0*/  @!PT LDS RZ, [RZ] ;  /* 0x00000000fffff984 */ /* 0x000fe20000000800 */
[----:B------:R-:W-:Y:S01]  /*25b0*/  @!PT LDS RZ, [RZ] ;  /* 0x00000000fffff984 */ /* 0x000fe20000000800 */
[----:B------:R1:W-:Y:S04]  /*25c0*/  LDGSTS.E.BYPASS.LTC128B.128 [R204+0x6900], [R2.64], !P2 ;  /* 0x0690000002cc7fae */ /* 0x0003e8000d101d46 */
.L_x_62:
[----:B------:R-:W-:Y:S05]  /*25d0*/  BSYNC B0 ;  /* 0x0000000000007941 */ /* 0x000fea0003800000 */
.L_x_61:
[----:B------:R-:W-:Y:S05]  /*25e0*/  BRA.DIV ~URZ, `(.L_x_63) ;  /* 0x0000d2f27f007947 */ /* 0x000fea000b800000 */
[----:B-1----:R1:W3:Y:S02]  /*25f0*/  SHFL.IDX PT, R7, R5, 0x4, 0x181f ;  /* 0x00981f0005077f89 */ /* 0x0022e400000e0000 */
.L_x_165:
[----:B------:R-:W-:Y:S05]  /*2600*/  BRA.DIV ~URZ, `(.L_x_64) ;  /* 0x0000d3427f007947 */ /* 0x000fea000b800000 */
[----:B--2---:R2:W1:Y:S02]  /*2610*/  SHFL.IDX PT, R2, R6, 0x4, 0x181f ;  /* 0x00981f0006027f89 */ /* 0x00446400000e0000 */
.L_x_166:
        /* <DEDUP_REMOVED lines=11> */
.L_x_66:
[----:B------:R-:W-:Y:S05]  /*26d0*/  BSYNC B0 ;  /* 0x0000000000007941 */ /* 0x000fea0003800000 */
.L_x_65:
[----:B------:R-:W-:Y:S05]  /*26e0*/  BRA.DIV ~URZ, `(.L_x_67) ;  /* 0x0000d2d27f007947 */ /* 0x000fea000b800000 */
[----:B---3--:R3:W2:Y:S04]  /*26f0*/  SHFL.IDX PT, R7, R5, 0x5, 0x181f ;  /* 0x00b81f0005077f89 */ /* 0x0086a800000e0000 */
[----:B-1----:R3:W1:Y:S02]  /*2700*/  SHFL.IDX PT, R2, R6, 0x5, 0x181f ;  /* 0x00b81f0006027f89 */ /* 0x00266400000e0000 */
.L_x_167:
[----:B------:R-:W-:Y:S01]  /*2710*/  IADD3 R3, R0, 0x50, RZ ;  /* 0x0000005000037810 */ /* 0x000fe20007ffe0ff */
[----:B------:R-:W-:Y:S03]  /*2720*/  BSSY B0, `(.L_x_68) ;  /* 0x000000a000007945 */ /* 0x000fe60003800000 */
[----:B------:R-:W-:-:S13]  /*2730*/  ISETP.GE.AND P0, PT, R3, R4, PT ;  /* 0x000000040300720c */ /* 0x000fda0003f06270 */
[----:B------:R-:W-:Y:S05]  /*2740*/  @P0 BRA `(.L_x_69) ;  /* 0x0000007000000947 */ /* 0x000fea0003800000 */
[----:B------:R-:W-:Y:S02]  /*2750*/  SHF.R.S32.HI R9, RZ, 0x1f, R231 ;  /* 0x0000001fff097819 */ /* 0x000fe400000114e7 */
[----:B-1----:R-:W-:-:S04]  /*2760*/  LEA R2, P0, R231, R2, 0x1 ;  /* 0x00000002e7027211 */ /* 0x002fc800078008ff */
[----:B--2---:R-:W-:-:S05]  /*2770*/  LEA.HI.X R3, R231, R7, R9, 0x1, P0 ;  /* 0x00000007e7037211 */ /* 0x004fca00000f0c09 */
[----:B------:R-:W-:Y:S01]  /*2780*/  @!PT LDS RZ, [RZ] ;  /* 0x00000000fffff984 */ /* 0x000fe20000000800 */
[----:B------:R-:W-:Y:S01]  /*2790*/  @!PT LDS RZ, [RZ] ;  /* 0x00000000fffff984 */ /* 0x000fe20000000800 */
[----:B------:R-:W-:Y:S01]  /*27a0*/  @!PT LDS RZ, [RZ] ;  /* 0x00000000fffff984 */ /* 0x000fe20000000800 */
[----:B------:R1:W-:Y:S04]  /*27b0*/  LDGSTS.E.BYPASS.LTC128B.128 [R204+0x7900], [R2.64], !P2 ;  /* 0x0790000002cc7fae */ /* 0x0003e8000d101d46 */
.L_x_69:
[----:B------:R-:W-:Y:S05]  /*27c0*/  BSYNC B0 ;  /* 0x0000000000007941 */ /* 0x000fea0003800000 */
.L_x_68:
[----:B------:R-:W-:Y:S05]  /*27d0*/  BRA.DIV ~URZ, `(.L_x_70) ;  /* 0x0000d2b27f007947 */ /* 0x000fea000b800000 */
[----:B--2---:R2:W3:Y:S02]  /*27e0*/  SHFL.IDX PT, R7, R5, 0x6, 0x181f ;  /* 0x00d81f0005077f89 */ /* 0x0044e400000e0000 */
.L_x_168:
[----:B------:R-:W-:Y:S05]  /*27f0*/  BRA.DIV ~URZ, `(.L_x_71) ;  /* 0x0000d3027f007947 */ /* 0x000fea000b800000 */
[----:B-1----:R1:W2:Y:S02]  /*2800*/  SHFL.IDX PT, R2, R6, 0x6, 0x181f ;  /* 0x00d81f0006027f89 */ /* 0x0022a400000e0000 */
.L_x_169:
[----:B------:R-:W-:Y:S01]  /*2810*/  IADD3 R3, R0, 0x60, RZ ;  /* 0x0000006000037810 */ /* 0x000fe20007ffe0ff */
[----:B------:R-:W-:Y:S03]  /*2820*/  BSSY B0, `(.L_x_72) ;  /* 0x000000a000007945 */ /* 0x000fe60003800000 */
[----:B------:R-:W-:-:S13]  /*2830*/  ISETP.GE.AND P0, PT, R3, R4, PT ;  /* 0x000000040300720c */ /* 0x000fda0003f06270 */
[----:B------:R-:W-:Y:S05]  /*2840*/  @P0 BRA `(.L_x_73) ;  /* 0x0000007000000947 */ /* 0x000fea0003800000 */
[----:B------:R-:W-:Y:S02]  /*2850*/  SHF.R.S32.HI R9, RZ, 0x1f, R231 ;  /* 0x0000001fff097819 */ /* 0x000fe400000114e7 */
[----:B--2---:R-:W-:-:S04]  /*2860*/  LEA R2, P0, R231, R2, 0x1 ;  /* 0x00000002e7027211 */ /* 0x004fc800078008ff */
[----:B---3--:R-:W-:-:S05]  /*2870*/  LEA.HI.X R3, R231, R7, R9, 0x1, P0 ;  /* 0x00000007e7037211 */ /* 0x008fca00000f0c09 */
[----:B------:R-:W-:Y:S01]  /*2880*/  @!PT LDS RZ, [RZ] ;  /* 0x00000000fffff984 */ /* 0x000fe20000000800 */
[----:B------:R-:W-:Y:S01]  /*2890*/  @!PT LDS RZ, [RZ] ;  /* 0x00000000fffff984 */ /* 0x000fe20000000800 */
[----:B------:R-:W-:Y:S01]  /*28a0*/  @!PT LDS RZ, [RZ] ;  /* 0x00000000fffff984 */ /* 0x000fe20000000800 */
[----:B------:R2:W-:Y:S04]  /*28b0*/  LDGSTS.E.BYPASS.LTC128B.128 [R204+0x8100], [R2.64], !P2 ;  /* 0x0810000002cc7fae */ /* 0x0005e8000d101d46 */
.L_x_73:
[----:B------:R-:W-:Y:S05]  /*28c0*/  BSYNC B0 ;  /* 0x0000000000007941 */ /* 0x000fea0003800000 */
.L_x_72:
[----:B------:R-:W-:Y:S05]  /*28d0*/  BRA.DIV ~URZ, `(.L_x_74) ;  /* 0x0000d2927f007947 */ /* 0x000fea000b800000 */
[----:B--234-:R-:W2:Y:S04]  /*28e0*/  SHFL.IDX PT, R5, R5, 0x7, 0x181f ;  /* 0x00f81f0005057f89 */ /* 0x01cea800000e0000 */
[----:B------:R3:W4:Y:S02]  /*28f0*/  SHFL.IDX PT, R2, R6, 0x7, 0x181f ;  /* 0x00f81f0006027f89 */ /* 0x00072400000e0000 */
.L_x_170:
[----:B------:R-:W-:Y:S01]  /*2900*/  IADD3 R0, R0, 0x70, RZ ;  /* 0x0000007000007810 */ /* 0x000fe20007ffe0ff */
[----:B------:R-:W1:Y:S01]  /*2910*/  S2R R7, SR_TID.X ;  /* 0x0000000000077919 */ /* 0x000e620000002100 */
[----:B-----5:R-:W-:Y:S01]  /*2920*/  IMAD.WIDE.U32 R160, R8, c[0x0][0x2b0], RZ ;  /* 0x0000ac0008a07a25 */ /* 0x020fe200078e00ff */
[----:B------:R-:W-:Y:S02]  /*2930*/  SHF.R.S32.HI R17, RZ, 0x1f, R231 ;  /* 0x0000001fff117819 */ /* 0x000fe400000114e7 */
[----:B------:R-:W-:Y:S02]  /*2940*/  ISETP.GE.AND P1, PT, R0, R4, PT ;  /* 0x000000040000720c */ /* 0x000fe40003f26270 */
[----:B------:R-:W-:Y:S01]  /*2950*/  SHF.R.S32.HI R0, RZ, 0x1f, R8 ;  /* 0x0000001fff007819 */ /* 0x000fe20000011408 */
[----:B------:R3:W-:Y:S04]  /*2960*/  STL.64 [R1+0x20], R160 ;  /* 0x000020a001007387 */ /* 0x0007e80000100a00 */
[----:B------:R-:W-:-:S04]  /*2970*/  IMAD R0, R0, c[0x0][0x2b0], RZ ;  /* 0x0000ac0000007a24 */ /* 0x000fc800078e02ff */
[----:B------:R-:W-:Y:S02]  /*2980*/  IMAD R0, R8, c[0x0][0x2b4], R0 ;  /* 0x0000ad0008007a24 */ /* 0x000fe400078e0200 */
[----:B----4-:R-:W-:Y:S02]  /*2990*/  @!P1 LEA R2, P0, R231, R2, 0x1 ;  /* 0x00000002e7029211 */ /* 0x010fe400078008ff */
[----:B------:R-:W-:Y:S02]  /*29a0*/  IMAD.IADD R157, R161, 0x1, R0 ;  /* 0x00000001a19d7824 */ /* 0x000fe400078e0200 */
[----:B--2---:R-:W-:-:S03]  /*29b0*/  @!P1 LEA.HI.X R3, R231, R5, R17, 0x1, P0 ;  /* 0x00000005e7039211 */ /* 0x004fc600000f0c11 */
[----:B------:R3:W-:Y:S02]  /*29c0*/  STL [R1+0x34], R157 ;  /* 0x0000349d01007387 */ /* 0x0007e40000100800 */
[----:B-1-3--:R-:W-:Y:S02]  /*29d0*/  SHF.R.S32.HI R6, RZ, 0x1f, R7 ;  /* 0x0000001fff067819 */ /* 0x00afe40000011407 */
[----:B------:R-:W-:Y:S01]  /*29e0*/  @!PT LDS RZ, [RZ] ;  /* 0x00000000fffff984 */ /* 0x000fe20000000800 */
[----:B------:R-:W-:Y:S01]  /*29f0*/  @!PT LDS RZ, [RZ] ;  /* 0x00000000fffff984 */ /* 0x000fe20000000800 */
[----:B------:R-:W-:Y:S01]  /*2a00*/  @!PT LDS RZ, [RZ] ;  /* 0x00000000fffff984 */ /* 0x000fe20000000800 */
[----:B------:R1:W-:Y:S02]  /*2a10*/  @!P1 LDGSTS.E.BYPASS.LTC128B.128 [R204+0x8900], [R2.64], !P2 ;  /* 0x0890000002cc9fae */ /* 0x0003e4000d101d46 */
[----:B------:R-:W-:Y:S02]  /*2a20*/  LEA.HI R6, R6, R7, RZ, 0x3 ;  /* 0x0000000706067211 */ /* 0x000fe400078f18ff */
[----:B------:R-:W0:Y:S02]  /*2a30*/  LDGDEPBAR ;  /* 0x00000000000079af */ /* 0x000e240000000000 */
[----:B------:R-:W-:Y:S01]  /*2a40*/  SHF.R.S32.HI R6, RZ, 0x3, R6 ;  /* 0x00000003ff067819 */ /* 0x000fe20000011406 */
[----:B------:R-:W-:Y:S04]  /*2a50*/  WARPSYNC 0xffffffff ;  /* 0xffffffff00007948 */ /* 0x000fe80003800000 */
[----:B------:R-:W-:-:S02]  /*2a60*/  IMAD R37, R244, 0x10, R6 ;  /* 0x00000010f4257824 */ /* 0x000fc400078e0206 */
[----:B------:R-:W2:Y:S01]  /*2a70*/  LDL R162, [R1+0x14] ;  /* 0x0000140001a27983 */ /* 0x000ea20000100800 */
[----:B------:R-:W-:-:S02]  /*2a80*/  MOV R118, 0x50 ;  /* 0x0000005000767802 */ /* 0x000fc40000000f00 */
[----:B------:R-:W-:Y:S02]  /*2a90*/  MOV R0, c[0x0][0x2b8] ;  /* 0x0000ae0000007a02 */ /* 0x000fe40000000f00 */
[----:B------:R-:W-:Y:S01]  /*2aa0*/  MOV R201, RZ ;  /* 0x000000ff00c97202 */ /* 0x000fe20000000f00 */
[----:B------:R-:W-:Y:S01]  /*2ab0*/  IMAD R118, R171, R118, -0x50 ;  /* 0xffffffb0ab767424 */ /* 0x000fe200078e0276 */
[----:B------:R-:W-:-:S04]  /*2ac0*/  ISETP.NE.AND P3, PT, R0, 0x1, PT ;  /* 0x000000010000780c */ /* 0x000fc80003f65270 */
[----:B-1----:R-:W-:Y:S01]  /*2ad0*/  IADD3 R2, R37, R118, RZ ;  /* 0x0000007625027210 */ /* 0x002fe20007ffe0ff */
[----:B------:R-:W-:Y:S03]  /*2ae0*/  BAR.SYNC.DEFER_BLOCKING 0x0 ;  /* 0x0000000000007b1d */ /* 0x000fe60000010000 */
[----:B------:R-:W-:-:S04]  /*2af0*/  ISETP.GE.AND P1, PT, R2, R14, PT ;  /* 0x0000000e0200720c */ /* 0x000fc80003f26270 */
[----:B------:R-:W-:Y:S02]  /*2b00*/  ISETP.GT.OR P1, PT, R37, 0x4f, P1 ;  /* 0x0000004f2500780c */ /* 0x000fe40000f24670 */
[----:B--2---:R-:W-:-:S04]  /*2b10*/  IADD3 R2, R2, R162, RZ ;  /* 0x000000a202027210 */ /* 0x004fc80007ffe0ff */
[----:B------:R-:W-:Y:S01]  /*2b20*/  MOV R0, R2 ;  /* 0x0000000200007202 */ /* 0x000fe20000000f00 */
[----:B------:R-:W-:-:S05]  /*2b30*/  @P3 IMAD.HI.U32 R3, R2, c[0x0][0x2bc], RZ ;  /* 0x0000af0002033a27 */ /* 0x000fca00078e00ff */
[----:B------:R-:W-:-:S04]  /*2b40*/  @P3 SHF.R.U32.HI R0, RZ, c[0x0][0x2c0], R3 ;  /* 0x0000b000ff003a19 */ /* 0x000fc80000011603 */
[----:B------:R-:W-:-:S04]  /*2b50*/  @!P1 IADD3 R3, P0, R0, R160, RZ ;  /* 0x000000a000039210 */ /* 0x000fc80007f1e0ff */
[----:B------:R-:W-:Y:S02]  /*2b60*/  @!P1 LEA.HI.X.SX32 R5, R0, R157, 0x1, P0 ;  /* 0x0000009d00059211 */ /* 0x000fe400000f0eff */
[----:B------:R-:W-:-:S04]  /*2b70*/  @!P1 LEA R4, P0, R3, c[0x0][0x2a0], 0x2 ;  /* 0x0000a80003049a11 */ /* 0x000fc800078010ff */
[----:B------:R-:W-:-:S05]  /*2b80*/  @!P1 LEA.HI.X R5, R3, c[0x0][0x2a4], R5, 0x2, P0 ;  /* 0x0000a90003059a11 */ /* 0x000fca00000f1405 */
[----:B------:R-:W2:Y:S01]  /*2b90*/  @!P1 LDG.E R201, [R4.64] ;  /* 0x0000000604c99981 */ /* 0x000ea2000c1e1900 */
[----:B------:R-:W-:Y:S01]  /*2ba0*/  IADD3 R0, -R0, RZ, RZ ;  /* 0x000000ff00007210 */ /* 0x000fe20007ffe1ff */
[----:B------:R-:W-:Y:S01]  /*2bb0*/  IMAD.WIDE.U32 R158, R16, c[0x0][0x1e8], RZ ;  /* 0x00007a00109e7a25 */ /* 0x000fe200078e00ff */
[----:B------:R-:W-:-:S03]  /*2bc0*/  SHF.L.U64.HI R36, R231, 0x1, R17 ;  /* 0x00000001e7247819 */ /* 0x000fc60000010211 */
[----:B------:R-:W-:Y:S02]  /*2bd0*/  IMAD R220, R0, c[0x0][0x2b8], R2 ;  /* 0x0000ae0000dc7a24 */ /* 0x000fe400078e0202 */
[----:B------:R-:W-:Y:S02]  /*2be0*/  IMAD R38, R132, -0x50, R14 ;  /* 0xffffffb084267824 */ /* 0x000fe400078e020e */
[----:B------:R-:W-:Y:S01]  /*2bf0*/  IMAD.WIDE.U32 R20, R16, c[0x0][0x210], RZ ;  /* 0x0000840010147a25 */ /* 0x000fe200078e00ff */
[----:B------:R-:W-:Y:S01]  /*2c00*/  SHF.R.S32.HI R9, RZ, 0x1f, R220 ;  /* 0x0000001fff097819 */ /* 0x000fe200000114dc */
[----:B------:R-:W-:Y:S01]  /*2c10*/  STL.64 [R1+0x18], R158 ;  /* 0x0000189e01007387 */ /* 0x000fe20000100a00 */
[----:B------:R-:W-:Y:S01]  /*2c20*/  IADD3 R8, -R6, R38, RZ ;  /* 0x0000002606087210 */ /* 0x000fe20007ffe1ff */
[----:B------:R-:W-:-:S03]  /*2c30*/  IMAD.WIDE.U32 R2, R220, c[0x0][0x1e0], RZ ;  /* 0x00007800dc027a25 */ /* 0x000fc600078e00ff */
[C---:B------:R-:W-:Y:S01]  /*2c40*/  ISETP.GE.AND P5, PT, R8.reuse, 0x1, PT ;  /* 0x000000010800780c */ /* 0x040fe20003fa6270 */
[----:B------:R-:W-:Y:S01]  /*2c50*/  IMAD R0, R9, c[0x0][0x1e0], RZ ;  /* 0x0000780009007a24 */ /* 0x000fe200078e02ff */
[----:B------:R-:W-:Y:S01]  /*2c60*/  ISETP.GE.AND P4, PT, R8, 0x11, PT ;  /* 0x000000110800780c */ /* 0x000fe20003f86270 */
[----:B------:R-:W-:Y:S01]  /*2c70*/  IMAD R156, R16, c[0x0][0x1ec], R159 ;  /* 0x00007b00109c7a24 */ /* 0x000fe200078e029f */
[----:B------:R-:W-:Y:S01]  /*2c80*/  ISETP.GE.AND P2, PT, R8, 0x21, PT ;  /* 0x000000210800780c */ /* 0x000fe20003f46270 */
[----:B------:R-:W-:Y:S01]  /*2c90*/  IMAD R0, R220, c[0x0][0x1e4], R0 ;  /* 0x00007900dc007a24 */ /* 0x000fe200078e0200 */
[----:B------:R-:W-:Y:S01]  /*2ca0*/  ISETP.GE.AND P6, PT, R8, 0x31, PT ;  /* 0x000000310800780c */ /* 0x000fe20003fc6270 */
[----:B------:R-:W-:Y:S01]  /*2cb0*/  IMAD R18, R16, c[0x0][0x214], R21 ;  /* 0x0000850010127a24 */ /* 0x000fe200078e0215 */
[----:B------:R-:W-:Y:S01]  /*2cc0*/  SHF.L.U32 R155, R231, 0x1, RZ ;  /* 0x00000001e79b7819 */ /* 0x000fe200000006ff */
[----:B------:R-:W-:Y:S01]  /*2cd0*/  STL [R1+0x30], R156 ;  /* 0x0000309c01007387 */ /* 0x000fe20000100800 */
[----:B------:R-:W-:-:S03]  /*2ce0*/  IADD3 R3, R3, R0, RZ ;  /* 0x0000000003037210 */ /* 0x000fc60007ffe0ff */
[----:B------:R-:W-:Y:S01]  /*2cf0*/  @P5 ISETP.GE.AND P1, PT, R231, c[0x0][0x1d4], PT ;  /* 0x00007500e7005a0c */ /* 0x000fe20003f26270 */
[----:B------:R-:W-:Y:S04]  /*2d00*/  STL.64 [R1+0x28], R20 ;  /* 0x0000281401007387 */ /* 0x000fe80000100a00 */
[----:B------:R-:W-:Y:S04]  /*2d10*/  STL [R1+0x38], R18 ;  /* 0x0000381201007387 */ /* 0x000fe80000100800 */
[----:B------:R-:W3:Y:S01]  /*2d20*/  LDL R163, [R1+0x10] ;  /* 0x0000100001a37983 */ /* 0x000ee20000100800 */
[----:B--2---:R-:W-:Y:S01]  /*2d30*/  SHF.R.S32.HI R13, RZ, 0x1f, R201 ;  /* 0x0000001fff0d7819 */ /* 0x004fe200000114c9 */
[----:B------:R-:W-:-:S04]  /*2d40*/  IMAD.WIDE.U32 R2, R201, c[0x0][0x1f0], R2 ;  /* 0x00007c00c9027a25 */ /* 0x000fc800078e0002 */
[----:B------:R-:W-:Y:S01]  /*2d50*/  IMAD R0, R13, c[0x0][0x1f0], RZ ;  /* 0x00007c000d007a24 */ /* 0x000fe200078e02ff */
[----:B------:R-:W-:-:S03]  /*2d60*/  IADD3 R2, P0, R2, R158, RZ ;  /* 0x0000009e02027210 */ /* 0x000fc60007f1e0ff */
[----:B------:R-:W-:-:S05]  /*2d70*/  IMAD R0, R201, c[0x0][0x1f4], R0 ;  /* 0x00007d00c9007a24 */ /* 0x000fca00078e0200 */
[----:B------:R-:W-:Y:S02]  /*2d80*/  IADD3.X R3, R156, R3, R0, P0, !PT ;  /* 0x000000039c037210 */ /* 0x000fe400007fe400 */
[----:B------:R-:W-:-:S04]  /*2d90*/  LEA R0, P0, R2, c[0x0][0x1c8], 0x1 ;  /* 0x0000720002007a11 */ /* 0x000fc800078008ff */
[----:B------:R-:W-:Y:S01]  /*2da0*/  LEA.HI.X R5, R2, c[0x0][0x1cc], R3, 0x1, P0 ;  /* 0x0000730002057a11 */ /* 0x000fe200000f0c03 */
[----:B------:R-:W-:Y:S04]  /*2db0*/  SHFL.IDX PT, R4, R0, 0x1, 0x181f ;  /* 0x00381f0000047f89 */ /* 0x000fe800000e0000 */
[----:B------:R-:W1:Y:S04]  /*2dc0*/  SHFL.IDX PT, R2, R0, RZ, 0x181f ;  /* 0x00181fff00027589 */ /* 0x000e6800000e0000 */
[----:B------:R-:W2:Y:S04]  /*2dd0*/  SHFL.IDX PT, R3, R5, RZ, 0x181f ;  /* 0x00181fff05037589 */ /* 0x000ea800000e0000 */
[----:B------:R-:W4:Y:S04]  /*2de0*/  SHFL.IDX PT, R6, R0, 0x2, 0x181f ;  /* 0x00581f0000067f89 */ /* 0x000f2800000e0000 */
[----:B------:R-:W5:Y:S04]  /*2df0*/  SHFL.IDX PT, R10, R5, 0x1, 0x181f ;  /* 0x00381f00050a7f89 */ /* 0x000f6800000e0000 */
[----:B------:R-:W3:Y:S04]  /*2e00*/  SHFL.IDX PT, R7, R5, 0x2, 0x181f ;  /* 0x00581f0005077f89 */ /* 0x000ee800000e0000 */
[----:B------:R-:W-:Y:S01]  /*2e10*/  SHFL.IDX PT, R12, R0, 0x3, 0x181f ;  /* 0x00781f00000c7f89 */ /* 0x000fe200000e0000 */
[----:B-1----:R-:W-:-:S03]  /*2e20*/  @P5 LEA R2, P0, R231, R2, 0x1 ;  /* 0x00000002e7025211 */ /* 0x002fc600078008ff */
[----:B------:R1:W3:Y:S01]  /*2e30*/  SHFL.IDX PT, R14, R0, 0x4, 0x181f ;  /* 0x00981f00000e7f89 */ /* 0x0002e200000e0000 */
[----:B--2---:R-:W-:-:S03]  /*2e40*/  @P5 LEA.HI.X R3, R231, R3, R17, 0x1, P0 ;  /* 0x00000003e7035211 */ /* 0x004fc600000f0c11 */
[----:B------:R-:W-:Y:S04]  /*2e50*/  SHFL.IDX PT, R15, R5, 0x3, 0x181f ;  /* 0x00781f00050f7f89 */ /* 0x000fe800000e0000 */
[----:B------:R2:W-:Y:S01]  /*2e60*/  @P5 LDGSTS.E.BYPASS.LTC128B.128 [R204+0x2900], [R2.64], !P1 ;  /* 0x0290000002cc5fae */ /* 0x0005e2000c901d46 */
[----:B------:R-:W-:-:S03]  /*2e70*/  @P4 ISETP.GE.AND P1, PT, R231, c[0x0][0x1d4], PT ;  /* 0x00007500e7004a0c */ /* 0x000fc60003f26270 */
[----:B------:R3:W3:Y:S01]  /*2e80*/  SHFL.IDX PT, R11, R5, 0x4, 0x181f ;  /* 0x00981f00050b7f89 */ /* 0x0006e200000e0000 */
[----:B-1----:R-:W-:-:S04]  /*2e90*/  IMAD R0, R9, c[0x0][0x208], RZ ;  /* 0x0000820009007a24 */ /* 0x002fc800078e02ff */
[----:B------:R-:W-:Y:S01]  /*2ea0*/  IMAD R0, R220, c[0x0][0x20c], R0 ;  /* 0x00008300dc007a24 */ /* 0x000fe200078e0200 */
[C---:B--2---:R-:W-:Y:S02]  /*2eb0*/  @P4 LEA R2, P0, R231.reuse, R4, 0x1 ;  /* 0x00000004e7024211 */ /* 0x044fe400078008ff */
[C---:B----4-:R-:W-:Y:S02]  /*2ec0*/  @P2 LEA R4, P5, R231.reuse, R6, 0x1 ;  /* 0x00000006e7042211 */ /* 0x050fe400078a08ff */
[C-C-:B-----5:R-:W-:Y:S02]  /*2ed0*/  @P4 LEA.HI.X R3, R231.reuse, R10, R17.reuse, 0x1, P0 ;  /* 0x0000000ae7034211 */ /* 0x160fe400000f0c11 */
[C---:B------:R-:W-:Y:S02]  /*2ee0*/  @P2 ISETP.GE.AND P0, PT, R231.reuse, c[0x0][0x1d4], PT ;  /* 0x00007500e7002a0c */ /* 0x040fe40003f06270 */
[----:B---3--:R-:W-:Y:S01]  /*2ef0*/  @P2 LEA.HI.X R5, R231, R7, R17, 0x1, P5 ;  /* 0x00000007e7052211 */ /* 0x008fe200028f0c11 */
[----:B------:R1:W-:Y:S01]  /*2f00*/  @P4 LDGSTS.E.BYPASS.LTC128B.128 [R204+0x3100], [R2.64], !P1 ;  /* 0x0310000002cc4fae */ /* 0x0003e2000c901d46 */
[----:B------:R-:W-:-:S02]  /*2f10*/  ISETP.GE.AND P5, PT, R8, 0x41, PT ;  /* 0x000000410800780c */ /* 0x000fc40003fa6270 */
[----:B------:R-:W-:-:S07]  /*2f20*/  @P6 ISETP.GE.AND P1, PT, R231, c[0x0][0x1d4], PT ;  /* 0x00007500e7006a0c */ /* 0x000fce0003f26270 */
[----:B------:R2:W-:Y:S04]  /*2f30*/  @P2 LDGSTS.E.BYPASS.LTC128B.128 [R204+0x3900], [R4.64], !P0 ;  /* 0x0390000004cc2fae */ /* 0x0005e8000c101d46 */
[C---:B------:R-:W-:Y:S02]  /*2f40*/  @P5 ISETP.GE.AND P0, PT, R231.reuse, c[0x0][0x1d4], PT ;  /* 0x00007500e7005a0c */ /* 0x040fe40003f06270 */
[----:B------:R-:W-:-:S04]  /*2f50*/  @P5 LEA R6, P2, R231, R14, 0x1 ;  /* 0x0000000ee7065211 */ /* 0x000fc800078408ff */
[----:B------:R-:W-:Y:S01]  /*2f60*/  @P5 LEA.HI.X R7, R231, R11, R17, 0x1, P2 ;  /* 0x0000000be7075211 */ /* 0x000fe200010f0c11 */
[----:B-1----:R-:W-:-:S05]  /*2f70*/  IMAD.WIDE.U32 R2, R220, c[0x0][0x208], RZ ;  /* 0x00008200dc027a25 */ /* 0x002fca00078e00ff */
[----:B------:R-:W-:Y:S01]  /*2f80*/  IADD3 R3, R3, R0, RZ ;  /* 0x0000000003037210 */ /* 0x000fe20007ffe0ff */
[----:B------:R-:W-:Y:S01]  /*2f90*/  IMAD R0, R13, c[0x0][0x218], RZ ;  /* 0x000086000d007a24 */ /* 0x000fe200078e02ff */
[----:B--2---:R-:W-:-:S03]  /*2fa0*/  @P6 LEA R4, P4, R231, R12, 0x1 ;  /* 0x0000000ce7046211 */ /* 0x004fc600078808ff */
[----:B------:R-:W-:Y:S01]  /*2fb0*/  IMAD.WIDE.U32 R2, R201, c[0x0][0x218], R2 ;  /* 0x00008600c9027a25 */ /* 0x000fe200078e0002 */
[----:B------:R-:W-:-:S05]  /*2fc0*/  @P6 LEA.HI.X R5, R231, R15, R17, 0x1, P4 ;  /* 0x0000000fe7056211 */ /* 0x000fca00020f0c11 */
[----:B------:R1:W-:Y:S04]  /*2fd0*/  @P6 LDGSTS.E.BYPASS.LTC128B.128 [R204+0x4100], [R4.64], !P1 ;  /* 0x0410000004cc6fae */ /* 0x0003e8000c901d46 */
[----:B------:R2:W-:Y:S04]  /*2fe0*/  @P5 LDGSTS.E.BYPASS.LTC128B.128 [R204+0x4900], [R6.64], !P0 ;  /* 0x0490000006cc5fae */ /* 0x0005e8000c101d46 */
[----:B------:R-:W0:Y:S01]  /*2ff0*/  LDGDEPBAR ;  /* 0x00000000000079af */ /* 0x000e220000000000 */
[----:B-1----:R-:W-:Y:S01]  /*3000*/  IMAD R4, R201, c[0x0][0x21c], R0 ;  /* 0x00008700c9047a24 */ /* 0x002fe200078e0200 */
[----:B------:R-:W-:Y:S01]  /*3010*/  IADD3 R0, P0, R2, R20, RZ ;  /* 0x0000001402007210 */ /* 0x000fe20007f1e0ff */
[----:B------:R-:W-:-:S04]  /*3020*/  DEPBAR.LE SB0, 0x1 ;  /* 0x000080400000791a */ /* 0x000fc80000000000 */
[----:B------:R-:W-:-:S04]  /*3030*/  DEPBAR.LE SB0, 0x0 ;  /* 0x000080000000791a */ /* 0x000fc80000000000 */
[----:B------:R-:W-:Y:S01]  /*3040*/  BAR.SYNC.DEFER_BLOCKING 0x0 ;  /* 0x0000000000007b1d */ /* 0x000fe20000010000 */
[----:B------:R-:W-:Y:S02]  /*3050*/  IADD3.X R2, R18, R3, R4, P0, !PT ;  /* 0x0000000312027210 */ /* 0x000fe400007fe404 */
[----:B------:R-:W-:-:S04]  /*3060*/  LEA R3, P0, R0, c[0x0][0x1f8], 0x1 ;  /* 0x00007e0000037a11 */ /* 0x000fc800078008ff */
[----:B------:R-:W-:Y:S01]  /*3070*/  LEA.HI.X R4, R0, c[0x0][0x1fc], R2, 0x1, P0 ;  /* 0x00007f0000047a11 */ /* 0x000fe200000f0c02 */
[----:B--2---:R-:W1:Y:S01]  /*3080*/  SHFL.IDX PT, R6, R3, RZ, 0x181f ;  /* 0x00181fff03067589 */ /* 0x004e6200000e0000 */
[----:B------:R-:W-:Y:S02]  /*3090*/  R2P PR, R244, 0x6 ;  /* 0x00000006f4007804 */ /* 0x000fe40000000000 */
[C---:B------:R-:W-:Y:S01]  /*30a0*/  IADD3 R0, R184.reuse, 0x20, RZ ;  /* 0x00000020b8007810 */ /* 0x040fe20007ffe0ff */
[----:B------:R-:W2:Y:S01]  /*30b0*/  SHFL.IDX PT, R7, R4, RZ, 0x181f ;  /* 0x00181fff04077589 */ /* 0x000ea200000e0000 */
[----:B------:R-:W-:Y:S02]  /*30c0*/  ISETP.GE.AND P0, PT, R231, c[0x0][0x1d4], PT ;  /* 0x00007500e7007a0c */ /* 0x000fe40003f06270 */
[----:B------:R-:W-:Y:S01]  /*30d0*/  MOV R2, 0x40 ;  /* 0x0000004000027802 */ /* 0x000fe20000000f00 */
[----:B------:R-:W3:Y:S04]  /*30e0*/  SHFL.IDX PT, R5, R3, 0x1, 0x181f ;  /* 0x00381f0003057f89 */ /* 0x000ee800000e0000 */
[----:B------:R-:W-:Y:S04]  /*30f0*/  LDSM.16.M88.4 R32, [R194] ;  /* 0x00000000c220783b */ /* 0x000fe80000000200 */
[----:B------:R-:W-:Y:S01]  /*3100*/  LDSM.16.M88.4 R52, [R184] ;  /* 0x00000000b834783b */ /* 0x000fe20000000200 */
[----:B------:R-:W-:-:S03]  /*3110*/  @P1 IADD3 R0, R184, -0x20, RZ ;  /* 0xffffffe0b8001810 */ /* 0x000fc60007ffe0ff */
[----:B------:R-:W4:Y:S01]  /*3120*/  SHFL.IDX PT, R11, R4, 0x1, 0x181f ;  /* 0x00381f00040b7f89 */ /* 0x000f2200000e0000 */
[----:B-1----:R-:W-:-:S03]  /*3130*/  IADD3 R6, P1, R6, R155, RZ ;  /* 0x0000009b06067210 */ /* 0x002fc60007f3e0ff */
[----:B------:R-:W1:Y:S01]  /*3140*/  SHFL.IDX PT, R9, R3, 0x2, 0x181f ;  /* 0x00581f0003097f89 */ /* 0x000e6200000e0000 */
[----:B--2---:R-:W-:-:S03]  /*3150*/  IADD3.X R7, R7, R36, RZ, P1, !PT ;  /* 0x0000002407077210 */ /* 0x004fc60000ffe4ff */
[----:B------:R-:W2:Y:S01]  /*3160*/  SHFL.IDX PT, R13, R4, 0x2, 0x181f ;  /* 0x00581f00040d7f89 */ /* 0x000ea200000e0000 */
[----:B---3--:R-:W-:-:S03]  /*3170*/  IADD3 R10, P1, R5, R155, RZ ;  /* 0x0000009b050a7210 */ /* 0x008fc60007f3e0ff */
[----:B------:R-:W-:Y:S04]  /*3180*/  SHFL.IDX PT, R12, R3, 0x3, 0x181f ;  /* 0x00781f00030c7f89 */ /* 0x000fe800000e0000 */
[----:B------:R-:W3:Y:S04]  /*3190*/  SHFL.IDX PT, R14, R3, 0x4, 0x181f ;  /* 0x00981f00030e7f89 */ /* 0x000ee800000e0000 */
[----:B------:R-:W5:Y:S04]  /*31a0*/  LDSM.16.M88.4 R28, [R194+0x2000] ;  /* 0x00200000c21c783b */ /* 0x000f680000000200 */
[----:B------:R-:W1:Y:S04]  /*31b0*/  SHFL.IDX PT, R5, R4, 0x3, 0x181f ;  /* 0x00781f0004057f89 */ /* 0x000e6800000e0000 */
[----:B------:R3:W2:Y:S01]  /*31c0*/  SHFL.IDX PT, R3, R4, 0x4, 0x181f ;  /* 0x00981f0004037f89 */ /* 0x0006a200000e0000 */
[----:B------:R-:W-:-:S03]  /*31d0*/  ISETP.LT.OR P6, PT, R8, 0x1, P0 ;  /* 0x000000010800780c */ /* 0x000fc600007c1670 */
[----:B------:R-:W-:Y:S04]  /*31e0*/  LDSM.16.M88.4 R24, [R197] ;  /* 0x00000000c518783b */ /* 0x000fe80000000200 */
[----:B------:R-:W5:Y:S01]  /*31f0*/  LDSM.16.M88.4 R48, [R0] ;  /* 0x000000000030783b */ /* 0x000f620000000200 */
[----:B------:R-:W-:Y:S02]  /*3200*/  SEL R2, R2, 0xffffffc0, !P2 ;  /* 0xffffffc002027807 */ /* 0x000fe40005000000 */
[C---:B------:R-:W-:Y:S01]  /*3210*/  ISETP.LT.OR P5, PT, R8.reuse, 0x11, P0 ;  /* 0x000000110800780c */ /* 0x040fe200007a1670 */
[----:B------:R-:W-:Y:S01]  /*3220*/  LDSM.16.M88.4 R76, [R184+0x800] ;  /* 0x00080000b84c783b */ /* 0x000fe20000000200 */
[C---:B------:R-:W-:Y:S02]  /*3230*/  ISETP.LT.OR P4, PT, R8.reuse, 0x21, P0 ;  /* 0x000000210800780c */ /* 0x040fe40000781670 */
[C---:B------:R-:W-:Y:S01]  /*3240*/  ISETP.LT.OR P2, PT, R8.reuse, 0x31, P0 ;  /* 0x000000310800780c */ /* 0x040fe20000741670 */
[----:B------:R-:W-:Y:S01]  /*3250*/  LDSM.16.M88.4 R88, [R184+0x1000] ;  /* 0x00100000b858783b */ /* 0x000fe20000000200 */
[----:B------:R-:W-:-:S02]  /*3260*/  ISETP.LT.OR P0, PT, R8, 0x41, P0 ;  /* 0x000000410800780c */ /* 0x000fc40000701670 */
[----:B----4-:R-:W-:Y:S01]  /*3270*/  IADD3.X R11, R11, R36, RZ, P1, !PT ;  /* 0x000000240b0b7210 */ /* 0x010fe20000ffe4ff */
[----:B------:R-:W-:Y:S01]  /*3280*/  LDSM.16.M88.4 R96, [R184+0x1800] ;  /* 0x00180000b860783b */ /* 0x000fe20000000200 */
[----:B-1----:R-:W-:-:S03]  /*3290*/  IADD3 R8, P1, R9, R155, RZ ;  /* 0x0000009b09087210 */ /* 0x002fc60007f3e0ff */
[----:B------:R-:W-:Y:S01]  /*32a0*/  LDSM.16.M88.4 R104, [R184+0x2000] ;  /* 0x00200000b868783b */ /* 0x000fe20000000200 */
[----:B--2---:R-:W-:-:S03]  /*32b0*/  IADD3.X R9, R13, R36, RZ, P1, !PT ;  /* 0x000000240d097210 */ /* 0x004fc60000ffe4ff */
[----:B------:R-:W1:Y:S01]  /*32c0*/  LDSM.16.M88.4 R20, [R197+0x2000] ;  /* 0x00200000c514783b */ /* 0x000e620000000200 */
[----:B---3--:R-:W-:-:S03]  /*32d0*/  IADD3 R4, P1, R14, R155, RZ ;  /* 0x0000009b0e047210 */ /* 0x008fc60007f3e0ff */
[----:B------:R-:W-:Y:S04]  /*32e0*/  LDSM.16.M88.4 R84, [R0+0x800] ;  /* 0x000800000054783b */ /* 0x000fe80000000200 */
[----:B------:R-:W-:Y:S04]  /*32f0*/  LDSM.16.M88.4 R92, [R0+0x1000] ;  /* 0x00100000005c783b */ /* 0x000fe80000000200 */
[----:B------:R-:W-:Y:S04]  /*3300*/  LDSM.16.M88.4 R100, [R0+0x1800] ;  /* 0x001800000064783b */ /* 0x000fe80000000200 */
[----:B------:R-:W-:Y:S04]  /*3310*/  LDSM.16.M88.4 R108, [R0+0x2000] ;  /* 0x00200000006c783b */ /* 0x000fe80000000200 */
[----:B------:R-:W-:Y:S01]  /*3320*/  @!PT LDS RZ, [RZ] ;  /* 0x00000000fffff984 */ /* 0x000fe20000000800 */
[----:B------:R-:W-:Y:S01]  /*3330*/  @!PT LDS RZ, [RZ] ;  /* 0x00000000fffff984 */ /* 0x000fe20000000800 */
[----:B------:R-:W-:Y:S01]  /*3340*/  @!PT LDS RZ, [RZ] ;  /* 0x00000000fffff984 */ /* 0x000fe20000000800 */
[----:B------:R2:W-:Y:S04]  /*3350*/  LDGSTS.E.BYPASS.LTC128B.128 [R204+0x100], [R6.64], !P6 ;  /* 0x0010000006cc7fae */ /* 0x0005e8000f101d46 */
[----:B------:R3:W-:Y:S04]  /*3360*/  LDGSTS.E.BYPASS.LTC128B.128 [R204+0x900], [R10.64], !P5 ;  /* 0x009000000acc7fae */ /* 0x0007e8000e901d46 */
[----:B------:R3:W-:Y:S01]  /*3370*/  LDGSTS.E.BYPASS.LTC128B.128 [R204+0x1100], [R8.64], !P4 ;  /* 0x0110000008cc7fae */ /* 0x0007e2000e101d46 */
[----:B-----5:R-:W-:Y:S01]  /*3380*/  HMMA.16816.F32 R56, R28, R52, RZ ;  /* 0x000000341c38723c */ /* 0x020fe200000018ff */
[----:B--2---:R-:W-:-:S07]  /*3390*/  IADD3 R6, P6, R12, R155, RZ ;  /* 0x0000009b0c067210 */ /* 0x004fce0007fde0ff */
[----:B------:R-:W-:Y:S01]  /*33a0*/  HMMA.16816.F32 R12, R32, R52, RZ ;  /* 0x00000034200c723c */ /* 0x000fe200000018ff */
[-C--:B------:R-:W-:Y:S02]  /*33b0*/  IADD3.X R7, R5, R36.reuse, RZ, P6, !PT ;  /* 0x0000002405077210 */ /* 0x080fe400037fe4ff */
[----:B------:R-:W-:Y:S02]  /*33c0*/  IADD3.X R5, R3, R36, RZ, P1, !PT ;  /* 0x0000002403057210 */ /* 0x000fe40000ffe4ff */
[----:B------:R-:W-:Y:S01]  /*33d0*/  IADD3 R3, R184, R2, RZ ;  /* 0x00000002b8037210 */ /* 0x000fe20007ffe0ff */
[----:B------:R2:W-:Y:S04]  /*33e0*/  LDGSTS.E.BYPASS.LTC128B.128 [R204+0x1900], [R6.64], !P2 ;  /* 0x0190000006cc7fae */ /* 0x0005e8000d101d46 */
[----:B------:R2:W-:Y:S04]  /*33f0*/  LDGSTS.E.BYPASS.LTC128B.128 [R204+0x2100], [R4.64], !P0 ;  /* 0x0210000004cc7fae */ /* 0x0005e8000c101d46 */
[----:B------:R-:W-:Y:S04]  /*3400*/  LDSM.16.M88.4 R44, [R3] ;  /* 0x00000000032c783b */ /* 0x000fe80000000200 */
[----:B------:R-:W4:Y:S01]  /*3410*/  LDSM.16.M88.4 R16, [R195] ;  /* 0x00000000c310783b */ /* 0x000f220000000200 */
[----:B------:R-:W-:-:S03]  /*3420*/  IADD3 R189, R2, R0, RZ ;  /* 0x0000000002bd7210 */ /* 0x000fc60007ffe0ff */
[----:B---3--:R-:W-:Y:S02]  /*3430*/  LDSM.16.M88.4 R8, [R196] ;  /* 0x00000000c408783b */ /* 0x008fe40000000200 */
[-C--:B------:R-:W-:Y:S02]  /*3440*/  HMMA.16816.F32 R60, R24, R48.reuse, R12 ;  /* 0x00000030183c723c */ /* 0x080fe4000000180c */
[----:B------:R-:W3:Y:S04]  /*3450*/  LDSM.16.M88.4 R12, [R195+0x2000] ;  /* 0x00200000c30c783b */ /* 0x000ee80000000200 */
[----:B------:R-:W5:Y:S02]  /*3460*/  LDSM.16.M88.4 R40, [R189] ;  /* 0x00000000bd28783b */ /* 0x000f640000000200 */
[----:B-1----:R-:W-:Y:S02]  /*3470*/  HMMA.16816.F32 R56, R20, R48, R56 ;  /* 0x000000301438723c */ /* 0x002fe40000001838 */
[----:B------:R-:W0:Y:S04]  /*3480*/  LDGDEPBAR ;  /* 0x00000000000079af */ /* 0x000e280000000000 */
[----:B--2---:R-:W1:Y:S02]  /*3490*/  LDSM.16.M88.4 R4, [R196+0x2000] ;  /* 0x00200000c404783b */ /* 0x004e640000000200 */
[----:B------:R-:W-:Y:S08]  /*34a0*/  HMMA.16816.F32 R68, R32, R54, RZ ;  /* 0x000000362044723c */ /* 0x000ff000000018ff */
[----:B----4-:R-:W-:Y:S08]  /*34b0*/  HMMA.16816.F32 R64, R16, R44, R60 ;  /* 0x0000002c1040723c */ /* 0x010ff0000000183c */
[----:B------:R-:W-:Y:S08]  /*34c0*/  HMMA.16816.F32 R60, R28, R54, RZ ;  /* 0x000000361c3c723c */ /* 0x000ff000000018ff */
[----:B---3--:R-:W-:Y:S08]  /*34d0*/  HMMA.16816.F32 R52, R12, R44, R56 ;  /* 0x0000002c0c34723c */ /* 0x008ff00000001838 */
[----:B------:R-:W-:Y:S08]  /*34e0*/  HMMA.16816.F32 R56, R24, R50, R68 ;  /* 0x000000321838723c */ /* 0x000ff00000001844 */
[----:B-----5:R-:W-:Y:S08]  /*34f0*/  HMMA.16816.F32 R68, R8, R40, R64 ;  /* 0x000000280844723c */ /* 0x020ff00000001840 */
[----:B------:R-:W-:Y:S01]  /*3500*/  HMMA.16816.F32 R64, R20, R50, R60 ;  /* 0x000000321440723c */ /* 0x000fe2000000183c */
[----:B------:R-:W2:Y:S07]  /*3510*/  LDSM.16.M88.4 R48, [R3+0x800] ;  /* 0x000800000330783b */ /* 0x000eae0000000200 */
[----:B------:R-:W-:Y:S08]  /*3520*/  HMMA.16816.F32 R60, R32, R76, RZ ;  /* 0x0000004c203c723c */ /* 0x000ff000000018ff */
[----:B-1----:R-:W-:Y:S08]  /*3530*/  HMMA.16816.F32 R80, R4, R40, R52 ;  /* 0x000000280450723c */ /* 0x002ff00000001834 */
[----:B------:R-:W-:Y:S01]  /*3540*/  HMMA.16816.F32 R52, R16, R46, R56 ;  /* 0x0000002e1034723c */ /* 0x000fe20000001838 */
[----:B------:R-:W-:-:S07]  /*3550*/  FMUL.FTZ R0, R68, c[0x0][0x320] ;  /* 0x0000c80044007a20 */ /* 0x000fce0000410000 */
[----:B------:R-:W-:Y:S01]  /*3560*/  HMMA.16816.F32 R56, R28, R76, RZ ;  /* 0x0000004c1c38723c */ /* 0x000fe200000018ff */
[----:B------:R1:W3:Y:S07]  /*3570*/  MUFU.TANH R154, R0 ;  /* 0x00000000009a7308 */ /* 0x0002ee0000002400 */
[----:B------:R-:W-:Y:S01]  /*3580*/  HMMA.16816.F32 R60, R24, R84, R60 ;  /* 0x00000054183c723c */ /* 0x000fe2000000183c */
[----:B-1----:R-:W-:-:S07]  /*3590*/  FMUL.FTZ R0, R69, c[0x0][0x320] ;  /* 0x0000c80045007a20 */ /* 0x002fce0000410000 */
[----:B------:R-:W-:Y:S01]  /*35a0*/  HMMA.16816.F32 R64, R12, R46, R64 ;  /* 0x0000002e0c40723c */ /* 0x000fe20000001840 */
[----:B------:R-:W1:Y:S01]  /*35b0*/  LDSM.16.M88.4 R44, [R189+0x800] ;  /* 0x00080000bd2c783b */ /* 0x000e620000000200 */
[----:B------:R4:W1:Y:S02]  /*35c0*/  MUFU.TANH R153, R0 ;  /* 0x0000000000997308 */ /* 0x0008640000002400 */
[----:B----4-:R-:W-:-:S06]  /*35d0*/  FMUL.FTZ R0, R70, c[0x0][0x320] ;  /* 0x0000c80046007a20 */ /* 0x010fcc0000410000 */
[----:B------:R4:W1:Y:S02]  /*35e0*/  MUFU.TANH R152, R0 ;  /* 0x0000000000987308 */ /* 0x0008640000002400 */
[----:B----4-:R-:W-:Y:S02]  /*35f0*/  FMUL.FTZ R0, R71, c[0x0][0x320] ;  /* 0x0000c80047007a20 */ /* 0x010fe40000410000 */
[----:B------:R-:W-:Y:S04]  /*3600*/  HMMA.16816.F32 R68, R8, R42, R52 ;  /* 0x0000002a0844723c */ /* 0x000fe80000001834 */
[----:B------:R4:W1:Y:S04]  /*3610*/  MUFU.TANH R151, R0 ;  /* 0x0000000000977308 */ /* 0x0008680000002400 */
[----:B------:R-:W-:Y:S01]  /*3620*/  HMMA.16816.F32 R52, R20, R84, R56 ;  /* 0x000000541434723c */ /* 0x000fe20000001838 */
[----:B----4-:R-:W-:-:S07]  /*3630*/  FMUL.FTZ R0, R80, c[0x0][0x320] ;  /* 0x0000c80050007a20 */ /* 0x010fce0000410000 */
[----:B------:R-:W-:Y:S01]  /*3640*/  HMMA.16816.F32 R56, R32, R78, RZ ;  /* 0x0000004e2038723c */ /* 0x000fe200000018ff */
[----:B------:R4:W1:Y:S07]  /*3650*/  MUFU.TANH R150, R0 ;  /* 0x0000000000967308 */ /* 0x00086e0000002400 */
[----:B--2---:R-:W-:Y:S01]  /*3660*/  HMMA.16816.F32 R60, R16, R48, R60 ;  /* 0x00000030103c723c */ /* 0x004fe2000000183c */
[----:B----4-:R-:W-:-:S04]  /*3670*/  FMUL.FTZ R0, R81, c[0x0][0x320] ;  /* 0x0000c80051007a20 */ /* 0x010fc80000410000 */
[----:B------:R2:W4:Y:S03]  /*3680*/  MUFU.TANH R149, R0 ;  /* 0x0000000000957308 */ /* 0x0005260000002400 */
[----:B------:R-:W-:Y:S01]  /*3690*/  HMMA.16816.F32 R72, R4, R42, R64 ;  /* 0x0000002a0448723c */ /* 0x000fe20000001840 */
[----:B--2---:R-:W-:-:S04]  /*36a0*/  FMUL.FTZ R0, R82, c[0x0][0x320] ;  /* 0x0000c80052007a20 */ /* 0x004fc80000410000 */
[----:B------:R2:W1:Y:S03]  /*36b0*/  MUFU.TANH R145, R0 ;  /* 0x0000000000917308 */ /* 0x0004660000002400 */
[----:B------:R-:W-:Y:S01]  /*36c0*/  HMMA.16816.F32 R64, R28, R78, RZ ;  /* 0x0000004e1c40723c */ /* 0x000fe200000018ff */
[----:B--2---:R-:W-:-:S04]  /*36d0*/  FMUL.FTZ R0, R83, c[0x0][0x320] ;  /* 0x0000c80053007a20 */ /* 0x004fc80000410000 */
[----:B------:R2:W1:Y:S03]  /*36e0*/  MUFU.TANH R146, R0 ;  /* 0x0000000000927308 */ /* 0x0004660000002400 */
[----:B------:R-:W-:Y:S01]  /*36f0*/  HMMA.16816.F32 R40, R12, R48, R52 ;  /* 0x000000300c28723c */ /* 0x000fe20000001834 */
[----:B--2---:R-:W-:-:S04]  /*3700*/  FMUL.FTZ R0, R68, c[0x0][0x320] ;  /* 0x0000c80044007a20 */ /* 0x004fc80000410000 */
[----:B------:R2:W1:Y:S03]  /*3710*/  MUFU.TANH R148, R0 ;  /* 0x0000000000947308 */ /* 0x0004660000002400 */
[----:B------:R-:W-:Y:S01]  /*3720*/  HMMA.16816.F32 R52, R24, R86, R56 ;  /* 0x000000561834723c */ /* 0x000fe20000001838 */
[----:B--2---:R-:W-:-:S04]  /*3730*/  FMUL.FTZ R0, R69, c[0x0][0x320] ;  /* 0x0000c80045007a20 */ /* 0x004fc80000410000 */
[----:B------:R2:W1:Y:S03]  /*3740*/  MUFU.TANH R147, R0 ;  /* 0x0000000000937308 */ /* 0x0004660000002400 */
[----:B------:R-:W-:Y:S01]  /*3750*/  HMMA.16816.F32 R64, R20, R86, R64 ;  /* 0x000000561440723c */ /* 0x000fe20000001840 */
[----:B--2---:R-:W-:-:S04]  /*3760*/  FMUL.FTZ R0, R70, c[0x0][0x320] ;  /* 0x0000c80046007a20 */ /* 0x004fc80000410000 */
[----:B------:R2:W1:Y:S02]  /*3770*/  MUFU.TANH R144, R0 ;  /* 0x0000000000907308 */ /* 0x0004640000002400 */
[----:B--2---:R-:W-:Y:S02]  /*3780*/  FMUL.FTZ R0, R71, c[0x0][0x320] ;  /* 0x0000c80047007a20 */ /* 0x004fe40000410000 */
[----:B-1----:R-:W-:Y:S04]  /*3790*/  HMMA.16816.F32 R68, R8, R44, R60 ;  /* 0x0000002c0844723c */ /* 0x002fe8000000183c */
[----:B------:R1:W2:Y:S04]  /*37a0*/  MUFU.TANH R143, R0 ;  /* 0x00000000008f7308 */ /* 0x0002a80000002400 */
[----:B------:R-:W-:Y:S01]  /*37b0*/  HMMA.16816.F32 R60, R32, R88, RZ ;  /* 0x00000058203c723c */ /* 0x000fe200000018ff */
[----:B-1----:R-:W-:-:S04]  /*37c0*/  FMUL.FTZ R0, R72, c[0x0][0x320] ;  /* 0x0000c80048007a20 */ /* 0x002fc80000410000 */
[----:B------:R1:W1:Y:S03]  /*37d0*/  MUFU.TANH R142, R0 ;  /* 0x00000000008e7308 */ /* 0x0002660000002400 */
[----:B------:R-:W-:Y:S01]  /*37e0*/  HMMA.16816.F32 R76, R4, R44, R40 ;  /* 0x0000002c044c723c */ /* 0x000fe20000001828 */
[----:B------:R-:W5:Y:S07]  /*37f0*/  LDSM.16.M88.4 R40, [R3+0x1000] ;  /* 0x001000000328783b */ /* 0x000f6e0000000200 */
[----:B------:R-:W-:Y:S01]  /*3800*/  HMMA.16816.F32 R52, R16, R50, R52 ;  /* 0x000000321034723c */ /* 0x000fe20000001834 */
[----:B-1----:R-:W-:-:S04]  /*3810*/  FMUL.FTZ R0, R73, c[0x0][0x320] ;  /* 0x0000c80049007a20 */ /* 0x002fc80000410000 */
[----:B------:R1:W1:Y:S03]  /*3820*/  MUFU.TANH R141, R0 ;  /* 0x00000000008d7308 */ /* 0x0002660000002400 */
[----:B------:R-:W-:Y:S01]  /*3830*/  HMMA.16816.F32 R56, R28, R88, RZ ;  /* 0x000000581c38723c */ /* 0x000fe200000018ff */
[----:B-1----:R-:W-:-:S04]  /*3840*/  FMUL.FTZ R0, R74, c[0x0][0x320] ;  /* 0x0000c8004a007a20 */ /* 0x002fc80000410000 */
[----:B------:R1:W1:Y:S03]  /*3850*/  MUFU.TANH R137, R0 ;  /* 0x0000000000897308 */ /* 0x0002660000002400 */
[----:B------:R-:W-:Y:S01]  /*3860*/  HMMA.16816.F32 R64, R12, R50, R64 ;  /* 0x000000320c40723c */ /* 0x000fe20000001840 */
[----:B------:R-:W2:Y:S01]  /*3870*/  LDSM.16.M88.4 R48, [R189+0x1000] ;  /* 0x00100000bd30783b */ /* 0x000ea20000000200 */
[----:B-1----:R-:W-:-:S04]  /*3880*/  FMUL.FTZ R0, R75, c[0x0][0x320] ;  /* 0x0000c8004b007a20 */ /* 0x002fc80000410000 */
[----:B------:R1:W1:Y:S02]  /*3890*/  MUFU.TANH R138, R0 ;  /* 0x00000000008a7308 */ /* 0x0002640000002400 */
[----:B------:R-:W-:Y:S01]  /*38a0*/  HMMA.16816.F32 R60, R24, R92, R60 ;  /* 0x0000005c183c723c */ /* 0x000fe2000000183c */
[----:B-1----:R-:W-:-:S05]  /*38b0*/  FMUL.FTZ R0, R68, c[0x0][0x320] ;  /* 0x0000c80044007a20 */ /* 0x002fca0000410000 */
[----:B------:R1:W1:Y:S02]  /*38c0*/  MUFU.TANH R140, R0 ;  /* 0x00000000008c7308 */ /* 0x0002640000002400 */
[----:B-1----:R-:W-:-:S06]  /*38d0*/  FMUL.FTZ R0, R69, c[0x0][0x320] ;  /* 0x0000c80045007a20 */ /* 0x002fcc0000410000 */
[----:B------:R1:W1:Y:S02]  /*38e0*/  MUFU.TANH R139, R0 ;  /* 0x00000000008b7308 */ /* 0x0002640000002400 */
[----:B-1----:R-:W-:-:S06]  /*38f0*/  FMUL.FTZ R0, R70, c[0x0][0x320] ;  /* 0x0000c80046007a20 */ /* 0x002fcc0000410000 */
[----:B------:R1:W1:Y:S01]  /*3900*/  MUFU.TANH R136, R0 ;  /* 0x0000000000887308 */ /* 0x0002620000002400 */
[----:B------:R-:W-:Y:S01]  /*3910*/  HMMA.16816.F32 R72, R4, R46, R64 ;  /* 0x0000002e0448723c */ /* 0x000fe20000001840 */
[----:B-1----:R-:W-:-:S07]  /*3920*/  FMUL.FTZ R0, R71, c[0x0][0x320] ;  /* 0x0000c80047007a20 */ /* 0x002fce0000410000 */
[----:B------:R-:W-:Y:S01]  /*3930*/  HMMA.16816.F32 R68, R8, R46, R52 ;  /* 0x0000002e0844723c */ /* 0x000fe20000001834 */
[----:B------:R1:W1:Y:S07]  /*3940*/  MUFU.TANH R135, R0 ;  /* 0x0000000000877308 */ /* 0x00026e0000002400 */
[----:B------:R-:W-:Y:S01]  /*3950*/  HMMA.16816.F32 R52, R20, R92, R56 ;  /* 0x0000005c1434723c */ /* 0x000fe20000001838 */
[----:B-1----:R-:W-:-:S07]  /*3960*/  FMUL.FTZ R0, R76, c[0x0][0x320] ;  /* 0x0000c8004c007a20 */ /* 0x002fce0000410000 */
[-C--:B------:R-:W-:Y:S01]  /*3970*/  HMMA.16816.F32 R56, R32, R90.reuse, RZ ;  /* 0x0000005a2038723c */ /* 0x080fe200000018ff */
[----:B------:R1:W1:Y:S07]  /*3980*/  MUFU.TANH R134, R0 ;  /* 0x0000000000867308 */ /* 0x00026e0000002400 */
[----:B------:R-:W-:Y:S01]  /*3990*/  HMMA.16816.F32 R64, R28, R90, RZ ;  /* 0x0000005a1c40723c */ /* 0x000fe200000018ff */
[----:B-1----:R-:W-:-:S07]  /*39a0*/  FMUL.FTZ R0, R77, c[0x0][0x320] ;  /* 0x0000c8004d007a20 */ /* 0x002fce0000410000 */
[----:B-----5:R-:W-:Y:S01]  /*39b0*/  HMMA.16816.F32 R60, R16, R40, R60 ;  /* 0x00000028103c723c */ /* 0x020fe2000000183c */
[----:B------:R1:W1:Y:S02]  /*39c0*/  MUFU.TANH R133, R0 ;  /* 0x0000000000857308 */ /* 0x0002640000002400 */
[----:B-1----:R-:W-:-:S06]  /*39d0*/  FMUL.FTZ R0, R78, c[0x0][0x320] ;  /* 0x0000c8004e007a20 */ /* 0x002fcc0000410000 */
[----:B------:R1:W1:Y:S01]  /*39e0*/  MUFU.TANH R89, R0 ;  /* 0x0000000000597308 */ /* 0x0002620000002400 */
[----:B------:R-:W-:Y:S01]  /*39f0*/  HMMA.16816.F32 R44, R12, R40, R52 ;  /* 0x000000280c2c723c */ /* 0x000fe20000001834 */
[----:B-1----:R-:W-:-:S06]  /*3a00*/  FMUL.FTZ R0, R79, c[0x0][0x320] ;  /* 0x0000c8004f007a20 */ /* 0x002fcc0000410000 */
[----:B------:R1:W1:Y:S01]  /*3a10*/  MUFU.TANH R122, R0 ;  /* 0x00000000007a7308 */ /* 0x0002620000002400 */
[----:B------:R-:W-:Y:S01]  /*3a20*/  HMMA.16816.F32 R52, R24, R94, R56 ;  /* 0x0000005e1834723c */ /* 0x000fe20000001838 */
[----:B-1----:R-:W-:-:S06]  /*3a30*/  FMUL.FTZ R0, R68, c[0x0][0x320] ;  /* 0x0000c80044007a20 */ /* 0x002fcc0000410000 */
[----:B------:R1:W1:Y:S01]  /*3a40*/  MUFU.TANH R131, R0 ;  /* 0x0000000000837308 */ /* 0x0002620000002400 */
[----:B------:R-:W-:Y:S01]  /*3a50*/  HMMA.16816.F32 R64, R20, R94, R64 ;  /* 0x0000005e1440723c */ /* 0x000fe20000001840 */
[----:B-1----:R-:W-:-:S06]  /*3a60*/  FMUL.FTZ R0, R69, c[0x0][0x320] ;  /* 0x0000c80045007a20 */ /* 0x002fcc0000410000 */
[----:B------:R1:W1:Y:S02]  /*3a70*/  MUFU.TANH R123, R0 ;  /* 0x00000000007b7308 */ /* 0x0002640000002400 */
[----:B-1----:R-:W-:-:S06]  /*3a80*/  FMUL.FTZ R0, R70, c[0x0][0x320] ;  /* 0x0000c80046007a20 */ /* 0x002fcc0000410000 */
[----:B------:R1:W1:Y:S01]  /*3a90*/  MUFU.TANH R121, R0 ;  /* 0x0000000000797308 */ /* 0x0002620000002400 */
[----:B--2---:R-:W-:Y:S01]  /*3aa0*/  HMMA.16816.F32 R76, R4, R48, R44 ;  /* 0x00000030044c723c */ /* 0x004fe2000000182c */
[----:B-1----:R-:W-:-:S07]  /*3ab0*/  FMUL.FTZ R0, R71, c[0x0][0x320] ;  /* 0x0000c80047007a20 */ /* 0x002fce0000410000 */
[----:B------:R-:W-:Y:S01]  /*3ac0*/  HMMA.16816.F32 R68, R8, R48, R60 ;  /* 0x000000300844723c */ /* 0x000fe2000000183c */
[----:B------:R1:W2:Y:S07]  /*3ad0*/  MUFU.TANH R120, R0 ;  /* 0x0000000000787308 */ /* 0x0002ae0000002400 */
[----:B------:R-:W-:Y:S01]  /*3ae0*/  HMMA.16816.F32 R60, R32, R96, RZ ;  /* 0x00000060203c723c */ /* 0x000fe200000018ff */
[----:B-1----:R-:W-:-:S04]  /*3af0*/  FMUL.FTZ R0, R72, c[0x0][0x320] ;  /* 0x0000c80048007a20 */ /* 0x002fc80000410000 */
[----:B------:R1:W1:Y:S03]  /*3b00*/  MUFU.TANH R93, R0 ;  /* 0x00000000005d7308 */ /* 0x0002660000002400 */
[----:B------:R-:W-:Y:S01]  /*3b10*/  HMMA.16816.F32 R44, R16, R42, R52 ;  /* 0x0000002a102c723c */ /* 0x000fe20000001834 */
[----:B------:R-:W5:Y:S01]  /*3b20*/  LDSM.16.M88.4 R52, [R3+0x1800] ;  /* 0x001800000334783b */ /* 0x000f620000000200 */
[----:B-1----:R-:W-:-:S04]  /*3b30*/  FMUL.FTZ R0, R73, c[0x0][0x320] ;  /* 0x0000c80049007a20 */ /* 0x002fc80000410000 */
[----:B------:R1:W1:Y:S02]  /*3b40*/  MUFU.TANH R119, R0 ;  /* 0x0000000000777308 */ /* 0x0002640000002400 */
[----:B------:R-:W-:Y:S01]  /*3b50*/  HMMA.16816.F32 R64, R12, R42, R64 ;  /* 0x0000002a0c40723c */ /* 0x000fe20000001840 */
[----:B------:R-:W2:Y:S01]  /*3b60*/  LDSM.16.M88.4 R40, [R189+0x1800] ;  /* 0x00180000bd28783b */ /* 0x000ea20000000200 */
[----:B-1----:R-:W-:-:S04]  /*3b70*/  FMUL.FTZ R0, R74, c[0x0][0x320] ;  /* 0x0000c8004a007a20 */ /* 0x002fc80000410000 */
[----:B------:R1:W1:Y:S02]  /*3b80*/  MUFU.TANH R39, R0 ;  /* 0x0000000000277308 */ /* 0x0002640000002400 */
[----:B------:R-:W-:Y:S01]  /*3b90*/  HMMA.16816.F32 R56, R28, R96, RZ ;  /* 0x000000601c38723c */ /* 0x000fe200000018ff */
[----:B-1----:R-:W-:-:S05]  /*3ba0*/  FMUL.FTZ R0, R75, c[0x0][0x320] ;  /* 0x0000c8004b007a20 */ /* 0x002fca0000410000 */
[----:B------:R1:W1:Y:S02]  /*3bb0*/  MUFU.TANH R94, R0 ;  /* 0x00000000005e7308 */ /* 0x0002640000002400 */
[----:B------:R-:W-:Y:S01]  /*3bc0*/  HMMA.16816.F32 R60, R24, R100, R60 ;  /* 0x00000064183c723c */ /* 0x000fe2000000183c */
[----:B-1----:R-:W-:-:S05]  /*3bd0*/  FMUL.FTZ R0, R68, c[0x0][0x320] ;  /* 0x0000c80044007a20 */ /* 0x002fca0000410000 */
[----:B------:R1:W1:Y:S02]  /*3be0*/  MUFU.TANH R117, R0 ;  /* 0x0000000000757308 */ /* 0x0002640000002400 */
[----:B-1----:R-:W-:-:S06]  /*3bf0*/  FMUL.FTZ R0, R69, c[0x0][0x320] ;  /* 0x0000c80045007a20 */ /* 0x002fcc0000410000 */
[----:B------:R1:W1:Y:S01]  /*3c00*/  MUFU.TANH R116, R0 ;  /* 0x0000000000747308 */ /* 0x0002620000002400 */
[----:B------:R-:W-:Y:S01]  /*3c10*/  HMMA.16816.F32 R72, R4, R50, R64 ;  /* 0x000000320448723c */ /* 0x000fe20000001840 */
[----:B-1----:R-:W-:-:S06]  /*3c20*/  FMUL.FTZ R0, R70, c[0x0][0x320] ;  /* 0x0000c80046007a20 */ /* 0x002fcc0000410000 */
[----:B------:R1:W1:Y:S02]  /*3c30*/  MUFU.TANH R87, R0 ;  /* 0x0000000000577308 */ /* 0x0002640000002400 */
[----:B-1----:R-:W-:Y:S02]  /*3c40*/  FMUL.FTZ R0, R71, c[0x0][0x320] ;  /* 0x0000c80047007a20 */ /* 0x002fe40000410000 */
[----:B------:R-:W-:Y:S04]  /*3c50*/  HMMA.16816.F32 R68, R8, R50, R44 ;  /* 0x000000320844723c */ /* 0x000fe8000000182c */
[----:B------:R1:W1:Y:S04]  /*3c60*/  MUFU.TANH R112, R0 ;  /* 0x0000000000707308 */ /* 0x0002680000002400 */
[----:B------:R-:W-:Y:S01]  /*3c70*/  HMMA.16816.F32 R44, R20, R100, R56 ;  /* 0x00000064142c723c */ /* 0x000fe20000001838 */
[----:B-1----:R-:W-:-:S07]  /*3c80*/  FMUL.FTZ R0, R76, c[0x0][0x320] ;  /* 0x0000c8004c007a20 */ /* 0x002fce0000410000 */
[----:B------:R-:W-:Y:S01]  /*3c90*/  HMMA.16816.F32 R48, R32, R98, RZ ;  /* 0x000000622030723c */ /* 0x000fe200000018ff */
[----:B------:R1:W1:Y:S07]  /*3ca0*/  MUFU.TANH R115, R0 ;  /* 0x0000000000737308 */ /* 0x00026e0000002400 */
[----:B-----5:R-:W-:Y:S01]  /*3cb0*/  HMMA.16816.F32 R56, R16, R52, R60 ;  /* 0x000000341038723c */ /* 0x020fe2000000183c */
[----:B-1----:R-:W-:-:S04]  /*3cc0*/  FMUL.FTZ R0, R77, c[0x0][0x320] ;  /* 0x0000c8004d007a20 */ /* 0x002fc80000410000 */
[----:B------:R1:W1:Y:S03]  /*3cd0*/  MUFU.TANH R124, R0 ;  /* 0x00000000007c7308 */ /* 0x0002660000002400 */
[----:B------:R-:W-:Y:S01]  /*3ce0*/  HMMA.16816.F32 R60, R28, R98, RZ ;  /* 0x000000621c3c723c */ /* 0x000fe200000018ff */
[----:B-1----:R-:W-:-:S04]  /*3cf0*/  FMUL.FTZ R0, R78, c[0x0][0x320] ;  /* 0x0000c8004e007a20 */ /* 0x002fc80000410000 */
[----:B------:R1:W1:Y:S03]  /*3d00*/  MUFU.TANH R127, R0 ;  /* 0x00000000007f7308 */ /* 0x0002660000002400 */
[----:B------:R-:W-:Y:S01]  /*3d10*/  HMMA.16816.F32 R44, R12, R52, R44 ;  /* 0x000000340c2c723c */ /* 0x000fe2000000182c */
[----:B-1----:R-:W-:-:S04]  /*3d20*/  FMUL.FTZ R0, R79, c[0x0][0x320] ;  /* 0x0000c8004f007a20 */ /* 0x002fc80000410000 */
[----:B------:R1:W1:Y:S03]  /*3d30*/  MUFU.TANH R128, R0 ;  /* 0x0000000000807308 */ /* 0x0002660000002400 */
[----:B------:R-:W-:Y:S01]  /*3d40*/  HMMA.16816.F32 R48, R24, R102, R48 ;  /* 0x000000661830723c */ /* 0x000fe20000001830 */
[----:B-1----:R-:W-:-:S04]  /*3d50*/  FMUL.FTZ R0, R68, c[0x0][0x320] ;  /* 0x0000c80044007a20 */ /* 0x002fc80000410000 */
[----:B------:R1:W1:Y:S02]  /*3d60*/  MUFU.TANH R86, R0 ;  /* 0x0000000000567308 */ /* 0x0002640000002400 */
[----:B-1----:R-:W-:-:S06]  /*3d70*/  FMUL.FTZ R0, R69, c[0x0][0x320] ;  /* 0x0000c80045007a20 */ /* 0x002fcc0000410000 */
[----:B------:R1:W1:Y:S01]  /*3d80*/  MUFU.TANH R85, R0 ;  /* 0x0000000000557308 */ /* 0x0002620000002400 */
[----:B------:R-:W-:Y:S01]  /*3d90*/  HMMA.16816.F32 R64, R20, R102, R60 ;  /* 0x000000661440723c */ /* 0x000fe2000000183c */
[----:B-1----:R-:W-:-:S06]  /*3da0*/  FMUL.FTZ R0, R70, c[0x0][0x320] ;  /* 0x0000c80046007a20 */ /* 0x002fcc0000410000 */
[----:B------:R1:W1:Y:S01]  /*3db0*/  MUFU.TANH R113, R0 ;  /* 0x0000000000717308 */ /* 0x0002620000002400 */
[----:B------:R-:W-:Y:S01]  /*3dc0*/  HMMA.16816.F32 R60, R32, R104, RZ ;  /* 0x00000068203c723c */ /* 0x000fe200000018ff */
[----:B-1----:R-:W-:-:S07]  /*3dd0*/  FMUL.FTZ R0, R71, c[0x0][0x320] ;  /* 0x0000c80047007a20 */ /* 0x002fce0000410000 */
[----:B--2---:R-:W-:Y:S01]  /*3de0*/  HMMA.16816.F32 R68, R8, R40, R56 ;  /* 0x000000280844723c */ /* 0x004fe20000001838 */
[----:B------:R1:W2:Y:S02]  /*3df0*/  MUFU.TANH R114, R0 ;  /* 0x0000000000727308 */ /* 0x0002a40000002400 */
[----:B-1----:R-:W-:-:S06]  /*3e00*/  FMUL.FTZ R0, R72, c[0x0][0x320] ;  /* 0x0000c80048007a20 */ /* 0x002fcc0000410000 */
[----:B------:R1:W1:Y:S01]  /*3e10*/  MUFU.TANH R125, R0 ;  /* 0x00000000007d7308 */ /* 0x0002620000002400 */
        /* <DEDUP_REMOVED lines=16> */
[----:B------:R-:W-:Y:S01]  /*3f20*/  HMMA.16816.F32 R32, R32, R106, RZ ;  /* 0x0000006a2020723c */ /* 0x000fe200000018ff */
[----:B-1----:R-:W-:-:S06]  /*3f30*/  FMUL.FTZ R0, R70, c[0x0][0x320] ;  /* 0x0000c80046007a20 */ /* 0x002fcc0000410000 */
[----:B------:R1:W1:Y:S01]  /*3f40*/  MUFU.TANH R82, R0 ;  /* 0x0000000000527308 */ /* 0x0002620000002400 */
[----:B------:R-:W-:Y:S01]  /*3f50*/  HMMA.16816.F32 R56, R20, R108, R56 ;  /* 0x0000006c1438723c */ /* 0x000fe20000001838 */
[----:B-1----:R-:W-:-:S07]  /*3f60*/  FMUL.FTZ R0, R71, c[0x0][0x320] ;  /* 0x0000c80047007a20 */ /* 0x002fce0000410000 */
[----:B------:R-:W-:Y:S01]  /*3f70*/  HMMA.16816.F32 R68, R8, R42, R48 ;  /* 0x0000002a0844723c */ /* 0x000fe20000001830 */
[----:B------:R-:W1:Y:S01]  /*3f80*/  LDSM.16.M88.4 R48, [R189+0x2000] ;  /* 0x00200000bd30783b */ /* 0x000e620000000200 */
[----:B------:R2:W1:Y:S01]  /*3f90*/  MUFU.TANH R81, R0 ;  /* 0x0000000000517308 */ /* 0x0004620000002400 */
[----:B------:R-:W-:Y:S01]  /*3fa0*/  ISETP.GT.AND P1, PT, R132, R163, PT ;  /* 0x000000a38400720c */ /* 0x000fe20003f24270 */
[----:B------:R-:W-:-:S04]  /*3fb0*/  DEPBAR.LE SB0, 0x0 ;  /* 0x000080000000791a */ /* 0x000fc80000000000 */
[----:B--2---:R-:W-:-:S04]  /*3fc0*/  FMUL.FTZ R0, R76, c[0x0][0x320] ;  /* 0x0000c8004c007a20 */ /* 0x004fc80000410000 */
[----:B------:R2:W1:Y:S01]  /*3fd0*/  MUFU.TANH R80, R0 ;  /* 0x0000000000507308 */ /* 0x0004620000002400 */
[----:B------:R-:W-:Y:S08]  /*3fe0*/  HMMA.16816.F32 R64, R4, R42, R52 ;  /* 0x0000002a0440723c */ /* 0x000ff00000001834 */
[----:B-----5:R-:W-:Y:S01]  /*3ff0*/  HMMA.16816.F32 R40, R16, R44, R60 ;  /* 0x0000002c1028723c */ /* 0x020fe2000000183c */
        /* <DEDUP_REMOVED lines=10> */
[----:B------:R2:W2:Y:S03]  /*40a0*/  MUFU.TANH R63, R0 ;  /* 0x00000000003f7308 */ /* 0x0004a60000002400 */
[----:B-1----:R-:W-:Y:S01]  /*40b0*/  HMMA.16816.F32 R40, R8, R48, R40 ;  /* 0x000000300828723c */ /* 0x002fe20000001828 */
[----:B--2---:R-:W-:-:S04]  /*40c0*/  FMUL.FTZ R0, R69, c[0x0][0x320] ;  /* 0x0000c80045007a20 */ /* 0x004fc80000410000 */
[----:B------:R1:W2:Y:S02]  /*40d0*/  MUFU.TANH R62, R0 ;  /* 0x00000000003e7308 */ /* 0x0002a40000002400 */
        /* <DEDUP_REMOVED lines=48> */
[----:B------:R-:W-:Y:S01]  /*43e0*/  BSSY B0, `(.L_x_75) ;  /* 0x0000043000007945 */ /* 0x000fe20003800000 */
[----:B-1----:R-:W-:-:S06]  /*43f0*/  FMUL.FTZ R0, R7, c[0x0][0x320] ;  /* 0x0000c80007007a20 */ /* 0x002fcc0000410000 */
[----:B------:R1:W1:Y:S01]  /*4400*/  MUFU.TANH R14, R0 ;  /* 0x00000000000e7308 */ /* 0x0002620000002400 */
[----:B------:R-:W-:Y:S01]  /*4410*/  BAR.SYNC.DEFER_BLOCKING 0x0 ;  /* 0x0000000000007b1d */ /* 0x000fe20000010000 */
[----:B------:R-:W-:-:S05]  /*4420*/  ISETP.GT.AND P0, PT, R37, 0x4f, PT ;  /* 0x0000004f2500780c */ /* 0x000fca0003f04270 */
[----:B------:R-:W-:Y:S05]  /*4430*/  @!P1 BRA `(.L_x_76) ;  /* 0x000003d000009947 */ /* 0x000fea0003800000 */
[----:B--234-:R-:W-:Y:S01]  /*4440*/  IADD3 R2, R37, R118, R162 ;  /* 0x0000007625027210 */ /* 0x01cfe20007ffe0a2 */
[----:B------:R-:W-:-:S03]  /*4450*/  IMAD.MOV.U32 R201, RZ, RZ, RZ ;  /* 0x000000ffffc97224 */ /* 0x000fc600078e00ff */
[----:B------:R-:W-:-:S05]  /*4460*/  IADD3 R2, R2, -0x50, RZ ;  /* 0xffffffb002027810 */ /* 0x000fca0007ffe0ff */
[----:B------:R-:W-:-:S04]  /*4470*/  @P3 IMAD.HI.U32 R3, R2, c[0x0][0x2bc], RZ ;  /* 0x0000af0002033a27 */ /* 0x000fc800078e00ff */
[----:B-1----:R-:W-:Y:S01]  /*4480*/  IMAD.MOV.U32 R0, RZ, RZ, R2 ;  /* 0x000000ffff007224 */ /* 0x002fe200078e0002 */
[----:B------:R-:W-:-:S04]  /*4490*/  @P3 SHF.R.U32.HI R0, RZ, c[0x0][0x2c0], R3 ;  /* 0x0000b000ff003a19 */ /* 0x000fc80000011603 */
[----:B------:R-:W-:-:S04]  /*44a0*/  @!P0 IADD3 R3, P1, R0, R160, RZ ;  /* 0x000000a000038210 */ /* 0x000fc80007f3e0ff */
[----:B------:R-:W-:Y:S02]  /*44b0*/  @!P0 LEA.HI.X.SX32 R5, R0, R157, 0x1, P1 ;  /* 0x0000009d00058211 */ /* 0x000fe400008f0eff */
[----:B------:R-:W-:-:S04]  /*44c0*/  @!P0 LEA R4, P1, R3, c[0x0][0x2a0], 0x2 ;  /* 0x0000a80003048a11 */ /* 0x000fc800078210ff */
[----:B------:R-:W-:-:S05]  /*44d0*/  @!P0 LEA.HI.X R5, R3, c[0x0][0x2a4], R5, 0x2, P1 ;  /* 0x0000a90003058a11 */ /* 0x000fca00008f1405 */
[----:B------:R-:W2:Y:S01]  /*44e0*/  @!P0 LDG.E R201, [R4.64] ;  /* 0x0000000604c98981 */ /* 0x000ea2000c1e1900 */
[----:B------:R-:W-:-:S04]  /*44f0*/  IMAD.MOV R0, RZ, RZ, -R0 ;  /* 0x000000ffff007224 */ /* 0x000fc800078e0a00 */
[----:B------:R-:W-:-:S04]  /*4500*/  IMAD R220, R0, c[0x0][0x2b8], R2 ;  /* 0x0000ae0000dc7a24 */ /* 0x000fc800078e0202 */
[----:B------:R-:W-:Y:S01]  /*4510*/  IMAD.WIDE.U32 R2, R220, c[0x0][0x1e0], RZ ;  /* 0x00007800dc027a25 */ /* 0x000fe200078e00ff */
[----:B------:R-:W-:-:S05]  /*4520*/  SHF.R.S32.HI R0, RZ, 0x1f, R220 ;  /* 0x0000001fff007819 */ /* 0x000fca00000114dc */
[----:B------:R-:W-:-:S04]  /*4530*/  IMAD R0, R0, c[0x0][0x1e0], RZ ;  /* 0x0000780000007a24 */ /* 0x000fc800078e02ff */
[----:B------:R-:W-:-:S04]  /*4540*/  IMAD R0, R220, c[0x0][0x1e4], R0 ;  /* 0x00007900dc007a24 */ /* 0x000fc800078e0200 */
[----:B------:R-:W-:Y:S01]  /*4550*/  IMAD.IADD R3, R3, 0x1, R0 ;  /* 0x0000000103037824 */ /* 0x000fe200078e0200 */
[----:B--2---:R-:W-:-:S03]  /*4560*/  SHF.R.S32.HI R0, RZ, 0x1f, R201 ;  /* 0x0000001fff007819 */ /* 0x004fc600000114c9 */
[----:B------:R-:W-:-:S04]  /*4570*/  IMAD.WIDE.U32 R2, R201, c[0x0][0x1f0], R2 ;  /* 0x00007c00c9027a25 */ /* 0x000fc800078e0002 */
[----:B------:R-:W-:Y:S01]  /*4580*/  IMAD R0, R0, c[0x0][0x1f0], RZ ;  /* 0x00007c0000007a24 */ /* 0x000fe200078e02ff */
[----:B------:R-:W-:-:S03]  /*4590*/  IADD3 R2, P2, R158, R2, RZ ;  /* 0x000000029e027210 */ /* 0x000fc60007f5e0ff */
[----:B------:R-:W-:Y:S01]  /*45a0*/  IMAD R4, R201, c[0x0][0x1f4], R0 ;  /* 0x00007d00c9047a24 */ /* 0x000fe200078e0200 */
[----:B------:R-:W-:-:S04]  /*45b0*/  LEA R0, P1, R2, c[0x0][0x1c8], 0x1 ;  /* 0x0000720002007a11 */ /* 0x000fc800078208ff */
[----:B------:R-:W-:-:S04]  /*45c0*/  IADD3.X R3, R156, R3, R4, P2, !PT ;  /* 0x000000039c037210 */ /* 0x000fc800017fe404 */
[----:B------:R-:W-:Y:S01]  /*45d0*/  LEA.HI.X R4, R2, c[0x0][0x1cc], R3, 0x1, P1 ;  /* 0x0000730002047a11 */ /* 0x000fe200008f0c03 */
[----:B------:R-:W-:Y:S05]  /*45e0*/  BRA.DIV ~URZ, `(.L_x_77) ;  /* 0x0000b6527f007947 */ /* 0x000fea000b800000 */
[----:B------:R1:W2:Y:S02]  /*45f0*/  SHFL.IDX PT, R7, R4, RZ, 0x181f ;  /* 0x00181fff04077589 */ /* 0x0002a400000e0000 */
.L_x_171:
[----:B------:R-:W-:Y:S05]  /*4600*/  BRA.DIV ~URZ, `(.L_x_78) ;  /* 0x0000b6a27f007947 */ /* 0x000fea000b800000 */
[----:B------:R-:W3:Y:S01]  /*4610*/  SHFL.IDX PT, R2, R0, RZ, 0x181f ;  /* 0x00181fff00027589 */ /* 0x000ee200000e0000 */
[----:B------:R-:W-:-:S03]  /*4620*/  ISETP.GE.AND P1, PT, R231, c[0x0][0x1d4], PT ;  /* 0x00007500e7007a0c */ /* 0x000fc60003f26270 */
[----:B------:R-:W4:Y:S04]  /*4630*/  SHFL.IDX PT, R3, R0, 0x1, 0x181f ;  /* 0x00381f0000037f89 */ /* 0x000f2800000e0000 */
[----:B------:R-:W5:Y:S04]  /*4640*/  SHFL.IDX PT, R6, R0, 0x2, 0x181f ;  /* 0x00581f0000067f89 */ /* 0x000f6800000e0000 */
[----:B------:R-:W1:Y:S04]  /*4650*/  SHFL.IDX PT, R5, R0, 0x3, 0x181f ;  /* 0x00781f0000057f89 */ /* 0x000e6800000e0000 */
[----:B------:R-:W2:Y:S04]  /*4660*/  SHFL.IDX PT, R9, R4, 0x1, 0x181f ;  /* 0x00381f0004097f89 */ /* 0x000ea800000e0000 */
[----:B------:R-:W2:Y:S04]  /*4670*/  SHFL.IDX PT, R13, R4, 0x2, 0x181f ;  /* 0x00581f00040d7f89 */ /* 0x000ea800000e0000 */
[----:B------:R-:W2:Y:S01]  /*4680*/  SHFL.IDX PT, R12, R4, 0x3, 0x181f ;  /* 0x00781f00040c7f89 */ /* 0x000ea200000e0000 */
[----:B---3--:R-:W-:-:S02]  /*4690*/  IADD3 R10, P2, R2, R155, RZ ;  /* 0x0000009b020a7210 */ /* 0x008fc40007f5e0ff */
[-C--:B----4-:R-:W-:Y:S01]  /*46a0*/  IADD3 R8, P4, R3, R155.reuse, RZ ;  /* 0x0000009b03087210 */ /* 0x090fe20007f9e0ff */
[----:B------:R-:W3:Y:S02]  /*46b0*/  SHFL.IDX PT, R0, R0, 0x4, 0x181f ;  /* 0x00981f0000007f89 */ /* 0x000ee400000e0000 */
[----:B--2---:R-:W-:Y:S01]  /*46c0*/  IMAD.X R11, R7, 0x1, R36, P2 ;  /* 0x00000001070b7824 */ /* 0x004fe200010e0624 */
[-C--:B-----5:R-:W-:Y:S01]  /*46d0*/  IADD3 R6, P3, R6, R155.reuse, RZ ;  /* 0x0000009b06067210 */ /* 0x0a0fe20007f7e0ff */
[----:B-1----:R-:W1:Y:S01]  /*46e0*/  SHFL.IDX PT, R4, R4, 0x4, 0x181f ;  /* 0x00981f0004047f89 */ /* 0x002e6200000e0000 */
[----:B------:R-:W-:-:S03]  /*46f0*/  IADD3 R2, P2, R5, R155, RZ ;  /* 0x0000009b05027210 */ /* 0x000fc60007f5e0ff */
[----:B------:R2:W-:Y:S01]  /*4700*/  LDGSTS.E.BYPASS.LTC128B.128 [R204+0x2900], [R10.64], !P1 ;  /* 0x029000000acc7fae */ /* 0x0005e2000c901d46 */
[----:B------:R-:W-:Y:S01]  /*4710*/  SEL R5, RZ, 0x10, P1 ;  /* 0x00000010ff057807 */ /* 0x000fe20000800000 */
[--C-:B------:R-:W-:Y:S02]  /*4720*/  IMAD.X R9, R9, 0x1, R36.reuse, P4 ;  /* 0x0000000109097824 */ /* 0x100fe400020e0624 */
[----:B------:R-:W-:-:S03]  /*4730*/  IMAD.X R7, R13, 0x1, R36, P3 ;  /* 0x000000010d077824 */ /* 0x000fc600018e0624 */
[----:B------:R2:W-:Y:S01]  /*4740*/  LDGSTS.E.BYPASS.LTC128B.128 [R204+0x3100], [R8.64], !P1 ;  /* 0x0310000008cc7fae */ /* 0x0005e2000c901d46 */
[----:B------:R-:W-:-:S03]  /*4750*/  IMAD.X R3, R12, 0x1, R36, P2 ;  /* 0x000000010c037824 */ /* 0x000fc600010e0624 */
[----:B------:R2:W-:Y:S04]  /*4760*/  LDGSTS.E.BYPASS.LTC128B.128 [R204+0x3900], [R6.64], !P1 ;  /* 0x0390000006cc7fae */ /* 0x0005e8000c901d46 */
[----:B------:R2:W-:Y:S02]  /*4770*/  LDGSTS.E.BYPASS.LTC128B.128 [R204+0x4100], [R2.64], !P1 ;  /* 0x0410000002cc7fae */ /* 0x0005e4000c901d46 */
.L_x_172:
[C---:B--23--:R-:W-:Y:S02]  /*4780*/  IADD3 R2, -R5.reuse, 0x10, RZ ;  /* 0x0000001005027810 */ /* 0x04cfe40007ffe1ff */
[----:B------:R-:W-:Y:S02]  /*4790*/  ISETP.NE.U32.AND P3, PT, R5, RZ, PT ;  /* 0x000000ff0500720c */ /* 0x000fe40003f65070 */
[----:B------:R-:W-:-:S04]  /*47a0*/  LOP3.LUT R2, R2, 0xf, RZ, 0xc0, !PT ;  /* 0x0000000f02027812 */ /* 0x000fc800078ec0ff */
[----:B------:R-:W-:-:S04]  /*47b0*/  IADD3 R2, P2, P1, R2, R0, R155 ;  /* 0x0000000002027210 */ /* 0x000fc8000795e09b */
[----:B-1----:R-:W-:-:S05]  /*47c0*/  IADD3.X R3, RZ, R4, R36, P2, P1 ;  /* 0x00000004ff037210 */ /* 0x002fca00017e2424 */
[----:B------:R-:W-:Y:S01]  /*47d0*/  @!PT LDS RZ, [RZ] ;  /* 0x00000000fffff984 */ /* 0x000fe20000000800 */
[----:B------:R-:W-:Y:S01]  /*47e0*/  @!PT LDS RZ, [RZ] ;  /* 0x00000000fffff984 */ /* 0x000fe20000000800 */
[----:B------:R-:W-:Y:S01]  /*47f0*/  @!PT LDS RZ, [RZ] ;  /* 0x00000000fffff984 */ /* 0x000fe20000000800 */
[----:B------:R1:W-:Y:S04]  /*4800*/  LDGSTS.E.BYPASS.LTC128B.128.ZFILL [R204+0x4900], [R2.64], P3 ;  /* 0x0490000002cc7fae */ /* 0x0003e80009941d46 */
.L_x_76:
[----:B--234-:R-:W-:Y:S05]  /*4810*/  BSYNC B0 ;  /* 0x0000000000007941 */ /* 0x01cfea0003800000 */
.L_x_75:
[----:B-1----:R-:W2:Y:S04]  /*4820*/  LDL R0, [R1+0x74] ;  /* 0x0000740001007983 */ /* 0x002ea80000100800 */
[----:B------:R-:W0:Y:S01]  /*4830*/  LDGDEPBAR ;  /* 0x00000000000079af */ /* 0x000e220000000000 */
[----:B--2---:R-:W-:-:S05]  /*4840*/  IMAD.IADD R0, R38, 0x1, -R0 ;  /* 0x0000000126007824 */ /* 0x004fca00078e0a00 */
[C---:B------:R-:W-:Y:S02]  /*4850*/  ISETP.GT.AND P2, PT, R0.reuse, RZ, PT ;  /* 0x000000ff0000720c */ /* 0x040fe40003f44270 */
[----:B------:R-:W-:Y:S02]  /*4860*/  ISETP.GT.AND P1, PT, R0, 0x1, PT ;  /* 0x000000010000780c */ /* 0x000fe40003f24270 */
        /* <DEDUP_REMOVED lines=11> */
[C---:B------:R-:W-:Y:S02]  /*4920*/  ISETP.GT.AND P6, PT, R0.reuse, 0x8, PT ;  /* 0x000000080000780c */ /* 0x040fe40003fc4270 */
[C---:B------:R-:W-:Y:S02]  /*4930*/  ISETP.GT.AND P5, PT, R0.reuse, 0x9, PT ;  /* 0x000000090000780c */ /* 0x040fe40003fa4270 */
[----:B------:R-:W-:Y:S02]  /*4940*/  ISETP.GT.AND P3, PT, R0, 0x11, PT ;  /* 0x000000110000780c */ /* 0x000fe40003f64270 */
        /* <DEDUP_REMOVED lines=108> */
[----:B------:R-:W-:Y:S02]  /*5010*/  FSEL R140, R63, -INF , P6 ;  /* 0xff8000003f8c7808 */ /* 0x000fe40003000000 */
[----:B------:R-:W-:-:S02]  /*5020*/  FMNMX.FTZ R0, R142, R0, !PT ;  /* 0x000000008e007209 */ /* 0x000fc40007810000 */
[----:B------:R-:W-:Y:S02]  /*5030*/  FSEL R143, R61, -INF , P6 ;  /* 0xff8000003d8f7808 */ /* 0x000fe40003000000 */
[----:B------:R-:W-:Y:S02]  /*5040*/  FMNMX.FTZ R3, R145, R3, !PT ;  /* 0x0000000391037209 */ /* 0x000fe40007810000 */
[----:B------:R-:W-:Y:S02]  /*5050*/  FSEL R150, R59, -INF , P6 ;  /* 0xff8000003b967808 */ /* 0x000fe40003000000 */
        /* <DEDUP_REMOVED lines=35> */
[----:B------:R-:W-:Y:S02]  /*5290*/  FMNMX.FTZ R4, R156, R3, !PT ;  /* 0x000000039c047209 */ /* 0x000fe40007810000 */
[----:B------:R-:W-:Y:S02]  /*52a0*/  FMNMX.FTZ R3, R159, R2, !PT ;  /* 0x000000029f037209 */ /* 0x000fe40007810000 */
[----:B------:R-:W-:Y:S02]  /*52b0*/  FMNMX.FTZ R2, R164, R0, !PT ;  /* 0x00000000a4027209 */ /* 0x000fe40007810000 */
[----:B------:R-:W-:-:S02]  /*52c0*/  FSEL R166, R14, -INF , P1 ;  /* 0xff8000000ea67808 */ /* 0x000fc40000800000 */
[----:B------:R-:W-:Y:S02]  /*52d0*/  FSEL R163, R17, -INF , P1 ;  /* 0xff80000011a37808 */ /* 0x000fe40000800000 */
[----:B------:R-:W-:Y:S02]  /*52e0*/  FSEL R162, R21, -INF , P1 ;  /* 0xff80000015a27808 */ /* 0x000fe40000800000 */
[----:B------:R-:W-:Y:S02]  /*52f0*/  FSEL R155, R23, -INF , P1 ;  /* 0xff800000179b7808 */ /* 0x000fe40000800000 */
[----:B------:R-:W-:Y:S02]  /*5300*/  FMNMX.FTZ R0, R168, R5, !PT ;  /* 0x00000005a8007209 */ /* 0x000fe40007810000 */
[----:B------:R-:W-:Y:S02]  /*5310*/  FMNMX.FTZ R4, R155, R4, !PT ;  /* 0x000000049b047209 */ /* 0x000fe40007810000 */
[----:B------:R-:W-:-:S02]  /*5320*/  FMNMX.FTZ R5, R162, R3, !PT ;  /* 0x00000003a2057209 */ /* 0x000fc40007810000 */
[----:B------:R-:W-:Y:S02]  /*5330*/  FMNMX.FTZ R6, R163, R2, !PT ;  /* 0x00000002a3067209 */ /* 0x000fe40007810000 */
[----:B------:R-:W-:Y:S01]  /*5340*/  FMNMX.FTZ R9, R166, R0, !PT ;  /* 0x00000000a6097209 */ /* 0x000fe20007810000 */
[----:B------:R-:W-:Y:S05]  /*5350*/  BRA.DIV ~URZ, `(.L_x_79) ;  /* 0x0000aeb27f007947 */ /* 0x000fea000b800000 */
[----:B------:R1:W2:Y:S02]  /*5360*/  SHFL.BFLY PT, R0, R4, 0x2, 0x1f ;  /* 0x0c401f0004007f89 */ /* 0x0002a400000e0000 */
.L_x_173:
[----:B-12---:R-:W-:Y:S01]  /*5370*/  FMNMX.FTZ R4, R4, R0, !PT ;  /* 0x0000000004047209 */ /* 0x006fe20007810000 */
[----:B------:R-:W-:Y:S05]  /*5380*/  BRA.DIV ~URZ, `(.L_x_80) ;  /* 0x0000aed27f007947 */ /* 0x000fea000b800000 */
[----:B------:R-:W1:Y:S04]  /*5390*/  SHFL.BFLY PT, R0, R5, 0x2, 0x1f ;  /* 0x0c401f0005007f89 */ /* 0x000e6800000e0000 */
[----:B------:R-:W2:Y:S04]  /*53a0*/  SHFL.BFLY PT, R2, R6, 0x2, 0x1f ;  /* 0x0c401f0006027f89 */ /* 0x000ea800000e0000 */
[----:B------:R-:W3:Y:S04]  /*53b0*/  SHFL.BFLY PT, R7, R9, 0x2, 0x1f ;  /* 0x0c401f0009077f89 */ /* 0x000ee800000e0000 */
[----:B------:R-:W4:Y:S01]  /*53c0*/  SHFL.BFLY PT, R3, R4, 0x1, 0x1f ;  /* 0x0c201f0004037f89 */ /* 0x000f2200000e0000 */
[----:B-1----:R-:W-:-:S02]  /*53d0*/  FMNMX.FTZ R0, R5, R0, !PT ;  /* 0x0000000005007209 */ /* 0x002fc40007810000 */
[----:B--2---:R-:W-:-:S03]  /*53e0*/  FMNMX.FTZ R2, R6, R2, !PT ;  /* 0x0000000206027209 */ /* 0x004fc60007810000 */
[----:B------:R-:W1:Y:S01]  /*53f0*/  SHFL.BFLY PT, R5, R0, 0x1, 0x1f ;  /* 0x0c201f0000057f89 */ /* 0x000e6200000e0000 */
[----:B---3--:R-:W-:-:S03]  /*5400*/  FMNMX.FTZ R9, R9, R7, !PT ;  /* 0x0000000709097209 */ /* 0x008fc60007810000 */
[----:B------:R-:W2:Y:S01]  /*5410*/  SHFL.BFLY PT, R6, R2, 0x1, 0x1f ;  /* 0x0c201f0002067f89 */ /* 0x000ea200000e0000 */
[----:B----4-:R-:W-:-:S03]  /*5420*/  FMNMX.FTZ R72, R4, R3, !PT ;  /* 0x0000000304487209 */ /* 0x010fc60007810000 */
[----:B------:R3:W4:Y:S01]  /*5430*/  SHFL.BFLY PT, R14, R9, 0x1, 0x1f ;  /* 0x0c201f00090e7f89 */ /* 0x00072200000e0000 */
[----:B-1----:R-:W-:Y:S02]  /*5440*/  FMNMX.FTZ R71, R0, R5, !PT ;  /* 0x0000000500477209 */ /* 0x002fe40007810000 */
[----:B--2---:R-:W-:Y:S02]  /*5450*/  FMNMX.FTZ R70, R2, R6, !PT ;  /* 0x0000000602467209 */ /* 0x004fe40007810000 */
.L_x_174:
[C---:B------:R-:W-:Y:S01]  /*5460*/  FMUL.FTZ R0, R72.reuse, c[0x0][0x2d0] ;  /* 0x0000b40048007a20 */ /* 0x040fe20000410000 */
[----:B------:R-:W-:Y:S01]  /*5470*/  FSETP.NEU.FTZ.AND P1, PT, R72, -INF , PT ;  /* 0xff8000004800780b */ /* 0x000fe20003f3d000 */
[----:B------:R-:W2:Y:S01]  /*5480*/  LDL R229, [R1+0x10] ;  /* 0x0000100001e57983 */ /* 0x000ea20000100800 */
[C---:B------:R-:W-:Y:S01]  /*5490*/  FMUL.FTZ R3, R71.reuse, c[0x0][0x2d0] ;  /* 0x0000b40047037a20 */ /* 0x040fe20000410000 */
[----:B------:R-:W-:Y:S01]  /*54a0*/  WARPSYNC 0xffffffff ;  /* 0xffffffff00007948 */ /* 0x000fe20003800000 */
[----:B------:R-:W-:Y:S01]  /*54b0*/  FSEL R8, R0, RZ, P1 ;  /* 0x000000ff00087208 */ /* 0x000fe20000800000 */
[----:B------:R-:W1:Y:S01]  /*54c0*/  LDSM.16.MT88.4 R20, [R190] ;  /* 0x00000000be14783b */ /* 0x000e620000004200 */
[----:B------:R-:W-:Y:S01]  /*54d0*/  FSETP.NEU.FTZ.AND P1, PT, R71, -INF , PT ;  /* 0xff8000004700780b */ /* 0x000fe20003f3d000 */
[----:B------:R-:W-:Y:S01]  /*54e0*/  FMUL.FTZ R2, R70, c[0x0][0x2d0] ;  /* 0x0000b40046027a20 */ /* 0x000fe20000410000 */
[----:B---34-:R-:W-:Y:S01]  /*54f0*/  FMNMX.FTZ R9, R14, R9, !PT ;  /* 0x000000090e097209 */ /* 0x018fe20007810000 */
[----:B------:R-:W-:Y:S01]  /*5500*/  FFMA.FTZ R0, R10, c[0x0][0x2d0], -R8 ;  /* 0x0000b4000a007a23 */ /* 0x000fe20000010808 */
[----:B------:R-:W-:Y:S01]  /*5510*/  FSEL R3, R3, RZ, P1 ;  /* 0x000000ff03037208 */ /* 0x000fe20000800000 */
[----:B------:R-:W3:Y:S01]  /*5520*/  LDSM.16.MT88.4 R24, [R193] ;  /* 0x00000000c118783b */ /* 0x000ee20000004200 */
[----:B------:R-:W-:Y:S01]  /*5530*/  FSETP.NEU.FTZ.AND P1, PT, R70, -INF , PT ;  /* 0xff8000004600780b */ /* 0x000fe20003f3d000 */
[----:B------:R4:W-:Y:S02]  /*5540*/  MUFU.EX2 R202, R0 ;  /* 0x0000000000ca7308 */ /* 0x0009e40000000800 */
[----:B------:R-:W-:Y:S01]  /*5550*/  LDSM.16.MT88.4 R44, [R192] ;  /* 0x00000000c02c783b */ /* 0x000fe20000004200 */
[----:B------:R-:W-:-:S02]  /*5560*/  FSEL R2, R2, RZ, P1 ;  /* 0x000000ff02027208 */ /* 0x000fc40000800000 */
[----:B------:R-:W-:Y:S01]  /*5570*/  FSETP.NEU.FTZ.AND P1, PT, R9, -INF , PT ;  /* 0xff8000000900780b */ /* 0x000fe20003f3d000 */
[----:B------:R-:W-:Y:S02]  /*5580*/  LDSM.16.MT88.4 R64, [R190+0x800] ;  /* 0x00080000be40783b */ /* 0x000fe40000004200 */
[----:B------:R-:W-:Y:S02]  /*5590*/  FFMA.FTZ R10, R74, c[0x0][0x2d0], -R2 ;  /* 0x0000b4004a0a7a23 */ /* 0x000fe40000010802 */
[----:B------:R-:W-:Y:S02]  /*55a0*/  LDSM.16.MT88.4 R60, [R193+0x800] ;  /* 0x00080000c13c783b */ /* 0x000fe40000004200 */
[----:B------:R-:W-:Y:S02]  /*55b0*/  MUFU.EX2 R217, R10 ;  /* 0x0000000a00d97308 */ /* 0x000fe40000000800 */
[----:B------:R-:W-:Y:S01]  /*55c0*/  LDSM.16.MT88.4 R80, [R191+0x800] ;  /* 0x00080000bf50783b */ /* 0x000fe20000004200 */
[----:B----4-:R-:W-:-:S03]  /*55d0*/  FFMA.FTZ R0, R11, c[0x0][0x2d0], -R8 ;  /* 0x0000b4000b007a23 */ /* 0x010fc60000010808 */
[----:B------:R-:W-:Y:S02]  /*55e0*/  LDSM.16.MT88.4 R84, [R192+0x800] ;  /* 0x00080000c054783b */ /* 0x000fe40000004200 */
[----:B------:R4:W5:Y:S02]  /*55f0*/  MUFU.EX2 R11, R0 ;  /* 0x00000000000b7308 */ /* 0x0009640000000800 */
[----:B----4-:R-:W-:Y:S01]  /*5600*/  FFMA.FTZ R0, R12, c[0x0][0x2d0], -R8 ;  /* 0x0000b4000c007a23 */ /* 0x010fe20000010808 */
[----:B-----5:R-:W-:-:S05]  /*5610*/  F2FP.PACK_AB R4, R11, R202 ;  /* 0x000000ca0b04723e */ /* 0x020fca00000000ff */
[----:B------:R4:W-:Y:S02]  /*5620*/  MUFU.EX2 R218, R0 ;  /* 0x0000000000da7308 */ /* 0x0009e40000000800 */
[----:B----4-:R-:W-:-:S06]  /*5630*/  FFMA.FTZ R0, R13, c[0x0][0x2d0], -R8 ;  /* 0x0000b4000d007a23 */ /* 0x010fcc0000010808 */
[----:B------:R4:W5:Y:S02]  /*5640*/  MUFU.EX2 R219, R0 ;  /* 0x0000000000db7308 */ /* 0x0009640000000800 */
[----:B----4-:R-:W-:Y:S01]  /*5650*/  FFMA.FTZ R0, R18, c[0x0][0x2d0], -R8 ;  /* 0x0000b40012007a23 */ /* 0x010fe20000010808 */
[----:B-----5:R-:W-:-:S05]  /*5660*/  F2FP.PACK_AB R6, R219, R218 ;  /* 0x000000dadb06723e */ /* 0x020fca00000000ff */
[----:B------:R4:W-:Y:S02]  /*5670*/  MUFU.EX2 R227, R0 ;  /* 0x0000000000e37308 */ /* 0x0009e40000000800 */
[----:B----4-:R-:W-:-:S06]  /*5680*/  FFMA.FTZ R0, R16, c[0x0][0x2d0], -R3 ;  /* 0x0000b40010007a23 */ /* 0x010fcc0000010803 */
[----:B------:R4:W-:Y:S02]  /*5690*/  MUFU.EX2 R212, R0 ;  /* 0x0000000000d47308 */ /* 0x0009e40000000800 */
[----:B----4-:R-:W-:-:S06]  /*56a0*/  FFMA.FTZ R0, R19, c[0x0][0x2d0], -R3 ;  /* 0x0000b40013007a23 */ /* 0x010fcc0000010803 */
[----:B------:R4:W5:Y:S02]  /*56b0*/  MUFU.EX2 R211, R0 ;  /* 0x0000000000d37308 */ /* 0x0009640000000800 */
[--C-:B----4-:R-:W-:Y:S01]  /*56c0*/  FFMA.FTZ R0, R28, c[0x0][0x2d0], -R3.reuse ;  /* 0x0000b4001c007a23 */ /* 0x110fe20000010803 */
[----:B-----5:R-:W-:Y:S01]  /*56d0*/  F2FP.PACK_AB R5, R211, R212 ;  /* 0x000000d4d305723e */ /* 0x020fe200000000ff */
[----:B------:R-:W4:Y:S04]  /*56e0*/  LDSM.16.MT88.4 R28, [R191] ;  /* 0x00000000bf1c783b */ /* 0x000f280000004200 */
[----:B------:R5:W-:Y:S02]  /*56f0*/  MUFU.EX2 R213, R0 ;  /* 0x0000000000d57308 */ /* 0x000be40000000800 */
[----:B-----5:R-:W-:-:S06]  /*5700*/  FFMA.FTZ R0, R32, c[0x0][0x2d0], -R3 ;  /* 0x0000b40020007a23 */ /* 0x020fcc0000010803 */
[----:B------:R5:W1:Y:S02]  /*5710*/  MUFU.EX2 R214, R0 ;  /* 0x0000000000d67308 */ /* 0x000a640000000800 */
[----:B-----5:R-:W-:Y:S01]  /*5720*/  FFMA.FTZ R0, R33, c[0x0][0x2d0], -R8 ;  /* 0x0000b40021007a23 */ /* 0x020fe20000010808 */
[----:B-1----:R-:W-:-:S05]  /*5730*/  F2FP.PACK_AB R7, R214, R213 ;  /* 0x000000d5d607723e */ /* 0x002fca00000000ff */
[----:B------:R1:W5:Y:S02]  /*5740*/  MUFU.EX2 R224, R0 ;  /* 0x0000000000e07308 */ /* 0x0003640000000800 */
[C---:B------:R-:W-:Y:S08]  /*5750*/  HMMA.16816.F32 R48, R4.reuse, R20, RZ ;  /* 0x000000140430723c */ /* 0x040ff000000018ff */
[----:B---3--:R-:W-:Y:S01]  /*5760*/  HMMA.16816.F32 R76, R4, R24, RZ ;  /* 0x00000018044c723c */ /* 0x008fe200000018ff */
[----:B-1----:R-:W-:Y:S01]  /*5770*/  FFMA.FTZ R0, R34, c[0x0][0x2d0], -R8 ;  /* 0x0000b40022007a23 */ /* 0x002fe20000010808 */
[----:B-----5:R-:W-:-:S03]  /*5780*/  F2FP.PACK_AB R12, R224, R227 ;  /* 0x000000e3e00c723e */ /* 0x020fc600000000ff */
[----:B------:R1:W-:Y:S03]  /*5790*/  MUFU.EX2 R226, R0 ;  /* 0x0000000000e27308 */ /* 0x0003e60000000800 */
[C---:B----4-:R-:W-:Y:S08]  /*57a0*/  HMMA.16816.F32 R56, R4.reuse, R28, RZ ;  /* 0x0000001c0438723c */ /* 0x050ff000000018ff */
[----:B------:R-:W-:Y:S01]  /*57b0*/  HMMA.16816.F32 R52, R4, R44, RZ ;  /* 0x0000002c0434723c */ /* 0x000fe200000018ff */
[----:B-1----:R-:W-:-:S07]  /*57c0*/  FFMA.FTZ R0, R35, c[0x0][0x2d0], -R8 ;  /* 0x0000b40023007a23 */ /* 0x002fce0000010808 */
[C---:B------:R-:W-:Y:S01]  /*57d0*/  HMMA.16816.F32 R40, R4.reuse, R22, RZ ;  /* 0x000000160428723c */ /* 0x040fe200000018ff */
[----:B------:R1:W3:Y:S07]  /*57e0*/  MUFU.EX2 R228, R0 ;  /* 0x0000000000e47308 */ /* 0x0002ee0000000800 */
[C---:B------:R-:W-:Y:S08]  /*57f0*/  HMMA.16816.F32 R32, R4.reuse, R30, RZ ;  /* 0x0000001e0420723c */ /* 0x040ff000000018ff */
[----:B------:R-:W-:Y:S01]  /*5800*/  HMMA.16816.F32 R16, R4, R46, RZ ;  /* 0x0000002e0410723c */ /* 0x000fe200000018ff */
[----:B-1----:R-:W-:Y:S01]  /*5810*/  FFMA.FTZ R0, R36, c[0x0][0x2d0], -R3 ;  /* 0x0000b40024007a23 */ /* 0x002fe20000010803 */
[----:B---3--:R-:W-:-:S03]  /*5820*/  F2FP.PACK_AB R14, R228, R226 ;  /* 0x000000e2e40e723e */ /* 0x008fc600000000ff */
[----:B------:R1:W-:Y:S02]  /*5830*/  MUFU.EX2 R221, R0 ;  /* 0x0000000000dd7308 */ /* 0x0003e40000000800 */
[----:B-1----:R-:W-:-:S06]  /*5840*/  FFMA.FTZ R0, R37, c[0x0][0x2d0], -R3 ;  /* 0x0000b40025007a23 */ /* 0x002fcc0000010803 */
[----:B------:R1:W3:Y:S02]  /*5850*/  MUFU.EX2 R222, R0 ;  /* 0x0000000000de7308 */ /* 0x0002e40000000800 */
[----:B-1----:R-:W-:Y:S01]  /*5860*/  FFMA.FTZ R0, R38, c[0x0][0x2d0], -R3 ;  /* 0x0000b40026007a23 */ /* 0x002fe20000010803 */
[----:B---3--:R-:W-:-:S05]  /*5870*/  F2FP.PACK_AB R13, R222, R221 ;  /* 0x000000ddde0d723e */ /* 0x008fca00000000ff */
[----:B------:R1:W-:Y:S02]  /*5880*/  MUFU.EX2 R223, R0 ;  /* 0x0000000000df7308 */ /* 0x0003e40000000800 */
[----:B-1----:R-:W-:Y:S02]  /*5890*/  FFMA.FTZ R0, R39, c[0x0][0x2d0], -R3 ;  /* 0x0000b40027007a23 */ /* 0x002fe40000010803 */
[----:B------:R-:W-:Y:S04]  /*58a0*/  HMMA.16816.F32 R36, R4, R26, RZ ;  /* 0x0000001a0424723c */ /* 0x000fe800000018ff */
[----:B------:R1:W3:Y:S03]  /*58b0*/  MUFU.EX2 R225, R0 ;  /* 0x0000000000e17308 */ /* 0x0002e60000000800 */
[----:B------:R-:W-:-:S05]  /*58c0*/  FFMA.FTZ R4, R89, c[0x0][0x2d0], -R2 ;  /* 0x0000b40059047a23 */ /* 0x000fca0000010802 */
[----:B------:R4:W-:Y:S01]  /*58d0*/  MUFU.EX2 R215, R4 ;  /* 0x0000000400d77308 */ /* 0x0009e20000000800 */
[----:B-1----:R-:W-:Y:S01]  /*58e0*/  FFMA.FTZ R0, R68, c[0x0][0x2d0], -R2 ;  /* 0x0000b40044007a23 */ /* 0x002fe20000010802 */
[----:B---3--:R-:W-:-:S06]  /*58f0*/  F2FP.PACK_AB R15, R225, R223 ;  /* 0x000000dfe10f723e */ /* 0x008fcc00000000ff */
[----:B------:R1:W-:Y:S01]  /*5900*/  MUFU.EX2 R207, R0 ;  /* 0x0000000000cf7308 */ /* 0x0003e20000000800 */
[----:B------:R-:W-:Y:S01]  /*5910*/  HMMA.16816.F32 R100, R12, R66, R40 ;  /* 0x000000420c64723c */ /* 0x000fe20000001828 */
[----:B----4-:R-:W-:-:S06]  /*5920*/  FFMA.FTZ R4, R90, c[0x0][0x2d0], -R2 ;  /* 0x0000b4005a047a23 */ /* 0x010fcc0000010802 */
[----:B------:R-:W-:Y:S01]  /*5930*/  MUFU.EX2 R216, R4 ;  /* 0x0000000400d87308 */ /* 0x000fe20000000800 */
[----:B------:R-:W-:Y:S01]  /*5940*/  HMMA.16816.F32 R116, R12, R62, R36 ;  /* 0x0000003e0c74723c */ /* 0x000fe20000001824 */
[----:B-1----:R-:W-:-:S06]  /*5950*/  FFMA.FTZ R0, R69, c[0x0][0x2d0], -R2 ;  /* 0x0000b40045007a23 */ /* 0x002fcc0000010802 */
[----:B------:R1:W-:Y:S01]  /*5960*/  MUFU.EX2 R203, R0 ;  /* 0x0000000000cb7308 */ /* 0x0003e20000000800 */
[C---:B------:R-:W-:Y:S08]  /*5970*/  HMMA.16816.F32 R120, R12.reuse, R80, R56 ;  /* 0x000000500c78723c */ /* 0x040ff00000001838 */
[----:B------:R-:W-:Y:S01]  /*5980*/  HMMA.16816.F32 R132, R12, R82, R32 ;  /* 0x000000520c84723c */ /* 0x000fe20000001820 */
[----:B-1----:R-:W-:-:S07]  /*5990*/  FFMA.FTZ R0, R73, c[0x0][0x2d0], -R2 ;  /* 0x0000b40049007a23 */ /* 0x002fce0000010802 */
[C---:B------:R-:W-:Y:S01]  /*59a0*/  HMMA.16816.F32 R104, R12.reuse, R64, R48 ;  /* 0x000000400c68723c */ /* 0x040fe20000001830 */
[----:B------:R1:W3:Y:S07]  /*59b0*/  MUFU.EX2 R206, R0 ;  /* 0x0000000000ce7308 */ /* 0x0002ee0000000800 */
[C---:B------:R-:W-:Y:S08]  /*59c0*/  HMMA.16816.F32 R76, R12.reuse, R60, R76 ;  /* 0x0000003c0c4c723c */ /* 0x040ff0000000184c */
[----:B------:R-:W-:Y:S01]  /*59d0*/  HMMA.16816.F32 R136, R12, R84, R52 ;  /* 0x000000540c88723c */ /* 0x000fe20000001834 */
[----:B-1----:R-:W-:Y:S01]  /*59e0*/  FMUL.FTZ R0, R9, c[0x0][0x2d0] ;  /* 0x0000b40009007a20 */ /* 0x002fe20000410000 */
[----:B---3--:R-:W-:-:S04]  /*59f0*/  F2FP.PACK_AB R6, R217, R206 ;  /* 0x000000ced906723e */ /* 0x008fc800000000ff */
[----:B------:R-:W-:Y:S02]  /*5a00*/  FSEL R0, R0, RZ, P1 ;  /* 0x000000ff00007208 */ /* 0x000fe40000800000 */
[----:B------:R-:W-:Y:S03]  /*5a10*/  HMMA.16816.F32 R56, R12, R86, R16 ;  /* 0x000000560c38723c */ /* 0x000fe60000001810 */
[--C-:B------:R-:W-:Y:S02]  /*5a20*/  FFMA.FTZ R4, R75, c[0x0][0x2d0], -R0.reuse ;  /* 0x0000b4004b047a23 */ /* 0x100fe40000010800 */
[--C-:B------:R-:W-:Y:S02]  /*5a30*/  FFMA.FTZ R10, R95, c[0x0][0x2d0], -R0.reuse ;  /* 0x0000b4005f0a7a23 */ /* 0x100fe40000010800 */
[----:B------:R1:W-:Y:S08]  /*5a40*/  MUFU.EX2 R89, R4 ;  /* 0x0000000400597308 */ /* 0x0003f00000000800 */
[----:B------:R3:W-:Y:S01]  /*5a50*/  MUFU.EX2 R198, R10 ;  /* 0x0000000a00c67308 */ /* 0x0007e20000000800 */
[----:B-1----:R-:W-:-:S07]  /*5a60*/  FFMA.FTZ R4, R88, c[0x0][0x2d0], -R0 ;  /* 0x0000b40058047a23 */ /* 0x002fce0000010800 */
[----:B------:R1:W4:Y:S01]  /*5a70*/  MUFU.EX2 R88, R4 ;  /* 0x0000000400587308 */ /* 0x0003220000000800 */
[----:B---3--:R-:W-:-:S07]  /*5a80*/  FFMA.FTZ R10, R96, c[0x0][0x2d0], -R0 ;  /* 0x0000b400600a7a23 */ /* 0x008fce0000010800 */
[----:B------:R3:W-:Y:S01]  /*5a90*/  MUFU.EX2 R188, R10 ;  /* 0x0000000a00bc7308 */ /* 0x0007e20000000800 */
[----:B-1----:R-:W-:Y:S01]  /*5aa0*/  FFMA.FTZ R4, R91, c[0x0][0x2d0], -R0 ;  /* 0x0000b4005b047a23 */ /* 0x002fe20000010800 */
[----:B----4-:R-:W-:-:S06]  /*5ab0*/  F2FP.PACK_AB R5, R88, R89 ;  /* 0x000000595805723e */ /* 0x010fcc00000000ff */
[----:B------:R1:W-:Y:S01]  /*5ac0*/  MUFU.EX2 R208, R4 ;  /* 0x0000000400d07308 */ /* 0x0003e20000000800 */
[----:B---3--:R-:W-:-:S07]  /*5ad0*/  FFMA.FTZ R10, R97, c[0x0][0x2d0], -R0 ;  /* 0x0000b400610a7a23 */ /* 0x008fce0000010800 */
        /* <DEDUP_REMOVED lines=8> */
[----:B---3--:R-:W-:Y:S02]  /*5b60*/  FFMA.FTZ R10, R99, c[0x0][0x2d0], -R8 ;  /* 0x0000b400630a7a23 */ /* 0x008fe40000010808 */
[----:B------:R-:W-:Y:S05]  /*5b70*/  LDSM.16.MT88.4 R96, [R190+0x2000] ;  /* 0x00200000be60783b */ /* 0x000fea0000004200 */
[----:B------:R3:W-:Y:S01]  /*5b80*/  MUFU.EX2 R183, R10 ;  /* 0x0000000a00b77308 */ /* 0x0007e20000000800 */
[----:B-1----:R-:W-:-:S07]  /*5b90*/  FFMA.FTZ R4, R94, c[0x0][0x2d0], -R2 ;  /* 0x0000b4005e047a23 */ /* 0x002fce0000010802 */
[----:B------:R1:W4:Y:S01]  /*5ba0*/  MUFU.EX2 R209, R4 ;  /* 0x0000000400d17308 */ /* 0x0003220000000800 */
[----:B---3--:R-:W-:-:S07]  /*5bb0*/  FFMA.FTZ R10, R108, c[0x0][0x2d0], -R8 ;  /* 0x0000b4006c0a7a23 */ /* 0x008fce0000010808 */
[----:B------:R3:W-:Y:S01]  /*5bc0*/  MUFU.EX2 R185, R10 ;  /* 0x0000000a00b97308 */ /* 0x0007e20000000800 */
[----:B-1----:R-:W-:-:S07]  /*5bd0*/  F2FP.PACK_AB R4, R203, R207 ;  /* 0x000000cfcb04723e */ /* 0x002fce00000000ff */
[----:B------:R-:W-:Y:S01]  /*5be0*/  HMMA.16816.F32 R40, R4, R20, RZ ;  /* 0x000000140428723c */ /* 0x000fe200000018ff */
[----:B---3--:R-:W-:-:S04]  /*5bf0*/  FFMA.FTZ R10, R109, c[0x0][0x2d0], -R8 ;  /* 0x0000b4006d0a7a23 */ /* 0x008fc80000010808 */
[----:B------:R1:W-:Y:S03]  /*5c00*/  MUFU.EX2 R186, R10 ;  /* 0x0000000a00ba7308 */ /* 0x0003e60000000800 */
[C---:B------:R-:W-:Y:S08]  /*5c10*/  HMMA.16816.F32 R36, R4.reuse, R22, RZ ;  /* 0x000000160424723c */ /* 0x040ff000000018ff */
[----:B------:R-:W-:Y:S01]  /*5c20*/  HMMA.16816.F32 R32, R4, R24, RZ ;  /* 0x000000180420723c */ /* 0x000fe200000018ff */
[----:B-1----:R-:W-:-:S07]  /*5c30*/  FFMA.FTZ R10, R110, c[0x0][0x2d0], -R8 ;  /* 0x0000b4006e0a7a23 */ /* 0x002fce0000010808 */
[C---:B------:R-:W-:Y:S01]  /*5c40*/  HMMA.16816.F32 R20, R4.reuse, R28, RZ ;  /* 0x0000001c0414723c */ /* 0x040fe200000018ff */
[----:B------:R1:W-:Y:S07]  /*5c50*/  MUFU.EX2 R187, R10 ;  /* 0x0000000a00bb7308 */ /* 0x0003ee0000000800 */
[C---:B------:R-:W-:Y:S08]  /*5c60*/  HMMA.16816.F32 R12, R4.reuse, R26, RZ ;  /* 0x0000001a040c723c */ /* 0x040ff000000018ff */
[----:B------:R-:W-:Y:S01]  /*5c70*/  HMMA.16816.F32 R28, R4, R30, RZ ;  /* 0x0000001e041c723c */ /* 0x000fe200000018ff */
[----:B-1----:R-:W-:-:S04]  /*5c80*/  FFMA.FTZ R10, R111, c[0x0][0x2d0], -R3 ;  /* 0x0000b4006f0a7a23 */ /* 0x002fc80000010803 */
[----:B------:R1:W-:Y:S03]  /*5c90*/  MUFU.EX2 R179, R10 ;  /* 0x0000000a00b37308 */ /* 0x0003e60000000800 */
[C---:B------:R-:W-:Y:S08]  /*5ca0*/  HMMA.16816.F32 R16, R4.reuse, R44, RZ ;  /* 0x0000002c0410723c */ /* 0x040ff000000018ff */
[----:B------:R-:W-:Y:S01]  /*5cb0*/  HMMA.16816.F32 R24, R4, R46, RZ ;  /* 0x0000002e0418723c */ /* 0x000fe200000018ff */
[----:B-1----:R-:W-:-:S06]  /*5cc0*/  FFMA.FTZ R10, R112, c[0x0][0x2d0], -R3 ;  /* 0x0000b400700a7a23 */ /* 0x002fcc0000010803 */
[----:B------:R-:W-:Y:S01]  /*5cd0*/  F2FP.PACK_AB R4, R216, R215 ;  /* 0x000000d7d804723e */ /* 0x000fe200000000ff */
[----:B------:R1:W3:Y:S01]  /*5ce0*/  MUFU.EX2 R180, R10 ;  /* 0x0000000a00b47308 */ /* 0x0002e20000000800 */
[----:B----4-:R-:W-:Y:S02]  /*5cf0*/  F2FP.PACK_AB R6, R209, R210 ;  /* 0x000000d2d106723e */ /* 0x010fe400000000ff */
[----:B------:R-:W-:Y:S02]  /*5d00*/  F2FP.PACK_AB R5, R188, R198 ;  /* 0x000000c6bc05723e */ /* 0x000fe400000000ff */
[----:B------:R-:W-:-:S07]  /*5d10*/  F2FP.PACK_AB R7, R199, R200 ;  /* 0x000000c8c707723e */ /* 0x000fce00000000ff */
[----:B------:R-:W-:Y:S01]  /*5d20*/  HMMA.16816.F32 R48, R4, R64, R40 ;  /* 0x000000400430723c */ /* 0x000fe20000001828 */
[----:B-1----:R-:W-:-:S04]  /*5d30*/  FFMA.FTZ R10, R113, c[0x0][0x2d0], -R3 ;  /* 0x0000b400710a7a23 */ /* 0x002fc80000010803 */
[----:B------:R1:W-:Y:S03]  /*5d40*/  MUFU.EX2 R181, R10 ;  /* 0x0000000a00b57308 */ /* 0x0003e60000000800 */
[C---:B------:R-:W-:Y:S08]  /*5d50*/  HMMA.16816.F32 R44, R4.reuse, R60, R32 ;  /* 0x0000003c042c723c */ /* 0x040ff00000001820 */
[----:B------:R-:W-:Y:S01]  /*5d60*/  HMMA.16816.F32 R40, R4, R80, R20 ;  /* 0x000000500428723c */ /* 0x000fe20000001814 */
[----:B------:R-:W4:Y:S01]  /*5d70*/  LDSM.16.MT88.4 R20, [R190+0x1000] ;  /* 0x00100000be14783b */ /* 0x000f220000004200 */
[----:B-1----:R-:W-:-:S06]  /*5d80*/  FFMA.FTZ R10, R114, c[0x0][0x2d0], -R3 ;  /* 0x0000b400720a7a23 */ /* 0x002fcc0000010803 */
[C---:B------:R-:W-:Y:S01]  /*5d90*/  HMMA.16816.F32 R64, R4.reuse, R66, R36 ;  /* 0x000000420440723c */ /* 0x040fe20000001824 */
[----:B------:R1:W5:Y:S07]  /*5da0*/  MUFU.EX2 R182, R10 ;  /* 0x0000000a00b67308 */ /* 0x00036e0000000800 */
[C---:B------:R-:W-:Y:S08]  /*5db0*/  HMMA.16816.F32 R32, R4.reuse, R82, R28 ;  /* 0x000000520420723c */ /* 0x040ff0000000181c */
[----:B------:R-:W-:Y:S01]  /*5dc0*/  HMMA.16816.F32 R52, R4, R84, R16 ;  /* 0x000000540434723c */ /* 0x000fe20000001810 */
[----:B------:R-:W2:Y:S01]  /*5dd0*/  LDSM.16.MT88.4 R16, [R193+0x1000] ;  /* 0x00100000c110783b */ /* 0x000ea20000004200 */
[----:B-1----:R-:W-:-:S03]  /*5de0*/  FFMA.FTZ R10, R115, c[0x0][0x2d0], -R2 ;  /* 0x0000b400730a7a23 */ /* 0x002fc60000010802 */
[----:B------:R-:W-:Y:S01]  /*5df0*/  LDSM.16.MT88.4 R112, [R193+0x2000] ;  /* 0x00200000c170783b */ /* 0x000fe20000004200 */
[----:B------:R1:W-:Y:S02]  /*5e00*/  MUFU.EX2 R178, R10 ;  /* 0x0000000a00b27308 */ /* 0x0003e40000000800 */
[C---:B------:R-:W-:Y:S01]  /*5e10*/  HMMA.16816.F32 R36, R4.reuse, R62, R12 ;  /* 0x0000003e0424723c */ /* 0x040fe2000000180c */
[----:B------:R-:W2:Y:S07]  /*5e20*/  LDSM.16.MT88.4 R12, [R191+0x1000] ;  /* 0x00100000bf0c783b */ /* 0x000eae0000004200 */
[----:B------:R-:W-:Y:S01]  /*5e30*/  HMMA.16816.F32 R28, R4, R86, R24 ;  /* 0x00000056041c723c */ /* 0x000fe20000001818 */
[----:B------:R-:W2:Y:S01]  /*5e40*/  LDSM.16.MT88.4 R24, [R192+0x1000] ;  /* 0x00100000c018783b */ /* 0x000ea20000004200 */
[----:B-1----:R-:W-:-:S05]  /*5e50*/  FFMA.FTZ R10, R124, c[0x0][0x2d0], -R2 ;  /* 0x0000b4007c0a7a23 */ /* 0x002fca0000010802 */
[----:B---3--:R-:W-:Y:S01]  /*5e60*/  F2FP.PACK_AB R5, R180, R179 ;  /* 0x000000b3b405723e */ /* 0x008fe200000000ff */
[----:B------:R-:W-:Y:S01]  /*5e70*/  FFMA.FTZ R4, R126, c[0x0][0x2d0], -R2 ;  /* 0x0000b4007e047a23 */ /* 0x000fe20000010802 */
[----:B------:R-:W-:Y:S01]  /*5e80*/  F2FP.PACK_AB R6, R187, R186 ;  /* 0x000000babb06723e */ /* 0x000fe200000000ff */
[----:B------:R1:W3:Y:S01]  /*5e90*/  MUFU.EX2 R176, R10 ;  /* 0x0000000a00b07308 */ /* 0x0002e20000000800 */
[----:B-----5:R-:W-:-:S07]  /*5ea0*/  F2FP.PACK_AB R7, R182, R181 ;  /* 0x000000b5b607723e */ /* 0x020fce00000000ff */
[----:B------:R5:W-:Y:S01]  /*5eb0*/  MUFU.EX2 R175, R4 ;  /* 0x0000000400af7308 */ /* 0x000be20000000800 */
[----:B-1----:R-:W-:-:S07]  /*5ec0*/  FFMA.FTZ R10, R125, c[0x0][0x2d0], -R2 ;  /* 0x0000b4007d0a7a23 */ /* 0x002fce0000010802 */
[----:B------:R1:W1:Y:S01]  /*5ed0*/  MUFU.EX2 R177, R10 ;  /* 0x0000000a00b17308 */ /* 0x0002620000000800 */
[----:B-----5:R-:W-:-:S07]  /*5ee0*/  FFMA.FTZ R4, R127, c[0x0][0x2d0], -R0 ;  /* 0x0000b4007f047a23 */ /* 0x020fce0000010800 */
[----:B------:R5:W-:Y:S01]  /*5ef0*/  MUFU.EX2 R173, R4 ;  /* 0x0000000400ad7308 */ /* 0x000be20000000800 */
[----:B-1----:R-:W-:-:S07]  /*5f00*/  FFMA.FTZ R10, R129, c[0x0][0x2d0], -R0 ;  /* 0x0000b400810a7a23 */ /* 0x002fce0000010800 */
[----:B------:R1:W-:Y:S01]  /*5f10*/  MUFU.EX2 R172, R10 ;  /* 0x0000000a00ac7308 */ /* 0x0003e20000000800 */
[----:B-----5:R-:W-:-:S07]  /*5f20*/  FFMA.FTZ R4, R128, c[0x0][0x2d0], -R0 ;  /* 0x0000b40080047a23 */ /* 0x020fce0000010800 */
[----:B------:R5:W2:Y:S01]  /*5f30*/  MUFU.EX2 R174, R4 ;  /* 0x0000000400ae7308 */ /* 0x000aa20000000800 */
[----:B-1----:R-:W-:-:S07]  /*5f40*/  FFMA.FTZ R10, R130, c[0x0][0x2d0], -R0 ;  /* 0x0000b400820a7a23 */ /* 0x002fce0000010800 */
[----:B------:R1:W1:Y:S01]  /*5f50*/  MUFU.EX2 R87, R10 ;  /* 0x0000000a00577308 */ /* 0x0002620000000800 */
[----:B-----5:R-:W-:-:S07]  /*5f60*/  F2FP.PACK_AB R4, R185, R183 ;  /* 0x000000b7b904723e */ /* 0x020fce00000000ff */
[----:B----4-:R-:W-:Y:S01]  /*5f70*/  HMMA.16816.F32 R92, R4, R20, R104 ;  /* 0x00000014045c723c */ /* 0x010fe20000001868 */
[----:B-1----:R-:W-:-:S07]  /*5f80*/  FFMA.FTZ R10, R144, c[0x0][0x2d0], -R8 ;  /* 0x0000b400900a7a23 */ /* 0x002fce0000010808 */
[C---:B--2---:R-:W-:Y:S01]  /*5f90*/  HMMA.16816.F32 R104, R4.reuse, R16, R76 ;  /* 0x000000100468723c */ /* 0x044fe2000000184c */
[----:B------:R1:W-:Y:S07]  /*5fa0*/  MUFU.EX2 R83, R10 ;  /* 0x0000000a00537308 */ /* 0x0003ee0000000800 */
[C---:B------:R-:W-:Y:S08]  /*5fb0*/  HMMA.16816.F32 R120, R4.reuse, R12, R120 ;  /* 0x0000000c0478723c */ /* 0x040ff00000001878 */
[----:B------:R-:W-:Y:S01]  /*5fc0*/  HMMA.16816.F32 R136, R4, R24, R136 ;  /* 0x000000180488723c */ /* 0x000fe20000001888 */
[----:B-1----:R-:W-:-:S04]  /*5fd0*/  FFMA.FTZ R10, R142, c[0x0][0x2d0], -R8 ;  /* 0x0000b4008e0a7a23 */ /* 0x002fc80000010808 */
[----:B------:R1:W-:Y:S03]  /*5fe0*/  MUFU.EX2 R84, R10 ;  /* 0x0000000a00547308 */ /* 0x0003e60000000800 */
[C---:B------:R-:W-:Y:S08]  /*5ff0*/  HMMA.16816.F32 R100, R4.reuse, R22, R100 ;  /* 0x000000160464723c */ /* 0x040ff00000001864 */
[----:B------:R-:W-:Y:S01]  /*6000*/  HMMA.16816.F32 R116, R4, R18, R116 ;  /* 0x000000120474723c */ /* 0x000fe20000001874 */
[----:B-1----:R-:W-:-:S07]  /*6010*/  FFMA.FTZ R10, R140, c[0x0][0x2d0], -R8 ;  /* 0x0000b4008c0a7a23 */ /* 0x002fce0000010808 */
[C---:B------:R-:W-:Y:S01]  /*6020*/  HMMA.16816.F32 R132, R4.reuse, R14, R132 ;  /* 0x0000000e0484723c */ /* 0x040fe20000001884 */
[----:B------:R1:W-:Y:S07]  /*6030*/  MUFU.EX2 R85, R10 ;  /* 0x0000000a00557308 */ /* 0x0003ee0000000800 */
[----:B------:R-:W-:Y:S07]  /*6040*/  HMMA.16816.F32 R60, R4, R26, R56 ;  /* 0x0000001a043c723c */ /* 0x000fee0000001838 */
[----:B---3--:R-:W-:Y:S01]  /*6050*/  F2FP.PACK_AB R4, R176, R178 ;  /* 0x000000b2b004723e */ /* 0x008fe200000000ff */
[----:B-1----:R-:W-:Y:S01]  /*6060*/  FFMA.FTZ R10, R131, c[0x0][0x2d0], -R8 ;  /* 0x0000b400830a7a23 */ /* 0x002fe20000010808 */
[----:B------:R-:W-:Y:S01]  /*6070*/  F2FP.PACK_AB R6, R175, R177 ;  /* 0x000000b1af06723e */ /* 0x000fe200000000ff */
[----:B------:R-:W-:Y:S01]  /*6080*/  LDSM.16.MT88.4 R128, [R191+0x2000] ;  /* 0x00200000bf80783b */ /* 0x000fe20000004200 */
[----:B------:R-:W-:Y:S01]  /*6090*/  F2FP.PACK_AB R5, R174, R173 ;  /* 0x000000adae05723e */ /* 0x000fe200000000ff */
[----:B------:R1:W-:Y:S01]  /*60a0*/  MUFU.EX2 R86, R10 ;  /* 0x0000000a00567308 */ /* 0x0003e20000000800 */
[----:B------:R-:W-:-:S07]  /*60b0*/  F2FP.PACK_AB R7, R87, R172 ;  /* 0x000000ac5707723e */ /* 0x000fce00000000ff */
[----:B------:R-:W-:Y:S01]  /*60c0*/  HMMA.16816.F32 R56, R4, R20, R48 ;  /* 0x000000140438723c */ /* 0x000fe20000001830 */
[----:B-1----:R-:W-:-:S07]  /*60d0*/  FFMA.FTZ R10, R146, c[0x0][0x2d0], -R3 ;  /* 0x0000b400920a7a23 */ /* 0x002fce0000010803 */
[C---:B------:R-:W-:Y:S01]  /*60e0*/  HMMA.16816.F32 R48, R4.reuse, R16, R44 ;  /* 0x000000100430723c */ /* 0x040fe2000000182c */
[----:B------:R1:W-:Y:S07]  /*60f0*/  MUFU.EX2 R79, R10 ;  /* 0x0000000a004f7308 */ /* 0x0003ee0000000800 */
[C---:B------:R-:W-:Y:S01]  /*6100*/  HMMA.16816.F32 R44, R4.reuse, R18, R36 ;  /* 0x00000012042c723c */ /* 0x040fe20000001824 */
[----:B------:R-:W-:Y:S07]  /*6110*/  LDSM.16.MT88.4 R16, [R193+0x1800] ;  /* 0x00180000c110783b */ /* 0x000fee0000004200 */
[----:B------:R-:W-:Y:S01]  /*6120*/  HMMA.16816.F32 R36, R4, R14, R32 ;  /* 0x0000000e0424723c */ /* 0x000fe20000001820 */
[----:B-1----:R-:W-:-:S04]  /*6130*/  FFMA.FTZ R10, R145, c[0x0][0x2d0], -R3 ;  /* 0x0000b400910a7a23 */ /* 0x002fc80000010803 */
[----:B------:R1:W2:Y:S03]  /*6140*/  MUFU.EX2 R80, R10 ;  /* 0x0000000a00507308 */ /* 0x0002a60000000800 */
[C---:B------:R-:W-:Y:S01]  /*6150*/  HMMA.16816.F32 R64, R4.reuse, R22, R64 ;  /* 0x000000160440723c */ /* 0x040fe20000001840 */
[----:B------:R-:W3:Y:S07]  /*6160*/  LDSM.16.MT88.4 R20, [R190+0x1800] ;  /* 0x00180000be14783b */ /* 0x000eee0000004200 */
[----:B------:R-:W-:Y:S01]  /*6170*/  HMMA.16816.F32 R40, R4, R12, R40 ;  /* 0x0000000c0428723c */ /* 0x000fe20000001828 */
[----:B------:R-:W4:Y:S01]  /*6180*/  LDSM.16.MT88.4 R12, [R191+0x1800] ;  /* 0x00180000bf0c783b */ /* 0x000f220000004200 */
[----:B-1----:R-:W-:-:S06]  /*6190*/  FFMA.FTZ R10, R143, c[0x0][0x2d0], -R3 ;  /* 0x0000b4008f0a7a23 */ /* 0x002fcc0000010803 */
[C---:B------:R-:W-:Y:S01]  /*61a0*/  HMMA.16816.F32 R32, R4.reuse, R24, R52 ;  /* 0x000000180420723c */ /* 0x040fe20000001834 */
[----:B------:R1:W-:Y:S07]  /*61b0*/  MUFU.EX2 R81, R10 ;  /* 0x0000000a00517308 */ /* 0x0003ee0000000800 */
[----:B------:R-:W-:Y:S01]  /*61c0*/  HMMA.16816.F32 R28, R4, R26, R28 ;  /* 0x0000001a041c723c */ /* 0x000fe2000000181c */
[----:B------:R-:W5:Y:S06]  /*61d0*/  LDSM.16.MT88.4 R24, [R192+0x1800] ;  /* 0x00180000c018783b */ /* 0x000f6c0000004200 */
[----:B------:R-:W-:Y:S01]  /*61e0*/  FFMA.FTZ R4, R150, c[0x0][0x2d0], -R2 ;  /* 0x0000b40096047a23 */ /* 0x000fe20000010802 */
[----:B--2---:R-:W-:-:S02]  /*61f0*/  F2FP.PACK_AB R5, R80, R79 ;  /* 0x0000004f5005723e */ /* 0x004fc400000000ff */
[----:B------:R-:W-:Y:S01]  /*6200*/  F2FP.PACK_AB R6, R86, R85 ;  /* 0x000000555606723e */ /* 0x000fe200000000ff */
[----:B-1----:R-:W-:Y:S01]  /*6210*/  FFMA.FTZ R10, R141, c[0x0][0x2d0], -R3 ;  /* 0x0000b4008d0a7a23 */ /* 0x002fe20000010803 */
[----:B------:R1:W-:Y:S08]  /*6220*/  MUFU.EX2 R75, R4 ;  /* 0x00000004004b7308 */ /* 0x0003f00000000800 */
[----:B------:R2:W2:Y:S01]  /*6230*/  MUFU.EX2 R82, R10 ;  /* 0x0000000a00527308 */ /* 0x0004a20000000800 */
[----:B-1----:R-:W-:-:S07]  /*6240*/  FFMA.FTZ R4, R149, c[0x0][0x2d0], -R2 ;  /* 0x0000b40095047a23 */ /* 0x002fce0000010802 */
[----:B------:R1:W-:Y:S01]  /*6250*/  MUFU.EX2 R76, R4 ;  /* 0x00000004004c7308 */ /* 0x0003e20000000800 */
[----:B--2---:R-:W-:Y:S01]  /*6260*/  FFMA.FTZ R10, R147, c[0x0][0x2d0], -R2 ;  /* 0x0000b400930a7a23 */ /* 0x004fe20000010802 */
[----:B------:R-:W-:-:S06]  /*6270*/  F2FP.PACK_AB R7, R82, R81 ;  /* 0x000000515207723e */ /* 0x000fcc00000000ff */
[----:B------:R2:W-:Y:S01]  /*6280*/  MUFU.EX2 R77, R10 ;  /* 0x0000000a004d7308 */ /* 0x0005e20000000800 */
[----:B-1----:R-:W-:-:S07]  /*6290*/  FFMA.FTZ R4, R151, c[0x0][0x2d0], -R0 ;  /* 0x0000b40097047a23 */ /* 0x002fce0000010800 */
[----:B------:R1:W-:Y:S01]  /*62a0*/  MUFU.EX2 R73, R4 ;  /* 0x0000000400497308 */ /* 0x0003e20000000800 */
[----:B--2---:R-:W-:-:S07]  /*62b0*/  FFMA.FTZ R10, R148, c[0x0][0x2d0], -R2 ;  /* 0x0000b400940a7a23 */ /* 0x004fce0000010802 */
[----:B------:R2:W-:Y:S01]  /*62c0*/  MUFU.EX2 R78, R10 ;  /* 0x0000000a004e7308 */ /* 0x0005e20000000800 */
[----:B-1----:R-:W-:-:S07]  /*62d0*/  FFMA.FTZ R4, R153, c[0x0][0x2d0], -R0 ;  /* 0x0000b40099047a23 */ /* 0x002fce0000010800 */
[----:B------:R1:W-:Y:S01]  /*62e0*/  MUFU.EX2 R74, R4 ;  /* 0x00000004004a7308 */ /* 0x0003e20000000800 */
[----:B--2---:R-:W-:-:S07]  /*62f0*/  FFMA.FTZ R10, R152, c[0x0][0x2d0], -R0 ;  /* 0x0000b400980a7a23 */ /* 0x004fce0000010800 */
[----:B------:R2:W-:Y:S01]  /*6300*/  MUFU.EX2 R69, R10 ;  /* 0x0000000a00457308 */ /* 0x0005e20000000800 */
[----:B-1----:R-:W-:-:S07]  /*6310*/  F2FP.PACK_AB R4, R84, R83 ;  /* 0x000000535404723e */ /* 0x002fce00000000ff */
[----:B---3--:R-:W-:Y:S01]  /*6320*/  HMMA.16816.F32 R92, R4, R20, R92 ;  /* 0x00000014045c723c */ /* 0x008fe2000000185c */
[----:B--2---:R-:W-:-:S04]  /*6330*/  FFMA.FTZ R10, R154, c[0x0][0x2d0], -R0 ;  /* 0x0000b4009a0a7a23 */ /* 0x004fc80000010800 */
[----:B------:R1:W-:Y:S03]  /*6340*/  MUFU.EX2 R68, R10 ;  /* 0x0000000a00447308 */ /* 0x0003e60000000800 */
[C---:B------:R-:W-:Y:S08]  /*6350*/  HMMA.16816.F32 R100, R4.reuse, R22, R100 ;  /* 0x000000160464723c */ /* 0x040ff00000001864 */
[----:B------:R-:W-:Y:S01]  /*6360*/  HMMA.16816.F32 R104, R4, R16, R104 ;  /* 0x000000100468723c */ /* 0x000fe20000001868 */
[----:B-1----:R-:W-:-:S07]  /*6370*/  FFMA.FTZ R10, R158, c[0x0][0x2d0], -R8 ;  /* 0x0000b4009e0a7a23 */ /* 0x002fce0000010808 */
[C---:B------:R-:W-:Y:S01]  /*6380*/  HMMA.16816.F32 R116, R4.reuse, R18, R116 ;  /* 0x000000120474723c */ /* 0x040fe20000001874 */
[----:B------:R1:W-:Y:S07]  /*6390*/  MUFU.EX2 R52, R10 ;  /* 0x0000000a00347308 */ /* 0x0003ee0000000800 */
[C---:B----4-:R-:W-:Y:S08]  /*63a0*/  HMMA.16816.F32 R120, R4.reuse, R12, R120 ;  /* 0x0000000c0478723c */ /* 0x050ff00000001878 */
[----:B------:R-:W-:Y:S01]  /*63b0*/  HMMA.16816.F32 R132, R4, R14, R132 ;  /* 0x0000000e0484723c */ /* 0x000fe20000001884 */
[----:B-1----:R-:W-:-:S04]  /*63c0*/  FFMA.FTZ R10, R157, c[0x0][0x2d0], -R8 ;  /* 0x0000b4009d0a7a23 */ /* 0x002fc80000010808 */
[----:B------:R1:W2:Y:S03]  /*63d0*/  MUFU.EX2 R54, R10 ;  /* 0x0000000a00367308 */ /* 0x0002a60000000800 */
[C---:B-----5:R-:W-:Y:S08]  /*63e0*/  HMMA.16816.F32 R136, R4.reuse, R24, R136 ;  /* 0x000000180488723c */ /* 0x060ff00000001888 */
[----:B------:R-:W-:Y:S01]  /*63f0*/  HMMA.16816.F32 R60, R4, R26, R60 ;  /* 0x0000001a043c723c */ /* 0x000fe2000000183c */
[--C-:B-1----:R-:W-:Y:S01]  /*6400*/  FFMA.FTZ R10, R156, c[0x0][0x2d0], -R8.reuse ;  /* 0x0000b4009c0a7a23 */ /* 0x102fe20000010808 */
[----:B--2---:R-:W-:Y:S01]  /*6410*/  F2FP.PACK_AB R148, R54, R52 ;  /* 0x000000343694723e */ /* 0x004fe200000000ff */
[----:B------:R-:W-:-:S04]  /*6420*/  FFMA.FTZ R8, R155, c[0x0][0x2d0], -R8 ;  /* 0x0000b4009b087a23 */ /* 0x000fc80000010808 */
[----:B------:R-:W-:Y:S01]  /*6430*/  F2FP.PACK_AB R4, R78, R77 ;  /* 0x0000004d4e04723e */ /* 0x000fe200000000ff */
[----:B------:R-:W-:Y:S01]  /*6440*/  MUFU.EX2 R55, R10 ;  /* 0x0000000a00377308 */ /* 0x000fe20000000800 */
[----:B------:R-:W-:Y:S02]  /*6450*/  F2FP.PACK_AB R6, R76, R75 ;  /* 0x0000004b4c06723e */ /* 0x000fe400000000ff */
[----:B------:R-:W-:Y:S02]  /*6460*/  F2FP.PACK_AB R5, R74, R73 ;  /* 0x000000494a05723e */ /* 0x000fe400000000ff */
[----:B------:R-:W-:-:S03]  /*6470*/  F2FP.PACK_AB R7, R68, R69 ;  /* 0x000000454407723e */ /* 0x000fc600000000ff */
[----:B------:R1:W2:Y:S04]  /*6480*/  MUFU.EX2 R53, R8 ;  /* 0x0000000800357308 */ /* 0x0002a80000000800 */
[C---:B------:R-:W-:Y:S08]  /*6490*/  HMMA.16816.F32 R64, R4.reuse, R22, R64 ;  /* 0x000000160440723c */ /* 0x040ff00000001840 */
[----:B------:R-:W-:Y:S01]  /*64a0*/  HMMA.16816.F32 R56, R4, R20, R56 ;  /* 0x000000140438723c */ /* 0x000fe20000001838 */
[----:B-1----:R-:W-:Y:S01]  /*64b0*/  FFMA.FTZ R8, R160, c[0x0][0x2d0], -R3 ;  /* 0x0000b400a0087a23 */ /* 0x002fe20000010803 */
[----:B--2---:R-:W-:-:S03]  /*64c0*/  F2FP.PACK_AB R150, R53, R55 ;  /* 0x000000373596723e */ /* 0x004fc600000000ff */
[----:B------:R1:W-:Y:S03]  /*64d0*/  MUFU.EX2 R23, R8 ;  /* 0x0000000800177308 */ /* 0x0003e60000000800 */
[C---:B------:R-:W-:Y:S08]  /*64e0*/  HMMA.16816.F32 R48, R4.reuse, R16, R48 ;  /* 0x000000100430723c */ /* 0x040ff00000001830 */
[----:B------:R-:W-:Y:S01]  /*64f0*/  HMMA.16816.F32 R44, R4, R18, R44 ;  /* 0x00000012042c723c */ /* 0x000fe2000000182c */
[----:B-1----:R-:W-:-:S07]  /*6500*/  FFMA.FTZ R8, R161, c[0x0][0x2d0], -R3 ;  /* 0x0000b400a1087a23 */ /* 0x002fce0000010803 */
[C---:B------:R-:W-:Y:S01]  /*6510*/  HMMA.16816.F32 R40, R4.reuse, R12, R40 ;  /* 0x0000000c0428723c */ /* 0x040fe20000001828 */
[----:B------:R1:W2:Y:S07]  /*6520*/  MUFU.EX2 R22, R8 ;  /* 0x0000000800167308 */ /* 0x0002ae0000000800 */
[C---:B------:R-:W-:Y:S01]  /*6530*/  HMMA.16816.F32 R36, R4.reuse, R14, R36 ;  /* 0x0000000e0424723c */ /* 0x040fe20000001824 */
[----:B------:R-:W3:Y:S07]  /*6540*/  LDSM.16.MT88.4 R12, [R192+0x2000] ;  /* 0x00200000c00c783b */ /* 0x000eee0000004200 */
[----:B------:R-:W-:Y:S01]  /*6550*/  HMMA.16816.F32 R32, R4, R24, R32 ;  /* 0x000000180420723c */ /* 0x000fe20000001820 */
[----:B-1----:R-:W-:Y:S01]  /*6560*/  FFMA.FTZ R8, R159, c[0x0][0x2d0], -R3 ;  /* 0x0000b4009f087a23 */ /* 0x002fe20000010803 */
[----:B--2---:R-:W-:-:S03]  /*6570*/  F2FP.PACK_AB R149, R22, R23 ;  /* 0x000000171695723e */ /* 0x004fc600000000ff */
[----:B------:R1:W-:Y:S03]  /*6580*/  MUFU.EX2 R21, R8 ;  /* 0x0000000800157308 */ /* 0x0003e60000000800 */
[----:B------:R-:W-:Y:S07]  /*6590*/  HMMA.16816.F32 R28, R4, R26, R28 ;  /* 0x0000001a041c723c */ /* 0x000fee000000181c */
[----:B------:R-:W-:-:S02]  /*65a0*/  FFMA.FTZ R5, R162, c[0x0][0x2d0], -R3 ;  /* 0x0000b400a2057a23 */ /* 0x000fc40000010803 */
[----:B------:R-:W-:Y:S02]  /*65b0*/  FFMA.FTZ R7, R169, c[0x0][0x2d0], -R0 ;  /* 0x0000b400a9077a23 */ /* 0x000fe40000010800 */
[----:B------:R2:W4:Y:S01]  /*65c0*/  MUFU.EX2 R20, R5 ;  /* 0x0000000500147308 */ /* 0x0005220000000800 */
[--C-:B------:R-:W-:Y:S02]  /*65d0*/  FFMA.FTZ R4, R167, c[0x0][0x2d0], -R2.reuse ;  /* 0x0000b400a7047a23 */ /* 0x100fe40000010802 */
[----:B------:R-:W-:Y:S02]  /*65e0*/  FFMA.FTZ R3, R165, c[0x0][0x2d0], -R2 ;  /* 0x0000b400a5037a23 */ /* 0x000fe40000010802 */
[----:B-1----:R-:W-:Y:S02]  /*65f0*/  FFMA.FTZ R8, R168, c[0x0][0x2d0], -R0 ;  /* 0x0000b400a8087a23 */ /* 0x002fe40000010800 */
[--C-:B------:R-:W-:Y:S01]  /*6600*/  FFMA.FTZ R6, R164, c[0x0][0x2d0], -R2.reuse ;  /* 0x0000b400a4067a23 */ /* 0x100fe20000010802 */
[----:B------:R1:W-:Y:S01]  /*6610*/  MUFU.EX2 R16, R4 ;  /* 0x0000000400107308 */ /* 0x0003e20000000800 */
[----:B------:R-:W-:-:S02]  /*6620*/  FFMA.FTZ R2, R163, c[0x0][0x2d0], -R2 ;  /* 0x0000b400a3027a23 */ /* 0x000fc40000010802 */
[----:B--2---:R-:W-:-:S05]  /*6630*/  FFMA.FTZ R5, R170, c[0x0][0x2d0], -R0 ;  /* 0x0000b400aa057a23 */ /* 0x004fca0000010800 */
[----:B------:R-:W-:Y:S01]  /*6640*/  MUFU.EX2 R10, R7 ;  /* 0x00000007000a7308 */ /* 0x000fe20000000800 */
[----:B------:R-:W-:Y:S01]  /*6650*/  FFMA.FTZ R0, R166, c[0x0][0x2d0], -R0 ;  /* 0x0000b400a6007a23 */ /* 0x000fe20000010800 */
[----:B----4-:R-:W-:Y:S01]  /*6660*/  F2FP.PACK_AB R151, R20, R21 ;  /* 0x000000151497723e */ /* 0x010fe200000000ff */
[----:B-1----:R-:W-:-:S05]  /*6670*/  FADD.FTZ R4, R202, R11 ;  /* 0x0000000bca047221 */ /* 0x002fca0000010000 */
[----:B------:R1:W2:Y:S01]  /*6680*/  MUFU.EX2 R19, R3 ;  /* 0x0000000300137308 */ /* 0x0002a20000000800 */
[C---:B------:R-:W-:Y:S07]  /*6690*/  HMMA.16816.F32 R92, R148.reuse, R96, R92 ;  /* 0x00000060945c723c */ /* 0x040fee000000185c */
[----:B------:R4:W-:Y:S01]  /*66a0*/  MUFU.EX2 R7, R0 ;  /* 0x0000000000077308 */ /* 0x0009e20000000800 */
[----:B------:R-:W-:Y:S01]  /*66b0*/  HMMA.16816.F32 R100, R148, R98, R100 ;  /* 0x000000629464723c */ /* 0x000fe20000001864 */
[----:B-1----:R-:W-:-:S06]  /*66c0*/  FADD.FTZ R3, R207, R203 ;  /* 0x000000cbcf037221 */ /* 0x002fcc0000010000 */
[----:B------:R1:W-:Y:S01]  /*66d0*/  MUFU.EX2 R17, R2 ;  /* 0x0000000200117308 */ /* 0x0003e20000000800 */
[----:B--2---:R-:W-:Y:S01]  /*66e0*/  F2FP.PACK_AB R144, R19, R16 ;  /* 0x000000101390723e */ /* 0x004fe200000000ff */
[----:B------:R-:W-:Y:S01]  /*66f0*/  HMMA.16816.F32 R104, R148, R112, R104 ;  /* 0x000000709468723c */ /* 0x000fe20000001868 */
[----:B------:R-:W-:Y:S02]  /*6700*/  FADD.FTZ R3, R206, R3 ;  /* 0x00000003ce037221 */ /* 0x000fe40000010000 */
[----:B----4-:R-:W-:-:S03]  /*6710*/  FADD.FTZ R0, R212, R211 ;  /* 0x000000d3d4007221 */ /* 0x010fc60000010000 */
[----:B------:R2:W4:Y:S01]  /*6720*/  MUFU.EX2 R11, R5 ;  /* 0x00000005000b7308 */ /* 0x0005220000000800 */
[----:B------:R-:W-:Y:S01]  /*6730*/  FADD.FTZ R3, R217, R3 ;  /* 0x00000003d9037221 */ /* 0x000fe20000010000 */
[----:B------:R-:W-:Y:S01]  /*6740*/  HMMA.16816.F32 R116, R148, R114, R116 ;  /* 0x000000729474723c */ /* 0x000fe20000001874 */
[----:B------:R-:W-:Y:S02]  /*6750*/  FADD.FTZ R0, R213, R0 ;  /* 0x00000000d5007221 */ /* 0x000fe40000010000 */
[----:B-1----:R-:W-:-:S03]  /*6760*/  FADD.FTZ R2, R218, R4 ;  /* 0x00000004da027221 */ /* 0x002fc60000010000 */
[----:B------:R-:W1:Y:S02]  /*6770*/  MUFU.EX2 R18, R6 ;  /* 0x0000000600127308 */ /* 0x000e640000000800 */
[C---:B------:R-:W-:Y:S01]  /*6780*/  HMMA.16816.F32 R120, R148.reuse, R128, R120 ;  /* 0x000000809478723c */ /* 0x040fe20000001878 */
[----:B------:R-:W-:Y:S02]  /*6790*/  FADD.FTZ R4, R219, R2 ;  /* 0x00000002db047221 */ /* 0x000fe40000010000 */
[----:B------:R-:W-:Y:S02]  /*67a0*/  FADD.FTZ R2, R214, R0 ;  /* 0x00000000d6027221 */ /* 0x000fe40000010000 */
[----:B--2---:R-:W-:Y:S01]  /*67b0*/  FADD.FTZ R5, R89, R88 ;  /* 0x0000005859057221 */ /* 0x004fe20000010000 */
[----:B------:R-:W2:Y:S01]  /*67c0*/  MUFU.EX2 R8, R8 ;  /* 0x0000000800087308 */ /* 0x000ea20000000800 */
[----:B------:R-:W-:Y:S01]  /*67d0*/  FADD.FTZ R0, R227, R4 ;  /* 0x00000004e3007221 */ /* 0x000fe20000010000 */
[----:B----4-:R-:W-:Y:S01]  /*67e0*/  F2FP.PACK_AB R145, R10, R11 ;  /* 0x0000000b0a91723e */ /* 0x010fe200000000ff */
[----:B------:R-:W-:Y:S01]  /*67f0*/  FADD.FTZ R5, R208, R5 ;  /* 0x00000005d0057221 */ /* 0x000fe20000010000 */
[----:B------:R-:W-:Y:S01]  /*6800*/  HMMA.16816.F32 R132, R148, R130, R132 ;  /* 0x000000829484723c */ /* 0x000fe20000001884 */
[----:B------:R-:W-:-:S02]  /*6810*/  FADD.FTZ R2, R221, R2 ;  /* 0x00000002dd027221 */ /* 0x000fc40000010000 */
[----:B------:R-:W-:Y:S01]  /*6820*/  FADD.FTZ R4, R215, R3 ;  /* 0x00000003d7047221 */ /* 0x000fe20000010000 */
[----:B-1----:R-:W-:Y:S01]  /*6830*/  F2FP.PACK_AB R146, R17, R18 ;  /* 0x000000121192723e */ /* 0x002fe200000000ff */
[----:B------:R-:W-:Y:S02]  /*6840*/  FADD.FTZ R5, R205, R5 ;  /* 0x00000005cd057221 */ /* 0x000fe40000010000 */
[----:B------:R-:W-:Y:S01]  /*6850*/  FADD.FTZ R3, R224, R0 ;  /* 0x00000000e0037221 */ /* 0x000fe20000010000 */
[----:B---3--:R-:W-:Y:S01]  /*6860*/  HMMA.16816.F32 R136, R148, R12, R136 ;  /* 0x0000000c9488723c */ /* 0x008fe20000001888 */
[----:B------:R-:W-:Y:S02]  /*6870*/  FADD.FTZ R2, R222, R2 ;  /* 0x00000002de027221 */ /* 0x000fe40000010000 */
[----:B------:R-:W-:Y:S01]  /*6880*/  FADD.FTZ R0, R216, R4 ;  /* 0x00000004d8007221 */ /* 0x000fe20000010000 */
[----:B--2---:R-:W-:Y:S01]  /*6890*/  F2FP.PACK_AB R147, R7, R8 ;  /* 0x000000080793723e */ /* 0x004fe200000000ff */
        /* <DEDUP_REMOVED lines=56> */
[----:B------:R-:W-:Y:S01]  /*6c20*/  FADD.FTZ R6, R22, R0 ;  /* 0x0000000016067221 */ /* 0x000fe20000010000 */
[----:B------:R-:W-:Y:S01]  /*6c30*/  IADD3 R0, R171, -0x2, RZ ;  /* 0xfffffffeab007810 */ /* 0x000fe20007ffe0ff */
[----:B------:R-:W-:-:S02]  /*6c40*/  FADD.FTZ R2, R10, R2 ;  /* 0x000000020a027221 */ /* 0x000fc40000010000 */
[----:B------:R-:W-:Y:S01]  /*6c50*/  FADD.FTZ R3, R19, R3 ;  /* 0x0000000313037221 */ /* 0x000fe20000010000 */
[----:B------:R-:W-:Y:S01]  /*6c60*/  ISETP.GE.AND P1, PT, R0, R229, PT ;  /* 0x000000e50000720c */ /* 0x000fe20003f26270 */
[----:B------:R-:W-:Y:S02]  /*6c70*/  FADD.FTZ R5, R55, R4 ;  /* 0x0000000437057221 */ /* 0x000fe40000010000 */
[----:B------:R-:W-:Y:S02]  /*6c80*/  FADD.FTZ R4, R21, R6 ;  /* 0x0000000615047221 */ /* 0x000fe40000010000 */
[----:B------:R-:W-:Y:S02]  /*6c90*/  FADD.FTZ R2, R8, R2 ;  /* 0x0000000208027221 */ /* 0x000fe40000010000 */
[----:B------:R-:W-:Y:S02]  /*6ca0*/  FADD.FTZ R3, R18, R3 ;  /* 0x0000000312037221 */ /* 0x000fe40000010000 */
[----:B------:R-:W-:-:S02]  /*6cb0*/  FADD.FTZ R5, R53, R5 ;  /* 0x0000000535057221 */ /* 0x000fc40000010000 */
[----:B------:R-:W-:Y:S02]  /*6cc0*/  FADD.FTZ R4, R20, R4 ;  /* 0x0000000414047221 */ /* 0x000fe40000010000 */
[----:B------:R-:W-:Y:S01]  /*6cd0*/  FADD.FTZ R2, R7, R2 ;  /* 0x0000000207027221 */ /* 0x000fe20000010000 */
[----:B------:R1:W-:Y:S01]  /*6ce0*/  STL [R1], R5 ;  /* 0x0000000501007387 */ /* 0x0003e20000100800 */
[----:B------:R-:W-:-:S03]  /*6cf0*/  FADD.FTZ R3, R17, R3 ;  /* 0x0000000311037221 */ /* 0x000fc60000010000 */
[----:B------:R1:W-:Y:S04]  /*6d00*/  STL [R1+0x4], R4 ;  /* 0x0000040401007387 */ /* 0x0003e80000100800 */
[----:B------:R1:W-:Y:S04]  /*6d10*/  STL [R1+0xc], R2 ;  /* 0x00000c0201007387 */ /* 0x0003e80000100800 */
[----:B------:R1:W-:Y:S01]  /*6d20*/  STL [R1+0x8], R3 ;  /* 0x0000080301007387 */ /* 0x0003e20000100800 */
[----:B------:R-:W-:Y:S05]  /*6d30*/  @!P1 BRA `(.L_x_81) ;  /* 0x00003f0000009947 */ /* 0x000fea0003800000 */
[----:B------:R-:W-:Y:S01]  /*6d40*/  MOV R230, R0 ;  /* 0x0000000000e67202 */ /* 0x000fe20000000f00 */
[----:B------:R-:W-:Y:S01]  /*6d50*/  IMAD.MOV.U32 R0, RZ, RZ, R72 ;  /* 0x000000ffff007224 */ /* 0x000fe200078e0048 */
[----:B------:R-:W-:Y:S01]  /*6d60*/  MOV R84, R71 ;  /* 0x0000004700547202 */ /* 0x000fe20000000f00 */
[----:B------:R-:W-:Y:S01]  /*6d70*/  IMAD.MOV.U32 R85, RZ, RZ, R70 ;  /* 0x000000ffff557224 */ /* 0x000fe200078e0046 */
[----:B------:R-:W-:-:S02]  /*6d80*/  MOV R86, R9 ;  /* 0x0000000900567202 */ /* 0x000fc40000000f00 */
.L_x_88:
[----:B------:R-:W2:Y:S01]  /*6d90*/  LDL.64 R8, [R1+0x28] ;  /* 0x0000280001087983 */ /* 0x000ea20000100a00 */
[----:B------:R-:W-:Y:S04]  /*6da0*/  DEPBAR.LE SB0, 0x0 ;  /* 0x000080000000791a */ /* 0x000fe80000000000 */
[----:B------:R-:W3:Y:S04]  /*6db0*/  LDL R6, [R1+0x38] ;  /* 0x0000380001067983 */ /* 0x000ee80000100800 */
[----:B------:R-:W-:Y:S01]  /*6dc0*/  BAR.SYNC.DEFER_BLOCKING 0x0 ;  /* 0x0000000000007b1d */ /* 0x000fe20000010000 */
[----:B------:R-:W-:Y:S01]  /*6dd0*/  R2P PR, R244, 0x6 ;  /* 0x00000006f4007804 */ /* 0x000fe20000000000 */
[----:B-1----:R-:W-:Y:S01]  /*6de0*/  IMAD.WIDE.U32 R4, R220, c[0x0][0x208], RZ ;  /* 0x00008200dc047a25 */ /* 0x002fe200078e00ff */
[C---:B------:R-:W-:Y:S02]  /*6df0*/  IADD3 R2, R184.reuse, 0x20, RZ ;  /* 0x00000020b8027810 */ /* 0x040fe40007ffe0ff */
[----:B------:R-:W-:Y:S01]  /*6e00*/  SHF.R.S32.HI R3, RZ, 0x1f, R220 ;  /* 0x0000001fff037819 */ /* 0x000fe200000114dc */
[----:B------:R-:W-:Y:S01]  /*6e10*/  IMAD.SHL.U32 R59, R231, 0x2, RZ ;  /* 0x00000002e73b7824 */ /* 0x000fe200078e00ff */
[C---:B------:R-:W-:Y:S03]  /*6e20*/  IADD3 R87, R184.reuse, 0x40, RZ ;  /* 0x00000040b8577810 */ /* 0x040fe60007ffe0ff */
[----:B------:R-:W-:Y:S04]  /*6e30*/  IMAD R3, R3, c[0x0][0x208], RZ ;  /* 0x0000820003037a24 */ /* 0x000fe800078e02ff */
[----:B------:R-:W-:Y:S01]  /*6e40*/  @P1 IADD3 R2, R184, -0x20, RZ ;  /* 0xffffffe0b8021810 */ /* 0x000fe20007ffe0ff */
[----:B------:R-:W-:Y:S01]  /*6e50*/  IMAD R3, R220, c[0x0][0x20c], R3 ;  /* 0x00008300dc037a24 */ /* 0x000fe200078e0203 */
[----:B------:R-:W-:Y:S03]  /*6e60*/  @P2 IADD3 R87, R184, -0x40, RZ ;  /* 0xffffffc0b8572810 */ /* 0x000fe60007ffe0ff */
[----:B------:R-:W-:Y:S01]  /*6e70*/  IMAD.IADD R3, R5, 0x1, R3 ;  /* 0x0000000105037824 */ /* 0x000fe200078e0203 */
[----:B------:R-:W-:Y:S02]  /*6e80*/  SHF.R.S32.HI R5, RZ, 0x1f, R201 ;  /* 0x0000001fff057819 */ /* 0x000fe400000114c9 */
[C---:B------:R-:W-:Y:S01]  /*6e90*/  IADD3 R188, R87.reuse, 0x2000, RZ ;  /* 0x0000200057bc7810 */ /* 0x040fe20007ffe0ff */
[----:B------:R-:W1:Y:S01]  /*6ea0*/  LDSM.16.M88.4 R160, [R2] ;  /* 0x0000000002a0783b */ /* 0x000e620000000200 */
[C---:B------:R-:W-:Y:S02]  /*6eb0*/  IADD3 R187, R87.reuse, 0x1800, RZ ;  /* 0x0000180057bb7810 */ /* 0x040fe40007ffe0ff */
[C---:B------:R-:W-:Y:S01]  /*6ec0*/  IADD3 R186, R87.reuse, 0x1000, RZ ;  /* 0x0000100057ba7810 */ /* 0x040fe20007ffe0ff */
[----:B------:R-:W4:Y:S01]  /*6ed0*/  LDSM.16.M88.4 R168, [R2+0x800] ;  /* 0x0008000002a8783b */ /* 0x000f220000000200 */
[----:B------:R-:W-:Y:S03]  /*6ee0*/  IADD3 R185, R87, 0x800, RZ ;  /* 0x0000080057b97810 */ /* 0x000fe60007ffe0ff */
[----:B------:R-:W1:Y:S04]  /*6ef0*/  LDSM.16.M88.4 R172, [R2+0x1000] ;  /* 0x0010000002ac783b */ /* 0x000e680000000200 */
[----:B------:R-:W1:Y:S04]  /*6f00*/  LDSM.16.M88.4 R176, [R2+0x1800] ;  /* 0x0018000002b0783b */ /* 0x000e680000000200 */
[----:B------:R5:W1:Y:S04]  /*6f10*/  LDSM.16.M88.4 R180, [R2+0x2000] ;  /* 0x0020000002b4783b */ /* 0x000a680000000200 */
[----:B------:R1:W1:Y:S04]  /*6f20*/  LDSM.16.M88.4 R80, [R194] ;  /* 0x00000000c250783b */ /* 0x0002680000000200 */
[----:B------:R1:W1:Y:S04]  /*6f30*/  LDSM.16.M88.4 R76, [R194+0x2000] ;  /* 0x00200000c24c783b */ /* 0x0002680000000200 */
[----:B------:R1:W1:Y:S04]  /*6f40*/  LDSM.16.M88.4 R16, [R184] ;  /* 0x00000000b810783b */ /* 0x0002680000000200 */
[----:B------:R1:W1:Y:S04]  /*6f50*/  LDSM.16.M88.4 R32, [R184+0x800] ;  /* 0x00080000b820783b */ /* 0x0002680000000200 */
[----:B------:R1:W1:Y:S01]  /*6f60*/  LDSM.16.M88.4 R48, [R184+0x1000] ;  /* 0x00100000b830783b */ /* 0x0002620000000200 */
[----:B-----5:R-:W-:Y:S03]  /*6f70*/  IMAD.MOV.U32 R2, RZ, RZ, R4 ;  /* 0x000000ffff027224 */ /* 0x020fe600078e0004 */
[----:B------:R1:W1:Y:S01]  /*6f80*/  LDSM.16.M88.4 R64, [R184+0x1800] ;  /* 0x00180000b840783b */ /* 0x0002620000000200 */
[----:B------:R-:W-:Y:S02]  /*6f90*/  IMAD R4, R5, c[0x0][0x218], RZ ;  /* 0x0000860005047a24 */ /* 0x000fe400078e02ff */
[C---:B------:R-:W-:Y:S01]  /*6fa0*/  IMAD.WIDE.U32 R2, R201.reuse, c[0x0][0x218], R2 ;  /* 0x00008600c9027a25 */ /* 0x040fe200078e0002 */
[----:B------:R1:W1:Y:S03]  /*6fb0*/  LDSM.16.M88.4 R152, [R184+0x2000] ;  /* 0x00200000b898783b */ /* 0x0002660000000200 */
[----:B------:R-:W-:Y:S01]  /*6fc0*/  IMAD R4, R201, c[0x0][0x21c], R4 ;  /* 0x00008700c9047a24 */ /* 0x000fe200078e0204 */
[----:B------:R1:W1:Y:S04]  /*6fd0*/  LDSM.16.M88.4 R156, [R197] ;  /* 0x00000000c59c783b */ /* 0x0002680000000200 */
[----:B------:R1:W1:Y:S01]  /*6fe0*/  LDSM.16.M88.4 R164, [R197+0x2000] ;  /* 0x00200000c5a4783b */ /* 0x0002620000000200 */
[----:B--2---:R-:W-:Y:S04]  /*6ff0*/  IADD3 R2, P1, R8, R2, RZ ;  /* 0x0000000208027210 */ /* 0x004fe80007f3e0ff */
[----:B---3--:R-:W-:Y:S02]  /*7000*/  IADD3.X R3, R6, R3, R4, P1, !PT ;  /* 0x0000000306037210 */ /* 0x008fe40000ffe404 */
[----:B------:R-:W-:Y:S02]  /*7010*/  SHF.R.S32.HI R6, RZ, 0x1f, R231 ;  /* 0x0000001fff067819 */ /* 0x000fe400000114e7 */
[C---:B------:R-:W-:Y:S02]  /*7020*/  LEA R40, P1, R2.reuse, c[0x0][0x1f8], 0x1 ;  /* 0x00007e0002287a11 */ /* 0x040fe400078208ff */
[----:B------:R-:W-:Y:S02]  /*7030*/  SHF.L.U64.HI R68, R231, 0x1, R6 ;  /* 0x00000001e7447819 */ /* 0x000fe40000010206 */
[----:B------:R-:W-:Y:S01]  /*7040*/  LEA.HI.X R56, R2, c[0x0][0x1fc], R3, 0x1, P1 ;  /* 0x00007f0002387a11 */ /* 0x000fe200008f0c03 */
[----:B------:R-:W-:-:S06]  /*7050*/  BRA.DIV ~URZ, `(.L_x_82) ;  /* 0x000094327f007947 */ /* 0x000fcc000b800000 */
[----:B-1--4-:R1:W2:Y:S02]  /*7060*/  SHFL.IDX PT, R58, R56, RZ, 0x181f ;  /* 0x00181fff383a7589 */ /* 0x0122a400000e0000 */
.L_x_175:
[-C--:B------:R-:W-:Y:S01]  /*7070*/  HMMA.16816.F32 R4, R80, R16.reuse, RZ ;  /* 0x000000105004723c */ /* 0x080fe200000018ff */
[----:B------:R-:W3:Y:S01]  /*7080*/  SHFL.IDX PT, R2, R40, RZ, 0x181f ;  /* 0x00181fff28027589 */ /* 0x000ee200000e0000 */
[----:B------:R-:W-:Y:S01]  /*7090*/  BSSY B0, `(.L_x_83) ;  /* 0x000016d000007945 */ /* 0x000fe20003800000 */
[----:B------:R-:W-:Y:S04]  /*70a0*/  ISETP.GE.AND P1, PT, R231, c[0x0][0x1d4], PT ;  /* 0x00007500e7007a0c */ /* 0x000fe80003f26270 */
[----:B------:R-:W-:Y:S01]  /*70b0*/  SEL R198, RZ, 0x10, P1 ;  /* 0x00000010ffc67807 */ /* 0x000fe20000800000 */
[C---:B------:R-:W-:Y:S01]  /*70c0*/  HMMA.16816.F32 R8, R76.reuse, R16, RZ ;  /* 0x000000104c08723c */ /* 0x040fe200000018ff */
[----:B------:R-:W4:Y:S03]  /*70d0*/  SHFL.IDX PT, R3, R40, 0x1, 0x181f ;  /* 0x00381f0028037f89 */ /* 0x000f2600000e0000 */
[----:B------:R-:W-:Y:S04]  /*70e0*/  IADD3 R52, -R198, 0x10, RZ ;  /* 0x00000010c6347810 */ /* 0x000fe80007ffe1ff */
[-C--:B------:R-:W-:Y:S01]  /*70f0*/  HMMA.16816.F32 R12, R76, R18.reuse, RZ ;  /* 0x000000124c0c723c */ /* 0x080fe200000018ff */
[----:B------:R-:W5:Y:S03]  /*7100*/  SHFL.IDX PT, R57, R56, 0x1, 0x181f ;  /* 0x00381f0038397f89 */ /* 0x000f6600000e0000 */
[----:B------:R-:W-:Y:S04]  /*7110*/  LOP3.LUT R52, R52, 0xf, RZ, 0xc0, !PT ;  /* 0x0000000f34347812 */ /* 0x000fe800078ec0ff */
[C---:B------:R-:W-:Y:S01]  /*7120*/  HMMA.16816.F32 R16, R80.reuse, R18, RZ ;  /* 0x000000125010723c */ /* 0x040fe200000018ff */
[----:B------:R-:W1:Y:S07]  /*7130*/  SHFL.IDX PT, R53, R40, 0x2, 0x181f ;  /* 0x00581f0028357f89 */ /* 0x000e6e00000e0000 */
[-C--:B------:R-:W-:Y:S01]  /*7140*/  HMMA.16816.F32 R20, R80, R32.reuse, RZ ;  /* 0x000000205014723c */ /* 0x080fe200000018ff */
[----:B------:R-:W3:Y:S07]  /*7150*/  SHFL.IDX PT, R54, R40, 0x3, 0x181f ;  /* 0x00781f0028367f89 */ /* 0x000eee00000e0000 */
[C---:B------:R-:W-:Y:S01]  /*7160*/  HMMA.16816.F32 R24, R76.reuse, R32, RZ ;  /* 0x000000204c18723c */ /* 0x040fe200000018ff */
[----:B------:R1:W-:Y:S07]  /*7170*/  SHFL.IDX PT, R55, R40, 0x4, 0x181f ;  /* 0x00981f0028377f89 */ /* 0x0003ee00000e0000 */
[-C--:B------:R-:W-:Y:S01]  /*7180*/  HMMA.16816.F32 R28, R76, R34.reuse, RZ ;  /* 0x000000224c1c723c */ /* 0x080fe200000018ff */
[----:B------:R-:W3:Y:S07]  /*7190*/  SHFL.IDX PT, R61, R56, 0x2, 0x181f ;  /* 0x00581f00383d7f89 */ /* 0x000eee00000e0000 */
[C---:B------:R-:W-:Y:S01]  /*71a0*/  HMMA.16816.F32 R32, R80.reuse, R34, RZ ;  /* 0x000000225020723c */ /* 0x040fe200000018ff */
[----:B------:R-:W3:Y:S07]  /*71b0*/  SHFL.IDX PT, R71, R56, 0x3, 0x181f ;  /* 0x00781f0038477f89 */ /* 0x000eee00000e0000 */
[-C--:B------:R-:W-:Y:S01]  /*71c0*/  HMMA.16816.F32 R36, R80, R48.reuse, RZ ;  /* 0x000000305024723c */ /* 0x080fe200000018ff */
[----:B------:R-:W3:Y:S07]  /*71d0*/  SHFL.IDX PT, R69, R56, 0x4, 0x181f ;  /* 0x00981f0038457f89 */ /* 0x000eee00000e0000 */
[C---:B-1----:R-:W-:Y:S01]  /*71e0*/  HMMA.16816.F32 R40, R76.reuse, R48, RZ ;  /* 0x000000304c28723c */ /* 0x042fe200000018ff */
[----:B------:R-:W2:Y:S07]  /*71f0*/  LDL R232, [R1+0x10] ;  /* 0x0000100001e87983 */ /* 0x000eae0000100800 */
[-C--:B------:R-:W-:Y:S08]  /*7200*/  HMMA.16816.F32 R44, R76, R50.reuse, RZ ;  /* 0x000000324c2c723c */ /* 0x080ff000000018ff */
[C---:B------:R-:W-:Y:S04]  /*7210*/  HMMA.16816.F32 R48, R80.reuse, R50, RZ ;  /* 0x000000325030723c */ /* 0x040fe800000018ff */
[-C--:B---3--:R-:W-:Y:S02]  /*7220*/  IADD3 R2, P2, R2, R59.reuse, RZ ;  /* 0x0000003b02027210 */ /* 0x088fe40007f5e0ff */
[-C--:B----4-:R-:W-:Y:S02]  /*7230*/  IADD3 R62, P6, R3, R59.reuse, RZ ;  /* 0x0000003b033e7210 */ /* 0x090fe40007fde0ff */
[-C--:B--2---:R-:W-:Y:S04]  /*7240*/  IADD3.X R3, R58, R68.reuse, RZ, P2, !PT ;  /* 0x000000443a037210 */ /* 0x084fe800017fe4ff */
[-C--:B-----5:R-:W-:Y:S01]  /*7250*/  IADD3.X R63, R57, R68.reuse, RZ, P6, !PT ;  /* 0x00000044393f7210 */ /* 0x0a0fe200037fe4ff */
[----:B------:R1:W-:Y:S01]  /*7260*/  LDGSTS.E.BYPASS.LTC128B.128 [R204+0x100], [R2.64], !P1 ;  /* 0x0010000002cc7fae */ /* 0x0003e2000c901d46 */
[-C--:B------:R-:W-:Y:S02]  /*7270*/  IADD3 R60, P5, R53, R59.reuse, RZ ;  /* 0x0000003b353c7210 */ /* 0x080fe40007fbe0ff */
[----:B------:R-:W-:Y:S02]  /*7280*/  IADD3 R70, P4, R54, R59, RZ ;  /* 0x0000003b36467210 */ /* 0x000fe40007f9e0ff */
[-C--:B------:R-:W-:Y:S02]  /*7290*/  IADD3.X R61, R61, R68.reuse, RZ, P5, !PT ;  /* 0x000000443d3d7210 */ /* 0x080fe40002ffe4ff */
[----:B------:R-:W-:Y:S01]  /*72a0*/  IADD3 R72, P3, P2, R52, R55, R59 ;  /* 0x0000003734487210 */ /* 0x000fe20007a7e03b */
[----:B------:R2:W-:Y:S01]  /*72b0*/  LDGSTS.E.BYPASS.LTC128B.128 [R204+0x900], [R62.64], !P1 ;  /* 0x009000003ecc7fae */ /* 0x0005e2000c901d46 */
[----:B------:R-:W-:Y:S01]  /*72c0*/  IADD3.X R71, R71, R68, RZ, P4, !PT ;  /* 0x0000004447477210 */ /* 0x000fe200027fe4ff */
[-C--:B------:R-:W-:Y:S01]  /*72d0*/  HMMA.16816.F32 R52, R80, R64.reuse, RZ ;  /* 0x000000405034723c */ /* 0x080fe200000018ff */
[----:B------:R-:W-:Y:S02]  /*72e0*/  ISETP.NE.U32.AND P4, PT, R198, RZ, PT ;  /* 0x000000ffc600720c */ /* 0x000fe40003f85070 */
[----:B------:R-:W-:Y:S03]  /*72f0*/  IADD3.X R73, RZ, R69, R68, P3, P2 ;  /* 0x00000045ff497210 */ /* 0x000fe60001fe4444 */
[----:B------:R2:W-:Y:S02]  /*7300*/  LDGSTS.E.BYPASS.LTC128B.128 [R204+0x1100], [R60.64], !P1 ;  /* 0x011000003ccc7fae */ /* 0x0005e4000c901d46 */
[C---:B------:R-:W-:Y:S06]  /*7310*/  HMMA.16816.F32 R56, R76.reuse, R64, RZ ;  /* 0x000000404c38723c */ /* 0x040fec00000018ff */
[----:B------:R3:W-:Y:S08]  /*7320*/  LDGSTS.E.BYPASS.LTC128B.128 [R204+0x1900], [R70.64], !P1 ;  /* 0x0190000046cc7fae */ /* 0x0007f0000c901d46 */
[----:B------:R4:W-:Y:S08]  /*7330*/  LDGSTS.E.BYPASS.LTC128B.128.ZFILL [R204+0x2100], [R72.64], P4 ;  /* 0x0210000048cc7fae */ /* 0x0009f0000a141d46 */
[----:B------:R-:W0:Y:S01]  /*7340*/  LDGDEPBAR ;  /* 0x00000000000079af */ /* 0x000e220000000000 */
[-C--:B--2---:R-:W-:Y:S08]  /*7350*/  HMMA.16816.F32 R60, R76, R66.reuse, RZ ;  /* 0x000000424c3c723c */ /* 0x084ff000000018ff */
[C---:B------:R-:W-:Y:S08]  /*7360*/  HMMA.16816.F32 R64, R80.reuse, R66, RZ ;  /* 0x000000425040723c */ /* 0x040ff000000018ff */
[-C--:B---3--:R-:W-:Y:S08]  /*7370*/  HMMA.16816.F32 R68, R80, R152.reuse, RZ ;  /* 0x000000985044723c */ /* 0x088ff000000018ff */
[C---:B----4-:R-:W-:Y:S08]  /*7380*/  HMMA.16816.F32 R72, R76.reuse, R152, RZ ;  /* 0x000000984c48723c */ /* 0x050ff000000018ff */
[-C--:B------:R-:W-:Y:S08]  /*7390*/  HMMA.16816.F32 R76, R76, R154.reuse, RZ ;  /* 0x0000009a4c4c723c */ /* 0x080ff000000018ff */
[----:B------:R-:W-:Y:S01]  /*73a0*/  HMMA.16816.F32 R80, R80, R154, RZ ;  /* 0x0000009a5050723c */ /* 0x000fe200000018ff */
[----:B------:R-:W-:Y:S07]  /*73b0*/  LDSM.16.M88.4 R152, [R195] ;  /* 0x00000000c398783b */ /* 0x000fee0000000200 */
[-C--:B------:R-:W-:Y:S08]  /*73c0*/  HMMA.16816.F32 R4, R156, R160.reuse, R4 ;  /* 0x000000a09c04723c */ /* 0x080ff00000001804 */
[C---:B------:R-:W-:Y:S08]  /*73d0*/  HMMA.16816.F32 R8, R164.reuse, R160, R8 ;  /* 0x000000a0a408723c */ /* 0x040ff00000001808 */
[-C--:B------:R-:W-:Y:S08]  /*73e0*/  HMMA.16816.F32 R12, R164, R162.reuse, R12 ;  /* 0x000000a2a40c723c */ /* 0x080ff0000000180c */
[C---:B------:R-:W-:Y:S01]  /*73f0*/  HMMA.16816.F32 R16, R156.reuse, R162, R16 ;  /* 0x000000a29c10723c */ /* 0x040fe20000001810 */
[----:B------:R-:W2:Y:S07]  /*7400*/  LDSM.16.M88.4 R160, [R87] ;  /* 0x0000000057a0783b */ /* 0x000eae0000000200 */
        /* <DEDUP_REMOVED lines=9> */
[----:B------:R-:W4:Y:S07]  /*74a0*/  LDSM.16.M88.4 R172, [R185] ;  /* 0x00000000b9ac783b */ /* 0x000f2e0000000200 */
[-C--:B------:R-:W-:Y:S08]  /*74b0*/  HMMA.16816.F32 R52, R156, R176.reuse, R52 ;  /* 0x000000b09c34723c */ /* 0x080ff00000001834 */
[C---:B------:R-:W-:Y:S08]  /*74c0*/  HMMA.16816.F32 R56, R164.reuse, R176, R56 ;  /* 0x000000b0a438723c */ /* 0x040ff00000001838 */
[-C--:B------:R-:W-:Y:S08]  /*74d0*/  HMMA.16816.F32 R60, R164, R178.reuse, R60 ;  /* 0x000000b2a43c723c */ /* 0x080ff0000000183c */
[C---:B------:R-:W-:Y:S01]  /*74e0*/  HMMA.16816.F32 R64, R156.reuse, R178, R64 ;  /* 0x000000b29c40723c */ /* 0x040fe20000001840 */
[----:B------:R-:W-:Y:S07]  /*74f0*/  LDSM.16.M88.4 R176, [R188] ;  /* 0x00000000bcb0783b */ /* 0x000fee0000000200 */
[-C--:B------:R-:W-:Y:S08]  /*7500*/  HMMA.16816.F32 R68, R156, R180.reuse, R68 ;  /* 0x000000b49c44723c */ /* 0x080ff00000001844 */
[C---:B------:R-:W-:Y:S08]  /*7510*/  HMMA.16816.F32 R72, R164.reuse, R180, R72 ;  /* 0x000000b4a448723c */ /* 0x040ff00000001848 */
[-C--:B------:R-:W-:Y:S01]  /*7520*/  HMMA.16816.F32 R76, R164, R182.reuse, R76 ;  /* 0x000000b6a44c723c */ /* 0x080fe2000000184c */
[----:B------:R-:W-:Y:S07]  /*7530*/  LDSM.16.M88.4 R164, [R187] ;  /* 0x00000000bba4783b */ /* 0x000fee0000000200 */
[----:B------:R-:W-:Y:S01]  /*7540*/  HMMA.16816.F32 R80, R156, R182, R80 ;  /* 0x000000b69c50723c */ /* 0x000fe20000001850 */
[----:B------:R-:W5:Y:S07]  /*7550*/  LDSM.16.M88.4 R156, [R186] ;  /* 0x00000000ba9c783b */ /* 0x000f6e0000000200 */
[-C--:B--2---:R-:W-:Y:S01]  /*7560*/  HMMA.16816.F32 R4, R152, R160.reuse, R4 ;  /* 0x000000a09804723c */ /* 0x084fe20000001804 */
[----:B------:R-:W-:Y:S07]  /*7570*/  LDSM.16.M88.4 R180, [R189] ;  /* 0x00000000bdb4783b */ /* 0x000fee0000000200 */
[C---:B---3--:R-:W-:Y:S08]  /*7580*/  HMMA.16816.F32 R8, R168.reuse, R160, R8 ;  /* 0x000000a0a808723c */ /* 0x048ff00000001808 */
[-C--:B------:R-:W-:Y:S03]  /*7590*/  HMMA.16816.F32 R12, R168, R162.reuse, R12 ;  /* 0x000000a2a80c723c */ /* 0x080fe6000000180c */
[----:B------:R-:W-:Y:S05]  /*75a0*/  ISETP.GT.AND P1, PT, R230, R232, PT ;  /* 0x000000e8e600720c */ /* 0x000fea0003f24270 */
[C---:B------:R-:W-:Y:S01]  /*75b0*/  HMMA.16816.F32 R16, R152.reuse, R162, R16 ;  /* 0x000000a29810723c */ /* 0x040fe20000001810 */
[----:B------:R-:W2:Y:S07]  /*75c0*/  LDSM.16.M88.4 R160, [R196] ;  /* 0x00000000c4a0783b */ /* 0x000eae0000000200 */
[-C--:B----4-:R-:W-:Y:S08]  /*75d0*/  HMMA.16816.F32 R20, R152, R172.reuse, R20 ;  /* 0x000000ac9814723c */ /* 0x090ff00000001814 */
[C---:B------:R-:W-:Y:S08]  /*75e0*/  HMMA.16816.F32 R24, R168.reuse, R172, R24 ;  /* 0x000000aca818723c */ /* 0x040ff00000001818 */
[-C--:B------:R-:W-:Y:S08]  /*75f0*/  HMMA.16816.F32 R28, R168, R174.reuse, R28 ;  /* 0x000000aea81c723c */ /* 0x080ff0000000181c */
[C---:B------:R-:W-:Y:S01]  /*7600*/  HMMA.16816.F32 R32, R152.reuse, R174, R32 ;  /* 0x000000ae9820723c */ /* 0x040fe20000001820 */
[----:B------:R-:W3:Y:S07]  /*7610*/  LDSM.16.M88.4 R172, [R196+0x2000] ;  /* 0x00200000c4ac783b */ /* 0x000eee0000000200 */
        /* <DEDUP_REMOVED lines=12> */
[-C--:B--2---:R-:W-:Y:S08]  /*76e0*/  HMMA.16816.F32 R4, R160, R180.reuse, R4 ;  /* 0x000000b4a004723c */ /* 0x084ff00000001804 */
[C---:B---3--:R-:W-:Y:S08]  /*76f0*/  HMMA.16816.F32 R8, R172.reuse, R180, R8 ;  /* 0x000000b4ac08723c */ /* 0x048ff00000001808 */
[-C--:B------:R-:W-:Y:S08]  /*7700*/  HMMA.16816.F32 R12, R172, R182.reuse, R12 ;  /* 0x000000b6ac0c723c */ /* 0x080ff0000000180c */
[----:B-1----:R-:W-:Y:S01]  /*7710*/  FMUL.FTZ R2, R4, c[0x0][0x320] ;  /* 0x0000c80004027a20 */ /* 0x002fe20000410000 */
[C---:B------:R-:W-:Y:S03]  /*7720*/  HMMA.16816.F32 R16, R160.reuse, R182, R16 ;  /* 0x000000b6a010723c */ /* 0x040fe60000001810 */
[----:B------:R1:W2:Y:S04]  /*7730*/  MUFU.TANH R155, R2 ;  /* 0x00000002009b7308 */ /* 0x0002a80000002400 */
[----:B------:R-:W-:Y:S02]  /*7740*/  FMUL.FTZ R10, R10, c[0x0][0x320] ;  /* 0x0000c8000a0a7a20 */ /* 0x000fe40000410000 */
[----:B------:R-:W-:Y:S04]  /*7750*/  FMUL.FTZ R3, R11, c[0x0][0x320] ;  /* 0x0000c8000b037a20 */ /* 0x000fe80000410000 */
[----:B------:R-:W3:Y:S10]  /*7760*/  MUFU.TANH R176, R10 ;  /* 0x0000000a00b07308 */ /* 0x000ef40000002400 */
[----:B------:R-:W4:Y:S01]  /*7770*/  MUFU.TANH R181, R3 ;  /* 0x0000000300b57308 */ /* 0x000f220000002400 */
[----:B-1----:R-:W-:Y:S09]  /*7780*/  FMUL.FTZ R2, R5, c[0x0][0x320] ;  /* 0x0000c80005027a20 */ /* 0x002ff20000410000 */
[----:B------:R1:W1:Y:S02]  /*7790*/  MUFU.TANH R170, R2 ;  /* 0x0000000200aa7308 */ /* 0x0002640000002400 */
[----:B-1----:R-:W-:Y:S08]  /*77a0*/  FMUL.FTZ R2, R6, c[0x0][0x320] ;  /* 0x0000c80006027a20 */ /* 0x002ff00000410000 */
[----:B------:R1:W1:Y:S02]  /*77b0*/  MUFU.TANH R164, R2 ;  /* 0x0000000200a47308 */ /* 0x0002640000002400 */
[----:B-1----:R-:W-:Y:S02]  /*77c0*/  FMUL.FTZ R2, R7, c[0x0][0x320] ;  /* 0x0000c80007027a20 */ /* 0x002fe40000410000 */
[----:B------:R-:W1:Y:S06]  /*77d0*/  LDSM.16.M88.4 R4, [R189+0x800] ;  /* 0x00080000bd04783b */ /* 0x000e6c0000000200 */
[----:B------:R5:W1:Y:S02]  /*77e0*/  MUFU.TANH R169, R2 ;  /* 0x0000000200a97308 */ /* 0x000a640000002400 */
[----:B-----5:R-:W-:Y:S08]  /*77f0*/  FMUL.FTZ R2, R8, c[0x0][0x320] ;  /* 0x0000c80008027a20 */ /* 0x020ff00000410000 */
[----:B------:R5:W2:Y:S01]  /*7800*/  MUFU.TANH R168, R2 ;  /* 0x0000000200a87308 */ /* 0x000aa20000002400 */
[-C--:B-1----:R-:W-:Y:S08]  /*7810*/  HMMA.16816.F32 R20, R160, R4.reuse, R20 ;  /* 0x00000004a014723c */ /* 0x082ff00000001814 */
[C---:B------:R-:W-:Y:S04]  /*7820*/  HMMA.16816.F32 R24, R172.reuse, R4, R24 ;  /* 0x00000004ac18723c */ /* 0x040fe80000001818 */
[----:B-----5:R-:W-:Y:S02]  /*7830*/  FMUL.FTZ R2, R9, c[0x0][0x320] ;  /* 0x0000c80009027a20 */ /* 0x020fe40000410000 */
[----:B------:R-:W1:Y:S02]  /*7840*/  LDSM.16.M88.4 R8, [R189+0x1000] ;  /* 0x00100000bd08783b */ /* 0x000e640000000200 */
[-C--:B------:R-:W-:Y:S01]  /*7850*/  HMMA.16816.F32 R28, R172, R6.reuse, R28 ;  /* 0x00000006ac1c723c */ /* 0x080fe2000000181c */
[----:B------:R5:W1:Y:S07]  /*7860*/  MUFU.TANH R171, R2 ;  /* 0x0000000200ab7308 */ /* 0x000a6e0000002400 */
[C---:B------:R-:W-:Y:S08]  /*7870*/  HMMA.16816.F32 R32, R160.reuse, R6, R32 ;  /* 0x00000006a020723c */ /* 0x040ff00000001820 */
[----:B------:R-:W-:Y:S04]  /*7880*/  FMUL.FTZ R4, R26, c[0x0][0x320] ;  /* 0x0000c8001a047a20 */ /* 0x000fe80000410000 */
[----:B------:R-:W-:Y:S01]  /*7890*/  FMUL.FTZ R3, R27, c[0x0][0x320] ;  /* 0x0000c8001b037a20 */ /* 0x000fe20000410000 */
[----:B------:R2:W2:Y:S01]  /*78a0*/  MUFU.TANH R216, R4 ;  /* 0x0000000400d87308 */ /* 0x0004a20000002400 */
[----:B-----5:R-:W-:Y:S09]  /*78b0*/  FMUL.FTZ R2, R12, c[0x0][0x320] ;  /* 0x0000c8000c027a20 */ /* 0x020ff20000410000 */
[----:B------:R5:W3:Y:S10]  /*78c0*/  MUFU.TANH R167, R2 ;  /* 0x0000000200a77308 */ /* 0x000af40000002400 */
[----:B------:R3:W3:Y:S01]  /*78d0*/  MUFU.TANH R218, R3 ;  /* 0x0000000300da7308 */ /* 0x0006e20000002400 */
[-C--:B-1----:R-:W-:Y:S01]  /*78e0*/  HMMA.16816.F32 R36, R160, R8.reuse, R36 ;  /* 0x00000008a024723c */ /* 0x082fe20000001824 */
[----:B--2---:R-:W1:Y:S07]  /*78f0*/  LDSM.16.M88.4 R4, [R189+0x1800] ;  /* 0x00180000bd04783b */ /* 0x004e6e0000000200 */
[C---:B------:R-:W-:Y:S04]  /*7900*/  HMMA.16816.F32 R40, R172.reuse, R8, R40 ;  /* 0x00000008ac28723c */ /* 0x040fe80000001828 */
[----:B-----5:R-:W-:Y:S04]  /*7910*/  FMUL.FTZ R2, R13, c[0x0][0x320] ;  /* 0x0000c8000d027a20 */ /* 0x020fe80000410000 */
[-C--:B------:R-:W-:Y:S01]  /*7920*/  HMMA.16816.F32 R44, R172, R10.reuse, R44 ;  /* 0x0000000aac2c723c */ /* 0x080fe2000000182c */
[----:B------:R2:W1:Y:S07]  /*7930*/  MUFU.TANH R165, R2 ;  /* 0x0000000200a57308 */ /* 0x00046e0000002400 */
[C---:B------:R-:W-:Y:S08]  /*7940*/  HMMA.16816.F32 R48, R160.reuse, R10, R48 ;  /* 0x0000000aa030723c */ /* 0x040ff00000001830 */
[----:B------:R-:W-:Y:S04]  /*7950*/  FMUL.FTZ R8, R42, c[0x0][0x320] ;  /* 0x0000c8002a087a20 */ /* 0x000fe80000410000 */
[----:B------:R5:W4:Y:S01]  /*7960*/  MUFU.TANH R226, R8 ;  /* 0x0000000800e27308 */ /* 0x000b220000002400 */
[----:B---3--:R-:W-:Y:S02]  /*7970*/  FMUL.FTZ R3, R43, c[0x0][0x320] ;  /* 0x0000c8002b037a20 */ /* 0x008fe40000410000 */
[----:B--2---:R-:W-:Y:S01]  /*7980*/  FMUL.FTZ R2, R14, c[0x0][0x320] ;  /* 0x0000c8000e027a20 */ /* 0x004fe20000410000 */
[-C--:B-1----:R-:W-:Y:S06]  /*7990*/  HMMA.16816.F32 R52, R160, R4.reuse, R52 ;  /* 0x00000004a034723c */ /* 0x082fec0000001834 */
[----:B------:R1:W2:Y:S02]  /*79a0*/  MUFU.TANH R178, R2 ;  /* 0x0000000200b27308 */ /* 0x0002a40000002400 */
[C---:B------:R-:W-:Y:S08]  /*79b0*/  HMMA.16816.F32 R56, R172.reuse, R4, R56 ;  /* 0x00000004ac38723c */ /* 0x040ff00000001838 */
[----:B------:R3:W2:Y:S01]  /*79c0*/  MUFU.TANH R228, R3 ;  /* 0x0000000300e47308 */ /* 0x0006a20000002400 */
[-C--:B------:R-:W-:Y:S01]  /*79d0*/  HMMA.16816.F32 R60, R172, R6.reuse, R60 ;  /* 0x00000006ac3c723c */ /* 0x080fe2000000183c */
[----:B-----5:R-:W5:Y:S01]  /*79e0*/  LDSM.16.M88.4 R8, [R189+0x2000] ;  /* 0x00200000bd08783b */ /* 0x020f620000000200 */
[----:B------:R-:W-:Y:S06]  /*79f0*/  DEPBAR.LE SB0, 0x0 ;  /* 0x000080000000791a */ /* 0x000fec0000000000 */
[C---:B------:R-:W-:Y:S01]  /*7a00*/  HMMA.16816.F32 R64, R160.reuse, R6, R64 ;  /* 0x00000006a040723c */ /* 0x040fe20000001840 */
[----:B------:R-:W-:Y:S04]  /*7a10*/  BAR.SYNC.DEFER_BLOCKING 0x0 ;  /* 0x0000000000007b1d */ /* 0x000fe80000010000 */
[----:B-1----:R-:W-:Y:S02]  /*7a20*/  FMUL.FTZ R2, R15, c[0x0][0x320] ;  /* 0x0000c8000f027a20 */ /* 0x002fe40000410000 */
[----:B------:R-:W-:Y:S02]  /*7a30*/  FMUL.FTZ R4, R58, c[0x0][0x320] ;  /* 0x0000c8003a047a20 */ /* 0x000fe40000410000 */
[----:B------:R1:W1:Y:S03]  /*7a40*/  MUFU.TANH R177, R2 ;  /* 0x0000000200b17308 */ /* 0x0002660000002400 */
[----:B---3--:R-:W-:Y:S07]  /*7a50*/  FMUL.FTZ R3, R59, c[0x0][0x320] ;  /* 0x0000c8003b037a20 */ /* 0x008fee0000410000 */
[----:B------:R-:W3:Y:S10]  /*7a60*/  MUFU.TANH R225, R4 ;  /* 0x0000000400e17308 */ /* 0x000ef40000002400 */
[----:B------:R-:W2:Y:S01]  /*7a70*/  MUFU.TANH R224, R3 ;  /* 0x0000000300e07308 */ /* 0x000ea20000002400 */
[----:B-1----:R-:W-:Y:S01]  /*7a80*/  FMUL.FTZ R2, R16, c[0x0][0x320] ;  /* 0x0000c80010027a20 */ /* 0x002fe20000410000 */
[-C--:B-----5:R-:W-:Y:S08]  /*7a90*/  HMMA.16816.F32 R68, R160, R8.reuse, R68 ;  /* 0x00000008a044723c */ /* 0x0a0ff00000001844 */
[----:B------:R1:W1:Y:S01]  /*7aa0*/  MUFU.TANH R159, R2 ;  /* 0x00000002009f7308 */ /* 0x0002620000002400 */
[C---:B------:R-:W-:Y:S08]  /*7ab0*/  HMMA.16816.F32 R72, R172.reuse, R8, R72 ;  /* 0x00000008ac48723c */ /* 0x040ff00000001848 */
[-C--:B------:R-:W-:Y:S08]  /*7ac0*/  HMMA.16816.F32 R76, R172, R10.reuse, R76 ;  /* 0x0000000aac4c723c */ /* 0x080ff0000000184c */
[----:B------:R-:W-:Y:S04]  /*7ad0*/  HMMA.16816.F32 R80, R160, R10, R80 ;  /* 0x0000000aa050723c */ /* 0x000fe80000001850 */
[----:B-1----:R-:W-:Y:S04]  /*7ae0*/  FMUL.FTZ R2, R17, c[0x0][0x320] ;  /* 0x0000c80011027a20 */ /* 0x002fe80000410000 */
[----:B------:R1:W1:Y:S04]  /*7af0*/  MUFU.TANH R158, R2 ;  /* 0x00000002009e7308 */ /* 0x0002680000002400 */
[----:B-1----:R-:W-:Y:S06]  /*7b00*/  FMUL.FTZ R2, R18, c[0x0][0x320] ;  /* 0x0000c80012027a20 */ /* 0x002fec0000410000 */
[----:B------:R1:W1:Y:S02]  /*7b10*/  MUFU.TANH R157, R2 ;  /* 0x00000002009d7308 */ /* 0x0002640000002400 */
[----:B-1----:R-:W-:Y:S08]  /*7b20*/  FMUL.FTZ R2, R19, c[0x0][0x320] ;  /* 0x0000c80013027a20 */ /* 0x002ff00000410000 */
        /* <DEDUP_REMOVED lines=116> */
[----:B------:R1:W1:Y:S01]  /*8270*/  MUFU.TANH R162, R2 ;  /* 0x0000000200a27308 */ /* 0x0002620000002400 */
[----:B------:R-:W-:-:S05]  /*8280*/  @!P1 BRA `(.L_x_84) ;  /* 0x000004d000009947 */ /* 0x000fca0003800000 */
[----:B-1234-:R-:W-:Y:S01]  /*8290*/  IMAD.MOV.U32 R2, RZ, RZ, 0x1 ;  /* 0x00000001ff027424 */ /* 0x01efe200078e00ff */
[----:B------:R-:W-:Y:S01]  /*82a0*/  SHF.R.S32.HI R7, RZ, 0x1f, R231 ;  /* 0x0000001fff077819 */ /* 0x000fe200000114e7 */
[----:B------:R-:W-:Y:S01]  /*82b0*/  IMAD.MOV.U32 R201, RZ, RZ, RZ ;  /* 0x000000ffffc97224 */ /* 0x000fe200078e00ff */
[----:B------:R-:W2:Y:S01]  /*82c0*/  LDL R238, [R1+0x14] ;  /* 0x0000140001ee7983 */ /* 0x000ea20000100800 */
[----:B------:R-:W-:Y:S01]  /*82d0*/  IMAD.SHL.U32 R17, R231, 0x2, RZ ;  /* 0x00000002e7117824 */ /* 0x000fe200078e00ff */
[----:B------:R-:W-:Y:S02]  /*82e0*/  ISETP.NE.AND P1, PT, R2, c[0x0][0x2b8], PT ;  /* 0x0000ae0002007a0c */ /* 0x000fe40003f25270 */
[----:B------:R-:W3:Y:S04]  /*82f0*/  LDL.64 R236, [R1+0x20] ;  /* 0x0000200001ec7983 */ /* 0x000ee80000100a00 */
[----:B------:R-:W4:Y:S04]  /*8300*/  LDL R234, [R1+0x34] ;  /* 0x0000340001ea7983 */ /* 0x000f280000100800 */
[----:B------:R-:W1:Y:S04]  /*8310*/  S2R R239, SR_TID.X ;  /* 0x0000000000ef7919 */ /* 0x000e680000002100 */
[----:B------:R-:W5:Y:S04]  /*8320*/  LDL.64 R232, [R1+0x18] ;  /* 0x0000180001e87983 */ /* 0x000f680000100a00 */
[----:B------:R-:W4:Y:S01]  /*8330*/  LDL R8, [R1+0x30] ;  /* 0x0000300001087983 */ /* 0x000f220000100800 */
[----:B-1----:R-:W-:Y:S04]  /*8340*/  SHF.R.S32.HI R235, RZ, 0x1f, R239 ;  /* 0x0000001fffeb7819 */ /* 0x002fe800000114ef */
[----:B------:R-:W-:Y:S04]  /*8350*/  LEA.HI R235, R235, R239, RZ, 0x3 ;  /* 0x000000efebeb7211 */ /* 0x000fe800078f18ff */
[----:B------:R-:W-:Y:S05]  /*8360*/  SHF.R.S32.HI R235, RZ, 0x3, R235 ;  /* 0x00000003ffeb7819 */ /* 0x000fea00000114eb */
[----:B------:R-:W-:Y:S02]  /*8370*/  IMAD R2, R244, 0x10, R235 ;  /* 0x00000010f4027824 */ /* 0x000fe400078e02eb */
[----:B--2---:R-:W-:Y:S05]  /*8380*/  IMAD R3, R230, 0x50, R238 ;  /* 0x00000050e6037824 */ /* 0x004fea00078e02ee */
[----:B------:R-:W-:Y:S05]  /*8390*/  IADD3 R3, R3, -0x50, R2 ;  /* 0xffffffb003037810 */ /* 0x000fea0007ffe002 */
[----:B------:R-:W-:Y:S04]  /*83a0*/  @P1 IMAD.HI.U32 R4, R3, c[0x0][0x2bc], RZ ;  /* 0x0000af0003041a27 */ /* 0x000fe800078e00ff */
[--C-:B------:R-:W-:Y:S01]  /*83b0*/  IMAD.MOV.U32 R2, RZ, RZ, R3.reuse ;  /* 0x000000ffff027224 */ /* 0x100fe200078e0003 */
[----:B------:R-:W-:Y:S04]  /*83c0*/  @P1 SHF.R.U32.HI R2, RZ, c[0x0][0x2c0], R4 ;  /* 0x0000b000ff021a19 */ /* 0x000fe80000011604 */
[C---:B---3--:R-:W-:Y:S04]  /*83d0*/  @!P0 IADD3 R5, P1, R2.reuse, R236, RZ ;  /* 0x000000ec02058210 */ /* 0x048fe80007f3e0ff */
[----:B----4-:R-:W-:Y:S01]  /*83e0*/  @!P0 LEA.HI.X.SX32 R6, R2, R234, 0x1, P1 ;  /* 0x000000ea02068211 */ /* 0x010fe200008f0eff */
[----:B------:R-:W-:Y:S01]  /*83f0*/  IMAD.MOV R2, RZ, RZ, -R2 ;  /* 0x000000ffff027224 */ /* 0x000fe200078e0a02 */
[C---:B------:R-:W-:Y:S03]  /*8400*/  @!P0 LEA R4, P1, R5.reuse, c[0x0][0x2a0], 0x2 ;  /* 0x0000a80005048a11 */ /* 0x040fe600078210ff */
[----:B------:R-:W-:Y:S01]  /*8410*/  IMAD R220, R2, c[0x0][0x2b8], R3 ;  /* 0x0000ae0002dc7a24 */ /* 0x000fe200078e0203 */
[----:B------:R-:W-:Y:S02]  /*8420*/  @!P0 LEA.HI.X R5, R5, c[0x0][0x2a4], R6, 0x2, P1 ;  /* 0x0000a90005058a11 */ /* 0x000fe400008f1406 */
[----:B------:R-:W-:Y:S02]  /*8430*/  SHF.L.U64.HI R6, R231, 0x1, R7 ;  /* 0x00000001e7067819 */ /* 0x000fe40000010207 */
[----:B------:R-:W-:Y:S01]  /*8440*/  SHF.R.S32.HI R2, RZ, 0x1f, R220 ;  /* 0x0000001fff027819 */ /* 0x000fe200000114dc */
[----:B------:R1:W2:Y:S04]  /*8450*/  @!P0 LDG.E R201, [R4.64] ;  /* 0x0000000604c98981 */ /* 0x0002a8000c1e1900 */
[----:B-1----:R-:W-:Y:S02]  /*8460*/  IMAD R4, R2, c[0x0][0x1e0], RZ ;  /* 0x0000780002047a24 */ /* 0x002fe400078e02ff */
[C---:B------:R-:W-:Y:S04]  /*8470*/  IMAD.WIDE.U32 R2, R220.reuse, c[0x0][0x1e0], RZ ;  /* 0x00007800dc027a25 */ /* 0x040fe800078e00ff */
[----:B------:R-:W-:Y:S04]  /*8480*/  IMAD R4, R220, c[0x0][0x1e4], R4 ;  /* 0x00007900dc047a24 */ /* 0x000fe800078e0204 */
[----:B------:R-:W-:Y:S01]  /*8490*/  IMAD.IADD R3, R3, 0x1, R4 ;  /* 0x0000000103037824 */ /* 0x000fe200078e0204 */
[----:B--2---:R-:W-:Y:S03]  /*84a0*/  SHF.R.S32.HI R4, RZ, 0x1f, R201 ;  /* 0x0000001fff047819 */ /* 0x004fe600000114c9 */
[C---:B------:R-:W-:Y:S04]  /*84b0*/  IMAD.WIDE.U32 R2, R201.reuse, c[0x0][0x1f0], R2 ;  /* 0x00007c00c9027a25 */ /* 0x040fe800078e0002 */
[----:B------:R-:W-:Y:S01]  /*84c0*/  IMAD R4, R4, c[0x0][0x1f0], RZ ;  /* 0x00007c0004047a24 */ /* 0x000fe200078e02ff */
[----:B-----5:R-:W-:Y:S03]  /*84d0*/  IADD3 R2, P2, R232, R2, RZ ;  /* 0x00000002e8027210 */ /* 0x020fe60007f5e0ff */
[----:B------:R-:W-:Y:S01]  /*84e0*/  IMAD R5, R201, c[0x0][0x1f4], R4 ;  /* 0x00007d00c9057a24 */ /* 0x000fe200078e0204 */
[----:B------:R-:W-:Y:S04]  /*84f0*/  LEA R4, P1, R2, c[0x0][0x1c8], 0x1 ;  /* 0x0000720002047a11 */ /* 0x000fe800078208ff */
[----:B------:R-:W-:Y:S04]  /*8500*/  IADD3.X R3, R8, R3, R5, P2, !PT ;  /* 0x0000000308037210 */ /* 0x000fe800017fe405 */
[----:B------:R-:W-:Y:S01]  /*8510*/  LEA.HI.X R5, R2, c[0x0][0x1cc], R3, 0x1, P1 ;  /* 0x0000730002057a11 */ /* 0x000fe200008f0c03 */
[----:B------:R-:W-:-:S05]  /*8520*/  BRA.DIV ~URZ, `(.L_x_85) ;  /* 0x00007fb27f007947 */ /* 0x000fca000b800000 */
[----:B------:R1:W2:Y:S02]  /*8530*/  SHFL.IDX PT, R9, R5, RZ, 0x181f ;  /* 0x00181fff05097589 */ /* 0x0002a400000e0000 */
.L_x_176:
[----:B------:R-:W-:-:S05]  /*8540*/  BRA.DIV ~URZ, `(.L_x_86) ;  /* 0x000080027f007947 */ /* 0x000fca000b800000 */
[----:B------:R-:W3:Y:S01]  /*8550*/  SHFL.IDX PT, R3, R4, RZ, 0x181f ;  /* 0x00181fff04037589 */ /* 0x000ee200000e0000 */
[C---:B------:R-:W-:Y:S02]  /*8560*/  ISETP.NE.U32.AND P1, PT, R198.reuse, RZ, PT ;  /* 0x000000ffc600720c */ /* 0x040fe40003f25070 */
[----:B------:R-:W-:Y:S01]  /*8570*/  IADD3 R2, -R198, 0x10, RZ ;  /* 0x00000010c6027810 */ /* 0x000fe20007ffe1ff */
[----:B------:R-:W4:Y:S03]  /*8580*/  SHFL.IDX PT, R7, R4, 0x1, 0x181f ;  /* 0x00381f0004077f89 */ /* 0x000f2600000e0000 */
[----:B------:R-:W-:Y:S01]  /*8590*/  LOP3.LUT R2, R2, 0xf, RZ, 0xc0, !PT ;  /* 0x0000000f02027812 */ /* 0x000fe200078ec0ff */
[----:B------:R-:W5:Y:S04]  /*85a0*/  SHFL.IDX PT, R8, R4, 0x2, 0x181f ;  /* 0x00581f0004087f89 */ /* 0x000f6800000e0000 */
[----:B------:R-:W1:Y:S04]  /*85b0*/  SHFL.IDX PT, R11, R5, 0x1, 0x181f ;  /* 0x00381f00050b7f89 */ /* 0x000e6800000e0000 */
[----:B------:R-:W2:Y:S04]  /*85c0*/  SHFL.IDX PT, R14, R4, 0x3, 0x181f ;  /* 0x00781f00040e7f89 */ /* 0x000ea800000e0000 */
[----:B------:R-:W2:Y:S04]  /*85d0*/  SHFL.IDX PT, R16, R5, 0x2, 0x181f ;  /* 0x00581f0005107f89 */ /* 0x000ea800000e0000 */
[----:B------:R-:W2:Y:S04]  /*85e0*/  SHFL.IDX PT, R15, R5, 0x3, 0x181f ;  /* 0x00781f00050f7f89 */ /* 0x000ea800000e0000 */
[----:B-1----:R-:W1:Y:S04]  /*85f0*/  SHFL.IDX PT, R5, R5, 0x4, 0x181f ;  /* 0x00981f0005057f89 */ /* 0x002e6800000e0000 */
[----:B------:R-:W1:Y:S01]  /*8600*/  SHFL.IDX PT, R4, R4, 0x4, 0x181f ;  /* 0x00981f0004047f89 */ /* 0x000e6200000e0000 */
[C-C-:B---3--:R-:W-:Y:S02]  /*8610*/  IADD3 R12, P5, P4, R2.reuse, R3, R17.reuse ;  /* 0x00000003020c7210 */ /* 0x148fe40007cbe011 */
[C-C-:B----4-:R-:W-:Y:S02]  /*8620*/  IADD3 R10, P3, P2, R2.reuse, R7, R17.reuse ;  /* 0x00000007020a7210 */ /* 0x150fe40007a7e011 */
[--C-:B--2---:R-:W-:Y:S02]  /*8630*/  IADD3.X R13, RZ, R9, R6.reuse, P5, P4 ;  /* 0x00000009ff0d7210 */ /* 0x104fe40002fe8406 */
[C-C-:B-----5:R-:W-:Y:S02]  /*8640*/  IADD3 R8, P5, P4, R2.reuse, R8, R17.reuse ;  /* 0x0000000802087210 */ /* 0x160fe40007cbe011 */
[--C-:B------:R-:W-:Y:S01]  /*8650*/  IADD3.X R11, RZ, R11, R6.reuse, P3, P2 ;  /* 0x0000000bff0b7210 */ /* 0x100fe20001fe4406 */
[----:B------:R2:W-:Y:S01]  /*8660*/  LDGSTS.E.BYPASS.LTC128B.128.ZFILL [R204+0x2900], [R12.64], P1 ;  /* 0x029000000ccc7fae */ /* 0x0005e20008941d46 */
[----:B------:R-:W-:Y:S02]  /*8670*/  IADD3 R2, P3, P2, R2, R14, R17 ;  /* 0x0000000e02027210 */ /* 0x000fe40007a7e011 */
[--C-:B------:R-:W-:Y:S01]  /*8680*/  IADD3.X R9, RZ, R16, R6.reuse, P5, P4 ;  /* 0x00000010ff097210 */ /* 0x100fe20002fe8406 */
[----:B------:R2:W-:Y:S01]  /*8690*/  LDGSTS.E.BYPASS.LTC128B.128.ZFILL [R204+0x3100], [R10.64], P1 ;  /* 0x031000000acc7fae */ /* 0x0005e20008941d46 */
[----:B------:R-:W-:Y:S03]  /*86a0*/  IADD3.X R3, RZ, R15, R6, P3, P2 ;  /* 0x0000000fff037210 */ /* 0x000fe60001fe4406 */
[----:B------:R2:W-:Y:S04]  /*86b0*/  LDGSTS.E.BYPASS.LTC128B.128.ZFILL [R204+0x3900], [R8.64], P1 ;  /* 0x0390000008cc7fae */ /* 0x0005e80008941d46 */
[----:B------:R2:W-:Y:S02]  /*86c0*/  LDGSTS.E.BYPASS.LTC128B.128.ZFILL [R204+0x4100], [R2.64], P1 ;  /* 0x0410000002cc7fae */ /* 0x0005e40008941d46 */
.L_x_177:
[C---:B--2---:R-:W-:Y:S02]  /*86d0*/  IADD3 R2, -R198.reuse, 0x10, RZ ;  /* 0x00000010c6027810 */ /* 0x044fe40007ffe1ff */
[----:B------:R-:W-:Y:S02]  /*86e0*/  ISETP.NE.U32.AND P1, PT, R198, RZ, PT ;  /* 0x000000ffc600720c */ /* 0x000fe40003f25070 */
[----:B------:R-:W-:Y:S04]  /*86f0*/  LOP3.LUT R2, R2, 0xf, RZ, 0xc0, !PT ;  /* 0x0000000f02027812 */ /* 0x000fe800078ec0ff */
[----:B-1----:R-:W-:Y:S04]  /*8700*/  IADD3 R2, P3, P2, R2, R4, R17 ;  /* 0x0000000402027210 */ /* 0x002fe80007a7e011 */
[----:B------:R-:W-:Y:S05]  /*8710*/  IADD3.X R3, RZ, R5, R6, P3, P2 ;  /* 0x00000005ff037210 */ /* 0x000fea0001fe4406 */
[----:B------:R-:W-:Y:S01]  /*8720*/  @!PT LDS RZ, [RZ] ;  /* 0x00000000fffff984 */ /* 0x000fe20000000800 */
[----:B------:R-:W-:Y:S01]  /*8730*/  @!PT LDS RZ, [RZ] ;  /* 0x00000000fffff984 */ /* 0x000fe20000000800 */
[----:B------:R-:W-:Y:S01]  /*8740*/  @!PT LDS RZ, [RZ] ;  /* 0x00000000fffff984 */ /* 0x000fe20000000800 */
[----:B------:R1:W-:Y:S04]  /*8750*/  LDGSTS.E.BYPASS.LTC128B.128.ZFILL [R204+0x4900], [R2.64], P1 ;  /* 0x0490000002cc7fae */ /* 0x0003e80008941d46 */
.L_x_84:
[----:B--234-:R-:W-:Y:S05]  /*8760*/  BSYNC B0 ;  /* 0x0000000000007941 */ /* 0x01cfea0003800000 */
.L_x_83:
[----:B-1----:R-:W-:Y:S01]  /*8770*/  FMNMX.FTZ R3, R155, R0, !PT ;  /* 0x000000009b037209 */ /* 0x002fe20007810000 */
[----:B------:R-:W0:Y:S01]  /*8780*/  LDGDEPBAR ;  /* 0x00000000000079af */ /* 0x000e220000000000 */
        /* <DEDUP_REMOVED lines=79> */
[----:B------:R-:W-:-:S05]  /*8c80*/  BRA.DIV ~URZ, `(.L_x_87) ;  /* 0x00007e327f007947 */ /* 0x000fca000b800000 */
[----:B------:R-:W1:Y:S04]  /*8c90*/  SHFL.BFLY PT, R3, R4, 0x2, 0x1f ;  /* 0x0c401f0004037f89 */ /* 0x000e6800000e0000 */
[----:B------:R-:W2:Y:S04]  /*8ca0*/  SHFL.BFLY PT, R2, R5, 0x2, 0x1f ;  /* 0x0c401f0005027f89 */ /* 0x000ea800000e0000 */
[----:B------:R-:W3:Y:S04]  /*8cb0*/  SHFL.BFLY PT, R8, R6, 0x2, 0x1f ;  /* 0x0c401f0006087f89 */ /* 0x000ee800000e0000 */
[----:B------:R-:W4:Y:S01]  /*8cc0*/  SHFL.BFLY PT, R11, R7, 0x2, 0x1f ;  /* 0x0c401f00070b7f89 */ /* 0x000f2200000e0000 */
[----:B-1----:R-:W-:Y:S02]  /*8cd0*/  FMNMX.FTZ R3, R4, R3, !PT ;  /* 0x0000000304037209 */ /* 0x002fe40007810000 */
[----:B--2---:R-:W-:Y:S02]  /*8ce0*/  FMNMX.FTZ R5, R5, R2, !PT ;  /* 0x0000000205057209 */ /* 0x004fe40007810000 */
[----:B---3--:R-:W-:Y:S03]  /*8cf0*/  FMNMX.FTZ R6, R6, R8, !PT ;  /* 0x0000000806067209 */ /* 0x008fe60007810000 */
[----:B------:R-:W1:Y:S01]  /*8d00*/  SHFL.BFLY PT, R9, R5, 0x1, 0x1f ;  /* 0x0c201f0005097f89 */ /* 0x000e6200000e0000 */
[----:B----4-:R-:W-:Y:S03]  /*8d10*/  FMNMX.FTZ R4, R7, R11, !PT ;  /* 0x0000000b07047209 */ /* 0x010fe60007810000 */
[----:B------:R-:W2:Y:S04]  /*8d20*/  SHFL.BFLY PT, R8, R3, 0x1, 0x1f ;  /* 0x0c201f0003087f89 */ /* 0x000ea800000e0000 */
[----:B------:R-:W3:Y:S04]  /*8d30*/  SHFL.BFLY PT, R10, R6, 0x1, 0x1f ;  /* 0x0c201f00060a7f89 */ /* 0x000ee800000e0000 */
[----:B------:R4:W4:Y:S01]  /*8d40*/  SHFL.BFLY PT, R2, R4, 0x1, 0x1f ;  /* 0x0c201f0004027f89 */ /* 0x00092200000e0000 */
[----:B-1----:R-:W-:Y:S02]  /*8d50*/  FMNMX.FTZ R71, R5, R9, !PT ;  /* 0x0000000905477209 */ /* 0x002fe40007810000 */
[----:B--2---:R-:W-:Y:S02]  /*8d60*/  FMNMX.FTZ R72, R3, R8, !PT ;  /* 0x0000000803487209 */ /* 0x004fe40007810000 */
[----:B---3--:R-:W-:Y:S03]  /*8d70*/  FMNMX.FTZ R70, R6, R10, !PT ;  /* 0x0000000a06467209 */ /* 0x008fe60007810000 */
.L_x_178:
[----:B------:R-:W-:Y:S01]  /*8d80*/  FADD.FTZ R0, -R72, R0 ;  /* 0x0000000048007221 */ /* 0x000fe20000010100 */
[----:B----4-:R-:W-:Y:S01]  /*8d90*/  FMNMX.FTZ R2, R2, R4, !PT ;  /* 0x0000000402027209 */ /* 0x010fe20007810000 */
[----:B------:R-:W-:Y:S01]  /*8da0*/  FMUL.FTZ R152, R72, c[0x0][0x2d0] ;  /* 0x0000b40048987a20 */ /* 0x000fe20000410000 */
[----:B------:R-:W-:Y:S01]  /*8db0*/  WARPSYNC 0xffffffff ;  /* 0xffffffff00007948 */ /* 0x000fe20003800000 */
[----:B------:R-:W-:Y:S01]  /*8dc0*/  FMUL.FTZ R0, R0, c[0x0][0x2d0] ;  /* 0x0000b40000007a20 */ /* 0x000fe20000410000 */
[----:B------:R-:W-:Y:S01]  /*8dd0*/  LDSM.16.MT88.4 R36, [R193] ;  /* 0x00000000c124783b */ /* 0x000fe20000004200 */
[--C-:B------:R-:W-:Y:S02]  /*8de0*/  FFMA.FTZ R7, R155, c[0x0][0x2d0], -R152.reuse ;  /* 0x0000b4009b077a23 */ /* 0x100fe40000010898 */
[----:B------:R1:W-:Y:S01]  /*8df0*/  MUFU.EX2 R69, R0 ;  /* 0x0000000000457308 */ /* 0x0003e20000000800 */
[----:B------:R-:W-:Y:S02]  /*8e00*/  FMUL.FTZ R155, R71, c[0x0][0x2d0] ;  /* 0x0000b400479b7a20 */ /* 0x000fe40000410000 */
[--C-:B------:R-:W-:Y:S02]  /*8e10*/  FFMA.FTZ R5, R158, c[0x0][0x2d0], -R152.reuse ;  /* 0x0000b4009e057a23 */ /* 0x100fe40000010898 */
[--C-:B------:R-:W-:Y:S01]  /*8e20*/  FFMA.FTZ R3, R170, c[0x0][0x2d0], -R152.reuse ;  /* 0x0000b400aa037a23 */ /* 0x100fe20000010898 */
[----:B------:R-:W-:Y:S01]  /*8e30*/  LDSM.16.MT88.4 R52, [R191] ;  /* 0x00000000bf34783b */ /* 0x000fe20000004200 */
[--C-:B------:R-:W-:Y:S02]  /*8e40*/  FFMA.FTZ R8, R153, c[0x0][0x2d0], -R152.reuse ;  /* 0x0000b40099087a23 */ /* 0x100fe40000010898 */
[----:B------:R-:W-:Y:S01]  /*8e50*/  FMUL.FTZ R153, R2, c[0x0][0x2d0] ;  /* 0x0000b40002997a20 */ /* 0x000fe20000410000 */
[----:B------:R-:W-:Y:S01]  /*8e60*/  MUFU.EX2 R170, R3 ;  /* 0x0000000300aa7308 */ /* 0x000fe20000000800 */
[--C-:B------:R-:W-:Y:S02]  /*8e70*/  FFMA.FTZ R9, R156, c[0x0][0x2d0], -R152.reuse ;  /* 0x0000b4009c097a23 */ /* 0x100fe40000010898 */
[----:B------:R-:W-:Y:S01]  /*8e80*/  FFMA.FTZ R4, R176, c[0x0][0x2d0], -R153 ;  /* 0x0000b400b0047a23 */ /* 0x000fe20000010899 */
[----:B------:R-:W-:Y:S01]  /*8e90*/  LDSM.16.MT88.4 R80, [R192] ;  /* 0x00000000c050783b */ /* 0x000fe20000004200 */
[--C-:B------:R-:W-:Y:S02]  /*8ea0*/  FFMA.FTZ R6, R159, c[0x0][0x2d0], -R152.reuse ;  /* 0x0000b4009f067a23 */ /* 0x100fe40000010898 */
[--C-:B------:R-:W-:Y:S02]  /*8eb0*/  FFMA.FTZ R16, R24, c[0x0][0x2d0], -R152.reuse ;  /* 0x0000b40018107a23 */ /* 0x100fe40000010898 */
[----:B------:R-:W-:Y:S01]  /*8ec0*/  FFMA.FTZ R24, R27, c[0x0][0x2d0], -R155 ;  /* 0x0000b4001b187a23 */ /* 0x000fe2000001089b */
[----:B------:R2:W-:Y:S01]  /*8ed0*/  MUFU.EX2 R156, R4 ;  /* 0x00000004009c7308 */ /* 0x0005e20000000800 */
[--C-:B------:R-:W-:Y:S02]  /*8ee0*/  FFMA.FTZ R32, R29, c[0x0][0x2d0], -R152.reuse ;  /* 0x0000b4001d207a23 */ /* 0x100fe40000010898 */
[----:B------:R-:W-:Y:S02]  /*8ef0*/  FFMA.FTZ R74, R199, c[0x0][0x2d0], -R152 ;  /* 0x0000b400c74a7a23 */ /* 0x000fe40000010898 */
[----:B-1----:R-:W-:Y:S02]  /*8f00*/  FADD.FTZ R0, -R71, R84 ;  /* 0x0000005447007221 */ /* 0x002fe40000010100 */
[--C-:B------:R-:W-:Y:S02]  /*8f10*/  FFMA.FTZ R75, R183, c[0x0][0x2d0], -R152.reuse ;  /* 0x0000b400b74b7a23 */ /* 0x100fe40000010898 */
[----:B------:R-:W-:Y:S01]  /*8f20*/  FMUL.FTZ R0, R0, c[0x0][0x2d0] ;  /* 0x0000b40000007a20 */ /* 0x000fe20000410000 */
[----:B------:R1:W-:Y:S01]  /*8f30*/  MUFU.EX2 R198, R7 ;  /* 0x0000000700c67308 */ /* 0x0003e20000000800 */
[--C-:B------:R-:W-:Y:S09]  /*8f40*/  FFMA.FTZ R73, R219, c[0x0][0x2d0], -R153.reuse ;  /* 0x0000b400db497a23 */ /* 0x100ff20000010899 */
[----:B------:R3:W4:Y:S01]  /*8f50*/  MUFU.EX2 R68, R0 ;  /* 0x0000000000447308 */ /* 0x0007220000000800 */
[----:B--2---:R-:W-:Y:S09]  /*8f60*/  FFMA.FTZ R4, R181, c[0x0][0x2d0], -R153 ;  /* 0x0000b400b5047a23 */ /* 0x004ff20000010899 */
[----:B------:R2:W-:Y:S01]  /*8f70*/  MUFU.EX2 R159, R4 ;  /* 0x00000004009f7308 */ /* 0x0005e20000000800 */
[--C-:B-1----:R-:W-:Y:S09]  /*8f80*/  FFMA.FTZ R7, R21, c[0x0][0x2d0], -R152.reuse ;  /* 0x0000b40015077a23 */ /* 0x102ff20000010898 */
[----:B------:R1:W-:Y:S01]  /*8f90*/  MUFU.EX2 R237, R6 ;  /* 0x0000000600ed7308 */ /* 0x0003e20000000800 */
[----:B---3--:R-:W-:Y:S09]  /*8fa0*/  FFMA.FTZ R0, R164, c[0x0][0x2d0], -R155 ;  /* 0x0000b400a4007a23 */ /* 0x008ff2000001089b */
[----:B------:R3:W-:Y:S01]  /*8fb0*/  MUFU.EX2 R164, R0 ;  /* 0x0000000000a47308 */ /* 0x0007e20000000800 */
[----:B--2---:R-:W-:Y:S09]  /*8fc0*/  FFMA.FTZ R4, R178, c[0x0][0x2d0], -R153 ;  /* 0x0000b400b2047a23 */ /* 0x004ff20000010899 */
[----:B------:R2:W-:Y:S01]  /*8fd0*/  MUFU.EX2 R232, R4 ;  /* 0x0000000400e87308 */ /* 0x0005e20000000800 */
[----:B-1----:R-:W-:Y:S09]  /*8fe0*/  FFMA.FTZ R6, R20, c[0x0][0x2d0], -R152 ;  /* 0x0000b40014067a23 */ /* 0x002ff20000010898 */
[----:B------:R1:W-:Y:S01]  /*8ff0*/  MUFU.EX2 R238, R5 ;  /* 0x0000000500ee7308 */ /* 0x0003e20000000800 */
[----:B---3--:R-:W-:Y:S09]  /*9000*/  FFMA.FTZ R0, R169, c[0x0][0x2d0], -R155 ;  /* 0x0000b400a9007a23 */ /* 0x008ff2000001089b */
[----:B------:R3:W-:Y:S01]  /*9010*/  MUFU.EX2 R236, R0 ;  /* 0x0000000000ec7308 */ /* 0x0007e20000000800 */
[----:B--2---:R-:W-:Y:S09]  /*9020*/  FFMA.FTZ R4, R177, c[0x0][0x2d0], -R153 ;  /* 0x0000b400b1047a23 */ /* 0x004ff20000010899 */
[----:B------:R-:W-:Y:S01]  /*9030*/  MUFU.EX2 R245, R4 ;  /* 0x0000000400f57308 */ /* 0x000fe20000000800 */
[--C-:B-1----:R-:W-:Y:S09]  /*9040*/  FFMA.FTZ R5, R87, c[0x0][0x2d0], -R155.reuse ;  /* 0x0000b40057057a23 */ /* 0x102ff2000001089b */
[----:B------:R-:W-:Y:S01]  /*9050*/  MUFU.EX2 R51, R5 ;  /* 0x0000000500337308 */ /* 0x000fe20000000800 */
[--C-:B---3--:R-:W-:Y:S09]  /*9060*/  FFMA.FTZ R0, R157, c[0x0][0x2d0], -R155.reuse ;  /* 0x0000b4009d007a23 */ /* 0x108ff2000001089b */
[----:B------:R1:W-:Y:S10]  /*9070*/  MUFU.EX2 R235, R0 ;  /* 0x0000000000eb7308 */ /* 0x0003f40000000800 */
[----:B------:R-:W-:Y:S10]  /*9080*/  MUFU.EX2 R59, R7 ;  /* 0x00000007003b7308 */ /* 0x000ff40000000800 */
[----:B------:R-:W-:Y:S01]  /*9090*/  MUFU.EX2 R60, R6 ;  /* 0x00000006003c7308 */ /* 0x000fe20000000800 */
[--C-:B-1----:R-:W-:Y:S02]  /*90a0*/  FFMA.FTZ R0, R154, c[0x0][0x2d0], -R155.reuse ;  /* 0x0000b4009a007a23 */ /* 0x102fe4000001089b */
[----:B------:R-:W-:Y:S07]  /*90b0*/  FMUL.FTZ R154, R70, c[0x0][0x2d0] ;  /* 0x0000b400469a7a20 */ /* 0x000fee0000410000 */
[----:B------:R1:W2:Y:S01]  /*90c0*/  MUFU.EX2 R158, R0 ;  /* 0x00000000009e7308 */ /* 0x0002a20000000800 */
[--C-:B------:R-:W-:Y:S02]  /*90d0*/  FFMA.FTZ R4, R25, c[0x0][0x2d0], -R154.reuse ;  /* 0x0000b40019047a23 */ /* 0x100fe4000001089a */
[--C-:B------:R-:W-:Y:S02]  /*90e0*/  FFMA.FTZ R12, R28, c[0x0][0x2d0], -R154.reuse ;  /* 0x0000b4001c0c7a23 */ /* 0x100fe4000001089a */
[--C-:B------:R-:W-:Y:S02]  /*90f0*/  FFMA.FTZ R48, R185, c[0x0][0x2d0], -R154.reuse ;  /* 0x0000b400b9307a23 */ /* 0x100fe4000001089a */
[----:B------:R-:W-:Y:S02]  /*9100*/  FFMA.FTZ R28, R31, c[0x0][0x2d0], -R155 ;  /* 0x0000b4001f1c7a23 */ /* 0x000fe4000001089b */
[--C-:B------:R-:W-:Y:S01]  /*9110*/  FFMA.FTZ R44, R186, c[0x0][0x2d0], -R154.reuse ;  /* 0x0000b400ba2c7a23 */ /* 0x100fe2000001089a */
[----:B------:R-:W-:Y:S10]  /*9120*/  MUFU.EX2 R252, R4 ;  /* 0x0000000400fc7308 */ /* 0x000ff40000000800 */
[----:B------:R3:W-:Y:S01]  /*9130*/  MUFU.EX2 R251, R12 ;  /* 0x0000000c00fb7308 */ /* 0x0007e20000000800 */
[----:B-1----:R-:W-:Y:S04]  /*9140*/  FADD.FTZ R0, -R70, R85 ;  /* 0x0000005546007221 */ /* 0x002fe80000010100 */
[----:B------:R-:W-:Y:S05]  /*9150*/  FMUL.FTZ R0, R0, c[0x0][0x2d0] ;  /* 0x0000b40000007a20 */ /* 0x000fea0000410000 */
[----:B------:R-:W-:Y:S10]  /*9160*/  MUFU.EX2 R50, R9 ;  /* 0x0000000900327308 */ /* 0x000ff40000000800 */
[----:B------:R1:W5:Y:S01]  /*9170*/  MUFU.EX2 R3, R0 ;  /* 0x0000000000037308 */ /* 0x0003620000000800 */
[--C-:B---3--:R-:W-:Y:S09]  /*9180*/  FFMA.FTZ R12, R166, c[0x0][0x2d0], -R154.reuse ;  /* 0x0000b400a60c7a23 */ /* 0x108ff2000001089a */
[----:B------:R-:W-:Y:S10]  /*9190*/  MUFU.EX2 R57, R8 ;  /* 0x0000000800397308 */ /* 0x000ff40000000800 */
[----:B------:R-:W-:Y:S01]  /*91a0*/  MUFU.EX2 R249, R12 ;  /* 0x0000000c00f97308 */ /* 0x000fe20000000800 */
[--C-:B-1----:R-:W-:Y:S09]  /*91b0*/  FFMA.FTZ R0, R168, c[0x0][0x2d0], -R154.reuse ;  /* 0x0000b400a8007a23 */ /* 0x102ff2000001089a */
[----:B------:R1:W-:Y:S10]  /*91c0*/  MUFU.EX2 R157, R0 ;  /* 0x00000000009d7308 */ /* 0x0003f40000000800 */
[----:B------:R-:W-:Y:S10]  /*91d0*/  MUFU.EX2 R250, R16 ;  /* 0x0000001000fa7308 */ /* 0x000ff40000000800 */
[----:B------:R-:W-:Y:S01]  /*91e0*/  MUFU.EX2 R247, R24 ;  /* 0x0000001800f77308 */ /* 0x000fe20000000800 */
[--C-:B-1----:R-:W-:Y:S09]  /*91f0*/  FFMA.FTZ R0, R171, c[0x0][0x2d0], -R154.reuse ;  /* 0x0000b400ab007a23 */ /* 0x102ff2000001089a */
[----:B------:R1:W3:Y:S10]  /*9200*/  MUFU.EX2 R233, R0 ;  /* 0x0000000000e97308 */ /* 0x0002f40000000800 */
[----:B------:R2:W-:Y:S10]  /*9210*/  MUFU.EX2 R246, R28 ;  /* 0x0000001c00f67308 */ /* 0x0005f40000000800 */
[----:B------:R-:W-:Y:S01]  /*9220*/  MUFU.EX2 R243, R32 ;  /* 0x0000002000f37308 */ /* 0x000fe20000000800 */
[----:B-1----:R-:W-:Y:S09]  /*9230*/  FFMA.FTZ R0, R167, c[0x0][0x2d0], -R154 ;  /* 0x0000b400a7007a23 */ /* 0x002ff2000001089a */
[----:B------:R1:W-:Y:S01]  /*9240*/  MUFU.EX2 R234, R0 ;  /* 0x0000000000ea7308 */ /* 0x0003e20000000800 */
[----:B--2---:R-:W-:Y:S09]  /*9250*/  FFMA.FTZ R28, R30, c[0x0][0x2d0], -R152 ;  /* 0x0000b4001e1c7a23 */ /* 0x004ff20000010898 */
[----:B------:R-:W-:Y:S10]  /*9260*/  MUFU.EX2 R242, R28 ;  /* 0x0000001c00f27308 */ /* 0x000ff40000000800 */
[----:B------:R2:W-:Y:S01]  /*9270*/  MUFU.EX2 R186, R44 ;  /* 0x0000002c00ba7308 */ /* 0x0005e20000000800 */
[--C-:B-1----:R-:W-:Y:S09]  /*9280*/  FFMA.FTZ R0, R165, c[0x0][0x2d0], -R154.reuse ;  /* 0x0000b400a5007a23 */ /* 0x102ff2000001089a */
[----:B------:R1:W1:Y:S10]  /*9290*/  MUFU.EX2 R49, R0 ;  /* 0x0000000000317308 */ /* 0x0002740000000800 */
[----:B------:R-:W-:Y:S01]  /*92a0*/  MUFU.EX2 R239, R48 ;  /* 0x0000003000ef7308 */ /* 0x000fe20000000800 */
[----:B--2---:R-:W-:Y:S09]  /*92b0*/  FFMA.FTZ R44, R188, c[0x0][0x2d0], -R154 ;  /* 0x0000b400bc2c7a23 */ /* 0x004ff2000001089a */
[----:B------:R-:W-:Y:S01]  /*92c0*/  MUFU.EX2 R188, R44 ;  /* 0x0000002c00bc7308 */ /* 0x000fe20000000800 */
[--C-:B-1----:R-:W-:Y:S09]  /*92d0*/  FFMA.FTZ R0, R22, c[0x0][0x2d0], -R155.reuse ;  /* 0x0000b40016007a23 */ /* 0x102ff2000001089b */
[----:B------:R1:W-:Y:S10]  /*92e0*/  MUFU.EX2 R58, R0 ;  /* 0x00000000003a7308 */ /* 0x0003f40000000800 */
[----:B------:R2:W-:Y:S10]  /*92f0*/  MUFU.EX2 R181, R74 ;  /* 0x0000004a00b57308 */ /* 0x0005f40000000800 */
[----:B------:R3:W-:Y:S01]  /*9300*/  MUFU.EX2 R177, R75 ;  /* 0x0000004b00b17308 */ /* 0x0007e20000000800 */
[--C-:B-1----:R-:W-:Y:S09]  /*9310*/  FFMA.FTZ R0, R19, c[0x0][0x2d0], -R155.reuse ;  /* 0x0000b40013007a23 */ /* 0x102ff2000001089b */
[----:B------:R1:W-:Y:S01]  /*9320*/  MUFU.EX2 R47, R0 ;  /* 0x00000000002f7308 */ /* 0x0003e20000000800 */
[----:B--2---:R-:W-:Y:S09]  /*9330*/  FFMA.FTZ R74, R182, c[0x0][0x2d0], -R152 ;  /* 0x0000b400b64a7a23 */ /* 0x004ff20000010898 */
[----:B------:R2:W-:Y:S01]  /*9340*/  MUFU.EX2 R176, R74 ;  /* 0x0000004a00b07308 */ /* 0x0005e20000000800 */
[--C-:B---3--:R-:W-:Y:S02]  /*9350*/  FFMA.FTZ R75, R210, c[0x0][0x2d0], -R155.reuse ;  /* 0x0000b400d24b7a23 */ /* 0x108fe4000001089b */
[--C-:B-1----:R-:W-:Y:S07]  /*9360*/  FFMA.FTZ R0, R18, c[0x0][0x2d0], -R155.reuse ;  /* 0x0000b40012007a23 */ /* 0x102fee000001089b */
[----:B------:R1:W-:Y:S01]  /*9370*/  MUFU.EX2 R61, R0 ;  /* 0x00000000003d7308 */ /* 0x0003e20000000800 */
[--C-:B--2---:R-:W-:Y:S09]  /*9380*/  FFMA.FTZ R74, R203, c[0x0][0x2d0], -R155.reuse ;  /* 0x0000b400cb4a7a23 */ /* 0x104ff2000001089b */
[----:B------:R2:W-:Y:S01]  /*9390*/  MUFU.EX2 R169, R74 ;  /* 0x0000004a00a97308 */ /* 0x0005e20000000800 */
[----:B-1----:R-:W-:Y:S02]  /*93a0*/  FFMA.FTZ R0, R23, c[0x0][0x2d0], -R154 ;  /* 0x0000b40017007a23 */ /* 0x002fe4000001089a */
[----:B------:R-:W1:Y:S07]  /*93b0*/  LDSM.16.MT88.4 R20, [R190] ;  /* 0x00000000be14783b */ /* 0x000e6e0000004200 */
[----:B------:R3:W-:Y:S01]  /*93c0*/  MUFU.EX2 R56, R0 ;  /* 0x0000000000387308 */ /* 0x0007e20000000800 */
[----:B--2---:R-:W-:Y:S02]  /*93d0*/  FFMA.FTZ R74, R211, c[0x0][0x2d0], -R155 ;  /* 0x0000b400d34a7a23 */ /* 0x004fe4000001089b */
[----:B---3--:R-:W-:Y:S02]  /*93e0*/  FADD.FTZ R0, -R2, R86 ;  /* 0x0000005602007221 */ /* 0x008fe40000010100 */
[----:B------:R-:W2:Y:S02]  /*93f0*/  LDSM.16.MT88.4 R84, [R190+0x800] ;  /* 0x00080000be54783b */ /* 0x000ea40000004200 */
[----:B------:R-:W-:Y:S06]  /*9400*/  FMUL.FTZ R0, R0, c[0x0][0x2d0] ;  /* 0x0000b40000007a20 */ /* 0x000fec0000410000 */
[----:B------:R-:W3:Y:S01]  /*9410*/  MUFU.EX2 R0, R0 ;  /* 0x0000000000007308 */ /* 0x000ee20000000800 */
[----:B----4-:R-:W-:Y:S01]  /*9420*/  FMUL.FTZ R6, R68, R94 ;  /* 0x0000005e44067220 */ /* 0x010fe20000410000 */
[----:B------:R-:W-:Y:S01]  /*9430*/  F2FP.PACK_AB R79, R158, R235 ;  /* 0x000000eb9e4f723e */ /* 0x000fe200000000ff */
[----:B------:R-:W-:Y:S01]  /*9440*/  FMUL.FTZ R7, R68, R95 ;  /* 0x0000005f44077220 */ /* 0x000fe20000410000 */
[----:B------:R-:W-:Y:S01]  /*9450*/  F2FP.PACK_AB R76, R170, R198 ;  /* 0x000000c6aa4c723e */ /* 0x000fe200000000ff */
[C---:B------:R-:W-:Y:S01]  /*9460*/  FMUL.FTZ R4, R69.reuse, R92 ;  /* 0x0000005c45047220 */ /* 0x040fe20000410000 */
[----:B------:R-:W-:Y:S01]  /*9470*/  F2FP.PACK_AB R77, R236, R164 ;  /* 0x000000a4ec4d723e */ /* 0x000fe200000000ff */
[----:B------:R-:W-:Y:S01]  /*9480*/  FMUL.FTZ R5, R69, R93 ;  /* 0x0000005d45057220 */ /* 0x000fe20000410000 */
[----:B------:R-:W-:Y:S01]  /*9490*/  F2FP.PACK_AB R78, R238, R237 ;  /* 0x000000edee4e723e */ /* 0x000fe200000000ff */
[----:B-----5:R-:W-:Y:S01]  /*94a0*/  FMUL.FTZ R8, R3, R88 ;  /* 0x0000005803087220 */ /* 0x020fe20000410000 */
[----:B------:R-:W-:Y:S01]  /*94b0*/  F2FP.PACK_AB R64, R233, R157 ;  /* 0x0000009de940723e */ /* 0x000fe200000000ff */
[----:B------:R-:W-:Y:S01]  /*94c0*/  FMUL.FTZ R9, R3, R89 ;  /* 0x0000005903097220 */ /* 0x000fe20000410000 */
[----:B------:R-:W-:Y:S01]  /*94d0*/  F2FP.PACK_AB R66, R49, R234 ;  /* 0x000000ea3142723e */ /* 0x000fe200000000ff */
[----:B------:R-:W-:Y:S01]  /*94e0*/  FMUL.FTZ R12, R3, R96 ;  /* 0x00000060030c7220 */ /* 0x000fe20000410000 */
[----:B------:R-:W-:Y:S01]  /*94f0*/  F2FP.PACK_AB R65, R159, R156 ;  /* 0x0000009c9f41723e */ /* 0x000fe200000000ff */
[-C--:B-1----:R-:W-:Y:S05]  /*9500*/  HMMA.16816.F32 R4, R76, R20.reuse, R4 ;  /* 0x000000144c04723c */ /* 0x082fea0000001804 */
[----:B------:R-:W-:Y:S01]  /*9510*/  F2FP.PACK_AB R67, R245, R232 ;  /* 0x000000e8f543723e */ /* 0x000fe200000000ff */
[----:B------:R-:W-:Y:S02]  /*9520*/  FMUL.FTZ R13, R3, R97 ;  /* 0x00000061030d7220 */ /* 0x000fe40000410000 */
[C---:B------:R-:W-:Y:S04]  /*9530*/  FMUL.FTZ R16, R69.reuse, R100 ;  /* 0x0000006445107220 */ /* 0x040fe80000410000 */
[C---:B---3--:R-:W-:Y:S02]  /*9540*/  FMUL.FTZ R10, R0.reuse, R90 ;  /* 0x0000005a000a7220 */ /* 0x048fe40000410000 */
[C---:B------:R-:W-:Y:S02]  /*9550*/  FMUL.FTZ R11, R0.reuse, R91 ;  /* 0x0000005b000b7220 */ /* 0x040fe40000410000 */
[----:B------:R-:W1:Y:S01]  /*9560*/  LDSM.16.MT88.4 R88, [R193+0x800] ;  /* 0x00080000c158783b */ /* 0x000e620000004200 */
[C---:B------:R-:W-:Y:S02]  /*9570*/  FMUL.FTZ R14, R0.reuse, R98 ;  /* 0x00000062000e7220 */ /* 0x040fe40000410000 */
[----:B------:R-:W-:Y:S02]  /*9580*/  FMUL.FTZ R15, R0, R99 ;  /* 0x00000063000f7220 */ /* 0x000fe40000410000 */
[C---:B------:R-:W-:Y:S03]  /*9590*/  HMMA.16816.F32 R8, R64.reuse, R20, R8 ;  /* 0x000000144008723c */ /* 0x040fe60000001808 */
[----:B------:R-:W-:Y:S01]  /*95a0*/  LDSM.16.MT88.4 R96, [R191+0x1000] ;  /* 0x00100000bf60783b */ /* 0x000fe20000004200 */
[C---:B------:R-:W-:Y:S02]  /*95b0*/  FMUL.FTZ R33, R69.reuse, R117 ;  /* 0x0000007545217220 */ /* 0x040fe40000410000 */
[----:B------:R-:W-:Y:S02]  /*95c0*/  FMUL.FTZ R34, R68, R118 ;  /* 0x0000007644227220 */ /* 0x000fe40000410000 */
[-C--:B------:R-:W-:Y:S04]  /*95d0*/  HMMA.16816.F32 R12, R64, R22.reuse, R12 ;  /* 0x00000016400c723c */ /* 0x080fe8000000180c */
[--C-:B------:R-:W-:Y:S02]  /*95e0*/  FFMA.FTZ R20, R26, c[0x0][0x2d0], -R152.reuse ;  /* 0x0000b4001a147a23 */ /* 0x100fe40000010898 */
[----:B------:R-:W-:Y:S02]  /*95f0*/  FMUL.FTZ R17, R69, R101 ;  /* 0x0000006545117220 */ /* 0x000fe40000410000 */
[----:B------:R3:W-:Y:S01]  /*9600*/  MUFU.EX2 R248, R20 ;  /* 0x0000001400f87308 */ /* 0x0007e20000000800 */
[C---:B------:R-:W-:Y:S03]  /*9610*/  FMUL.FTZ R18, R68.reuse, R102 ;  /* 0x0000006644127220 */ /* 0x040fe60000410000 */
[C---:B------:R-:W-:Y:S02]  /*9620*/  FMUL.FTZ R19, R68.reuse, R103 ;  /* 0x0000006744137220 */ /* 0x040fe40000410000 */
[C---:B------:R-:W-:Y:S02]  /*9630*/  FMUL.FTZ R35, R68.reuse, R119 ;  /* 0x0000007744237220 */ /* 0x040fe40000410000 */
[--C-:B------:R-:W-:Y:S02]  /*9640*/  FFMA.FTZ R93, R179, c[0x0][0x2d0], -R152.reuse ;  /* 0x0000b400b35d7a23 */ /* 0x100fe40000010898 */
[C---:B------:R-:W-:Y:S01]  /*9650*/  FMUL.FTZ R48, R69.reuse, R132 ;  /* 0x0000008445307220 */ /* 0x040fe20000410000 */
[C---:B------:R-:W-:Y:S01]  /*9660*/  HMMA.16816.F32 R16, R76.reuse, R22, R16 ;  /* 0x000000164c10723c */ /* 0x040fe20000001810 */
[----:B------:R-:W-:Y:S03]  /*9670*/  MUFU.EX2 R165, R93 ;  /* 0x0000005d00a57308 */ /* 0x000fe60000000800 */
[----:B------:R-:W-:Y:S02]  /*9680*/  FMUL.FTZ R21, R69, R105 ;  /* 0x0000006945157220 */ /* 0x000fe40000410000 */
[----:B------:R-:W-:Y:S02]  /*9690*/  FMUL.FTZ R24, R3, R108 ;  /* 0x0000006c03187220 */ /* 0x000fe40000410000 */
[C---:B------:R-:W-:Y:S04]  /*96a0*/  FMUL.FTZ R22, R68.reuse, R106 ;  /* 0x0000006a44167220 */ /* 0x040fe80000410000 */
[----:B------:R-:W-:Y:S02]  /*96b0*/  FMUL.FTZ R23, R68, R107 ;  /* 0x0000006b44177220 */ /* 0x000fe40000410000 */
[----:B---3--:R-:W-:Y:S02]  /*96c0*/  FMUL.FTZ R20, R69, R104 ;  /* 0x0000006845147220 */ /* 0x008fe40000410000 */
[----:B------:R-:W-:Y:S02]  /*96d0*/  FFMA.FTZ R92, R180, c[0x0][0x2d0], -R152 ;  /* 0x0000b400b45c7a23 */ /* 0x000fe40000010898 */
[--C-:B------:R-:W-:Y:S02]  /*96e0*/  FFMA.FTZ R101, R225, c[0x0][0x2d0], -R153.reuse ;  /* 0x0000b400e1657a23 */ /* 0x100fe40000010899 */
[----:B------:R3:W-:Y:S01]  /*96f0*/  MUFU.EX2 R168, R92 ;  /* 0x0000005c00a87308 */ /* 0x0007e20000000800 */
[-C--:B------:R-:W-:Y:S03]  /*9700*/  HMMA.16816.F32 R20, R76, R36.reuse, R20 ;  /* 0x000000244c14723c */ /* 0x080fe60000001814 */
[----:B------:R-:W-:Y:S02]  /*9710*/  FMUL.FTZ R25, R3, R109 ;  /* 0x0000006d03197220 */ /* 0x000fe40000410000 */
[C---:B------:R-:W-:Y:S02]  /*9720*/  FMUL.FTZ R26, R0.reuse, R110 ;  /* 0x0000006e001a7220 */ /* 0x040fe40000410000 */
[----:B------:R-:W-:Y:S02]  /*9730*/  FMUL.FTZ R27, R0, R111 ;  /* 0x0000006f001b7220 */ /* 0x000fe40000410000 */
[--C-:B------:R-:W-:Y:S03]  /*9740*/  FFMA.FTZ R102, R223, c[0x0][0x2d0], -R153.reuse ;  /* 0x0000b400df667a23 */ /* 0x100fe60000010899 */
[----:B------:R-:W-:Y:S02]  /*9750*/  FFMA.FTZ R103, R222, c[0x0][0x2d0], -R153 ;  /* 0x0000b400de677a23 */ /* 0x000fe40000010899 */
[C---:B------:R-:W-:Y:S04]  /*9760*/  HMMA.16816.F32 R24, R64.reuse, R36, R24 ;  /* 0x000000244018723c */ /* 0x040fe80000001818 */
[C---:B------:R-:W-:Y:S01]  /*9770*/  FMUL.FTZ R28, R3.reuse, R112 ;  /* 0x00000070031c7220 */ /* 0x040fe20000410000 */
[----:B------:R-:W-:Y:S01]  /*9780*/  MOV R112, R57 ;  /* 0x0000003900707202 */ /* 0x000fe20000000f00 */
[----:B------:R-:W-:Y:S01]  /*9790*/  FMUL.FTZ R29, R3, R113 ;  /* 0x00000071031d7220 */ /* 0x000fe20000410000 */
[----:B------:R-:W-:Y:S01]  /*97a0*/  MOV R113, R56 ;  /* 0x0000003800717202 */ /* 0x000fe20000000f00 */
[--C-:B------:R-:W-:Y:S01]  /*97b0*/  FFMA.FTZ R36, R40, c[0x0][0x2d0], -R155.reuse ;  /* 0x0000b40028247a23 */ /* 0x100fe2000001089b */
[----:B---3--:R-:W-:Y:S03]  /*97c0*/  LDSM.16.MT88.4 R92, [R193+0x1000] ;  /* 0x00100000c15c783b */ /* 0x008fe60000004200 */
[--C-:B------:R-:W-:Y:S01]  /*97d0*/  FFMA.FTZ R40, R41, c[0x0][0x2d0], -R155.reuse ;  /* 0x0000b40029287a23 */ /* 0x100fe2000001089b */
[----:B------:R3:W-:Y:S01]  /*97e0*/  MUFU.EX2 R241, R36 ;  /* 0x0000002400f17308 */ /* 0x0007e20000000800 */
[C---:B------:R-:W-:Y:S01]  /*97f0*/  FMUL.FTZ R30, R0.reuse, R114 ;  /* 0x00000072001e7220 */ /* 0x040fe20000410000 */
[----:B------:R-:W-:Y:S01]  /*9800*/  MOV R114, R51 ;  /* 0x0000003300727202 */ /* 0x000fe20000000f00 */
[----:B------:R-:W-:Y:S01]  /*9810*/  FMUL.FTZ R31, R0, R115 ;  /* 0x00000073001f7220 */ /* 0x000fe20000410000 */
[----:B------:R-:W-:Y:S01]  /*9820*/  MOV R115, R50 ;  /* 0x0000003200737202 */ /* 0x000fe20000000f00 */
[----:B------:R-:W-:Y:S02]  /*9830*/  FMUL.FTZ R45, R3, R129 ;  /* 0x00000081032d7220 */ /* 0x000fe40000410000 */
[C---:B------:R-:W-:Y:S02]  /*9840*/  FMUL.FTZ R37, R69.reuse, R121 ;  /* 0x0000007945257220 */ /* 0x040fe40000410000 */
[----:B------:R-:W4:Y:S01]  /*9850*/  LDL.LU R121, [R1] ;  /* 0x0000000001797983 */ /* 0x000f220000300800 */
[-C--:B------:R-:W-:Y:S01]  /*9860*/  HMMA.16816.F32 R28, R64, R38.reuse, R28 ;  /* 0x00000026401c723c */ /* 0x080fe2000000181c */
[----:B------:R5:W-:Y:S02]  /*9870*/  MUFU.EX2 R240, R40 ;  /* 0x0000002800f07308 */ /* 0x000be40000000800 */
[C---:B------:R-:W-:Y:S01]  /*9880*/  FMUL.FTZ R32, R69.reuse, R116 ;  /* 0x0000007445207220 */ /* 0x040fe20000410000 */
[----:B------:R-:W4:Y:S01]  /*9890*/  LDL.LU R119, [R1+0x4] ;  /* 0x0000040001777983 */ /* 0x000f220000300800 */
[----:B------:R-:W-:Y:S01]  /*98a0*/  MOV R116, R49 ;  /* 0x0000003100747202 */ /* 0x000fe20000000f00 */
[C---:B------:R-:W-:Y:S02]  /*98b0*/  FMUL.FTZ R49, R69.reuse, R133 ;  /* 0x0000008545317220 */ /* 0x040fe40000410000 */
[----:B------:R-:W4:Y:S01]  /*98c0*/  LDL.LU R118, [R1+0x8] ;  /* 0x0000080001767983 */ /* 0x000f220000300800 */
[C---:B------:R-:W-:Y:S01]  /*98d0*/  FMUL.FTZ R50, R68.reuse, R134 ;  /* 0x0000008644327220 */ /* 0x040fe20000410000 */
[C---:B------:R-:W-:Y:S02]  /*98e0*/  HMMA.16816.F32 R32, R76.reuse, R38, R32 ;  /* 0x000000264c20723c */ /* 0x040fe40000001820 */
[----:B------:R-:W4:Y:S02]  /*98f0*/  LDL.LU R117, [R1+0xc] ;  /* 0x00000c0001757983 */ /* 0x000f240000300800 */
[----:B---3--:R-:W-:Y:S01]  /*9900*/  FMUL.FTZ R36, R69, R120 ;  /* 0x0000007845247220 */ /* 0x008fe20000410000 */
[----:B------:R-:W-:Y:S01]  /*9910*/  MOV R120, R58 ;  /* 0x0000003a00787202 */ /* 0x000fe20000000f00 */
[C---:B------:R-:W-:Y:S02]  /*9920*/  FMUL.FTZ R41, R3.reuse, R125 ;  /* 0x0000007d03297220 */ /* 0x040fe40000410000 */
[C---:B------:R-:W-:Y:S01]  /*9930*/  FMUL.FTZ R38, R68.reuse, R122 ;  /* 0x0000007a44267220 */ /* 0x040fe20000410000 */
[----:B------:R-:W-:Y:S02]  /*9940*/  MOV R122, R158 ;  /* 0x0000009e007a7202 */ /* 0x000fe40000000f00 */
[----:B------:R-:W-:Y:S01]  /*9950*/  MUFU.EX2 R158, R102 ;  /* 0x00000066009e7308 */ /* 0x000fe20000000800 */
[C---:B------:R-:W-:Y:S02]  /*9960*/  FMUL.FTZ R39, R68.reuse, R123 ;  /* 0x0000007b44277220 */ /* 0x040fe40000410000 */
[----:B------:R-:W-:Y:S02]  /*9970*/  FMUL.FTZ R51, R68, R135 ;  /* 0x0000008744337220 */ /* 0x000fe40000410000 */
[----:B-----5:R-:W-:Y:S01]  /*9980*/  FMUL.FTZ R40, R3, R124 ;  /* 0x0000007c03287220 */ /* 0x020fe20000410000 */
[----:B------:R-:W-:Y:S01]  /*9990*/  LDSM.16.MT88.4 R132, [R191+0x2000] ;  /* 0x00200000bf84783b */ /* 0x000fe20000004200 */
[----:B------:R-:W-:Y:S01]  /*99a0*/  FFMA.FTZ R100, R163, c[0x0][0x2d0], -R155 ;  /* 0x0000b400a3647a23 */ /* 0x000fe2000001089b */
[-C--:B------:R-:W-:Y:S02]  /*99b0*/  HMMA.16816.F32 R36, R76, R52.reuse, R36 ;  /* 0x000000344c24723c */ /* 0x080fe40000001824 */
[----:B------:R3:W-:Y:S01]  /*99c0*/  MUFU.EX2 R124, R73 ;  /* 0x00000049007c7308 */ /* 0x0007e20000000800 */
[C---:B------:R-:W-:Y:S01]  /*99d0*/  FMUL.FTZ R42, R0.reuse, R126 ;  /* 0x0000007e002a7220 */ /* 0x040fe20000410000 */
[----:B------:R-:W-:Y:S01]  /*99e0*/  MOV R126, R60 ;  /* 0x0000003c007e7202 */ /* 0x000fe20000000f00 */
[C---:B------:R-:W-:Y:S01]  /*99f0*/  FMUL.FTZ R43, R0.reuse, R127 ;  /* 0x0000007f002b7220 */ /* 0x040fe20000410000 */
[----:B------:R-:W-:Y:S01]  /*9a00*/  MOV R127, R47 ;  /* 0x0000002f007f7202 */ /* 0x000fe20000000f00 */
[C---:B------:R-:W-:Y:S02]  /*9a10*/  FMUL.FTZ R44, R3.reuse, R128 ;  /* 0x00000080032c7220 */ /* 0x040fe40000410000 */
[C---:B------:R-:W-:Y:S03]  /*9a20*/  FMUL.FTZ R46, R0.reuse, R130 ;  /* 0x00000082002e7220 */ /* 0x040fe60000410000 */
[C---:B------:R-:W-:Y:S01]  /*9a30*/  HMMA.16816.F32 R40, R64.reuse, R52, R40 ;  /* 0x000000344028723c */ /* 0x040fe20000001828 */
[----:B------:R-:W-:Y:S03]  /*9a40*/  MUFU.EX2 R163, R75 ;  /* 0x0000004b00a37308 */ /* 0x000fe60000000800 */
[C---:B------:R-:W-:Y:S01]  /*9a50*/  FMUL.FTZ R47, R0.reuse, R131 ;  /* 0x00000083002f7220 */ /* 0x040fe20000410000 */
[----:B------:R-:W-:Y:S01]  /*9a60*/  MOV R131, R59 ;  /* 0x0000003b00837202 */ /* 0x000fe20000000f00 */
[----:B------:R-:W-:Y:S01]  /*9a70*/  FMUL.FTZ R59, R0, R143 ;  /* 0x0000008f003b7220 */ /* 0x000fe20000410000 */
[----:B------:R-:W-:Y:S01]  /*9a80*/  MOV R130, R61 ;  /* 0x0000003d00827202 */ /* 0x000fe20000000f00 */
[----:B------:R-:W-:Y:S03]  /*9a90*/  FMUL.FTZ R56, R3, R140 ;  /* 0x0000008c03387220 */ /* 0x000fe60000410000 */
[-C--:B------:R-:W-:Y:S03]  /*9aa0*/  HMMA.16816.F32 R44, R64, R54.reuse, R44 ;  /* 0x00000036402c723c */ /* 0x080fe6000000182c */
[--C-:B---3--:R-:W-:Y:S02]  /*9ab0*/  FFMA.FTZ R73, R221, c[0x0][0x2d0], -R153.reuse ;  /* 0x0000b400dd497a23 */ /* 0x108fe40000010899 */
[----:B------:R-:W-:Y:S02]  /*9ac0*/  FMUL.FTZ R57, R3, R141 ;  /* 0x0000008d03397220 */ /* 0x000fe40000410000 */
[----:B------:R3:W-:Y:S01]  /*9ad0*/  MUFU.EX2 R129, R73 ;  /* 0x0000004900817308 */ /* 0x0007e20000000800 */
[C---:B------:R-:W-:Y:S04]  /*9ae0*/  HMMA.16816.F32 R48, R76.reuse, R54, R48 ;  /* 0x000000364c30723c */ /* 0x040fe80000001830 */
[--C-:B------:R-:W-:Y:S02]  /*9af0*/  FFMA.FTZ R58, R216, c[0x0][0x2d0], -R153.reuse ;  /* 0x0000b400d83a7a23 */ /* 0x100fe40000010899 */
[----:B------:R-:W-:Y:S02]  /*9b00*/  FFMA.FTZ R52, R187, c[0x0][0x2d0], -R154 ;  /* 0x0000b400bb347a23 */ /* 0x000fe4000001089a */
[----:B------:R-:W-:Y:S01]  /*9b10*/  FMUL.FTZ R55, R68, R139 ;  /* 0x0000008b44377220 */ /* 0x000fe20000410000 */
[----:B------:R5:W-:Y:S03]  /*9b20*/  MUFU.EX2 R111, R58 ;  /* 0x0000003a006f7308 */ /* 0x000be60000000800 */
[--C-:B------:R-:W-:Y:S02]  /*9b30*/  FFMA.FTZ R60, R218, c[0x0][0x2d0], -R153.reuse ;  /* 0x0000b400da3c7a23 */ /* 0x100fe40000010899 */
[----:B------:R-:W-:Y:S02]  /*9b40*/  FMUL.FTZ R54, R68, R138 ;  /* 0x0000008a44367220 */ /* 0x000fe40000410000 */
[----:B------:R-:W-:Y:S02]  /*9b50*/  FMUL.FTZ R53, R69, R137 ;  /* 0x0000008945357220 */ /* 0x000fe40000410000 */
[----:B------:R-:W-:Y:S01]  /*9b60*/  FMUL.FTZ R61, R3, R145 ;  /* 0x00000091033d7220 */ /* 0x000fe20000410000 */
[----:B------:R1:W-:Y:S01]  /*9b70*/  MUFU.EX2 R185, R52 ;  /* 0x0000003400b97308 */ /* 0x0003e20000000800 */
[C---:B------:R-:W-:Y:S02]  /*9b80*/  FMUL.FTZ R62, R0.reuse, R146 ;  /* 0x00000092003e7220 */ /* 0x040fe40000410000 */
[----:B------:R-:W-:Y:S02]  /*9b90*/  FMUL.FTZ R63, R0, R147 ;  /* 0x00000093003f7220 */ /* 0x000fe40000410000 */
[--C-:B---3--:R-:W-:Y:S02]  /*9ba0*/  FFMA.FTZ R73, R200, c[0x0][0x2d0], -R152.reuse ;  /* 0x0000b400c8497a23 */ /* 0x108fe40000010898 */
[--C-:B------:R-:W-:Y:S02]  /*9bb0*/  FFMA.FTZ R105, R161, c[0x0][0x2d0], -R152.reuse ;  /* 0x0000b400a1697a23 */ /* 0x100fe40000010898 */
[----:B------:R-:W-:Y:S01]  /*9bc0*/  FFMA.FTZ R152, R160, c[0x0][0x2d0], -R152 ;  /* 0x0000b400a0987a23 */ /* 0x000fe20000010898 */
[----:B------:R3:W-:Y:S01]  /*9bd0*/  MUFU.EX2 R179, R73 ;  /* 0x0000004900b37308 */ /* 0x0007e20000000800 */
[--C-:B------:R-:W-:Y:S02]  /*9be0*/  FFMA.FTZ R104, R207, c[0x0][0x2d0], -R154.reuse ;  /* 0x0000b400cf687a23 */ /* 0x100fe4000001089a */
[--C-:B------:R-:W-:Y:S02]  /*9bf0*/  FFMA.FTZ R106, R174, c[0x0][0x2d0], -R154.reuse ;  /* 0x0000b400ae6a7a23 */ /* 0x100fe4000001089a */
[----:B-----5:R-:W-:Y:S02]  /*9c00*/  FMUL.FTZ R58, R0, R142 ;  /* 0x0000008e003a7220 */ /* 0x020fe40000410000 */
[--C-:B------:R-:W-:Y:S02]  /*9c10*/  FFMA.FTZ R107, R173, c[0x0][0x2d0], -R154.reuse ;  /* 0x0000b400ad6b7a23 */ /* 0x100fe4000001089a */
[--C-:B------:R-:W-:Y:S01]  /*9c20*/  FFMA.FTZ R108, R215, c[0x0][0x2d0], -R153.reuse ;  /* 0x0000b400d76c7a23 */ /* 0x100fe20000010899 */
[----:B------:R5:W2:Y:S01]  /*9c30*/  MUFU.EX2 R125, R60 ;  /* 0x0000003c007d7308 */ /* 0x000aa20000000800 */
[--C-:B------:R-:W-:Y:S02]  /*9c40*/  FFMA.FTZ R109, R213, c[0x0][0x2d0], -R153.reuse ;  /* 0x0000b400d56d7a23 */ /* 0x100fe40000010899 */
[----:B------:R-:W-:Y:S02]  /*9c50*/  FFMA.FTZ R110, R208, c[0x0][0x2d0], -R153 ;  /* 0x0000b400d06e7a23 */ /* 0x000fe40000010899 */
[----:B-1----:R-:W-:Y:S05]  /*9c60*/  FMUL.FTZ R52, R69, R136 ;  /* 0x0000008845347220 */ /* 0x002fea0000410000 */
[----:B------:R-:W-:Y:S02]  /*9c70*/  MUFU.EX2 R141, R101 ;  /* 0x00000065008d7308 */ /* 0x000fe40000000800 */
[-C--:B------:R-:W-:Y:S03]  /*9c80*/  HMMA.16816.F32 R52, R76, R80.reuse, R52 ;  /* 0x000000504c34723c */ /* 0x080fe60000001834 */
[--C-:B---3--:R-:W-:Y:S05]  /*9c90*/  FFMA.FTZ R73, R205, c[0x0][0x2d0], -R155.reuse ;  /* 0x0000b400cd497a23 */ /* 0x108fea000001089b */
[C---:B------:R-:W-:Y:S01]  /*9ca0*/  HMMA.16816.F32 R56, R64.reuse, R80, R56 ;  /* 0x000000504038723c */ /* 0x040fe20000001838 */
[----:B------:R1:W-:Y:S03]  /*9cb0*/  MUFU.EX2 R139, R73 ;  /* 0x00000049008b7308 */ /* 0x0003e60000000800 */
[----:B-----5:R-:W-:Y:S03]  /*9cc0*/  FMUL.FTZ R60, R3, R144 ;  /* 0x00000090033c7220 */ /* 0x020fe60000410000 */
[----:B------:R-:W-:Y:S02]  /*9cd0*/  F2FP.PACK_AB R80, R252, R113 ;  /* 0x00000071fc50723e */ /* 0x000fe400000000ff */
[----:B--2---:R-:W-:Y:S02]  /*9ce0*/  F2FP.PACK_AB R81, R125, R111 ;  /* 0x0000006f7d51723e */ /* 0x004fe400000000ff */
[-C--:B------:R-:W-:Y:S01]  /*9cf0*/  HMMA.16816.F32 R60, R64, R82.reuse, R60 ;  /* 0x00000052403c723c */ /* 0x080fe2000000183c */
[----:B------:R-:W-:Y:S06]  /*9d00*/  MUFU.EX2 R160, R100 ;  /* 0x0000006400a07308 */ /* 0x000fec0000000800 */
[C---:B------:R-:W-:Y:S02]  /*9d10*/  FMUL.FTZ R66, R68.reuse, R150 ;  /* 0x0000009644427220 */ /* 0x040fe40000410000 */
[----:B------:R-:W-:Y:S02]  /*9d20*/  FMUL.FTZ R67, R68, R151 ;  /* 0x0000009744437220 */ /* 0x000fe40000410000 */
[----:B------:R-:W-:Y:S01]  /*9d30*/  MUFU.EX2 R161, R152 ;  /* 0x0000009800a17308 */ /* 0x000fe20000000800 */
[----:B------:R-:W-:Y:S01]  /*9d40*/  FMUL.FTZ R64, R69, R148 ;  /* 0x0000009445407220 */ /* 0x000fe20000410000 */
[----:B------:R-:W-:Y:S01]  /*9d50*/  F2FP.PACK_AB R148, R165, R168 ;  /* 0x000000a8a594723e */ /* 0x000fe200000000ff */
[--C-:B-1----:R-:W-:Y:S02]  /*9d60*/  FFMA.FTZ R73, R206, c[0x0][0x2d0], -R155.reuse ;  /* 0x0000b400ce497a23 */ /* 0x102fe4000001089b */
[----:B------:R-:W-:Y:S05]  /*9d70*/  FMUL.FTZ R65, R69, R149 ;  /* 0x0000009545417220 */ /* 0x000fea0000410000 */
[----:B------:R1:W-:Y:S02]  /*9d80*/  MUFU.EX2 R178, R73 ;  /* 0x0000004900b27308 */ /* 0x0003e40000000800 */
[----:B------:R-:W-:Y:S07]  /*9d90*/  HMMA.16816.F32 R64, R76, R82, R64 ;  /* 0x000000524c40723c */ /* 0x000fee0000001840 */
[----:B------:R-:W-:Y:S01]  /*9da0*/  F2FP.PACK_AB R76, R112, R115 ;  /* 0x00000073704c723e */ /* 0x000fe200000000ff */
[----:B------:R-:W-:Y:S01]  /*9db0*/  MUFU.EX2 R152, R107 ;  /* 0x0000006b00987308 */ /* 0x000fe20000000800 */
[----:B------:R-:W-:Y:S03]  /*9dc0*/  F2FP.PACK_AB R77, R120, R114 ;  /* 0x00000072784d723e */ /* 0x000fe600000000ff */
[----:B------:R-:W-:Y:S02]  /*9dd0*/  F2FP.PACK_AB R78, R126, R131 ;  /* 0x000000837e4e723e */ /* 0x000fe400000000ff */
[----:B------:R-:W-:Y:S02]  /*9de0*/  F2FP.PACK_AB R79, R130, R127 ;  /* 0x0000007f824f723e */ /* 0x000fe400000000ff */
[----:B------:R-:W-:Y:S02]  /*9df0*/  F2FP.PACK_AB R82, R249, R251 ;  /* 0x000000fbf952723e */ /* 0x000fe400000000ff */
[----:B------:R-:W-:Y:S03]  /*9e00*/  F2FP.PACK_AB R83, R129, R124 ;  /* 0x0000007c8153723e */ /* 0x000fe600000000ff */
[-C--:B------:R-:W-:Y:S03]  /*9e10*/  HMMA.16816.F32 R4, R76, R84.reuse, R4 ;  /* 0x000000544c04723c */ /* 0x080fe60000001804 */
[--C-:B-1----:R-:W-:Y:S02]  /*9e20*/  FFMA.FTZ R73, R202, c[0x0][0x2d0], -R155.reuse ;  /* 0x0000b400ca497a23 */ /* 0x102fe4000001089b */
[----:B------:R-:W-:Y:S02]  /*9e30*/  FFMA.FTZ R155, R162, c[0x0][0x2d0], -R155 ;  /* 0x0000b400a29b7a23 */ /* 0x000fe4000001089b */
[----:B------:R1:W-:Y:S01]  /*9e40*/  MUFU.EX2 R171, R73 ;  /* 0x0000004900ab7308 */ /* 0x0003e20000000800 */
[C---:B------:R-:W-:Y:S08]  /*9e50*/  HMMA.16816.F32 R8, R80.reuse, R84, R8 ;  /* 0x000000545008723c */ /* 0x040ff00000001808 */
[-C--:B------:R-:W-:Y:S01]  /*9e60*/  HMMA.16816.F32 R12, R80, R86.reuse, R12 ;  /* 0x00000056500c723c */ /* 0x080fe2000000180c */
[----:B------:R-:W2:Y:S07]  /*9e70*/  MUFU.EX2 R162, R105 ;  /* 0x0000006900a27308 */ /* 0x000eae0000000800 */
[C---:B------:R-:W-:Y:S01]  /*9e80*/  HMMA.16816.F32 R16, R76.reuse, R86, R16 ;  /* 0x000000564c10723c */ /* 0x040fe20000001810 */
[----:B------:R-:W3:Y:S03]  /*9e90*/  LDSM.16.MT88.4 R84, [R191+0x800] ;  /* 0x00080000bf54783b */ /* 0x000ee60000004200 */
[--C-:B-1----:R-:W-:Y:S04]  /*9ea0*/  FFMA.FTZ R73, R217, c[0x0][0x2d0], -R154.reuse ;  /* 0x0000b400d9497a23 */ /* 0x102fe8000001089a */
[-C--:B------:R-:W-:Y:S01]  /*9eb0*/  HMMA.16816.F32 R20, R76, R88.reuse, R20 ;  /* 0x000000584c14723c */ /* 0x080fe20000001814 */
[----:B------:R1:W-:Y:S07]  /*9ec0*/  MUFU.EX2 R142, R73 ;  /* 0x00000049008e7308 */ /* 0x0003ee0000000800 */
[C---:B------:R-:W-:Y:S04]  /*9ed0*/  HMMA.16816.F32 R24, R80.reuse, R88, R24 ;  /* 0x000000585018723c */ /* 0x040fe80000001818 */
[----:B--2---:R-:W-:Y:S04]  /*9ee0*/  F2FP.PACK_AB R150, R161, R162 ;  /* 0x000000a2a196723e */ /* 0x004fe800000000ff */
[-C--:B------:R-:W-:Y:S08]  /*9ef0*/  HMMA.16816.F32 R28, R80, R90.reuse, R28 ;  /* 0x0000005a501c723c */ /* 0x080ff0000000181c */
[C---:B------:R-:W-:Y:S01]  /*9f00*/  HMMA.16816.F32 R32, R76.reuse, R90, R32 ;  /* 0x0000005a4c20723c */ /* 0x040fe20000001820 */
[----:B------:R-:W2:Y:S03]  /*9f10*/  LDSM.16.MT88.4 R88, [R192+0x800] ;  /* 0x00080000c058783b */ /* 0x000ea60000004200 */
[--C-:B-1----:R-:W-:Y:S04]  /*9f20*/  FFMA.FTZ R73, R214, c[0x0][0x2d0], -R154.reuse ;  /* 0x0000b400d6497a23 */ /* 0x102fe8000001089a */
[----:B------:R1:W-:Y:S01]  /*9f30*/  MUFU.EX2 R143, R73 ;  /* 0x00000049008f7308 */ /* 0x0003e20000000800 */
[-C--:B---3--:R-:W-:Y:S08]  /*9f40*/  HMMA.16816.F32 R36, R76, R84.reuse, R36 ;  /* 0x000000544c24723c */ /* 0x088ff00000001824 */
[C---:B------:R-:W-:Y:S08]  /*9f50*/  HMMA.16816.F32 R40, R80.reuse, R84, R40 ;  /* 0x000000545028723c */ /* 0x040ff00000001828 */
[-C--:B------:R-:W-:Y:S04]  /*9f60*/  HMMA.16816.F32 R44, R80, R86.reuse, R44 ;  /* 0x00000056502c723c */ /* 0x080fe8000000182c */
[--C-:B-1----:R-:W-:Y:S04]  /*9f70*/  FFMA.FTZ R73, R212, c[0x0][0x2d0], -R154.reuse ;  /* 0x0000b400d4497a23 */ /* 0x102fe8000001089a */
[C---:B------:R-:W-:Y:S01]  /*9f80*/  HMMA.16816.F32 R48, R76.reuse, R86, R48 ;  /* 0x000000564c30723c */ /* 0x040fe20000001830 */
[----:B------:R-:W1:Y:S01]  /*9f90*/  LDSM.16.MT88.4 R84, [R190+0x1000] ;  /* 0x00100000be54783b */ /* 0x000e620000004200 */
[----:B------:R3:W-:Y:S06]  /*9fa0*/  MUFU.EX2 R166, R73 ;  /* 0x0000004900a67308 */ /* 0x0007ec0000000800 */
[-C--:B--2---:R-:W-:Y:S08]  /*9fb0*/  HMMA.16816.F32 R52, R76, R88.reuse, R52 ;  /* 0x000000584c34723c */ /* 0x084ff00000001834 */
[C---:B------:R-:W-:Y:S08]  /*9fc0*/  HMMA.16816.F32 R56, R80.reuse, R88, R56 ;  /* 0x000000585038723c */ /* 0x040ff00000001838 */
[-C--:B------:R-:W-:Y:S04]  /*9fd0*/  HMMA.16816.F32 R60, R80, R90.reuse, R60 ;  /* 0x0000005a503c723c */ /* 0x080fe8000000183c */
[--C-:B---3--:R-:W-:Y:S02]  /*9fe0*/  FFMA.FTZ R73, R209, c[0x0][0x2d0], -R154.reuse ;  /* 0x0000b400d1497a23 */ /* 0x108fe4000001089a */
[----:B------:R-:W-:Y:S01]  /*9ff0*/  FFMA.FTZ R154, R172, c[0x0][0x2d0], -R154 ;  /* 0x0000b400ac9a7a23 */ /* 0x000fe2000001089a */
[----:B------:R-:W-:Y:S01]  /*a000*/  F2FP.PACK_AB R80, R188, R186 ;  /* 0x000000babc50723e */ /* 0x000fe200000000ff */
[----:B------:R-:W-:Y:S01]  /*a010*/  HMMA.16816.F32 R64, R76, R90, R64 ;  /* 0x0000005a4c40723c */ /* 0x000fe20000001840 */
[----:B------:R2:W-:Y:S01]  /*a020*/  MUFU.EX2 R167, R73 ;  /* 0x0000004900a77308 */ /* 0x0005e20000000800 */
[----:B------:R-:W3:Y:S02]  /*a030*/  LDSM.16.MT88.4 R88, [R192+0x1000] ;  /* 0x00100000c058783b */ /* 0x000ee40000004200 */
[----:B------:R-:W-:Y:S01]  /*a040*/  F2FP.PACK_AB R82, R185, R239 ;  /* 0x000000efb952723e */ /* 0x000fe200000000ff */
[----:B----4-:R-:W-:Y:S01]  /*a050*/  FFMA.FTZ R69, R69, R121, R198 ;  /* 0x0000007945457223 */ /* 0x010fe200000100c6 */
[----:B------:R-:W-:Y:S02]  /*a060*/  MOV R121, R116 ;  /* 0x0000007400797202 */ /* 0x000fe40000000f00 */
[----:B------:R-:W-:Y:S01]  /*a070*/  F2FP.PACK_AB R76, R248, R250 ;  /* 0x000000faf84c723e */ /* 0x000fe200000000ff */
[----:B------:R-:W-:Y:S02]  /*a080*/  FFMA.FTZ R68, R68, R119, R164 ;  /* 0x0000007744447223 */ /* 0x000fe400000100a4 */
[----:B------:R-:W4:Y:S01]  /*a090*/  MUFU.EX2 R164, R74 ;  /* 0x0000004a00a47308 */ /* 0x000f220000000800 */
[----:B------:R-:W-:Y:S01]  /*a0a0*/  F2FP.PACK_AB R77, R246, R247 ;  /* 0x000000f7f64d723e */ /* 0x000fe200000000ff */
[----:B------:R-:W-:Y:S01]  /*a0b0*/  FFMA.FTZ R3, R3, R118, R157 ;  /* 0x0000007603037223 */ /* 0x000fe2000001009d */
[----:B------:R-:W-:Y:S01]  /*a0c0*/  F2FP.PACK_AB R78, R243, R242 ;  /* 0x000000f2f34e723e */ /* 0x000fe200000000ff */
[----:B------:R-:W-:Y:S01]  /*a0d0*/  FADD.FTZ R68, R236, R68 ;  /* 0x00000044ec447221 */ /* 0x000fe20000010000 */
[----:B------:R-:W-:Y:S01]  /*a0e0*/  F2FP.PACK_AB R79, R240, R241 ;  /* 0x000000f1f04f723e */ /* 0x000fe200000000ff */
[----:B------:R-:W-:Y:S02]  /*a0f0*/  FFMA.FTZ R0, R0, R117, R156 ;  /* 0x0000007500007223 */ /* 0x000fe4000001009c */
[----:B------:R-:W-:Y:S01]  /*a100*/  LDSM.16.MT88.4 R116, [R193+0x2000] ;  /* 0x00200000c174783b */ /* 0x000fe20000004200 */
[----:B------:R-:W-:Y:S01]  /*a110*/  FADD.FTZ R3, R233, R3 ;  /* 0x00000003e9037221 */ /* 0x000fe20000010000 */
[----:B------:R5:W-:Y:S02]  /*a120*/  MUFU.EX2 R157, R103 ;  /* 0x00000067009d7308 */ /* 0x000be40000000800 */
[-C--:B-1----:R-:W-:Y:S03]  /*a130*/  HMMA.16816.F32 R4, R76, R84.reuse, R4 ;  /* 0x000000544c04723c */ /* 0x082fe60000001804 */
[----:B--2---:R-:W-:Y:S05]  /*a140*/  FFMA.FTZ R73, R226, c[0x0][0x2d0], -R153 ;  /* 0x0000b400e2497a23 */ /* 0x004fea0000010899 */
[----:B------:R1:W-:Y:S01]  /*a150*/  MUFU.EX2 R128, R73 ;  /* 0x0000004900807308 */ /* 0x0003e20000000800 */
[----:B----4-:R-:W-:Y:S03]  /*a160*/  F2FP.PACK_AB R149, R163, R164 ;  /* 0x000000a4a395723e */ /* 0x010fe600000000ff */
[----:B------:R-:W-:Y:S02]  /*a170*/  FADD.FTZ R74, R170, R69 ;  /* 0x00000045aa4a7221 */ /* 0x000fe40000010000 */
[----:B------:R-:W-:Y:S02]  /*a180*/  FADD.FTZ R69, R159, R0 ;  /* 0x000000009f457221 */ /* 0x000fe40000010000 */
[----:B------:R-:W-:Y:S02]  /*a190*/  FADD.FTZ R0, R237, R74 ;  /* 0x0000004aed007221 */ /* 0x000fe40000010000 */
[----:B------:R-:W2:Y:S01]  /*a1a0*/  MUFU.EX2 R159, R155 ;  /* 0x0000009b009f7308 */ /* 0x000ea20000000800 */
[----:B------:R-:W-:Y:S02]  /*a1b0*/  FADD.FTZ R74, R235, R68 ;  /* 0x00000044eb4a7221 */ /* 0x000fe40000010000 */
[----:B------:R-:W-:Y:S01]  /*a1c0*/  FADD.FTZ R68, R232, R69 ;  /* 0x00000045e8447221 */ /* 0x000fe20000010000 */
[----:B-----5:R-:W-:Y:S03]  /*a1d0*/  LDSM.16.MT88.4 R100, [R190+0x2000] ;  /* 0x00200000be64783b */ /* 0x020fe60000004200 */
[----:B------:R-:W-:Y:S03]  /*a1e0*/  FADD.FTZ R68, R245, R68 ;  /* 0x00000044f5447221 */ /* 0x000fe60000010000 */
[----:B------:R-:W-:Y:S01]  /*a1f0*/  MUFU.EX2 R156, R104 ;  /* 0x00000068009c7308 */ /* 0x000fe20000000800 */
[----:B------:R-:W-:Y:S02]  /*a200*/  FADD.FTZ R68, R111, R68 ;  /* 0x000000446f447221 */ /* 0x000fe40000010000 */
[--C-:B-1----:R-:W-:Y:S07]  /*a210*/  FFMA.FTZ R73, R228, c[0x0][0x2d0], -R153.reuse ;  /* 0x0000b400e4497a23 */ /* 0x102fee0000010899 */
[----:B------:R1:W4:Y:S01]  /*a220*/  MUFU.EX2 R138, R73 ;  /* 0x00000049008a7308 */ /* 0x0003220000000800 */
[----:B--2---:R-:W-:Y:S09]  /*a230*/  F2FP.PACK_AB R151, R159, R160 ;  /* 0x000000a09f97723e */ /* 0x004ff200000000ff */
[----:B------:R-:W2:Y:S01]  /*a240*/  MUFU.EX2 R155, R106 ;  /* 0x0000006a009b7308 */ /* 0x000ea20000000800 */
[--C-:B-1----:R-:W-:Y:S01]  /*a250*/  FFMA.FTZ R73, R227, c[0x0][0x2d0], -R153.reuse ;  /* 0x0000b400e3497a23 */ /* 0x102fe20000010899 */
[----:B----4-:R-:W-:Y:S08]  /*a260*/  F2FP.PACK_AB R81, R138, R128 ;  /* 0x000000808a51723e */ /* 0x010ff000000000ff */
[----:B------:R1:W-:Y:S01]  /*a270*/  MUFU.EX2 R137, R73 ;  /* 0x0000004900897308 */ /* 0x0003e20000000800 */
[----:B--2---:R-:W-:Y:S01]  /*a280*/  F2FP.PACK_AB R144, R155, R156 ;  /* 0x0000009c9b90723e */ /* 0x004fe200000000ff */
[--C-:B-1----:R-:W-:Y:S08]  /*a290*/  FFMA.FTZ R73, R229, c[0x0][0x2d0], -R153.reuse ;  /* 0x0000b400e5497a23 */ /* 0x102ff00000010899 */
[----:B------:R-:W1:Y:S02]  /*a2a0*/  MUFU.EX2 R136, R73 ;  /* 0x0000004900887308 */ /* 0x000e640000000800 */
[----:B-1----:R-:W-:Y:S01]  /*a2b0*/  F2FP.PACK_AB R83, R136, R137 ;  /* 0x000000898853723e */ /* 0x002fe200000000ff */
[--C-:B------:R-:W-:Y:S02]  /*a2c0*/  FFMA.FTZ R73, R224, c[0x0][0x2d0], -R153.reuse ;  /* 0x0000b400e0497a23 */ /* 0x100fe40000010899 */
[----:B------:R-:W-:Y:S05]  /*a2d0*/  FFMA.FTZ R153, R175, c[0x0][0x2d0], -R153 ;  /* 0x0000b400af997a23 */ /* 0x000fea0000010899 */
[----:B------:R1:W2:Y:S01]  /*a2e0*/  MUFU.EX2 R140, R73 ;  /* 0x00000049008c7308 */ /* 0x0002a20000000800 */
[C---:B------:R-:W-:Y:S08]  /*a2f0*/  HMMA.16816.F32 R8, R80.reuse, R84, R8 ;  /* 0x000000545008723c */ /* 0x040ff00000001808 */
[-C--:B------:R-:W-:Y:S01]  /*a300*/  HMMA.16816.F32 R12, R80, R86.reuse, R12 ;  /* 0x00000056500c723c */ /* 0x080fe2000000180c */
[----:B------:R-:W-:Y:S07]  /*a310*/  MUFU.EX2 R75, R153 ;  /* 0x00000099004b7308 */ /* 0x000fee0000000800 */
[C---:B------:R-:W-:Y:S01]  /*a320*/  HMMA.16816.F32 R16, R76.reuse, R86, R16 ;  /* 0x000000564c10723c */ /* 0x040fe20000001810 */
[----:B------:R-:W4:Y:S03]  /*a330*/  LDSM.16.MT88.4 R84, [R190+0x1800] ;  /* 0x00180000be54783b */ /* 0x000f260000004200 */
[----:B-1----:R-:W-:Y:S04]  /*a340*/  FADD.FTZ R73, R234, R3 ;  /* 0x00000003ea497221 */ /* 0x002fe80000010000 */
[-C--:B------:R-:W-:Y:S04]  /*a350*/  HMMA.16816.F32 R20, R76, R92.reuse, R20 ;  /* 0x0000005c4c14723c */ /* 0x080fe80000001814 */
[----:B------:R-:W-:Y:S02]  /*a360*/  FADD.FTZ R69, R121, R73 ;  /* 0x0000004979457221 */ /* 0x000fe40000010000 */
[----:B------:R-:W-:Y:S02]  /*a370*/  FADD.FTZ R3, R238, R0 ;  /* 0x00000000ee037221 */ /* 0x000fe40000010000 */
[C---:B------:R-:W-:Y:S04]  /*a380*/  HMMA.16816.F32 R24, R80.reuse, R92, R24 ;  /* 0x0000005c5018723c */ /* 0x040fe80000001818 */
[----:B------:R-:W-:Y:S02]  /*a390*/  FADD.FTZ R0, R122, R74 ;  /* 0x0000004a7a007221 */ /* 0x000fe40000010000 */
[----:B------:R-:W-:Y:S02]  /*a3a0*/  FADD.FTZ R3, R115, R3 ;  /* 0x0000000373037221 */ /* 0x000fe40000010000 */
[-C--:B------:R-:W-:Y:S04]  /*a3b0*/  HMMA.16816.F32 R28, R80, R94.reuse, R28 ;  /* 0x0000005e501c723c */ /* 0x080fe8000000181c */
[----:B------:R-:W-:Y:S02]  /*a3c0*/  FADD.FTZ R73, R114, R0 ;  /* 0x0000000072497221 */ /* 0x000fe40000010000 */
[----:B------:R-:W-:Y:S02]  /*a3d0*/  FADD.FTZ R69, R113, R69 ;  /* 0x0000004571457221 */ /* 0x000fe40000010000 */
[C---:B------:R-:W-:Y:S01]  /*a3e0*/  HMMA.16816.F32 R32, R76.reuse, R94, R32 ;  /* 0x0000005e4c20723c */ /* 0x040fe20000001820 */
[----:B------:R-:W1:Y:S03]  /*a3f0*/  LDSM.16.MT88.4 R92, [R193+0x1800] ;  /* 0x00180000c15c783b */ /* 0x000e660000004200 */
[----:B------:R-:W-:Y:S02]  /*a400*/  FADD.FTZ R0, R112, R3 ;  /* 0x0000000370007221 */ /* 0x000fe40000010000 */
[----:B------:R-:W-:Y:S02]  /*a410*/  FADD.FTZ R3, R125, R68 ;  /* 0x000000447d037221 */ /* 0x000fe40000010000 */
[-C--:B------:R-:W-:Y:S04]  /*a420*/  HMMA.16816.F32 R36, R76, R96.reuse, R36 ;  /* 0x000000604c24723c */ /* 0x080fe80000001824 */
[----:B------:R-:W-:Y:S04]  /*a430*/  FADD.FTZ R0, R131, R0 ;  /* 0x0000000083007221 */ /* 0x000fe80000010000 */
[C---:B------:R-:W-:Y:S08]  /*a440*/  HMMA.16816.F32 R40, R80.reuse, R96, R40 ;  /* 0x000000605028723c */ /* 0x040ff00000001828 */
[-C--:B------:R-:W-:Y:S08]  /*a450*/  HMMA.16816.F32 R44, R80, R98.reuse, R44 ;  /* 0x00000062502c723c */ /* 0x080ff0000000182c */
[C---:B------:R-:W-:Y:S01]  /*a460*/  HMMA.16816.F32 R48, R76.reuse, R98, R48 ;  /* 0x000000624c30723c */ /* 0x040fe20000001830 */
[----:B------:R-:W5:Y:S07]  /*a470*/  LDSM.16.MT88.4 R96, [R191+0x1800] ;  /* 0x00180000bf60783b */ /* 0x000f6e0000004200 */
[-C--:B---3--:R-:W-:Y:S08]  /*a480*/  HMMA.16816.F32 R52, R76, R88.reuse, R52 ;  /* 0x000000584c34723c */ /* 0x088ff00000001834 */
[C---:B------:R-:W-:Y:S08]  /*a490*/  HMMA.16816.F32 R56, R80.reuse, R88, R56 ;  /* 0x000000585038723c */ /* 0x040ff00000001838 */
[-C--:B------:R-:W-:Y:S07]  /*a4a0*/  HMMA.16816.F32 R60, R80, R90.reuse, R60 ;  /* 0x0000005a503c723c */ /* 0x080fee000000183c */
[----:B------:R-:W-:Y:S01]  /*a4b0*/  F2FP.PACK_AB R80, R143, R142 ;  /* 0x0000008e8f50723e */ /* 0x000fe200000000ff */
[----:B------:R-:W-:Y:S01]  /*a4c0*/  HMMA.16816.F32 R64, R76, R90, R64 ;  /* 0x0000005a4c40723c */ /* 0x000fe20000001840 */
[----:B------:R-:W3:Y:S03]  /*a4d0*/  LDSM.16.MT88.4 R88, [R192+0x1800] ;  /* 0x00180000c058783b */ /* 0x000ee60000004200 */
[----:B------:R-:W-:Y:S02]  /*a4e0*/  F2FP.PACK_AB R82, R167, R166 ;  /* 0x000000a6a752723e */ /* 0x000fe400000000ff */
[----:B--2---:R-:W-:Y:S02]  /*a4f0*/  F2FP.PACK_AB R81, R140, R141 ;  /* 0x0000008d8c51723e */ /* 0x004fe400000000ff */
[----:B------:R-:W-:Y:S04]  /*a500*/  F2FP.PACK_AB R76, R179, R181 ;  /* 0x000000b5b34c723e */ /* 0x000fe800000000ff */
[----:B------:R-:W-:Y:S02]  /*a510*/  F2FP.PACK_AB R77, R178, R139 ;  /* 0x0000008bb24d723e */ /* 0x000fe400000000ff */
[----:B------:R-:W-:Y:S02]  /*a520*/  F2FP.PACK_AB R78, R176, R177 ;  /* 0x000000b1b04e723e */ /* 0x000fe400000000ff */
[----:B------:R-:W-:Y:S02]  /*a530*/  F2FP.PACK_AB R79, R169, R171 ;  /* 0x000000aba94f723e */ /* 0x000fe400000000ff */
[----:B------:R-:W-:Y:S05]  /*a540*/  F2FP.PACK_AB R83, R157, R158 ;  /* 0x0000009e9d53723e */ /* 0x000fea00000000ff */
[-C--:B----4-:R-:W-:Y:S08]  /*a550*/  HMMA.16816.F32 R4, R76, R84.reuse, R4 ;  /* 0x000000544c04723c */ /* 0x090ff00000001804 */
[C---:B------:R-:W-:Y:S01]  /*a560*/  HMMA.16816.F32 R8, R80.reuse, R84, R8 ;  /* 0x000000545008723c */ /* 0x040fe20000001808 */
[----:B------:R-:W-:Y:S07]  /*a570*/  MUFU.EX2 R85, R109 ;  /* 0x0000006d00557308 */ /* 0x000fee0000000800 */
[-C--:B------:R-:W-:Y:S03]  /*a580*/  HMMA.16816.F32 R12, R80, R86.reuse, R12 ;  /* 0x00000056500c723c */ /* 0x080fe6000000180c */
[----:B------:R-:W2:Y:S05]  /*a590*/  MUFU.EX2 R84, R110 ;  /* 0x0000006e00547308 */ /* 0x000eaa0000000800 */
[C---:B------:R-:W-:Y:S05]  /*a5a0*/  HMMA.16816.F32 R16, R76.reuse, R86, R16 ;  /* 0x000000564c10723c */ /* 0x040fea0000001810 */
[----:B------:R-:W4:Y:S03]  /*a5b0*/  MUFU.EX2 R87, R154 ;  /* 0x0000009a00577308 */ /* 0x000f260000000800 */
[-C--:B-1----:R-:W-:Y:S07]  /*a5c0*/  HMMA.16816.F32 R20, R76, R92.reuse, R20 ;  /* 0x0000005c4c14723c */ /* 0x082fee0000001814 */
[----:B------:R-:W1:Y:S01]  /*a5d0*/  MUFU.EX2 R86, R108 ;  /* 0x0000006c00567308 */ /* 0x000e620000000800 */
[C---:B------:R-:W-:Y:S04]  /*a5e0*/  HMMA.16816.F32 R24, R80.reuse, R92, R24 ;  /* 0x0000005c5018723c */ /* 0x040fe80000001818 */
[----:B--2---:R-:W-:Y:S04]  /*a5f0*/  F2FP.PACK_AB R147, R75, R84 ;  /* 0x000000544b93723e */ /* 0x004fe800000000ff */
[-C--:B------:R-:W-:Y:S04]  /*a600*/  HMMA.16816.F32 R28, R80, R94.reuse, R28 ;  /* 0x0000005e501c723c */ /* 0x080fe8000000181c */
[----:B----4-:R-:W-:Y:S04]  /*a610*/  F2FP.PACK_AB R146, R87, R152 ;  /* 0x000000985792723e */ /* 0x010fe800000000ff */
[C---:B------:R-:W-:Y:S04]  /*a620*/  HMMA.16816.F32 R32, R76.reuse, R94, R32 ;  /* 0x0000005e4c20723c */ /* 0x040fe80000001820 */
[----:B-1----:R-:W-:Y:S04]  /*a630*/  F2FP.PACK_AB R145, R85, R86 ;  /* 0x000000565591723e */ /* 0x002fe800000000ff */
[-C--:B-----5:R-:W-:Y:S08]  /*a640*/  HMMA.16816.F32 R36, R76, R96.reuse, R36 ;  /* 0x000000604c24723c */ /* 0x0a0ff00000001824 */
[C---:B------:R-:W-:Y:S08]  /*a650*/  HMMA.16816.F32 R40, R80.reuse, R96, R40 ;  /* 0x000000605028723c */ /* 0x040ff00000001828 */
[-C--:B------:R-:W-:Y:S08]  /*a660*/  HMMA.16816.F32 R44, R80, R98.reuse, R44 ;  /* 0x00000062502c723c */ /* 0x080ff0000000182c */
[C---:B------:R-:W-:Y:S08]  /*a670*/  HMMA.16816.F32 R48, R76.reuse, R98, R48 ;  /* 0x000000624c30723c */ /* 0x040ff00000001830 */
[-C--:B---3--:R-:W-:Y:S08]  /*a680*/  HMMA.16816.F32 R52, R76, R88.reuse, R52 ;  /* 0x000000584c34723c */ /* 0x088ff00000001834 */
[C---:B------:R-:W-:Y:S08]  /*a690*/  HMMA.16816.F32 R56, R80.reuse, R88, R56 ;  /* 0x000000585038723c */ /* 0x040ff00000001838 */
[-C--:B------:R-:W-:Y:S08]  /*a6a0*/  HMMA.16816.F32 R60, R80, R90.reuse, R60 ;  /* 0x0000005a503c723c */ /* 0x080ff0000000183c */
[----:B------:R-:W-:Y:S08]  /*a6b0*/  HMMA.16816.F32 R64, R76, R90, R64 ;  /* 0x0000005a4c40723c */ /* 0x000ff00000001840 */
[-C--:B------:R-:W-:Y:S01]  /*a6c0*/  HMMA.16816.F32 R92, R148, R100.reuse, R4 ;  /* 0x00000064945c723c */ /* 0x080fe20000001804 */
[----:B------:R-:W1:Y:S07]  /*a6d0*/  LDSM.16.MT88.4 R4, [R192+0x2000] ;  /* 0x00200000c004783b */ /* 0x000e6e0000004200 */
[C---:B------:R-:W-:Y:S07]  /*a6e0*/  HMMA.16816.F32 R88, R144.reuse, R100, R8 ;  /* 0x000000649058723c */ /* 0x040fee0000001808 */
[----:B------:R-:W-:Y:S01]  /*a6f0*/  FADD.FTZ R9, R120, R73 ;  /* 0x0000004978097221 */ /* 0x000fe20000010000 */
[-C--:B------:R-:W-:Y:S01]  /*a700*/  HMMA.16816.F32 R96, R144, R102.reuse, R12 ;  /* 0x000000669060723c */ /* 0x080fe2000000180c */
[----:B------:R-:W2:Y:S03]  /*a710*/  LDL R13, [R1+0x10] ;  /* 0x00001000010d7983 */ /* 0x000ea60000100800 */
        /* <DEDUP_REMOVED lines=39> */
[-C--:B-1----:R-:W-:Y:S03]  /*a990*/  HMMA.16816.F32 R136, R148, R4.reuse, R52 ;  /* 0x000000049488723c */ /* 0x082fe60000001834 */
        /* <DEDUP_REMOVED lines=11> */
[----:B------:R-:W-:Y:S04]  /*aa50*/  HMMA.16816.F32 R148, R148, R6, R64 ;  /* 0x000000069494723c */ /* 0x000fe80000001840 */
[----:B------:R-:W-:Y:S02]  /*aa60*/  FADD.FTZ R4, R165, R4 ;  /* 0x00000004a5047221 */ /* 0x000fe40000010000 */
[----:B------:R-:W-:Y:S02]  /*aa70*/  FADD.FTZ R8, R167, R3 ;  /* 0x00000003a7087221 */ /* 0x000fe40000010000 */
[----:B------:R-:W-:Y:S04]  /*aa80*/  FADD.FTZ R4, R162, R4 ;  /* 0x00000004a2047221 */ /* 0x000fe80000010000 */
[----:B------:R-:W-:Y:S02]  /*aa90*/  FADD.FTZ R4, R161, R4 ;  /* 0x00000004a1047221 */ /* 0x000fe40000010000 */
[----:B------:R-:W-:Y:S02]  /*aaa0*/  FADD.FTZ R5, R157, R0 ;  /* 0x000000009d057221 */ /* 0x000fe40000010000 */
[----:B------:R-:W-:Y:S01]  /*aab0*/  FADD.FTZ R3, R164, R9 ;  /* 0x00000009a4037221 */ /* 0x000fe20000010000 */
[----:B------:R1:W-:Y:S01]  /*aac0*/  STL [R1], R4 ;  /* 0x0000000401007387 */ /* 0x0003e20000100800 */
[----:B------:R-:W-:Y:S01]  /*aad0*/  FADD.FTZ R0, R156, R8 ;  /* 0x000000089c007221 */ /* 0x000fe20000010000 */
[-C--:B------:R-:W-:Y:S01]  /*aae0*/  MOV R9, R2.reuse ;  /* 0x0000000200097202 */ /* 0x080fe20000000f00 */
[----:B------:R-:W-:Y:S01]  /*aaf0*/  FADD.FTZ R8, R86, R5 ;  /* 0x0000000556087221 */ /* 0x000fe20000010000 */
[----:B------:R-:W-:Y:S01]  /*ab00*/  MOV R86, R2 ;  /* 0x0000000200567202 */ /* 0x000fe20000000f00 */
[----:B------:R-:W-:Y:S02]  /*ab10*/  FADD.FTZ R5, R163, R3 ;  /* 0x00000003a3057221 */ /* 0x000fe40000010000 */
[----:B------:R-:W-:Y:S02]  /*ab20*/  FADD.FTZ R3, R155, R0 ;  /* 0x000000009b037221 */ /* 0x000fe40000010000 */
[----:B------:R-:W-:Y:S02]  /*ab30*/  FADD.FTZ R6, R160, R5 ;  /* 0x00000005a0067221 */ /* 0x000fe40000010000 */
[----:B------:R-:W-:Y:S02]  /*ab40*/  FADD.FTZ R5, R152, R3 ;  /* 0x0000000398057221 */ /* 0x000fe40000010000 */
[----:B------:R-:W-:Y:S02]  /*ab50*/  FADD.FTZ R6, R159, R6 ;  /* 0x000000069f067221 */ /* 0x000fe40000010000 */
[----:B------:R-:W-:Y:S01]  /*ab60*/  FADD.FTZ R0, R85, R8 ;  /* 0x0000000855007221 */ /* 0x000fe20000010000 */
[----:B------:R-:W-:Y:S02]  /*ab70*/  MOV R85, R70 ;  /* 0x0000004600557202 */ /* 0x000fe40000000f00 */
[----:B------:R3:W-:Y:S01]  /*ab80*/  STL [R1+0x4], R6 ;  /* 0x0000040601007387 */ /* 0x0007e20000100800 */
[----:B------:R-:W-:Y:S01]  /*ab90*/  FADD.FTZ R3, R84, R0 ;  /* 0x0000000054037221 */ /* 0x000fe20000010000 */
[C---:B------:R-:W-:Y:S02]  /*aba0*/  IADD3 R0, R230.reuse, -0x1, RZ ;  /* 0xffffffffe6007810 */ /* 0x040fe40007ffe0ff */
[----:B------:R-:W-:Y:S01]  /*abb0*/  MOV R84, R71 ;  /* 0x0000004700547202 */ /* 0x000fe20000000f00 */
[----:B------:R-:W-:Y:S02]  /*abc0*/  FADD.FTZ R3, R75, R3 ;  /* 0x000000034b037221 */ /* 0x000fe40000010000 */
[----:B-1----:R-:W-:Y:S05]  /*abd0*/  FADD.FTZ R4, R87, R5 ;  /* 0x0000000557047221 */ /* 0x002fea0000010000 */
[----:B------:R3:W-:Y:S04]  /*abe0*/  STL [R1+0x8], R4 ;  /* 0x0000080401007387 */ /* 0x0007e80000100800 */
[----:B------:R3:W-:Y:S01]  /*abf0*/  STL [R1+0xc], R3 ;  /* 0x00000c0301007387 */ /* 0x0007e20000100800 */
[----:B--2---:R-:W-:Y:S02]  /*ac00*/  ISETP.GT.AND P1, PT, R230, R13, PT ;  /* 0x0000000de600720c */ /* 0x004fe40003f24270 */
[----:B------:R-:W-:Y:S02]  /*ac10*/  MOV R230, R0 ;  /* 0x0000000000e67202 */ /* 0x000fe40000000f00 */
[----:B------:R-:W-:Y:S09]  /*ac20*/  MOV R0, R72 ;  /* 0x0000004800007202 */ /* 0x000ff20000000f00 */
[----:B---3--:R-:W-:-:S05]  /*ac30*/  @P1 BRA `(.L_x_88) ;  /* 0xffffc15000001947 */ /* 0x008fca000383ffff */
.L_x_81:
[----:B------:R-:W-:Y:S05]  /*ac40*/  BRA.DIV ~URZ, `(.L_x_89) ;  /* 0x000060b27f007947 */ /* 0x000fea000b800000 */
[----:B------:R-:W2:Y:S04]  /*ac50*/  LDL.LU R13, [R1] ;  /* 0x00000000010d7983 */ /* 0x000ea80000300800 */
[----:B------:R-:W3:Y:S04]  /*ac60*/  LDL.LU R12, [R1+0x4] ;  /* 0x00000400010c7983 */ /* 0x000ee80000300800 */
[----:B------:R-:W4:Y:S04]  /*ac70*/  LDL.LU R11, [R1+0x8] ;  /* 0x00000800010b7983 */ /* 0x000f280000300800 */
[----:B------:R-:W5:Y:S04]  /*ac80*/  LDL.LU R10, [R1+0xc] ;  /* 0x00000c00010a7983 */ /* 0x000f680000300800 */
[----:B--2---:R-:W2:Y:S04]  /*ac90*/  SHFL.BFLY PT, R0, R13, 0x2, 0x1f ;  /* 0x0c401f000d007f89 */ /* 0x004ea800000e0000 */
[----:B-1-3--:R-:W1:Y:S04]  /*aca0*/  SHFL.BFLY PT, R2, R12, 0x2, 0x1f ;  /* 0x0c401f000c027f89 */ /* 0x00ae6800000e0000 */
[----:B----4-:R-:W3:Y:S04]  /*acb0*/  SHFL.BFLY PT, R3, R11, 0x2, 0x1f ;  /* 0x0c401f000b037f89 */ /* 0x010ee800000e0000 */
[----:B-----5:R-:W4:Y:S01]  /*acc0*/  SHFL.BFLY PT, R4, R10, 0x2, 0x1f ;  /* 0x0c401f000a047f89 */ /* 0x020f2200000e0000 */
[----:B--2---:R-:W-:-:S02]  /*acd0*/  FADD.FTZ R0, R0, R13 ;  /* 0x0000000d00007221 */ /* 0x004fc40000010000 */
[----:B-1----:R-:W-:-:S03]  /*ace0*/  FADD.FTZ R2, R2, R12 ;  /* 0x0000000c02027221 */ /* 0x002fc60000010000 */
[----:B------:R-:W1:Y:S01]  /*acf0*/  SHFL.BFLY PT, R5, R0, 0x1, 0x1f ;  /* 0x0c201f0000057f89 */ /* 0x000e6200000e0000 */
[----:B---3--:R-:W-:-:S03]  /*ad00*/  FADD.FTZ R3, R3, R11 ;  /* 0x0000000b03037221 */ /* 0x008fc60000010000 */
[----:B------:R-:W2:Y:S01]  /*ad10*/  SHFL.BFLY PT, R6, R2, 0x1, 0x1f ;  /* 0x0c201f0002067f89 */ /* 0x000ea200000e0000 */
[----:B----4-:R-:W-:-:S03]  /*ad20*/  FADD.FTZ R4, R4, R10 ;  /* 0x0000000a04047221 */ /* 0x010fc60000010000 */
[----:B------:R-:W3:Y:S04]  /*ad30*/  SHFL.BFLY PT, R7, R3, 0x1, 0x1f ;  /* 0x0c201f0003077f89 */ /* 0x000ee800000e0000 */
[----:B------:R4:W4:Y:S01]  /*ad40*/  SHFL.BFLY PT, R8, R4, 0x1, 0x1f ;  /* 0x0c201f0004087f89 */ /* 0x00092200000e0000 */
[----:B-1----:R-:W-:Y:S02]  /*ad50*/  FADD.FTZ R5, R0, R5 ;  /* 0x0000000500057221 */ /* 0x002fe40000010000 */
[----:B--2---:R-:W-:Y:S02]  /*ad60*/  FADD.FTZ R6, R2, R6 ;  /* 0x0000000602067221 */ /* 0x004fe40000010000 */
[----:B---3--:R-:W-:Y:S02]  /*ad70*/  FADD.FTZ R7, R3, R7 ;  /* 0x0000000703077221 */ /* 0x008fe40000010000 */
.L_x_179:
[----:B------:R-:W-:Y:S01]  /*ad80*/  FSETP.NE.FTZ.AND P3, PT, R5, RZ, PT ;  /* 0x000000ff0500720b */ /* 0x000fe20003f75000 */
[----:B------:R-:W-:Y:S01]  /*ad90*/  CS2R R2, SRZ ;  /* 0x0000000000027805 */ /* 0x000fe2000001ff00 */
[----:B------:R-:W-:Y:S01]  /*ada0*/  MOV R0, RZ ;  /* 0x000000ff00007202 */ /* 0x000fe20000000f00 */
[----:B----4-:R-:W-:Y:S01]  /*adb0*/  FADD.FTZ R4, R8, R4 ;  /* 0x0000000408047221 */ /* 0x010fe20000010000 */
[----:B------:R-:W-:-:S02]  /*adc0*/  FSETP.NE.FTZ.AND P1, PT, R7, RZ, PT ;  /* 0x000000ff0700720b */ /* 0x000fc40003f35000 */
[----:B------:R-:W-:Y:S02]  /*add0*/  FSETP.NE.FTZ.AND P2, PT, R6, RZ, PT ;  /* 0x000000ff0600720b */ /* 0x000fe40003f55000 */
[----:B------:R-:W-:Y:S02]  /*ade0*/  FSETP.NE.FTZ.AND P0, PT, R4, RZ, PT ;  /* 0x000000ff0400720b */ /* 0x000fe40003f15000 */
[----:B------:R-:W-:Y:S02]  /*adf0*/  MOV R24, 0xff800000 ;  /* 0xff80000000187802 */ /* 0x000fe40000000f00 */
[----:B------:R-:W-:Y:S01]  /*ae00*/  MOV R22, 0xff800000 ;  /* 0xff80000000167802 */ /* 0x000fe20000000f00 */
[----:B------:R-:W1:Y:S01]  /*ae10*/  @P3 MUFU.RCP R0, R5 ;  /* 0x0000000500003308 */ /* 0x000e620000001000 */
[----:B------:R-:W-:Y:S02]  /*ae20*/  MOV R23, 0xff800000 ;  /* 0xff80000000177802 */ /* 0x000fe40000000f00 */
[----:B------:R-:W-:-:S02]  /*ae30*/  MOV R19, 0xff800000 ;  /* 0xff80000000137802 */ /* 0x000fc40000000f00 */
[----:B------:R-:W-:-:S03]  /*ae40*/  @P1 MOV R11, 0x3f317218 ;  /* 0x3f317218000b1802 */ /* 0x000fc60000000f00 */
[----:B------:R-:W2:Y:S01]  /*ae50*/  @P2 MUFU.RCP R3, R6 ;  /* 0x0000000600032308 */ /* 0x000ea20000001000 */
[----:B-1----:R-:W-:-:S07]  /*ae60*/  FMUL.FTZ R68, R0, R92 ;  /* 0x0000005c00447220 */ /* 0x002fce0000410000 */
[----:B------:R-:W-:Y:S01]  /*ae70*/  @P1 MUFU.RCP R2, R7 ;  /* 0x0000000700021308 */ /* 0x000fe20000001000 */
[C---:B------:R-:W-:Y:S02]  /*ae80*/  FMUL.FTZ R69, R0.reuse, R93 ;  /* 0x0000005d00457220 */ /* 0x040fe40000410000 */
[C---:B------:R-:W-:Y:S02]  /*ae90*/  FMUL.FTZ R74, R0.reuse, R100 ;  /* 0x00000064004a7220 */ /* 0x040fe40000410000 */
[C---:B------:R-:W-:Y:S02]  /*aea0*/  FMUL.FTZ R75, R0.reuse, R101 ;  /* 0x00000065004b7220 */ /* 0x040fe40000410000 */
[C---:B------:R-:W-:Y:S01]  /*aeb0*/  FMUL.FTZ R76, R0.reuse, R104 ;  /* 0x00000068004c7220 */ /* 0x040fe20000410000 */
[----:B------:R1:W-:Y:S01]  /*aec0*/  @P3 MUFU.LG2 R10, R5 ;  /* 0x00000005000a3308 */ /* 0x0003e20000000c00 */
        /* <DEDUP_REMOVED lines=9> */
[----:B-1----:R-:W-:Y:S01]  /*af60*/  @P2 MOV R5, 0x3f317218 ;  /* 0x3f31721800052802 */ /* 0x002fe20000000f00 */
[----:B------:R-:W-:-:S02]  /*af70*/  FMUL.FTZ R81, R0, R137 ;  /* 0x0000008900517220 */ /* 0x000fc40000410000 */
[C---:B------:R-:W-:Y:S02]  /*af80*/  FMUL.FTZ R62, R0.reuse, R148 ;  /* 0x00000094003e7220 */ /* 0x040fe40000410000 */
[----:B------:R-:W-:Y:S02]  /*af90*/  FMUL.FTZ R63, R0, R149 ;  /* 0x00000095003f7220 */ /* 0x000fe40000410000 */
[----:B------:R-:W1:Y:S01]  /*afa0*/  @P1 MUFU.LG2 R0, R7 ;  /* 0x0000000700001308 */ /* 0x000e620000000c00 */
[C---:B--2---:R-:W-:Y:S02]  /*afb0*/  FMUL.FTZ R86, R3.reuse, R94 ;  /* 0x0000005e03567220 */ /* 0x044fe40000410000 */
[C---:B------:R-:W-:Y:S02]  /*afc0*/  FMUL.FTZ R87, R3.reuse, R95 ;  /* 0x0000005f03577220 */ /* 0x040fe40000410000 */
[C---:B------:R-:W-:Y:S02]  /*afd0*/  FMUL.FTZ R92, R3.reuse, R102 ;  /* 0x00000066035c7220 */ /* 0x040fe40000410000 */
[----:B------:R-:W-:-:S02]  /*afe0*/  FMUL.FTZ R93, R3, R103 ;  /* 0x00000067035d7220 */ /* 0x000fc40000410000 */
[C---:B------:R-:W-:Y:S02]  /*aff0*/  FMUL.FTZ R94, R3.reuse, R106 ;  /* 0x0000006a035e7220 */ /* 0x040fe40000410000 */
[C---:B------:R-:W-:Y:S02]  /*b000*/  FMUL.FTZ R95, R3.reuse, R107 ;  /* 0x0000006b035f7220 */ /* 0x040fe40000410000 */
[C---:B------:R-:W-:Y:S02]  /*b010*/  FMUL.FTZ R100, R3.reuse, R118 ;  /* 0x0000007603647220 */ /* 0x040fe40000410000 */
[C---:B------:R-:W-:Y:S02]  /*b020*/  FMUL.FTZ R101, R3.reuse, R119 ;  /* 0x0000007703657220 */ /* 0x040fe40000410000 */
[----:B-1----:R-:W-:Y:S01]  /*b030*/  @P1 FMUL.FTZ R7, R0, 0.69314718246459960938 ;  /* 0x3f31721800071820 */ /* 0x002fe20000410000 */
[----:B------:R-:W-:Y:S01]  /*b040*/  MOV R0, RZ ;  /* 0x000000ff00007202 */ /* 0x000fe20000000f00 */
[----:B------:R-:W-:-:S02]  /*b050*/  FMUL.FTZ R104, R3, R122 ;  /* 0x0000007a03687220 */ /* 0x000fc40000410000 */
[C---:B------:R-:W-:Y:S02]  /*b060*/  FMUL.FTZ R105, R3.reuse, R123 ;  /* 0x0000007b03697220 */ /* 0x040fe40000410000 */
[C---:B------:R-:W-:Y:S01]  /*b070*/  FMUL.FTZ R102, R3.reuse, R134 ;  /* 0x0000008603667220 */ /* 0x040fe20000410000 */
[----:B------:R-:W1:Y:S01]  /*b080*/  @P0 MUFU.RCP R0, R4 ;  /* 0x0000000400000308 */ /* 0x000e620000001000 */
[C---:B------:R-:W-:Y:S02]  /*b090*/  FMUL.FTZ R103, R3.reuse, R135 ;  /* 0x0000008703677220 */ /* 0x040fe40000410000 */
[C---:B------:R-:W-:Y:S02]  /*b0a0*/  FMUL.FTZ R84, R3.reuse, R138 ;  /* 0x0000008a03547220 */ /* 0x040fe40000410000 */
[C---:B------:R-:W-:Y:S02]  /*b0b0*/  FMUL.FTZ R85, R3.reuse, R139 ;  /* 0x0000008b03557220 */ /* 0x040fe40000410000 */
[----:B------:R-:W-:-:S02]  /*b0c0*/  FMUL.FTZ R66, R3, R150 ;  /* 0x0000009603427220 */ /* 0x000fc40000410000 */
[----:B------:R-:W-:Y:S01]  /*b0d0*/  FMUL.FTZ R67, R3, R151 ;  /* 0x0000009703437220 */ /* 0x000fe20000410000 */
[----:B------:R-:W-:Y:S01]  /*b0e0*/  @P3 MOV R3, 0x3f317218 ;  /* 0x3f31721800033802 */ /* 0x000fe20000000f00 */
        /* <DEDUP_REMOVED lines=15> */
[----:B------:R-:W-:Y:S02]  /*b1e0*/  FMUL.FTZ R27, R2, R145 ;  /* 0x00000091021b7220 */ /* 0x000fe40000410000 */
[----:B------:R2:W3:Y:S01]  /*b1f0*/  @P0 MUFU.LG2 R2, R4 ;  /* 0x0000000400020308 */ /* 0x0004e20000000c00 */
[----:B------:R-:W-:-:S02]  /*b200*/  @P3 FMUL.FTZ R6, R3, c[0x0][0x2d0] ;  /* 0x0000b40003063a20 */ /* 0x000fc40000410000 */
[----:B------:R-:W-:Y:S02]  /*b210*/  @P1 FMUL.FTZ R3, R11, c[0x0][0x2d0] ;  /* 0x0000b4000b031a20 */ /* 0x000fe40000410000 */
[----:B------:R-:W-:Y:S02]  /*b220*/  @P3 FMUL.FTZ R10, R10, 0.69314718246459960938 ;  /* 0x3f3172180a0a3820 */ /* 0x000fe40000410000 */
[----:B------:R-:W-:Y:S01]  /*b230*/  @P1 FFMA.FTZ R24, R3, R70, R7 ;  /* 0x0000004603181223 */ /* 0x000fe20000010007 */
[----:B------:R-:W-:Y:S01]  /*b240*/  @P0 MOV R3, 0x3f317218 ;  /* 0x3f31721800030802 */ /* 0x000fe20000000f00 */
[----:B------:R-:W-:Y:S02]  /*b250*/  @P2 FMUL.FTZ R8, R8, 0.69314718246459960938 ;  /* 0x3f31721808082820 */ /* 0x000fe40000410000 */
[----:B------:R-:W-:Y:S02]  /*b260*/  @P2 FMUL.FTZ R5, R5, c[0x0][0x2d0] ;  /* 0x0000b40005052a20 */ /* 0x000fe40000410000 */
[----:B------:R-:W-:-:S02]  /*b270*/  @P0 FMUL.FTZ R3, R3, c[0x0][0x2d0] ;  /* 0x0000b40003030a20 */ /* 0x000fc40000410000 */
[----:B-1----:R-:W-:Y:S01]  /*b280*/  FMUL.FTZ R30, R0, R90 ;  /* 0x0000005a001e7220 */ /* 0x002fe20000410000 */
[----:B--2---:R-:W-:Y:S01]  /*b290*/  MOV R4, 0x1 ;  /* 0x0000000100047802 */ /* 0x004fe20000000f00 */
[----:B---3--:R-:W-:Y:S02]  /*b2a0*/  @P0 FMUL.FTZ R2, R2, 0.69314718246459960938 ;  /* 0x3f31721802020820 */ /* 0x008fe40000410000 */
        /* <DEDUP_REMOVED lines=14> */
[----:B------:R-:W-:Y:S01]  /*b390*/  FMUL.FTZ R29, R0, R147 ;  /* 0x00000093001d7220 */ /* 0x000fe20000410000 */
[----:B------:R-:W-:Y:S01]  /*b3a0*/  PRMT R0, R4, 0x7610, R0 ;  /* 0x0000761004007816 */ /* 0x000fe20000000000 */
[----:B------:R-:W-:-:S02]  /*b3b0*/  @P3 FFMA.FTZ R22, R6, R72, R10 ;  /* 0x0000004806163223 */ /* 0x000fc4000001000a */
[----:B------:R-:W-:Y:S02]  /*b3c0*/  @P2 FFMA.FTZ R23, R5, R71, R8 ;  /* 0x0000004705172223 */ /* 0x000fe40000010008 */
[----:B------:R-:W-:Y:S02]  /*b3d0*/  @P0 FFMA.FTZ R19, R3, R9, R2 ;  /* 0x0000000903130223 */ /* 0x000fe40000010002 */
.L_x_48:
[----:B-1----:R1:W5:Y:S04]  /*b3e0*/  LDL R6, [R1+0x40] ;  /* 0x0000400001067983 */ /* 0x0023680000100800 */
[----:B------:R-:W2:Y:S01]  /*b3f0*/  S2R R2, SR_TID.X ;  /* 0x0000000000027919 */ /* 0x000ea20000002100 */
[----:B------:R-:W-:Y:S01]  /*b400*/  BSSY B0, `(.L_x_90) ;  /* 0x0000011000007945 */ /* 0x000fe20003800000 */
[----:B--2---:R-:W-:-:S13]  /*b410*/  LOP3.LUT P0, RZ, R2, 0x7f, RZ, 0xc0, !PT ;  /* 0x0000007f02ff7812 */ /* 0x004fda000780c0ff */
[----:B------:R-:W-:Y:S05]  /*b420*/  @P0 BRA `(.L_x_91) ;  /* 0x000000e000000947 */ /* 0x000fea0003800000 */
[----:B-1----:R-:W1:Y:S01]  /*b430*/  S2R R4, SR_LANEID ;  /* 0x0000000000047919 */ /* 0x002e620000000000 */
[----:B------:R-:W-:Y:S01]  /*b440*/  VOTEU.ANY UR4, UPT, PT ;  /* 0x0000000000047886 */ /* 0x000fe200038e0100 */
[----:B------:R-:W-:Y:S01]  /*b450*/  IMAD.MOV.U32 R5, RZ, RZ, c[0x0][0x564] ;  /* 0x00015900ff057624 */ /* 0x000fe200078e00ff */
[----:B------:R-:W1:Y:S08]  /*b460*/  FLO.U32 R3, UR4 ;  /* 0x0000000400037d00 */ /* 0x000e7000080e0000 */
[----:B------:R-:W2:Y:S01]  /*b470*/  POPC R2, UR4 ;  /* 0x0000000400027d09 */ /* 0x000ea20008000000 */
[----:B-1----:R-:W-:Y:S01]  /*b480*/  ISETP.EQ.U32.AND P0, PT, R3, R4, PT ;  /* 0x000000040300720c */ /* 0x002fe20003f02070 */
[----:B------:R-:W-:-:S12]  /*b490*/  IMAD.MOV.U32 R4, RZ, RZ, c[0x0][0x560] ;  /* 0x00015800ff047624 */ /* 0x000fd800078e00ff */
[----:B--2---:R1:W2:Y:S04]  /*b4a0*/  @P0 ATOMG.E.ADD.STRONG.GPU PT, R2, [R4.64], R2 ;  /* 0x00000002040209a8 */ /* 0x0042a800081ee1c6 */
[----:B-1----:R-:W1:Y:S04]  /*b4b0*/  S2R R4, SR_LTMASK ;  /* 0x0000000000047919 */ /* 0x002e680000003900 */
[----:B--2---:R1:W2:Y:S02]  /*b4c0*/  SHFL.IDX PT, R3, R2, R3, 0x1f ;  /* 0x00001f0302037589 */ /* 0x0042a400000e0000 */
[----:B-1----:R-:W-:-:S06]  /*b4d0*/  LOP3.LUT R2, R4, UR4, RZ, 0xc0, !PT ;  /* 0x0000000404027c12 */ /* 0x002fcc000f8ec0ff */
[----:B------:R-:W2:Y:S02]  /*b4e0*/  POPC R2, R2 ;  /* 0x0000000200027309 */ /* 0x000ea40000000000 */
[----:B--2--5:R-:W-:-:S05]  /*b4f0*/  IADD3 R6, R3, c[0x0][0xc], R2 ;  /* 0x0000030003067a10 */ /* 0x024fca0007ffe002 */
[----:B------:R1:W-:Y:S02]  /*b500*/  STL [R1+0x40], R6 ;  /* 0x0000400601007387 */ /* 0x0003e40000100800 */
.L_x_91:
[----:B-1----:R-:W-:Y:S05]  /*b510*/  BSYNC B0 ;  /* 0x0000000000007941 */ /* 0x002fea0003800000 */
.L_x_90:
[----:B------:R-:W-:Y:S01]  /*b520*/  PRMT R0, R0, 0x9910, RZ ;  /* 0x0000991000007816 */ /* 0x000fe200000000ff */
[----:B------:R-:W-:Y:S01]  /*b530*/  BSSY B1, `(.L_x_92) ;  /* 0x0000303000017945 */ /* 0x000fe20003800000 */
[----:B-----5:R-:W-:Y:S02]  /*b540*/  IMAD.MOV.U32 R57, RZ, RZ, R6 ;  /* 0x000000ffff397224 */ /* 0x020fe400078e0006 */
[----:B------:R-:W-:-:S13]  /*b550*/  ISETP.NE.AND P0, PT, R0, RZ, PT ;  /* 0x000000ff0000720c */ /* 0x000fda0003f05270 */
[----:B------:R-:W-:Y:S05]  /*b560*/  @!P0 BRA `(.L_x_93) ;  /* 0x0000232000008947 */ /* 0x000fea0003800000 */
[----:B------:R-:W2:Y:S04]  /*b570*/  LDL R6, [R1+0x84] ;  /* 0x0000840001067983 */ /* 0x000ea80000100800 */
[----:B------:R-:W3:Y:S04]  /*b580*/  LDL R5, [R1+0x94] ;  /* 0x0000940001057983 */ /* 0x000ee80000100800 */
[----:B------:R-:W4:Y:S04]  /*b590*/  LDL R9, [R1+0xb8] ;  /* 0x0000b80001097983 */ /* 0x000f280000100800 */
[----:B------:R-:W4:Y:S01]  /*b5a0*/  LDL R8, [R1+0xb4] ;  /* 0x0000b40001087983 */ /* 0x000f220000100800 */
[----:B------:R-:W-:Y:S01]  /*b5b0*/  WARPSYNC 0xffffffff ;  /* 0xffffffff00007948 */ /* 0x000fe20003800000 */
[----:B------:R-:W-:-:S02]  /*b5c0*/  F2FP.PACK_AB R0, R69, R68 ;  /* 0x000000444500723e */ /* 0x000fc400000000ff */
[----:B------:R-:W-:Y:S01]  /*b5d0*/  BAR.SYNC.DEFER_BLOCKING 0x1, 0x80 ;  /* 0x0042000000007b1d */ /* 0x000fe20000010000 */
[----:B------:R-:W-:Y:S02]  /*b5e0*/  F2FP.PACK_AB R3, R87, R86 ;  /* 0x000000565703723e */ /* 0x000fe400000000ff */
[----:B------:R-:W-:-:S03]  /*b5f0*/  F2FP.PACK_AB R2, R75, R74 ;  /* 0x0000004a4b02723e */ /* 0x000fc600000000ff */
[----:B------:R-:W4:Y:S01]  /*b600*/  LDL R7, [R1+0x88] ;  /* 0x0000880001077983 */ /* 0x000f220000100800 */
[----:B------:R-:W-:-:S03]  /*b610*/  F2FP.PACK_AB R4, R45, R44 ;  /* 0x0000002c2d04723e */ /* 0x000fc600000000ff */
[----:B------:R-:W4:Y:S04]  /*b620*/  LDL R13, [R1+0x8c] ;  /* 0x00008c00010d7983 */ /* 0x000f280000100800 */
[----:B------:R-:W4:Y:S04]  /*b630*/  LDL R12, [R1+0xbc] ;  /* 0x0000bc00010c7983 */ /* 0x000f280000100800 */
[----:B------:R-:W4:Y:S04]  /*b640*/  LDL R10, [R1+0xc0] ;  /* 0x0000c000010a7983 */ /* 0x000f280000100800 */
[----:B--2---:R1:W-:Y:S04]  /*b650*/  STS [R6], R0 ;  /* 0x0000000006007388 */ /* 0x0043e80000000800 */
[----:B------:R2:W-:Y:S04]  /*b660*/  STS [R6+0x400], R3 ;  /* 0x0004000306007388 */ /* 0x0005e80000000800 */
[----:B---3--:R3:W-:Y:S01]  /*b670*/  STS [R5], R2 ;  /* 0x0000000205007388 */ /* 0x0087e20000000800 */
[----:B-1----:R-:W-:-:S02]  /*b680*/  F2FP.PACK_AB R0, R93, R92 ;  /* 0x0000005c5d00723e */ /* 0x002fc400000000ff */
[----:B--2---:R-:W-:-:S03]  /*b690*/  F2FP.PACK_AB R3, R43, R42 ;  /* 0x0000002a2b03723e */ /* 0x004fc600000000ff */
[----:B------:R1:W-:Y:S01]  /*b6a0*/  STS [R5+0x400], R0 ;  /* 0x0004000005007388 */ /* 0x0003e20000000800 */
[----:B---3--:R-:W-:-:S03]  /*b6b0*/  F2FP.PACK_AB R2, R31, R30 ;  /* 0x0000001e1f02723e */ /* 0x008fc600000000ff */
[----:B------:R-:W-:Y:S04]  /*b6c0*/  STS [R6+0x2000], R3 ;  /* 0x0020000306007388 */ /* 0x000fe80000000800 */
[----:B------:R2:W-:Y:S01]  /*b6d0*/  STS [R6+0x2400], R2 ;  /* 0x0024000206007388 */ /* 0x0005e20000000800 */
[----:B-1----:R-:W-:-:S03]  /*b6e0*/  F2FP.PACK_AB R0, R33, R32 ;  /* 0x000000202100723e */ /* 0x002fc600000000ff */
[----:B--2---:R-:W2:Y:S01]  /*b6f0*/  LDL R6, [R1+0x90] ;  /* 0x0000900001067983 */ /* 0x004ea20000100800 */
[----:B------:R-:W-:Y:S02]  /*b700*/  F2FP.PACK_AB R3, R77, R76 ;  /* 0x0000004c4d03723e */ /* 0x000fe400000000ff */
[----:B------:R-:W-:Y:S01]  /*b710*/  F2FP.PACK_AB R2, R95, R94 ;  /* 0x0000005e5f02723e */ /* 0x000fe200000000ff */
[----:B------:R1:W-:Y:S04]  /*b720*/  STS [R5+0x2000], R0 ;  /* 0x0020000005007388 */ /* 0x0003e80000000800 */
[----:B------:R3:W-:Y:S04]  /*b730*/  STS [R5+0x2400], R4 ;  /* 0x0024000405007388 */ /* 0x0007e80000000800 */
[----:B----4-:R4:W-:Y:S04]  /*b740*/  STS [R9], R3 ;  /* 0x0000000309007388 */ /* 0x0109e80000000800 */
[----:B------:R4:W-:Y:S04]  /*b750*/  STS [R9+0x400], R2 ;  /* 0x0004000209007388 */ /* 0x0009e80000000800 */
[----:B------:R-:W2:Y:S01]  /*b760*/  LDL.LU R11, [R1+0x6c] ;  /* 0x00006c00010b7983 */ /* 0x000ea20000300800 */
[----:B-1----:R-:W-:-:S02]  /*b770*/  F2FP.PACK_AB R0, R79, R78 ;  /* 0x0000004e4f00723e */ /* 0x002fc400000000ff */
[----:B---3--:R-:W-:-:S03]  /*b780*/  F2FP.PACK_AB R4, R35, R34 ;  /* 0x000000222304723e */ /* 0x008fc600000000ff */
[----:B------:R1:W-:Y:S01]  /*b790*/  STS [R8], R0 ;  /* 0x0000000008007388 */ /* 0x0003e20000000800 */
[----:B------:R-:W-:Y:S02]  /*b7a0*/  F2FP.PACK_AB R5, R61, R60 ;  /* 0x0000003c3d05723e */ /* 0x000fe400000000ff */
[----:B----4-:R-:W-:Y:S02]  /*b7b0*/  F2FP.PACK_AB R3, R101, R100 ;  /* 0x000000646503723e */ /* 0x010fe400000000ff */
[----:B------:R-:W-:-:S03]  /*b7c0*/  F2FP.PACK_AB R2, R47, R46 ;  /* 0x0000002e2f02723e */ /* 0x000fc600000000ff */
[----:B------:R-:W-:Y:S04]  /*b7d0*/  STS [R8+0x400], R3 ;  /* 0x0004000308007388 */ /* 0x000fe80000000800 */
[----:B------:R-:W-:Y:S04]  /*b7e0*/  STS [R9+0x2000], R4 ;  /* 0x0020000409007388 */ /* 0x000fe80000000800 */
[----:B------:R3:W-:Y:S01]  /*b7f0*/  STS [R9+0x2400], R2 ;  /* 0x0024000209007388 */ /* 0x0007e20000000800 */
[----:B-1----:R-:W-:-:S03]  /*b800*/  F2FP.PACK_AB R0, R37, R36 ;  /* 0x000000242500723e */ /* 0x002fc600000000ff */
[----:B---3--:R-:W3:Y:S01]  /*b810*/  LDL.LU R9, [R1+0x70] ;  /* 0x0000700001097983 */ /* 0x008ee20000300800 */
[----:B------:R-:W-:Y:S02]  /*b820*/  F2FP.PACK_AB R4, R65, R64 ;  /* 0x000000404104723e */ /* 0x000fe400000000ff */
[----:B------:R-:W-:Y:S01]  /*b830*/  F2FP.PACK_AB R3, R105, R104 ;  /* 0x000000686903723e */ /* 0x000fe200000000ff */
[----:B------:R1:W-:Y:S01]  /*b840*/  STS [R8+0x2000], R0 ;  /* 0x0020000008007388 */ /* 0x0003e20000000800 */
[----:B------:R-:W-:-:S03]  /*b850*/  F2FP.PACK_AB R2, R83, R82 ;  /* 0x000000525302723e */ /* 0x000fc600000000ff */
[----:B------:R4:W-:Y:S04]  /*b860*/  STS [R8+0x2400], R5 ;  /* 0x0024000508007388 */ /* 0x0009e80000000800 */
[----:B------:R4:W-:Y:S04]  /*b870*/  STS [R7], R4 ;  /* 0x0000000407007388 */ /* 0x0009e80000000800 */
[----:B------:R4:W-:Y:S01]  /*b880*/  STS [R7+0x400], R3 ;  /* 0x0004000307007388 */ /* 0x0009e20000000800 */
[----:B-1----:R-:W-:Y:S02]  /*b890*/  F2FP.PACK_AB R0, R103, R102 ;  /* 0x000000666700723e */ /* 0x002fe400000000ff */
[----:B------:R-:W-:-:S02]  /*b8a0*/  ISETP.NE.U32.AND P3, PT, RZ, c[0x0][0x508], PT ;  /* 0x00014200ff007a0c */ /* 0x000fc40003f65070 */
[----:B------:R-:W-:Y:S01]  /*b8b0*/  ISETP.NE.U32.AND P2, PT, RZ, c[0x0][0x500], PT ;  /* 0x00014000ff007a0c */ /* 0x000fe20003f45070 */
[----:B----4-:R-:W4:Y:S01]  /*b8c0*/  LDL.LU R8, [R1+0x78] ;  /* 0x0000780001087983 */ /* 0x010f220000300800 */
[----:B------:R-:W-:Y:S02]  /*b8d0*/  F2FP.PACK_AB R4, R53, R52 ;  /* 0x000000343504723e */ /* 0x000fe400000000ff */
[----:B------:R-:W-:Y:S02]  /*b8e0*/  F2FP.PACK_AB R3, R55, R54 ;  /* 0x000000363703723e */ /* 0x000fe400000000ff */
[----:B------:R-:W-:Y:S02]  /*b8f0*/  ISETP.NE.AND.EX P3, PT, RZ, c[0x0][0x50c], PT, P3 ;  /* 0x00014300ff007a0c */ /* 0x000fe40003f65330 */
[----:B------:R-:W-:Y:S01]  /*b900*/  ISETP.NE.AND.EX P2, PT, RZ, c[0x0][0x504], PT, P2 ;  /* 0x00014100ff007a0c */ /* 0x000fe20003f45320 */
[----:B--2---:R1:W-:Y:S04]  /*b910*/  STS [R6], R2 ;  /* 0x0000000206007388 */ /* 0x0043e80000000800 */
[----:B------:R2:W-:Y:S04]  /*b920*/  STS [R6+0x400], R0 ;  /* 0x0004000006007388 */ /* 0x0005e80000000800 */
[----:B------:R2:W-:Y:S04]  /*b930*/  STS [R7+0x2000], R4 ;  /* 0x0020000407007388 */ /* 0x0005e80000000800 */
[----:B------:R2:W-:Y:S01]  /*b940*/  STS [R7+0x2400], R3 ;  /* 0x0024000307007388 */ /* 0x0005e20000000800 */
[----:B-1----:R-:W-:-:S02]  /*b950*/  F2FP.PACK_AB R2, R49, R48 ;  /* 0x000000303102723e */ /* 0x002fc400000000ff */
[----:B--2---:R-:W-:-:S03]  /*b960*/  F2FP.PACK_AB R0, R51, R50 ;  /* 0x000000323300723e */ /* 0x004fc600000000ff */
[----:B------:R-:W-:Y:S04]  /*b970*/  STS [R6+0x2000], R2 ;  /* 0x0020000206007388 */ /* 0x000fe80000000800 */
[----:B------:R1:W-:Y:S01]  /*b980*/  STS [R6+0x2400], R0 ;  /* 0x0024000006007388 */ /* 0x0003e20000000800 */
[----:B------:R-:W-:Y:S02]  /*b990*/  F2FP.PACK_AB R4, R85, R84 ;  /* 0x000000545504723e */ /* 0x000fe400000000ff */
[----:B------:R-:W-:Y:S02]  /*b9a0*/  F2FP.PACK_AB R3, R63, R62 ;  /* 0x0000003e3f03723e */ /* 0x000fe400000000ff */
[----:B-1----:R-:W-:Y:S02]  /*b9b0*/  F2FP.PACK_AB R0, R81, R80 ;  /* 0x000000505100723e */ /* 0x002fe400000000ff */
[----:B------:R-:W-:-:S03]  /*b9c0*/  F2FP.PACK_AB R2, R67, R66 ;  /* 0x000000424302723e */ /* 0x000fc600000000ff */
[----:B------:R1:W-:Y:S04]  /*b9d0*/  STS [R13], R0 ;  /* 0x000000000d007388 */ /* 0x0003e80000000800 */
[----:B------:R-:W-:Y:S04]  /*b9e0*/  STS [R13+0x400], R4 ;  /* 0x000400040d007388 */ /* 0x000fe80000000800 */
[----:B------:R2:W-:Y:S04]  /*b9f0*/  STS [R12], R3 ;  /* 0x000000030c007388 */ /* 0x0005e80000000800 */
[----:B------:R3:W-:Y:S01]  /*ba00*/  STS [R10+0x400], R2 ;  /* 0x000400020a007388 */ /* 0x0007e20000000800 */
[----:B-1----:R-:W-:-:S05]  /*ba10*/  F2FP.PACK_AB R0, R39, R38 ;  /* 0x000000262700723e */ /* 0x002fca00000000ff */
[----:B------:R1:W-:Y:S01]  /*ba20*/  STS [R13+0x2000], R0 ;  /* 0x002000000d007388 */ /* 0x0003e20000000800 */
[----:B--2---:R-:W-:Y:S02]  /*ba30*/  F2FP.PACK_AB R3, R29, R28 ;  /* 0x0000001c1d03723e */ /* 0x004fe400000000ff */
[----:B---3--:R-:W-:-:S05]  /*ba40*/  F2FP.PACK_AB R2, R41, R40 ;  /* 0x000000282902723e */ /* 0x008fca00000000ff */
[----:B------:R2:W-:Y:S01]  /*ba50*/  STS [R13+0x2400], R2 ;  /* 0x002400020d007388 */ /* 0x0005e20000000800 */
[----:B-1----:R-:W-:-:S05]  /*ba60*/  F2FP.PACK_AB R0, R27, R26 ;  /* 0x0000001a1b00723e */ /* 0x002fca00000000ff */
[----:B------:R-:W-:Y:S04]  /*ba70*/  STS [R12+0x2000], R0 ;  /* 0x002000000c007388 */ /* 0x000fe80000000800 */
[----:B------:R1:W-:Y:S04]  /*ba80*/  STS [R10+0x2400], R3 ;  /* 0x002400030a007388 */ /* 0x0003e80000000800 */
[----:B------:R-:W-:Y:S01]  /*ba90*/  BAR.SYNC.DEFER_BLOCKING 0x1, 0x80 ;  /* 0x0042000000007b1d */ /* 0x000fe20000010000 */
[C---:B------:R-:W-:Y:S02]  /*baa0*/  @P3 IADD3 R6, P0, R11.reuse, c[0x0][0x508], RZ ;  /* 0x000142000b063a10 */ /* 0x040fe40007f1e0ff */
[----:B------:R-:W-:Y:S01]  /*bab0*/  IADD3 R4, P1, R11, c[0x0][0x500], RZ ;  /* 0x000140000b047a10 */ /* 0x000fe20007f3e0ff */
[----:B------:R-:W-:Y:S01]  /*bac0*/  IMAD.MOV.U32 R11, RZ, RZ, c[0x0][0x388] ;  /* 0x0000e200ff0b7624 */ /* 0x000fe200078e00ff */
[C---:B------:R-:W-:Y:S01]  /*bad0*/  @P3 IADD3.X R7, R9.reuse, c[0x0][0x50c], RZ, P0, !PT ;  /* 0x0001430009073a10 */ /* 0x040fe200007fe4ff */
[----:B--2---:R-:W-:Y:S01]  /*bae0*/  IMAD.MOV.U32 R2, RZ, RZ, RZ ;  /* 0x000000ffff027224 */ /* 0x004fe200078e00ff */
[----:B------:R-:W-:-:S03]  /*baf0*/  IADD3.X R5, R9, c[0x0][0x504], RZ, P1, !PT ;  /* 0x0001410009057a10 */ /* 0x000fc60000ffe4ff */
[----:B------:R2:W5:Y:S04]  /*bb00*/  @P3 LDG.E R11, [R6.64] ;  /* 0x00000006060b3981 */ /* 0x000568000c1e1900 */
[----:B------:R2:W5:Y:S01]  /*bb10*/  @P2 LDG.E R2, [R4.64] ;  /* 0x0000000604022981 */ /* 0x000562000c1e1900 */
[----:B----4-:R-:W-:-:S04]  /*bb20*/  ISETP.NE.AND P0, PT, R8, RZ, PT ;  /* 0x000000ff0800720c */ /* 0x010fc80003f05270 */
[----:B-1----:R-:W-:Y:S01]  /*bb30*/  SEL R3, R8, c[0x0][0x3d4], P0 ;  /* 0x0000f50008037a07 */ /* 0x002fe20000000000 */
[----:B------:R-:W-:Y:S05]  /*bb40*/  @P3 BRA `(.L_x_94) ;  /* 0x0000004000003947 */ /* 0x000fea0003800000 */
[----:B------:R-:W-:Y:S05]  /*bb50*/  @!P2 BRA `(.L_x_94) ;  /* 0x000000300000a947 */ /* 0x000fea0003800000 */
[----:B------:R1:W3:Y:S04]  /*bb60*/  LDG.E R0, [R4.64] ;  /* 0x0000000604007981 */ /* 0x0002e8000c1e1900 */
[----:B-12---:R-:W3:Y:S02]  /*bb70*/  LDG.E R4, [R4.64+0x4] ;  /* 0x0000040604047981 */ /* 0x006ee4000c1e1900 */
[----:B---3-5:R-:W-:Y:S02]  /*bb80*/  IADD3 R11, -R0, R4, RZ ;  /* 0x00000004000b7210 */ /* 0x028fe40007ffe1ff */
.L_x_94:
[----:B------:R-:W3:Y:S04]  /*bb90*/  LDL.LU R8, [R1+0x3c] ;  /* 0x00003c0001087983 */ /* 0x000ee80000300800 */
[----:B------:R-:W4:Y:S04]  /*bba0*/  LDL R10, [R1+0xcc] ;  /* 0x0000cc00010a7983 */ /* 0x000f280000100800 */
[----:B--2---:R-:W2:Y:S04]  /*bbb0*/  LDL.LU R7, [R1+0x7c] ;  /* 0x00007c0001077983 */ /* 0x004ea80000300800 */
[----:B------:R-:W4:Y:S04]  /*bbc0*/  LDL.LU R6, [R1+0x48] ;  /* 0x0000480001067983 */ /* 0x000f280000300800 */
[----:B------:R-:W4:Y:S04]  /*bbd0*/  LDL R25, [R1+0x44] ;  /* 0x0000440001197983 */ /* 0x000f280000100800 */
[----:B------:R-:W4:Y:S04]  /*bbe0*/  LDL R18, [R1+0x80] ;  /* 0x0000800001127983 */ /* 0x000f280000100800 */
[----:B------:R-:W4:Y:S01]  /*bbf0*/  LDL R59, [R1+0xc8] ;  /* 0x0000c800013b7983 */ /* 0x000f220000100800 */
[----:B------:R-:W-:Y:S01]  /*bc00*/  IMAD.MOV.U32 R9, RZ, RZ, 0x368 ;  /* 0x00000368ff097424 */ /* 0x000fe200078e00ff */
[----:B------:R-:W-:-:S04]  /*bc10*/  ISETP.GT.AND P3, PT, R3, 0x1, PT ;  /* 0x000000010300780c */ /* 0x000fc80003f64270 */
[----:B------:R-:W-:-:S04]  /*bc20*/  SEL R9, R9, 0x328, P3 ;  /* 0x0000032809097807 */ /* 0x000fc80001800000 */
[----:B------:R-:W1:Y:S08]  /*bc30*/  LDC.64 R4, c[0x0][R9+0x170] ;  /* 0x00005c0009047b82 */ /* 0x000e700000000a00 */
[----:B------:R-:W1:Y:S08]  /*bc40*/  LDC.64 R12, c[0x0][R9+0x168] ;  /* 0x00005a00090c7b82 */ /* 0x000e700000000a00 */
[----:B------:R1:W1:Y:S08]  /*bc50*/  LDC.64 R14, c[0x0][R9+0x178] ;  /* 0x00005e00090e7b82 */ /* 0x0002700000000a00 */
[----:B------:R1:W1:Y:S01]  /*bc60*/  LDC.64 R20, c[0x0][R9+0x160] ;  /* 0x0000580009147b82 */ /* 0x0002620000000a00 */
[----:B------:R-:W-:Y:S01]  /*bc70*/  ISETP.NE.U32.AND P0, PT, RZ, c[0x0][0x500], PT ;  /* 0x00014000ff007a0c */ /* 0x000fe20003f05070 */
[----:B------:R-:W-:-:S03]  /*bc80*/  IMAD.MOV.U32 R0, RZ, RZ, c[0x0][0x4e8] ;  /* 0x00013a00ff007624 */ /* 0x000fc600078e00ff */
[----:B------:R-:W-:Y:S02]  /*bc90*/  ISETP.NE.AND.EX P0, PT, RZ, c[0x0][0x504], PT, P0 ;  /* 0x00014100ff007a0c */ /* 0x000fe40003f05300 */
[----:B------:R-:W-:Y:S01]  /*bca0*/  ISETP.NE.AND P2, PT, R0, 0x1, PT ;  /* 0x000000010000780c */ /* 0x000fe20003f45270 */
[----:B------:R-:W1:Y:S02]  /*bcb0*/  S2R R70, SR_TID.X ;  /* 0x0000000000467919 */ /* 0x000e640000002100 */
[----:B-1----:R-:W-:-:S04]  /*bcc0*/  SHF.R.S32.HI R56, RZ, 0x1f, R70 ;  /* 0x0000001fff387819 */ /* 0x002fc80000011446 */
[----:B------:R-:W-:-:S04]  /*bcd0*/  LEA.HI R56, R56, R70, RZ, 0x5 ;  /* 0x0000004638387211 */ /* 0x000fc800078f28ff */
[----:B------:R-:W-:-:S05]  /*bce0*/  LOP3.LUT R56, R56, 0xffffffe0, RZ, 0xc0, !PT ;  /* 0xffffffe038387812 */ /* 0x000fca00078ec0ff */
[----:B------:R-:W-:Y:S01]  /*bcf0*/  IMAD.IADD R56, R70, 0x1, -R56 ;  /* 0x0000000146387824 */ /* 0x000fe200078e0a38 */
[----:B---3--:R-:W-:-:S05]  /*bd00*/  SEL R8, R8, RZ, !P0 ;  /* 0x000000ff08087207 */ /* 0x008fca0004000000 */
[----:B------:R-:W-:Y:S01]  /*bd10*/  IMAD R0, R5, R8, RZ ;  /* 0x0000000805007224 */ /* 0x000fe200078e02ff */
[----:B--2---:R-:W-:Y:S02]  /*bd20*/  SEL R3, R7, RZ, !P0 ;  /* 0x000000ff07037207 */ /* 0x004fe40004000000 */
[----:B----4-:R-:W-:Y:S01]  /*bd30*/  LOP3.LUT R16, R6, 0xffff, RZ, 0xc0, !PT ;  /* 0x0000ffff06107812 */ /* 0x010fe200078ec0ff */
[----:B------:R-:W-:Y:S02]  /*bd40*/  IMAD R17, R25, 0x80, R10 ;  /* 0x0000008019117824 */ /* 0x000fe400078e020a */
[----:B------:R-:W-:Y:S02]  /*bd50*/  IMAD R10, R4, R3, R0 ;  /* 0x00000003040a7224 */ /* 0x000fe400078e0200 */
[----:B------:R-:W-:-:S04]  /*bd60*/  @P2 IMAD.HI.U32 R3, R17, c[0x0][0x4ec], RZ ;  /* 0x00013b0011032a27 */ /* 0x000fc800078e00ff */
[----:B------:R-:W-:-:S04]  /*bd70*/  IMAD.WIDE.U32 R4, R4, R8, RZ ;  /* 0x0000000804047225 */ /* 0x000fc800078e00ff */
[----:B------:R-:W-:-:S04]  /*bd80*/  IMAD.WIDE.U32 R6, R12, R16, RZ ;  /* 0x000000100c067225 */ /* 0x000fc800078e00ff */
[----:B------:R-:W-:Y:S01]  /*bd90*/  IMAD.MOV.U32 R0, RZ, RZ, R17 ;  /* 0x000000ffff007224 */ /* 0x000fe200078e0011 */
[----:B------:R-:W-:Y:S01]  /*bda0*/  @P2 SHF.R.U32.HI R0, RZ, c[0x0][0x4f0], R3 ;  /* 0x00013c00ff002a19 */ /* 0x000fe20000011603 */
[----:B------:R-:W-:Y:S01]  /*bdb0*/  IMAD R9, R13, R16, RZ ;  /* 0x000000100d097224 */ /* 0x000fe200078e02ff */
[----:B------:R-:W-:Y:S01]  /*bdc0*/  SEL R3, R18, RZ, P3 ;  /* 0x000000ff12037207 */ /* 0x000fe20001800000 */
[----:B------:R-:W-:Y:S01]  /*bdd0*/  IMAD.IADD R10, R5, 0x1, R10 ;  /* 0x00000001050a7824 */ /* 0x000fe200078e020a */
[--C-:B-----5:R-:W-:Y:S01]  /*bde0*/  IADD3 R12, P1, P0, R4, R6, R2.reuse ;  /* 0x00000006040c7210 */ /* 0x120fe2000783e002 */
[----:B------:R-:W-:Y:S01]  /*bdf0*/  IMAD.IADD R6, R7, 0x1, R9 ;  /* 0x0000000107067824 */ /* 0x000fe200078e0209 */
[----:B------:R-:W-:Y:S01]  /*be00*/  SHF.R.S32.HI R18, RZ, 0x1f, R2 ;  /* 0x0000001fff127819 */ /* 0x000fe20000011402 */
[----:B------:R-:W-:Y:S02]  /*be10*/  IMAD.MOV R7, RZ, RZ, -R0 ;  /* 0x000000ffff077224 */ /* 0x000fe400078e0a00 */
[----:B------:R-:W-:-:S02]  /*be20*/  IMAD R9, R15, R3, RZ ;  /* 0x000000030f097224 */ /* 0x000fc400078e02ff */
[----:B------:R-:W-:Y:S01]  /*be30*/  IMAD.WIDE.U32 R4, R14, R3, RZ ;  /* 0x000000030e047225 */ /* 0x000fe200078e00ff */
[----:B------:R-:W-:-:S03]  /*be40*/  IADD3.X R10, R10, R6, R18, P1, P0 ;  /* 0x000000060a0a7210 */ /* 0x000fc60000fe0412 */
[----:B------:R-:W-:Y:S01]  /*be50*/  IMAD R6, R7, c[0x0][0x4e8], R17 ;  /* 0x00013a0007067a24 */ /* 0x000fe200078e0211 */
[----:B------:R-:W-:Y:S01]  /*be60*/  IADD3 R4, P1, P0, R0, R12, R4 ;  /* 0x0000000c00047210 */ /* 0x000fe2000783e004 */
[----:B------:R-:W-:Y:S01]  /*be70*/  IMAD.IADD R9, R5, 0x1, R9 ;  /* 0x0000000105097824 */ /* 0x000fe200078e0209 */
[----:B------:R-:W-:Y:S01]  /*be80*/  SHF.R.S32.HI R3, RZ, 0x1f, R0 ;  /* 0x0000001fff037819 */ /* 0x000fe20000011400 */
[----:B------:R-:W-:Y:S01]  /*be90*/  IMAD R0, R21, R6, RZ ;  /* 0x0000000615007224 */ /* 0x000fe200078e02ff */
[----:B------:R-:W-:Y:S02]  /*bea0*/  SHF.R.S32.HI R7, RZ, 0x1f, R6 ;  /* 0x0000001fff077819 */ /* 0x000fe40000011406 */
[----:B------:R-:W-:Y:S01]  /*beb0*/  IADD3.X R5, R3, R10, R9, P1, P0 ;  /* 0x0000000a03057210 */ /* 0x000fe20000fe0409 */
[----:B------:R-:W-:Y:S02]  /*bec0*/  IMAD.MOV.U32 R3, RZ, RZ, c[0x0][0x4a8] ;  /* 0x00012a00ff037624 */ /* 0x000fe400078e00ff */
[----:B------:R-:W-:-:S02]  /*bed0*/  IMAD R0, R20, R7, R0 ;  /* 0x0000000714007224 */ /* 0x000fc400078e0200 */
[----:B------:R-:W-:Y:S01]  /*bee0*/  IMAD.WIDE.U32 R6, R20, R6, R4 ;  /* 0x0000000614067225 */ /* 0x000fe200078e0004 */
[----:B------:R-:W-:-:S03]  /*bef0*/  SEL R4, R3, c[0x0][0x450], P3 ;  /* 0x0001140003047a07 */ /* 0x000fc60001800000 */
[----:B------:R-:W-:Y:S01]  /*bf00*/  IMAD.MOV.U32 R5, RZ, RZ, c[0x0][0x4ac] ;  /* 0x00012b00ff057624 */ /* 0x000fe200078e00ff */
[----:B------:R-:W-:Y:S01]  /*bf10*/  LEA R4, P0, R6, R4, 0x2 ;  /* 0x0000000406047211 */ /* 0x000fe200078010ff */
[----:B------:R-:W-:-:S03]  /*bf20*/  IMAD.IADD R3, R7, 0x1, R0 ;  /* 0x0000000107037824 */ /* 0x000fc600078e0200 */
[----:B------:R-:W-:-:S04]  /*bf30*/  SEL R5, R5, c[0x0][0x454], P3 ;  /* 0x0001150005057a07 */ /* 0x000fc80001800000 */
[----:B------:R-:W-:Y:S01]  /*bf40*/  LEA.HI.X R3, R6, R5, R3, 0x2, P0 ;  /* 0x0000000506037211 */ /* 0x000fe200000f1403 */
[----:B------:R-:W-:Y:S01]  /*bf50*/  IMAD R0, R11, c[0x0][0x4e8], RZ ;  /* 0x00013a000b007a24 */ /* 0x000fe200078e02ff */
[----:B------:R-:W-:Y:S04]  /*bf60*/  SHFL.IDX PT, R12, R4, RZ, 0x1c1f ;  /* 0x001c1fff040c7589 */ /* 0x000fe800000e0000 */
[----:B------:R-:W1:Y:S04]  /*bf70*/  SHFL.IDX PT, R13, R3, RZ, 0x1c1f ;  /* 0x001c1fff030d7589 */ /* 0x000e6800000e0000 */
[----:B------:R-:W-:Y:S04]  /*bf80*/  SHFL.IDX PT, R10, R4, 0x1, 0x1c1f ;  /* 0x003c1f00040a7f89 */ /* 0x000fe800000e0000 */
[----:B------:R-:W2:Y:S04]  /*bf90*/  SHFL.IDX PT, R11, R3, 0x1, 0x1c1f ;  /* 0x003c1f00030b7f89 */ /* 0x000ea800000e0000 */
[----:B------:R-:W-:Y:S04]  /*bfa0*/  SHFL.IDX PT, R6, R4, 0x2, 0x1c1f ;  /* 0x005c1f0004067f89 */ /* 0x000fe800000e0000 */
[----:B------:R-:W3:Y:S04]  /*bfb0*/  SHFL.IDX PT, R7, R3, 0x2, 0x1c1f ;  /* 0x005c1f0003077f89 */ /* 0x000ee800000e0000 */
[----:B------:R4:W-:Y:S04]  /*bfc0*/  SHFL.IDX PT, R5, R3, 0x3, 0x1c1f ;  /* 0x007c1f0003057f89 */ /* 0x0009e800000e0000 */
[----:B------:R-:W1:Y:S01]  /*bfd0*/  SHFL.IDX PT, R4, R4, 0x3, 0x1c1f ;  /* 0x007c1f0004047f89 */ /* 0x000e6200000e0000 */
[----:B------:R-:W-:Y:S01]  /*bfe0*/  LOP3.LUT P0, RZ, R56, 0x3, RZ, 0xc0, !PT ;  /* 0x0000000338ff7812 */ /* 0x000fe2000780c0ff */
[----:B----4-:R-:W-:-:S05]  /*bff0*/  IMAD R3, R25, 0x80, R59 ;  /* 0x0000008019037824 */ /* 0x010fca00078e023b */
[C---:B------:R-:W-:Y:S02]  /*c000*/  IADD3 R15, R3.reuse, 0x8, RZ ;  /* 0x00000008030f7810 */ /* 0x040fe40007ffe0ff */
[C---:B------:R-:W-:Y:S02]  /*c010*/  IADD3 R14, R3.reuse, 0x40, RZ ;  /* 0x00000040030e7810 */ /* 0x040fe40007ffe0ff */
[C---:B------:R-:W-:Y:S02]  /*c020*/  IADD3 R9, R3.reuse, 0x48, RZ ;  /* 0x0000004803097810 */ /* 0x040fe40007ffe0ff */
[-C--:B------:R-:W-:Y:S02]  /*c030*/  ISETP.GE.OR P5, PT, R3, R0.reuse, P0 ;  /* 0x000000000300720c */ /* 0x080fe400007a6670 */
[-C--:B------:R-:W-:Y:S02]  /*c040*/  ISETP.GE.OR P4, PT, R15, R0.reuse, P0 ;  /* 0x000000000f00720c */ /* 0x080fe40000786670 */
[----:B------:R-:W-:-:S02]  /*c050*/  ISETP.GE.OR P1, PT, R14, R0, P0 ;  /* 0x000000000e00720c */ /* 0x000fc40000726670 */
[----:B------:R-:W-:-:S07]  /*c060*/  ISETP.GE.OR P0, PT, R9, R0, P0 ;  /* 0x000000000900720c */ /* 0x000fce0000706670 */
[----:B-1----:R1:W-:Y:S01]  /*c070*/  @!P5 ST.E [R12.64], R22 ;  /* 0x000000160c00d985 */ /* 0x0023e2000c101906 */
[----:B------:R-:W-:-:S03]  /*c080*/  ISETP.GE.AND P5, PT, R9, R0, PT ;  /* 0x000000000900720c */ /* 0x000fc60003fa6270 */
[----:B--2---:R1:W-:Y:S01]  /*c090*/  @!P4 ST.E [R10.64], R23 ;  /* 0x000000170a00c985 */ /* 0x0043e2000c101906 */
[----:B------:R-:W-:-:S03]  /*c0a0*/  ISETP.GE.AND P4, PT, R14, R0, PT ;  /* 0x000000000e00720c */ /* 0x000fc60003f86270 */
[----:B---3--:R1:W-:Y:S01]  /*c0b0*/  @!P1 ST.E [R6.64], R24 ;  /* 0x0000001806009985 */ /* 0x0083e2000c101906 */
[----:B------:R-:W-:-:S03]  /*c0c0*/  ISETP.GE.AND P1, PT, R3, R0, PT ;  /* 0x000000000300720c */ /* 0x000fc60003f26270 */
[----:B------:R1:W-:Y:S01]  /*c0d0*/  @!P0 ST.E [R4.64], R19 ;  /* 0x0000001304008985 */ /* 0x0003e2000c101906 */
[----:B------:R-:W-:Y:S01]  /*c0e0*/  ISETP.GE.AND P0, PT, R15, R0, PT ;  /* 0x000000000f00720c */ /* 0x000fe20003f06270 */
[----:B------:R-:W-:Y:S05]  /*c0f0*/  @P3 BRA `(.L_x_95) ;  /* 0x000007f000003947 */ /* 0x000fea0003800000 */
[----:B------:R-:W2:Y:S01]  /*c100*/  S2R R59, SR_TID.X ;  /* 0x00000000003b7919 */ /* 0x000ea20000002100 */
[----:B------:R-:W-:Y:S01]  /*c110*/  IMAD R3, R18, c[0x0][0x3a0], RZ ;  /* 0x0000e80012037a24 */ /* 0x000fe200078e02ff */
[----:B-1----:R-:W-:Y:S01]  /*c120*/  SHF.R.S32.HI R7, RZ, 0x1f, R8 ;  /* 0x0000001fff077819 */ /* 0x002fe20000011408 */
[C---:B------:R-:W-:Y:S01]  /*c130*/  IMAD.WIDE.U32 R4, R2.reuse, c[0x0][0x3a0], RZ ;  /* 0x0000e80002047a25 */ /* 0x040fe200078e00ff */
[----:B------:R1:W3:Y:S03]  /*c140*/  LDS.128 R12, [R204+0x80] ;  /* 0x00008000cc0c7984 */ /* 0x0002e60000000c00 */
[----:B------:R-:W-:Y:S01]  /*c150*/  IMAD R2, R2, c[0x0][0x3a4], R3 ;  /* 0x0000e90002027a24 */ /* 0x000fe200078e0203 */
[----:B------:R1:W4:Y:S04]  /*c160*/  LDS.128 R20, [R204+0x1080] ;  /* 0x00108000cc147984 */ /* 0x0003280000000c00 */
[----:B------:R-:W-:Y:S01]  /*c170*/  IADD3 R3, R5, R2, RZ ;  /* 0x0000000205037210 */ /* 0x000fe20007ffe0ff */
[----:B------:R1:W1:Y:S01]  /*c180*/  LDS.128 R28, [R204+0x2080] ;  /* 0x00208000cc1c7984 */ /* 0x0002620000000c00 */
[----:B------:R-:W-:-:S03]  /*c190*/  MOV R2, R4 ;  /* 0x0000000400027202 */ /* 0x000fc60000000f00 */
[----:B------:R1:W1:Y:S02]  /*c1a0*/  LDS.128 R32, [R204+0x2880] ;  /* 0x00288000cc207984 */ /* 0x0002640000000c00 */
[C---:B------:R-:W-:Y:S02]  /*c1b0*/  IMAD.WIDE.U32 R4, R16.reuse, c[0x0][0x3e8], R2 ;  /* 0x0000fa0010047a25 */ /* 0x040fe400078e0002 */
[----:B------:R1:W1:Y:S02]  /*c1c0*/  LDS.128 R36, [R204+0x3080] ;  /* 0x00308000cc247984 */ /* 0x0002640000000c00 */
[----:B------:R-:W-:Y:S01]  /*c1d0*/  IMAD R3, R7, c[0x0][0x3f0], RZ ;  /* 0x0000fc0007037a24 */ /* 0x000fe200078e02ff */
[----:B--2---:R-:W-:Y:S01]  /*c1e0*/  SHF.R.S32.HI R56, RZ, 0x1f, R59 ;  /* 0x0000001fff387819 */ /* 0x004fe2000001143b */
[----:B------:R-:W-:Y:S01]  /*c1f0*/  IMAD R5, R16, c[0x0][0x3ec], R5 ;  /* 0x0000fb0010057a24 */ /* 0x000fe200078e0205 */
[----:B------:R2:W1:Y:S01]  /*c200*/  LDS.128 R40, [R204+0x3880] ;  /* 0x00388000cc287984 */ /* 0x0004620000000c00 */
[----:B------:R-:W-:Y:S01]  /*c210*/  IMAD R9, R8, c[0x0][0x3f4], R3 ;  /* 0x0000fd0008097a24 */ /* 0x000fe200078e0203 */
[----:B------:R-:W-:Y:S01]  /*c220*/  LEA.HI R56, R56, R59, RZ, 0x3 ;  /* 0x0000003b38387211 */ /* 0x000fe200078f18ff */
[----:B------:R-:W-:Y:S01]  /*c230*/  IMAD.WIDE.U32 R4, R8, c[0x0][0x3f0], R4 ;  /* 0x0000fc0008047a25 */ /* 0x000fe200078e0004 */
[----:B------:R2:W1:Y:S02]  /*c240*/  LDS.128 R16, [R204+0x880] ;  /* 0x00088000cc107984 */ /* 0x0004640000000c00 */
[----:B------:R-:W-:-:S02]  /*c250*/  SHF.R.S32.HI R56, RZ, 0x3, R56 ;  /* 0x00000003ff387819 */ /* 0x000fc40000011438 */
[----:B------:R-:W-:Y:S02]  /*c260*/  IADD3 R5, R5, R9, RZ ;  /* 0x0000000905057210 */ /* 0x000fe40007ffe0ff */
[----:B------:R-:W-:-:S04]  /*c270*/  LEA R6, R244, R56, 0x4 ;  /* 0x00000038f4067211 */ /* 0x000fc800078e20ff */
[----:B------:R-:W-:Y:S02]  /*c280*/  LEA R6, R25, R6, 0x7 ;  /* 0x0000000619067211 */ /* 0x000fe400078e38ff */
[----:B------:R2:W1:Y:S02]  /*c290*/  LDS.128 R24, [R204+0x1880] ;  /* 0x00188000cc187984 */ /* 0x0004640000000c00 */
[----:B------:R-:W-:Y:S01]  /*c2a0*/  MOV R2, R6 ;  /* 0x0000000600027202 */ /* 0x000fe20000000f00 */
[----:B------:R-:W-:-:S05]  /*c2b0*/  @P2 IMAD.HI.U32 R7, R6, c[0x0][0x4ec], RZ ;  /* 0x00013b0006072a27 */ /* 0x000fca00078e00ff */
[----:B------:R-:W-:Y:S02]  /*c2c0*/  @P2 SHF.R.U32.HI R2, RZ, c[0x0][0x4f0], R7 ;  /* 0x00013c00ff022a19 */ /* 0x000fe40000011607 */
[----:B------:R-:W-:Y:S02]  /*c2d0*/  ISETP.GE.AND P2, PT, R231, c[0x0][0x3c8], PT ;  /* 0x0000f200e7007a0c */ /* 0x000fe40003f46270 */
[----:B------:R-:W-:Y:S02]  /*c2e0*/  SHF.R.S32.HI R7, RZ, 0x1f, R2 ;  /* 0x0000001fff077819 */ /* 0x000fe40000011402 */
[----:B------:R-:W-:-:S03]  /*c2f0*/  IADD3 R3, -R2, RZ, RZ ;  /* 0x000000ff02037210 */ /* 0x000fc60007ffe1ff */
[----:B------:R-:W-:Y:S02]  /*c300*/  IMAD R7, R7, c[0x0][0x3e0], RZ ;  /* 0x0000f80007077a24 */ /* 0x000fe400078e02ff */
[----:B------:R-:W-:Y:S02]  /*c310*/  IMAD R6, R3, c[0x0][0x4e8], R6 ;  /* 0x00013a0003067a24 */ /* 0x000fe400078e0206 */
[C---:B------:R-:W-:Y:S02]  /*c320*/  IMAD R7, R2.reuse, c[0x0][0x3e4], R7 ;  /* 0x0000f90002077a24 */ /* 0x040fe400078e0207 */
[----:B------:R-:W-:Y:S01]  /*c330*/  IMAD.WIDE.U32 R2, R2, c[0x0][0x3e0], R4 ;  /* 0x0000f80002027a25 */ /* 0x000fe200078e0004 */
[----:B------:R-:W-:-:S04]  /*c340*/  SHF.R.S32.HI R4, RZ, 0x1f, R6 ;  /* 0x0000001fff047819 */ /* 0x000fc80000011406 */
[----:B------:R-:W-:Y:S01]  /*c350*/  IADD3 R3, R3, R7, RZ ;  /* 0x0000000703037210 */ /* 0x000fe20007ffe0ff */
[----:B------:R-:W-:-:S04]  /*c360*/  IMAD R4, R4, c[0x0][0x3d8], RZ ;  /* 0x0000f60004047a24 */ /* 0x000fc800078e02ff */
[----:B------:R-:W-:-:S04]  /*c370*/  IMAD.WIDE.U32 R2, R6, c[0x0][0x3d8], R2 ;  /* 0x0000f60006027a25 */ /* 0x000fc800078e0002 */
[----:B------:R-:W-:Y:S01]  /*c380*/  IMAD R4, R6, c[0x0][0x3dc], R4 ;  /* 0x0000f70006047a24 */ /* 0x000fe200078e0204 */
[----:B------:R-:W-:-:S04]  /*c390*/  LEA R6, P0, R2, c[0x0][0x380], 0x1 ;  /* 0x0000e00002067a11 */ /* 0x000fc800078008ff */
[----:B------:R-:W-:-:S04]  /*c3a0*/  IADD3 R3, R3, R4, RZ ;  /* 0x0000000403037210 */ /* 0x000fc80007ffe0ff */
[----:B------:R-:W-:Y:S01]  /*c3b0*/  LEA.HI.X R5, R2, c[0x0][0x384], R3, 0x1, P0 ;  /* 0x0000e10002057a11 */ /* 0x000fe200000f0c03 */
[----:B------:R-:W-:Y:S05]  /*c3c0*/  BRA.DIV ~URZ, `(.L_x_96) ;  /* 0x00004be27f007947 */ /* 0x000fea000b800000 */
[----:B-1234-:R1:W2:Y:S02]  /*c3d0*/  SHFL.IDX PT, R7, R5, RZ, 0x181f ;  /* 0x00181fff05077589 */ /* 0x01e2a400000e0000 */
.L_x_180:
[----:B------:R-:W-:Y:S05]  /*c3e0*/  BRA.DIV ~URZ, `(.L_x_97) ;  /* 0x00004c327f007947 */ /* 0x000fea000b800000 */
[----:B------:R3:W4:Y:S02]  /*c3f0*/  SHFL.IDX PT, R2, R6, RZ, 0x181f ;  /* 0x00181fff06027589 */ /* 0x00072400000e0000 */
.L_x_181:
[----:B------:R-:W5:Y:S02]  /*c400*/  S2R R3, SR_TID.X ;  /* 0x0000000000037919 */ /* 0x000f640000002100 */
[----:B-----5:R-:W-:-:S04]  /*c410*/  SHF.R.S32.HI R4, RZ, 0x1f, R3 ;  /* 0x0000001fff047819 */ /* 0x020fc80000011403 */
[----:B------:R-:W-:Y:S02]  /*c420*/  LEA.HI R4, R4, R3, RZ, 0x3 ;  /* 0x0000000304047211 */ /* 0x000fe400078f18ff */
[----:B------:R-:W5:Y:S02]  /*c430*/  LDL.LU R3, [R1+0x44] ;  /* 0x0000440001037983 */ /* 0x000f640000300800 */
[----:B------:R-:W-:Y:S02]  /*c440*/  SHF.R.S32.HI R4, RZ, 0x3, R4 ;  /* 0x00000003ff047819 */ /* 0x000fe40000011404 */
[----:B------:R-:W-:-:S03]  /*c450*/  SHF.R.S32.HI R8, RZ, 0x1f, R231 ;  /* 0x0000001fff087819 */ /* 0x000fc600000114e7 */
[----:B-----5:R-:W-:-:S05]  /*c460*/  IMAD R4, R3, 0x80, R4 ;  /* 0x0000008003047824 */ /* 0x020fca00078e0204 */
[----:B------:R-:W-:-:S13]  /*c470*/  ISETP.GE.OR P1, PT, R4, R0, P2 ;  /* 0x000000000400720c */ /* 0x000fda0001726670 */
[----:B----4-:R-:W-:-:S04]  /*c480*/  @!P1 LEA R2, P0, R231, R2, 0x1 ;  /* 0x00000002e7029211 */ /* 0x010fc800078008ff */
[----:B--2---:R-:W-:-:S05]  /*c490*/  @!P1 LEA.HI.X R3, R231, R7, R8, 0x1, P0 ;  /* 0x00000007e7039211 */ /* 0x004fca00000f0c08 */
[----:B------:R2:W-:Y:S01]  /*c4a0*/  @!P1 ST.E.128 [R2.64], R12 ;  /* 0x0000000c02009985 */ /* 0x0005e2000c101d06 */
[----:B------:R-:W-:Y:S05]  /*c4b0*/  BRA.DIV ~URZ, `(.L_x_98) ;  /* 0x00004bd27f007947 */ /* 0x000fea000b800000 */
[----:B------:R4:W1:Y:S04]  /*c4c0*/  SHFL.IDX PT, R7, R5, 0x1, 0x181f ;  /* 0x00381f0005077f89 */ /* 0x00086800000e0000 */
[----:B--2---:R4:W2:Y:S02]  /*c4d0*/  SHFL.IDX PT, R2, R6, 0x1, 0x181f ;  /* 0x00381f0006027f89 */ /* 0x0048a400000e0000 */
.L_x_182:
[----:B------:R-:W-:Y:S02]  /*c4e0*/  IADD3 R3, R4, 0x10, RZ ;  /* 0x0000001004037810 */ /* 0x000fe40007ffe0ff */
[----:B------:R-:W-:Y:S02]  /*c4f0*/  SHF.R.S32.HI R8, RZ, 0x1f, R231 ;  /* 0x0000001fff087819 */ /* 0x000fe400000114e7 */
[----:B------:R-:W-:-:S13]  /*c500*/  ISETP.GE.OR P1, PT, R3, R0, P2 ;  /* 0x000000000300720c */ /* 0x000fda0001726670 */
[----:B--2---:R-:W-:-:S04]  /*c510*/  @!P1 LEA R2, P0, R231, R2, 0x1 ;  /* 0x00000002e7029211 */ /* 0x004fc800078008ff */
[----:B-1----:R-:W-:-:S05]  /*c520*/  @!P1 LEA.HI.X R3, R231, R7, R8, 0x1, P0 ;  /* 0x00000007e7039211 */ /* 0x002fca00000f0c08 */
[----:B------:R1:W-:Y:S01]  /*c530*/  @!P1 ST.E.128 [R2.64], R16 ;  /* 0x0000001002009985 */ /* 0x0003e2000c101d06 */
[----:B------:R-:W-:Y:S05]  /*c540*/  BRA.DIV ~URZ, `(.L_x_99) ;  /* 0x00004c127f007947 */ /* 0x000fea000b800000 */
[----:B------:R2:W1:Y:S02]  /*c550*/  SHFL.IDX PT, R7, R5, 0x2, 0x181f ;  /* 0x00581f0005077f89 */ /* 0x00046400000e0000 */
.L_x_183:
[----:B------:R-:W-:Y:S05]  /*c560*/  BRA.DIV ~URZ, `(.L_x_100) ;  /* 0x00004c627f007947 */ /* 0x000fea000b800000 */
[----:B-1----:R1:W2:Y:S02]  /*c570*/  SHFL.IDX PT, R2, R6, 0x2, 0x181f ;  /* 0x00581f0006027f89 */ /* 0x0022a400000e0000 */
.L_x_184:
[----:B------:R-:W-:Y:S02]  /*c580*/  IADD3 R3, R4, 0x20, RZ ;  /* 0x0000002004037810 */ /* 0x000fe40007ffe0ff */
[----:B------:R-:W-:Y:S02]  /*c590*/  SHF.R.S32.HI R8, RZ, 0x1f, R231 ;  /* 0x0000001fff087819 */ /* 0x000fe400000114e7 */
[----:B------:R-:W-:-:S13]  /*c5a0*/  ISETP.GE.OR P1, PT, R3, R0, P2 ;  /* 0x000000000300720c */ /* 0x000fda0001726670 */
[----:B--2---:R-:W-:-:S04]  /*c5b0*/  @!P1 LEA R2, P0, R231, R2, 0x1 ;  /* 0x00000002e7029211 */ /* 0x004fc800078008ff */
[----:B------:R-:W-:-:S05]  /*c5c0*/  @!P1 LEA.HI.X R3, R231, R7, R8, 0x1, P0 ;  /* 0x00000007e7039211 */ /* 0x000fca00000f0c08 */
[----:B------:R2:W-:Y:S01]  /*c5d0*/  @!P1 ST.E.128 [R2.64], R20 ;  /* 0x0000001402009985 */ /* 0x0005e2000c101d06 */
[----:B------:R-:W-:Y:S05]  /*c5e0*/  BRA.DIV ~URZ, `(.L_x_101) ;  /* 0x00004c527f007947 */ /* 0x000fea000b800000 */
[----:B------:R1:W2:Y:S04]  /*c5f0*/  SHFL.IDX PT, R7, R5, 0x3, 0x181f ;  /* 0x00781f0005077f89 */ /* 0x0002a800000e0000 */
[----:B--2---:R1:W2:Y:S02]  /*c600*/  SHFL.IDX PT, R2, R6, 0x3, 0x181f ;  /* 0x00781f0006027f89 */ /* 0x0042a400000e0000 */
.L_x_185:
[----:B------:R-:W-:Y:S02]  /*c610*/  IADD3 R3, R4, 0x30, RZ ;  /* 0x0000003004037810 */ /* 0x000fe40007ffe0ff */
[----:B------:R-:W-:Y:S02]  /*c620*/  SHF.R.S32.HI R8, RZ, 0x1f, R231 ;  /* 0x0000001fff087819 */ /* 0x000fe400000114e7 */
[----:B------:R-:W-:-:S13]  /*c630*/  ISETP.GE.OR P1, PT, R3, R0, P2 ;  /* 0x000000000300720c */ /* 0x000fda0001726670 */
[----:B--2---:R-:W-:-:S04]  /*c640*/  @!P1 LEA R2, P0, R231, R2, 0x1 ;  /* 0x00000002e7029211 */ /* 0x004fc800078008ff */
[----:B------:R-:W-:-:S05]  /*c650*/  @!P1 LEA.HI.X R3, R231, R7, R8, 0x1, P0 ;  /* 0x00000007e7039211 */ /* 0x000fca00000f0c08 */
[----:B------:R2:W-:Y:S01]  /*c660*/  @!P1 ST.E.128 [R2.64], R24 ;  /* 0x0000001802009985 */ /* 0x0005e2000c101d06 */
[----:B------:R-:W-:Y:S05]  /*c670*/  BRA.DIV ~URZ, `(.L_x_102) ;  /* 0x00004c927f007947 */ /* 0x000fea000b800000 */
[----:B------:R1:W2:Y:S02]  /*c680*/  SHFL.IDX PT, R7, R5, 0x4, 0x181f ;  /* 0x00981f0005077f89 */ /* 0x0002a400000e0000 */
.L_x_186:
[----:B------:R-:W-:Y:S05]  /*c690*/  BRA.DIV ~URZ, `(.L_x_103) ;  /* 0x00004ce27f007947 */ /* 0x000fea000b800000 */
[----:B--2---:R2:W1:Y:S02]  /*c6a0*/  SHFL.IDX PT, R2, R6, 0x4, 0x181f ;  /* 0x00981f0006027f89 */ /* 0x00446400000e0000 */
.L_x_187:
[----:B------:R-:W-:Y:S02]  /*c6b0*/  IADD3 R3, R4, 0x40, RZ ;  /* 0x0000004004037810 */ /* 0x000fe40007ffe0ff */
[----:B------:R-:W-:Y:S02]  /*c6c0*/  SHF.R.S32.HI R8, RZ, 0x1f, R231 ;  /* 0x0000001fff087819 */ /* 0x000fe400000114e7 */
[----:B------:R-:W-:-:S13]  /*c6d0*/  ISETP.GE.OR P1, PT, R3, R0, P2 ;  /* 0x000000000300720c */ /* 0x000fda0001726670 */
[----:B-1----:R-:W-:-:S04]  /*c6e0*/  @!P1 LEA R2, P0, R231, R2, 0x1 ;  /* 0x00000002e7029211 */ /* 0x002fc800078008ff */
[----:B------:R-:W-:-:S05]  /*c6f0*/  @!P1 LEA.HI.X R3, R231, R7, R8, 0x1, P0 ;  /* 0x00000007e7039211 */ /* 0x000fca00000f0c08 */
[----:B------:R1:W-:Y:S01]  /*c700*/  @!P1 ST.E.128 [R2.64], R28 ;  /* 0x0000001c02009985 */ /* 0x0003e2000c101d06 */
[----:B------:R-:W-:Y:S05]  /*c710*/  BRA.DIV ~URZ, `(.L_x_104) ;  /* 0x00004cd27f007947 */ /* 0x000fea000b800000 */
[----:B------:R1:W2:Y:S04]  /*c720*/  SHFL.IDX PT, R7, R5, 0x5, 0x181f ;  /* 0x00b81f0005077f89 */ /* 0x0002a800000e0000 */
[----:B-1----:R1:W3:Y:S02]  /*c730*/  SHFL.IDX PT, R2, R6, 0x5, 0x181f ;  /* 0x00b81f0006027f89 */ /* 0x0022e400000e0000 */
.L_x_188:
[----:B------:R-:W-:Y:S02]  /*c740*/  IADD3 R3, R4, 0x50, RZ ;  /* 0x0000005004037810 */ /* 0x000fe40007ffe0ff */
[----:B------:R-:W-:Y:S02]  /*c750*/  SHF.R.S32.HI R8, RZ, 0x1f, R231 ;  /* 0x0000001fff087819 */ /* 0x000fe400000114e7 */
[----:B------:R-:W-:-:S13]  /*c760*/  ISETP.GE.OR P1, PT, R3, R0, P2 ;  /* 0x000000000300720c */ /* 0x000fda0001726670 */
[----:B---3--:R-:W-:-:S04]  /*c770*/  @!P1 LEA R2, P0, R231, R2, 0x1 ;  /* 0x00000002e7029211 */ /* 0x008fc800078008ff */
[----:B--2---:R-:W-:-:S05]  /*c780*/  @!P1 LEA.HI.X R3, R231, R7, R8, 0x1, P0 ;  /* 0x00000007e7039211 */ /* 0x004fca00000f0c08 */
[----:B------:R2:W-:Y:S01]  /*c790*/  @!P1 ST.E.128 [R2.64], R32 ;  /* 0x0000002002009985 */ /* 0x0005e2000c101d06 */
[----:B------:R-:W-:Y:S05]  /*c7a0*/  BRA.DIV ~URZ, `(.L_x_105) ;  /* 0x00004d127f007947 */ /* 0x000fea000b800000 */
[----:B------:R3:W1:Y:S02]  /*c7b0*/  SHFL.IDX PT, R7, R5, 0x6, 0x181f ;  /* 0x00d81f0005077f89 */ /* 0x00066400000e0000 */
.L_x_189:
[----:B------:R-:W-:Y:S05]  /*c7c0*/  BRA.DIV ~URZ, `(.L_x_106) ;  /* 0x00004d627f007947 */ /* 0x000fea000b800000 */
[----:B--2---:R2:W3:Y:S02]  /*c7d0*/  SHFL.IDX PT, R2, R6, 0x6, 0x181f ;  /* 0x00d81f0006027f89 */ /* 0x0044e400000e0000 */
.L_x_190:
[----:B------:R-:W-:Y:S02]  /*c7e0*/  IADD3 R3, R4, 0x60, RZ ;  /* 0x0000006004037810 */ /* 0x000fe40007ffe0ff */
[----:B------:R-:W-:Y:S02]  /*c7f0*/  SHF.R.S32.HI R8, RZ, 0x1f, R231 ;  /* 0x0000001fff087819 */ /* 0x000fe400000114e7 */
[----:B------:R-:W-:-:S13]  /*c800*/  ISETP.GE.OR P1, PT, R3, R0, P2 ;  /* 0x000000000300720c */ /* 0x000fda0001726670 */
[----:B---3--:R-:W-:-:S04]  /*c810*/  @!P1 LEA R2, P0, R231, R2, 0x1 ;  /* 0x00000002e7029211 */ /* 0x008fc800078008ff */
[----:B-1----:R-:W-:-:S05]  /*c820*/  @!P1 LEA.HI.X R3, R231, R7, R8, 0x1, P0 ;  /* 0x00000007e7039211 */ /* 0x002fca00000f0c08 */
[----:B------:R1:W-:Y:S01]  /*c830*/  @!P1 ST.E.128 [R2.64], R36 ;  /* 0x0000002402009985 */ /* 0x0003e2000c101d06 */
[----:B------:R-:W-:Y:S05]  /*c840*/  BRA.DIV ~URZ, `(.L_x_107) ;  /* 0x00004d527f007947 */ /* 0x000fea000b800000 */
[----:B----4-:R-:W3:Y:S04]  /*c850*/  SHFL.IDX PT, R5, R5, 0x7, 0x181f ;  /* 0x00f81f0005057f89 */ /* 0x010ee800000e0000 */
[----:B-1----:R1:W4:Y:S02]  /*c860*/  SHFL.IDX PT, R3, R6, 0x7, 0x181f ;  /* 0x00f81f0006037f89 */ /* 0x00232400000e0000 */
.L_x_191:
[----:B------:R-:W-:-:S04]  /*c870*/  IADD3 R2, R4, 0x70, RZ ;  /* 0x0000007004027810 */ /* 0x000fc80007ffe0ff */
[----:B------:R-:W-:-:S13]  /*c880*/  ISETP.GE.OR P2, PT, R2, R0, P2 ;  /* 0x000000000200720c */ /* 0x000fda0001746670 */
[----:B------:R-:W-:Y:S05]  /*c890*/  @P2 BRA `(.L_x_108) ;  /* 0x00001cc000002947 */ /* 0x000fea0003800000 */
[----:B-12---:R-:W-:Y:S02]  /*c8a0*/  SHF.R.S32.HI R6, RZ, 0x1f, R231 ;  /* 0x0000001fff067819 */ /* 0x006fe400000114e7 */
[----:B----4-:R-:W-:-:S04]  /*c8b0*/  LEA R2, P0, R231, R3, 0x1 ;  /* 0x00000003e7027211 */ /* 0x010fc800078008ff */
[----:B---3--:R-:W-:-:S05]  /*c8c0*/  LEA.HI.X R3, R231, R5, R6, 0x1, P0 ;  /* 0x00000005e7037211 */ /* 0x008fca00000f0c06 */
[----:B------:R1:W-:Y:S01]  /*c8d0*/  ST.E.128 [R2.64], R40 ;  /* 0x0000002802007985 */ /* 0x0003e2000c101d06 */
[----:B------:R-:W-:Y:S05]  /*c8e0*/  BRA `(.L_x_108) ;  /* 0x00001c7000007947 */ /* 0x000fea0003800000 */
.L_x_95:
[----:B-1----:R-:W2:Y:S01]  /*c8f0*/  LDL.LU R6, [R1+0x80] ;  /* 0x0000800001067983 */ /* 0x002ea20000300800 */
[----:B------:R-:W-:Y:S02]  /*c900*/  IMAD R0, R18, c[0x0][0x408], RZ ;  /* 0x0001020012007a24 */ /* 0x000fe400078e02ff */
[----:B------:R-:W-:-:S04]  /*c910*/  IMAD.WIDE.U32 R4, R2, c[0x0][0x408], RZ ;  /* 0x0001020002047a25 */ /* 0x000fc800078e00ff */
[----:B------:R-:W-:Y:S01]  /*c920*/  IMAD R2, R2, c[0x0][0x40c], R0 ;  /* 0x0001030002027a24 */ /* 0x000fe200078e0200 */
[----:B------:R-:W-:-:S04]  /*c930*/  SHF.R.S32.HI R0, RZ, 0x1f, R8 ;  /* 0x0000001fff007819 */ /* 0x000fc80000011408 */
[----:B------:R-:W-:Y:S01]  /*c940*/  IADD3 R3, R5, R2, RZ ;  /* 0x0000000205037210 */ /* 0x000fe20007ffe0ff */
[----:B------:R-:W-:Y:S01]  /*c950*/  IMAD R0, R0, c[0x0][0x440], RZ ;  /* 0x0001100000007a24 */ /* 0x000fe200078e02ff */
[----:B------:R-:W-:Y:S01]  /*c960*/  MOV R2, R4 ;  /* 0x0000000400027202 */ /* 0x000fe20000000f00 */
[----:B------:R-:W-:-:S04]  /*c970*/  @P2 IMAD.HI.U32 R5, R17, c[0x0][0x4ec], RZ ;  /* 0x00013b0011052a27 */ /* 0x000fc800078e00ff */
[----:B------:R-:W-:-:S04]  /*c980*/  IMAD.WIDE.U32 R2, R16, c[0x0][0x438], R2 ;  /* 0x00010e0010027a25 */ /* 0x000fc800078e0002 */
[----:B------:R-:W-:Y:S02]  /*c990*/  IMAD R3, R16, c[0x0][0x43c], R3 ;  /* 0x00010f0010037a24 */ /* 0x000fe400078e0203 */
[C---:B------:R-:W-:Y:S01]  /*c9a0*/  IMAD R4, R8.reuse, c[0x0][0x444], R0 ;  /* 0x0001110008047a24 */ /* 0x040fe200078e0200 */
[----:B------:R-:W-:Y:S01]  /*c9b0*/  MOV R0, R17 ;  /* 0x0000001100007202 */ /* 0x000fe20000000f00 */
[----:B------:R-:W-:Y:S01]  /*c9c0*/  IMAD.WIDE.U32 R2, R8, c[0x0][0x440], R2 ;  /* 0x0001100008027a25 */ /* 0x000fe200078e0002 */
[----:B------:R-:W-:-:S04]  /*c9d0*/  @P2 SHF.R.U32.HI R0, RZ, c[0x0][0x4f0], R5 ;  /* 0x00013c00ff002a19 */ /* 0x000fc80000011605 */
[----:B------:R-:W-:Y:S02]  /*c9e0*/  IADD3 R3, R3, R4, RZ ;  /* 0x0000000403037210 */ /* 0x000fe40007ffe0ff */
[----:B------:R-:W-:Y:S02]  /*c9f0*/  SHF.R.S32.HI R5, RZ, 0x1f, R0 ;  /* 0x0000001fff057819 */ /* 0x000fe40000011400 */
[----:B------:R-:W-:-:S03]  /*ca00*/  IADD3 R4, -R0, RZ, RZ ;  /* 0x000000ff00047210 */ /* 0x000fc60007ffe1ff */
[----:B------:R-:W-:Y:S02]  /*ca10*/  IMAD R5, R5, c[0x0][0x430], RZ ;  /* 0x00010c0005057a24 */ /* 0x000fe400078e02ff */
[----:B------:R-:W-:Y:S02]  /*ca20*/  IMAD R4, R4, c[0x0][0x4e8], R17 ;  /* 0x00013a0004047a24 */ /* 0x000fe400078e0211 */
[----:B------:R-:W-:Y:S02]  /*ca30*/  IMAD R5, R0, c[0x0][0x434], R5 ;  /* 0x00010d0000057a24 */ /* 0x000fe400078e0205 */
[----:B--2---:R-:W-:-:S04]  /*ca40*/  IMAD.WIDE.U32 R2, R6, c[0x0][0x448], R2 ;  /* 0x0001120006027a25 */ /* 0x004fc800078e0002 */
[----:B------:R-:W-:-:S04]  /*ca50*/  IMAD R3, R6, c[0x0][0x44c], R3 ;  /* 0x0001130006037a24 */ /* 0x000fc800078e0203 */
        /* <DEDUP_REMOVED lines=10> */
[----:B------:R1:W2:Y:S02]  /*cb00*/  SHFL.IDX PT, R4, R5, RZ, 0x1c1f ;  /* 0x001c1fff05047589 */ /* 0x0002a400000e0000 */
.L_x_192:
[----:B------:R-:W-:Y:S05]  /*cb10*/  BRA.DIV ~URZ, `(.L_x_110) ;  /* 0x00004bc27f007947 */ /* 0x000fea000b800000 */
[----:B------:R3:W4:Y:S02]  /*cb20*/  SHFL.IDX PT, R0, R12, RZ, 0x1c1f ;  /* 0x001c1fff0c007589 */ /* 0x00072400000e0000 */
.L_x_193:
[----:B------:R-:W-:Y:S01]  /*cb30*/  BSSY B0, `(.L_x_111) ;  /* 0x0000032000007945 */ /* 0x000fe20003800000 */
[----:B------:R-:W-:Y:S05]  /*cb40*/  @P1 BRA `(.L_x_112) ;  /* 0x0000030000001947 */ /* 0x000fea0003800000 */
[----:B------:R-:W5:Y:S04]  /*cb50*/  LDL R6, [R1+0x74] ;  /* 0x0000740001067983 */ /* 0x000f680000100800 */
[----:B---3--:R-:W3:Y:S04]  /*cb60*/  LDL R8, [R1+0x68] ;  /* 0x0000680001087983 */ /* 0x008ee80000100800 */
[----:B----4-:R-:W4:Y:S04]  /*cb70*/  LDL R21, [R1+0x64] ;  /* 0x0000640001157983 */ /* 0x010f280000100800 */
[----:B--2---:R-:W2:Y:S04]  /*cb80*/  LDL R19, [R1+0x60] ;  /* 0x0000600001137983 */ /* 0x004ea80000100800 */
[----:B------:R-:W2:Y:S04]  /*cb90*/  LDL R9, [R1+0xb0] ;  /* 0x0000b00001097983 */ /* 0x000ea80000100800 */
        /* <DEDUP_REMOVED lines=9> */
[----:B------:R-:W2:Y:S01]  /*cc30*/  LDL R11, [R1+0x98] ;  /* 0x00009800010b7983 */ /* 0x000ea20000100800 */
[----:B-----5:R-:W-:-:S02]  /*cc40*/  ISETP.GE.AND P3, PT, R6, c[0x0][0x3c8], PT ;  /* 0x0000f20006007a0c */ /* 0x020fc40003f66270 */
[----:B---3--:R-:W-:Y:S02]  /*cc50*/  ISETP.GE.AND P1, PT, R8, c[0x0][0x3c8], PT ;  /* 0x0000f20008007a0c */ /* 0x008fe40003f26270 */
[----:B----4-:R-:W-:-:S09]  /*cc60*/  ISETP.GE.AND P6, PT, R21, c[0x0][0x3c8], PT ;  /* 0x0000f20015007a0c */ /* 0x010fd20003fc6270 */
[----:B------:R-:W-:Y:S02]  /*cc70*/  @!P3 IMAD.MOV.U32 R2, RZ, RZ, R0 ;  /* 0x000000ffff02b224 */ /* 0x000fe400078e0000 */
[----:B------:R-:W-:-:S04]  /*cc80*/  @!P3 IMAD.MOV.U32 R3, RZ, RZ, R4 ;  /* 0x000000ffff03b224 */ /* 0x000fc800078e0004 */
[----:B------:R-:W-:Y:S01]  /*cc90*/  @!P3 IMAD.WIDE R6, R6, 0x4, R2 ;  /* 0x000000040606b825 */ /* 0x000fe200078e0202 */
[----:B------:R-:W-:-:S04]  /*cca0*/  @!P1 LEA R2, P2, R8, R0, 0x2 ;  /* 0x0000000008029211 */ /* 0x000fc800078410ff */
[----:B------:R3:W-:Y:S01]  /*ccb0*/  @!P3 ST.E.64 [R6.64], R68 ;  /* 0x000000440600b985 */ /* 0x0007e2000c101b06 */
[----:B--2---:R-:W-:Y:S02]  /*ccc0*/  ISETP.GE.AND P3, PT, R19, c[0x0][0x3c8], PT ;  /* 0x0000f20013007a0c */ /* 0x004fe40003f66270 */
[----:B------:R-:W-:Y:S02]  /*ccd0*/  @!P1 LEA.HI.X R3, R8, R4, R9, 0x2, P2 ;  /* 0x0000000408039211 */ /* 0x000fe400010f1409 */
[----:B------:R-:W-:-:S03]  /*cce0*/  @!P6 LEA R8, P2, R21, R0, 0x2 ;  /* 0x000000001508e211 */ /* 0x000fc600078410ff */
[----:B------:R2:W-:Y:S01]  /*ccf0*/  @!P1 ST.E.64 [R2.64], R74 ;  /* 0x0000004a02009985 */ /* 0x0005e2000c101b06 */
[----:B------:R-:W-:Y:S02]  /*cd00*/  ISETP.GE.AND P1, PT, R17, c[0x0][0x3c8], PT ;  /* 0x0000f20011007a0c */ /* 0x000fe40003f26270 */
[----:B------:R-:W-:-:S05]  /*cd10*/  @!P6 LEA.HI.X R9, R21, R4, R22, 0x2, P2 ;  /* 0x000000041509e211 */ /* 0x000fca00010f1416 */
[----:B------:R4:W-:Y:S01]  /*cd20*/  @!P6 ST.E.64 [R8.64], R76 ;  /* 0x0000004c0800e985 */ /* 0x0009e2000c101b06 */
[----:B------:R-:W-:Y:S02]  /*cd30*/  ISETP.GE.AND P6, PT, R15, c[0x0][0x3c8], PT ;  /* 0x0000f2000f007a0c */ /* 0x000fe40003fc6270 */
[----:B---3--:R-:W-:-:S04]  /*cd40*/  @!P3 LEA R6, P2, R19, R0, 0x2 ;  /* 0x000000001306b211 */ /* 0x008fc800078410ff */
[----:B------:R-:W-:Y:S02]  /*cd50*/  @!P3 LEA.HI.X R7, R19, R4, R20, 0x2, P2 ;  /* 0x000000041307b211 */ /* 0x000fe400010f1414 */
[----:B--2---:R-:W-:-:S03]  /*cd60*/  @!P1 LEA R2, P2, R17, R0, 0x2 ;  /* 0x0000000011029211 */ /* 0x004fc600078410ff */
[----:B------:R2:W-:Y:S01]  /*cd70*/  @!P3 ST.E.64 [R6.64], R78 ;  /* 0x0000004e0600b985 */ /* 0x0005e2000c101b06 */
[----:B------:R-:W-:Y:S02]  /*cd80*/  ISETP.GE.AND P3, PT, R13, c[0x0][0x3c8], PT ;  /* 0x0000f2000d007a0c */ /* 0x000fe40003f66270 */
[----:B------:R-:W-:Y:S02]  /*cd90*/  @!P1 LEA.HI.X R3, R17, R4, R18, 0x2, P2 ;  /* 0x0000000411039211 */ /* 0x000fe400010f1412 */
[----:B------:R-:W-:-:S03]  /*cda0*/  ISETP.GE.AND P2, PT, R10, c[0x0][0x3c8], PT ;  /* 0x0000f2000a007a0c */ /* 0x000fc60003f46270 */
[----:B------:R3:W-:Y:S01]  /*cdb0*/  @!P1 ST.E.64 [R2.64], R64 ;  /* 0x0000004002009985 */ /* 0x0007e2000c101b06 */
[----:B----4-:R-:W-:-:S04]  /*cdc0*/  @!P6 LEA R8, P1, R15, R0, 0x2 ;  /* 0x000000000f08e211 */ /* 0x010fc800078210ff */
[----:B------:R-:W-:Y:S02]  /*cdd0*/  @!P6 LEA.HI.X R9, R15, R4, R16, 0x2, P1 ;  /* 0x000000040f09e211 */ /* 0x000fe400008f1410 */
[----:B--2---:R-:W-:-:S04]  /*cde0*/  @!P3 LEA R6, P1, R13, R0, 0x2 ;  /* 0x000000000d06b211 */ /* 0x004fc800078210ff */
[----:B------:R-:W-:Y:S02]  /*cdf0*/  @!P3 LEA.HI.X R7, R13, R4, R14, 0x2, P1 ;  /* 0x000000040d07b211 */ /* 0x000fe400008f140e */
[C---:B---3--:R-:W-:Y:S01]  /*ce00*/  @!P2 LEA R2, P1, R10.reuse, R0, 0x2 ;  /* 0x000000000a02a211 */ /* 0x048fe200078210ff */
[----:B------:R2:W-:Y:S03]  /*ce10*/  @!P6 ST.E.64 [R8.64], R82 ;  /* 0x000000520800e985 */ /* 0x0005e6000c101b06 */
[----:B------:R-:W-:Y:S01]  /*ce20*/  @!P2 LEA.HI.X R3, R10, R4, R11, 0x2, P1 ;  /* 0x000000040a03a211 */ /* 0x000fe200008f140b */
[----:B------:R2:W-:Y:S04]  /*ce30*/  @!P3 ST.E.64 [R6.64], R80 ;  /* 0x000000500600b985 */ /* 0x0005e8000c101b06 */
[----:B------:R2:W-:Y:S04]  /*ce40*/  @!P2 ST.E.64 [R2.64], R62 ;  /* 0x0000003e0200a985 */ /* 0x0005e8000c101b06 */
.L_x_112:
[----:B------:R-:W-:Y:S05]  /*ce50*/  BSYNC B0 ;  /* 0x0000000000007941 */ /* 0x000fea0003800000 */
.L_x_111:
[----:B------:R-:W-:Y:S05]  /*ce60*/  BRA.DIV ~URZ, `(.L_x_113) ;  /* 0x000048e27f007947 */ /* 0x000fea000b800000 */
[----:B--2---:R2:W1:Y:S04]  /*ce70*/  SHFL.IDX PT, R4, R5, 0x1, 0x1c1f ;  /* 0x003c1f0005047f89 */ /* 0x00446800000e0000 */
[----:B----4-:R2:W4:Y:S02]  /*ce80*/  SHFL.IDX PT, R0, R12, 0x1, 0x1c1f ;  /* 0x003c1f000c007f89 */ /* 0x01052400000e0000 */
.L_x_194:
[----:B------:R-:W-:Y:S01]  /*ce90*/  BSSY B0, `(.L_x_114) ;  /* 0x0000032000007945 */ /* 0x000fe20003800000 */
[----:B------:R-:W-:Y:S05]  /*cea0*/  @P0 BRA `(.L_x_115) ;  /* 0x0000030000000947 */ /* 0x000fea0003800000 */
[----:B------:R-:W5:Y:S04]  /*ceb0*/  LDL R23, [R1+0x74] ;  /* 0x0000740001177983 */ /* 0x000f680000100800 */
[----:B--2---:R-:W2:Y:S04]  /*cec0*/  LDL R21, [R1+0x68] ;  /* 0x0000680001157983 */ /* 0x004ea80000100800 */
[----:B---3--:R-:W3:Y:S04]  /*ced0*/  LDL R19, [R1+0x64] ;  /* 0x0000640001137983 */ /* 0x008ee80000100800 */
[----:B----4-:R-:W4:Y:S04]  /*cee0*/  LDL R10, [R1+0x60] ;  /* 0x00006000010a7983 */ /* 0x010f280000100800 */
[----:B------:R-:W4:Y:S04]  /*cef0*/  LDL R22, [R1+0xb0] ;  /* 0x0000b00001167983 */ /* 0x000f280000100800 */
        /* <DEDUP_REMOVED lines=9> */
[----:B------:R-:W4:Y:S01]  /*cf90*/  LDL R14, [R1+0x98] ;  /* 0x00009800010e7983 */ /* 0x000f220000100800 */
[----:B-----5:R-:W-:-:S02]  /*cfa0*/  ISETP.GE.AND P2, PT, R23, c[0x0][0x3c8], PT ;  /* 0x0000f20017007a0c */ /* 0x020fc40003f46270 */
[----:B--2---:R-:W-:Y:S02]  /*cfb0*/  ISETP.GE.AND P6, PT, R21, c[0x0][0x3c8], PT ;  /* 0x0000f20015007a0c */ /* 0x004fe40003fc6270 */
[----:B---3--:R-:W-:-:S09]  /*cfc0*/  ISETP.GE.AND P1, PT, R19, c[0x0][0x3c8], PT ;  /* 0x0000f20013007a0c */ /* 0x008fd20003f26270 */
[----:B------:R-:W-:Y:S02]  /*cfd0*/  @!P2 IMAD.MOV.U32 R6, RZ, RZ, R0 ;  /* 0x000000ffff06a224 */ /* 0x000fe400078e0000 */
[----:B-1----:R-:W-:Y:S01]  /*cfe0*/  @!P2 IMAD.MOV.U32 R7, RZ, RZ, R4 ;  /* 0x000000ffff07a224 */ /* 0x002fe200078e0004 */
[----:B----4-:R-:W-:Y:S02]  /*cff0*/  ISETP.GE.AND P0, PT, R10, c[0x0][0x3c8], PT ;  /* 0x0000f2000a007a0c */ /* 0x010fe40003f06270 */
[----:B------:R-:W-:Y:S01]  /*d000*/  @!P6 LEA R2, P3, R21, R0, 0x2 ;  /* 0x000000001502e211 */ /* 0x000fe200078610ff */
[----:B------:R-:W-:-:S03]  /*d010*/  @!P2 IMAD.WIDE R6, R23, 0x4, R6 ;  /* 0x000000041706a825 */ /* 0x000fc600078e0206 */
[----:B------:R-:W-:Y:S02]  /*d020*/  @!P6 LEA.HI.X R3, R21, R4, R22, 0x2, P3 ;  /* 0x000000041503e211 */ /* 0x000fe400018f1416 */
[----:B------:R1:W-:Y:S01]  /*d030*/  @!P2 ST.E.64 [R6.64], R86 ;  /* 0x000000560600a985 */ /* 0x0003e2000c101b06 */
[----:B------:R-:W-:-:S03]  /*d040*/  ISETP.GE.AND P3, PT, R8, c[0x0][0x3c8], PT ;  /* 0x0000f20008007a0c */ /* 0x000fc60003f66270 */
[----:B------:R2:W-:Y:S01]  /*d050*/  @!P6 ST.E.64 [R2.64], R92 ;  /* 0x0000005c0200e985 */ /* 0x0005e2000c101b06 */
[----:B-1----:R-:W-:-:S04]  /*d060*/  @!P1 LEA R6, P2, R19, R0, 0x2 ;  /* 0x0000000013069211 */ /* 0x002fc800078410ff */
[----:B------:R-:W-:Y:S02]  /*d070*/  @!P1 LEA.HI.X R7, R19, R4, R20, 0x2, P2 ;  /* 0x0000000413079211 */ /* 0x000fe400010f1414 */
[C---:B--2---:R-:W-:Y:S02]  /*d080*/  @!P0 LEA R2, P6, R10.reuse, R0, 0x2 ;  /* 0x000000000a028211 */ /* 0x044fe400078c10ff */
[----:B------:R-:W-:Y:S01]  /*d090*/  ISETP.GE.AND P2, PT, R17, c[0x0][0x3c8], PT ;  /* 0x0000f20011007a0c */ /* 0x000fe20003f46270 */
[----:B------:R1:W-:Y:S01]  /*d0a0*/  @!P1 ST.E.64 [R6.64], R94 ;  /* 0x0000005e06009985 */ /* 0x0003e2000c101b06 */
[----:B------:R-:W-:Y:S02]  /*d0b0*/  @!P0 LEA.HI.X R3, R10, R4, R11, 0x2, P6 ;  /* 0x000000040a038211 */ /* 0x000fe400030f140b */
[----:B------:R-:W-:Y:S02]  /*d0c0*/  ISETP.GE.AND P1, PT, R15, c[0x0][0x3c8], PT ;  /* 0x0000f2000f007a0c */ /* 0x000fe40003f26270 */
[----:B------:R-:W-:Y:S01]  /*d0d0*/  @!P3 LEA R10, P6, R8, R0, 0x2 ;  /* 0x00000000080ab211 */ /* 0x000fe200078c10ff */
[----:B------:R2:W-:Y:S01]  /*d0e0*/  @!P0 ST.E.64 [R2.64], R100 ;  /* 0x0000006402008985 */ /* 0x0005e2000c101b06 */
[----:B------:R-:W-:-:S02]  /*d0f0*/  ISETP.GE.AND P0, PT, R13, c[0x0][0x3c8], PT ;  /* 0x0000f2000d007a0c */ /* 0x000fc40003f06270 */
[----:B------:R-:W-:-:S03]  /*d100*/  @!P3 LEA.HI.X R11, R8, R4, R9, 0x2, P6 ;  /* 0x00000004080bb211 */ /* 0x000fc600030f1409 */
[----:B------:R-:W-:-:S04]  /*d110*/  @!P2 LEA R8, P6, R17, R0, 0x2 ;  /* 0x000000001108a211 */ /* 0x000fc800078c10ff */
[----:B------:R-:W-:Y:S01]  /*d120*/  @!P2 LEA.HI.X R9, R17, R4, R18, 0x2, P6 ;  /* 0x000000041109a211 */ /* 0x000fe200030f1412 */
[----:B------:R3:W-:Y:S01]  /*d130*/  @!P3 ST.E.64 [R10.64], R104 ;  /* 0x000000680a00b985 */ /* 0x0007e2000c101b06 */
[----:B-1----:R-:W-:-:S04]  /*d140*/  @!P1 LEA R6, P6, R15, R0, 0x2 ;  /* 0x000000000f069211 */ /* 0x002fc800078c10ff */
[----:B------:R-:W-:Y:S02]  /*d150*/  @!P1 LEA.HI.X R7, R15, R4, R16, 0x2, P6 ;  /* 0x000000040f079211 */ /* 0x000fe400030f1410 */
[C---:B--2---:R-:W-:Y:S01]  /*d160*/  @!P0 LEA R2, P6, R13.reuse, R0, 0x2 ;  /* 0x000000000d028211 */ /* 0x044fe200078c10ff */
[----:B------:R3:W-:Y:S03]  /*d170*/  @!P2 ST.E.64 [R8.64], R102 ;  /* 0x000000660800a985 */ /* 0x0007e6000c101b06 */
[----:B------:R-:W-:Y:S01]  /*d180*/  @!P0 LEA.HI.X R3, R13, R4, R14, 0x2, P6 ;  /* 0x000000040d038211 */ /* 0x000fe200030f140e */
[----:B------:R3:W-:Y:S04]  /*d190*/  @!P1 ST.E.64 [R6.64], R84 ;  /* 0x0000005406009985 */ /* 0x0007e8000c101b06 */
[----:B------:R3:W-:Y:S04]  /*d1a0*/  @!P0 ST.E.64 [R2.64], R66 ;  /* 0x0000004202008985 */ /* 0x0007e8000c101b06 */
.L_x_115:
[----:B------:R-:W-:Y:S05]  /*d1b0*/  BSYNC B0 ;  /* 0x0000000000007941 */ /* 0x000fea0003800000 */
.L_x_114:
[----:B------:R-:W-:Y:S05]  /*d1c0*/  BRA.DIV ~URZ, `(.L_x_116) ;  /* 0x000046527f007947 */ /* 0x000fea000b800000 */
[----:B-1----:R1:W2:Y:S02]  /*d1d0*/  SHFL.IDX PT, R4, R5, 0x2, 0x1c1f ;  /* 0x005c1f0005047f89 */ /* 0x0022a400000e0000 */
.L_x_195:
[----:B------:R-:W-:Y:S05]  /*d1e0*/  BRA.DIV ~URZ, `(.L_x_117) ;  /* 0x000046a27f007947 */ /* 0x000fea000b800000 */
[----:B----4-:R4:W1:Y:S02]  /*d1f0*/  SHFL.IDX PT, R0, R12, 0x2, 0x1c1f ;  /* 0x005c1f000c007f89 */ /* 0x01086400000e0000 */
.L_x_196:
[----:B------:R-:W-:Y:S01]  /*d200*/  BSSY B0, `(.L_x_118) ;  /* 0x0000032000007945 */ /* 0x000fe20003800000 */
[----:B------:R-:W-:Y:S05]  /*d210*/  @P4 BRA `(.L_x_119) ;  /* 0x0000030000004947 */ /* 0x000fea0003800000 */
[----:B---3--:R-:W3:Y:S04]  /*d220*/  LDL R8, [R1+0x74] ;  /* 0x0000740001087983 */ /* 0x008ee80000100800 */
[----:B------:R-:W5:Y:S04]  /*d230*/  LDL R23, [R1+0x68] ;  /* 0x0000680001177983 */ /* 0x000f680000100800 */
        /* <DEDUP_REMOVED lines=13> */
[----:B---3--:R-:W-:-:S02]  /*d310*/  ISETP.GE.AND P3, PT, R8, c[0x0][0x3c8], PT ;  /* 0x0000f20008007a0c */ /* 0x008fc40003f66270 */
[----:B-----5:R-:W-:Y:S02]  /*d320*/  ISETP.GE.AND P1, PT, R23, c[0x0][0x3c8], PT ;  /* 0x0000f20017007a0c */ /* 0x020fe40003f26270 */
[----:B----4-:R-:W-:Y:S02]  /*d330*/  ISETP.GE.AND P0, PT, R21, c[0x0][0x3c8], PT ;  /* 0x0000f20015007a0c */ /* 0x010fe40003f06270 */
[----:B--2---:R-:W-:-:S07]  /*d340*/  ISETP.GE.AND P4, PT, R10, c[0x0][0x3c8], PT ;  /* 0x0000f2000a007a0c */ /* 0x004fce0003f86270 */
[----:B-1----:R-:W-:Y:S02]  /*d350*/  @!P3 IMAD.MOV.U32 R6, RZ, RZ, R0 ;  /* 0x000000ffff06b224 */ /* 0x002fe400078e0000 */
[----:B------:R-:W-:Y:S01]  /*d360*/  @!P3 IMAD.MOV.U32 R7, RZ, RZ, R4 ;  /* 0x000000ffff07b224 */ /* 0x000fe200078e0004 */
[----:B------:R-:W-:-:S03]  /*d370*/  @!P1 LEA R2, P6, R23, R0, 0x2 ;  /* 0x0000000017029211 */ /* 0x000fc600078c10ff */
[----:B------:R-:W-:Y:S01]  /*d380*/  @!P3 IMAD.WIDE R8, R8, 0x4, R6 ;  /* 0x000000040808b825 */ /* 0x000fe200078e0206 */
[----:B------:R-:W-:Y:S02]  /*d390*/  @!P0 LEA R6, P2, R21, R0, 0x2 ;  /* 0x0000000015068211 */ /* 0x000fe400078410ff */
[-C--:B------:R-:W-:Y:S02]  /*d3a0*/  @!P1 LEA.HI.X R3, R23, R4.reuse, R24, 0x2, P6 ;  /* 0x0000000417039211 */ /* 0x080fe400030f1418 */
[----:B------:R-:W-:Y:S01]  /*d3b0*/  @!P3 ST.E.64 [R8.64], R42 ;  /* 0x0000002a0800b985 */ /* 0x000fe2000c101b06 */
[----:B------:R-:W-:Y:S02]  /*d3c0*/  ISETP.GE.AND P3, PT, R19, c[0x0][0x3c8], PT ;  /* 0x0000f20013007a0c */ /* 0x000fe40003f66270 */
[----:B------:R-:W-:Y:S02]  /*d3d0*/  @!P0 LEA.HI.X R7, R21, R4, R22, 0x2, P2 ;  /* 0x0000000415078211 */ /* 0x000fe400010f1416 */
[----:B------:R-:W-:Y:S01]  /*d3e0*/  ISETP.GE.AND P2, PT, R17, c[0x0][0x3c8], PT ;  /* 0x0000f20011007a0c */ /* 0x000fe20003f46270 */
[----:B------:R1:W-:Y:S01]  /*d3f0*/  @!P1 ST.E.64 [R2.64], R32 ;  /* 0x0000002002009985 */ /* 0x0003e2000c101b06 */
[----:B------:R-:W-:-:S03]  /*d400*/  ISETP.GE.AND P1, PT, R15, c[0x0][0x3c8], PT ;  /* 0x0000f2000f007a0c */ /* 0x000fc60003f26270 */
[----:B------:R2:W-:Y:S01]  /*d410*/  @!P0 ST.E.64 [R6.64], R34 ;  /* 0x0000002206008985 */ /* 0x0005e2000c101b06 */
[----:B------:R-:W-:Y:S02]  /*d420*/  ISETP.GE.AND P0, PT, R13, c[0x0][0x3c8], PT ;  /* 0x0000f2000d007a0c */ /* 0x000fe40003f06270 */
[----:B-1----:R-:W-:-:S04]  /*d430*/  @!P4 LEA R2, P6, R10, R0, 0x2 ;  /* 0x000000000a02c211 */ /* 0x002fc800078c10ff */
[----:B------:R-:W-:Y:S02]  /*d440*/  @!P4 LEA.HI.X R3, R10, R4, R11, 0x2, P6 ;  /* 0x000000040a03c211 */ /* 0x000fe400030f140b */
[----:B------:R-:W-:-:S03]  /*d450*/  @!P3 LEA R10, P6, R19, R0, 0x2 ;  /* 0x00000000130ab211 */ /* 0x000fc600078c10ff */
[----:B------:R1:W-:Y:S01]  /*d460*/  @!P4 ST.E.64 [R2.64], R36 ;  /* 0x000000240200c985 */ /* 0x0003e2000c101b06 */
[----:B------:R-:W-:Y:S02]  /*d470*/  @!P2 LEA R8, P4, R17, R0, 0x2 ;  /* 0x000000001108a211 */ /* 0x000fe400078810ff */
[----:B------:R-:W-:Y:S02]  /*d480*/  @!P3 LEA.HI.X R11, R19, R4, R20, 0x2, P6 ;  /* 0x00000004130bb211 */ /* 0x000fe400030f1414 */
[----:B--2---:R-:W-:Y:S02]  /*d490*/  @!P1 LEA R6, P6, R15, R0, 0x2 ;  /* 0x000000000f069211 */ /* 0x004fe400078c10ff */
[-C--:B------:R-:W-:Y:S02]  /*d4a0*/  @!P2 LEA.HI.X R9, R17, R4.reuse, R18, 0x2, P4 ;  /* 0x000000041109a211 */ /* 0x080fe400020f1412 */
[----:B------:R-:W-:Y:S01]  /*d4b0*/  @!P1 LEA.HI.X R7, R15, R4, R16, 0x2, P6 ;  /* 0x000000040f079211 */ /* 0x000fe200030f1410 */
[----:B------:R2:W-:Y:S04]  /*d4c0*/  @!P3 ST.E.64 [R10.64], R52 ;  /* 0x000000340a00b985 */ /* 0x0005e8000c101b06 */
[----:B------:R2:W-:Y:S04]  /*d4d0*/  @!P2 ST.E.64 [R8.64], R48 ;  /* 0x000000300800a985 */ /* 0x0005e8000c101b06 */
[----:B------:R2:W-:Y:S01]  /*d4e0*/  @!P1 ST.E.64 [R6.64], R38 ;  /* 0x0000002606009985 */ /* 0x0005e2000c101b06 */
[----:B-1----:R-:W-:-:S04]  /*d4f0*/  @!P0 LEA R2, P4, R13, R0, 0x2 ;  /* 0x000000000d028211 */ /* 0x002fc800078810ff */
[----:B------:R-:W-:-:S05]  /*d500*/  @!P0 LEA.HI.X R3, R13, R4, R14, 0x2, P4 ;  /* 0x000000040d038211 */ /* 0x000fca00020f140e */
[----:B------:R2:W-:Y:S04]  /*d510*/  @!P0 ST.E.64 [R2.64], R26 ;  /* 0x0000001a02008985 */ /* 0x0005e8000c101b06 */
.L_x_119:
[----:B------:R-:W-:Y:S05]  /*d520*/  BSYNC B0 ;  /* 0x0000000000007941 */ /* 0x000fea0003800000 */
.L_x_118:
[----:B------:R-:W-:Y:S05]  /*d530*/  BRA.DIV ~URZ, `(.L_x_120) ;  /* 0x000043c27f007947 */ /* 0x000fea000b800000 */
[----:B--2---:R2:W3:Y:S04]  /*d540*/  SHFL.IDX PT, R4, R5, 0x3, 0x1c1f ;  /* 0x007c1f0005047f89 */ /* 0x0044e800000e0000 */
[----:B-1----:R2:W1:Y:S02]  /*d550*/  SHFL.IDX PT, R0, R12, 0x3, 0x1c1f ;  /* 0x007c1f000c007f89 */ /* 0x00246400000e0000 */
.L_x_197:
[----:B------:R-:W-:Y:S05]  /*d560*/  @P5 BRA `(.L_x_108) ;  /* 0x00000ff000005947 */ /* 0x000fea0003800000 */
[----:B---3--:R-:W3:Y:S04]  /*d570*/  LDL R6, [R1+0x74] ;  /* 0x0000740001067983 */ /* 0x008ee80000100800 */
[----:B------:R-:W5:Y:S04]  /*d580*/  LDL R10, [R1+0x68] ;  /* 0x00006800010a7983 */ /* 0x000f680000100800 */
[----:B--2---:R-:W2:Y:S04]  /*d590*/  LDL R8, [R1+0x64] ;  /* 0x0000640001087983 */ /* 0x004ea80000100800 */
        /* <DEDUP_REMOVED lines=11> */
[----:B---3--:R-:W-:-:S02]  /*d650*/  ISETP.GE.AND P0, PT, R6, c[0x0][0x3c8], PT ;  /* 0x0000f20006007a0c */ /* 0x008fc40003f06270 */
[----:B-----5:R-:W-:Y:S02]  /*d660*/  ISETP.GE.AND P4, PT, R10, c[0x0][0x3c8], PT ;  /* 0x0000f2000a007a0c */ /* 0x020fe40003f86270 */
[----:B--2---:R-:W-:-:S09]  /*d670*/  ISETP.GE.AND P5, PT, R8, c[0x0][0x3c8], PT ;  /* 0x0000f20008007a0c */ /* 0x004fd20003fa6270 */
[----:B-1----:R-:W-:Y:S02]  /*d680*/  @!P0 IMAD.MOV.U32 R2, RZ, RZ, R0 ;  /* 0x000000ffff028224 */ /* 0x002fe400078e0000 */
[----:B------:R-:W-:-:S04]  /*d690*/  @!P0 IMAD.MOV.U32 R3, RZ, RZ, R4 ;  /* 0x000000ffff038224 */ /* 0x000fc800078e0004 */
[----:B------:R-:W-:Y:S01]  /*d6a0*/  @!P0 IMAD.WIDE R2, R6, 0x4, R2 ;  /* 0x0000000406028825 */ /* 0x000fe200078e0202 */
[----:B----4-:R-:W-:-:S04]  /*d6b0*/  ISETP.GE.AND P3, PT, R18, c[0x0][0x3c8], PT ;  /* 0x0000f20012007a0c */ /* 0x010fc80003f66270 */
[----:B------:R1:W-:Y:S01]  /*d6c0*/  @!P0 ST.E.64 [R2.64], R30 ;  /* 0x0000001e02008985 */ /* 0x0003e2000c101b06 */
[----:B------:R-:W-:Y:S02]  /*d6d0*/  @!P4 LEA R6, P0, R10, R0, 0x2 ;  /* 0x000000000a06c211 */ /* 0x000fe400078010ff */
[----:B------:R-:W-:Y:S02]  /*d6e0*/  ISETP.GE.AND P2, PT, R16, c[0x0][0x3c8], PT ;  /* 0x0000f20010007a0c */ /* 0x000fe40003f46270 */
[----:B------:R-:W-:Y:S02]  /*d6f0*/  ISETP.GE.AND P1, PT, R14, c[0x0][0x3c8], PT ;  /* 0x0000f2000e007a0c */ /* 0x000fe40003f26270 */
[----:B------:R-:W-:Y:S02]  /*d700*/  @!P4 LEA.HI.X R7, R10, R4, R11, 0x2, P0 ;  /* 0x000000040a07c211 */ /* 0x000fe400000f140b */
[----:B------:R-:W-:-:S03]  /*d710*/  ISETP.GE.AND P0, PT, R12, c[0x0][0x3c8], PT ;  /* 0x0000f2000c007a0c */ /* 0x000fc60003f06270 */
[----:B------:R2:W-:Y:S01]  /*d720*/  @!P4 ST.E.64 [R6.64], R44 ;  /* 0x0000002c0600c985 */ /* 0x0005e2000c101b06 */
[----:B------:R-:W-:-:S04]  /*d730*/  @!P3 LEA R10, P4, R18, R0, 0x2 ;  /* 0x00000000120ab211 */ /* 0x000fc800078810ff */
[----:B------:R-:W-:Y:S02]  /*d740*/  @!P3 LEA.HI.X R11, R18, R4, R19, 0x2, P4 ;  /* 0x00000004120bb211 */ /* 0x000fe400020f1413 */
[----:B-1----:R-:W-:-:S04]  /*d750*/  @!P5 LEA R2, P6, R8, R0, 0x2 ;  /* 0x000000000802d211 */ /* 0x002fc800078c10ff */
[----:B------:R-:W-:Y:S02]  /*d760*/  @!P5 LEA.HI.X R3, R8, R4, R9, 0x2, P6 ;  /* 0x000000040803d211 */ /* 0x000fe400030f1409 */
[----:B------:R-:W-:-:S03]  /*d770*/  @!P2 LEA R8, P6, R16, R0, 0x2 ;  /* 0x000000001008a211 */ /* 0x000fc600078c10ff */
[----:B------:R1:W-:Y:S01]  /*d780*/  @!P5 ST.E.64 [R2.64], R46 ;  /* 0x0000002e0200d985 */ /* 0x0003e2000c101b06 */
        /* <DEDUP_REMOVED lines=8> */
[----:B------:R2:W-:Y:S01]  /*d810*/  @!P0 ST.E.64 [R2.64], R40 ;  /* 0x0000002802008985 */ /* 0x0005e2000c101b06 */
[----:B------:R-:W-:-:S13]  /*d820*/  ISETP.GE.AND P0, PT, R5, c[0x0][0x3c8], PT ;  /* 0x0000f20005007a0c */ /* 0x000fda0003f06270 */
[----:B------:R-:W-:Y:S05]  /*d830*/  @P0 BRA `(.L_x_108) ;  /* 0x00000d2000000947 */ /* 0x000fea0003800000 */
[----:B------:R-:W3:Y:S01]  /*d840*/  LDL R12, [R1+0x98] ;  /* 0x00009800010c7983 */ /* 0x000ee20000100800 */
[----:B--2---:R-:W-:-:S04]  /*d850*/  LEA R2, P0, R5, R0, 0x2 ;  /* 0x0000000005027211 */ /* 0x004fc800078010ff */
[----:B---3--:R-:W-:-:S05]  /*d860*/  LEA.HI.X R3, R5, R4, R12, 0x2, P0 ;  /* 0x0000000405037211 */ /* 0x008fca00000f140c */
[----:B------:R1:W-:Y:S01]  /*d870*/  ST.E.64 [R2.64], R28 ;  /* 0x0000001c02007985 */ /* 0x0003e2000c101b06 */
[----:B------:R-:W-:Y:S05]  /*d880*/  BRA `(.L_x_108) ;  /* 0x00000cd000007947 */ /* 0x000fea0003800000 */
.L_x_93:
[----:B------:R-:W2:Y:S04]  /*d890*/  LDL.LU R4, [R1+0x6c] ;  /* 0x00006c0001047983 */ /* 0x000ea80000300800 */
[----:B------:R-:W3:Y:S01]  /*d8a0*/  LDL.LU R6, [R1+0x70] ;  /* 0x0000700001067983 */ /* 0x000ee20000300800 */
[----:B------:R-:W-:Y:S02]  /*d8b0*/  ISETP.NE.U32.AND P1, PT, RZ, c[0x0][0x508], PT ;  /* 0x00014200ff007a0c */ /* 0x000fe40003f25070 */
[----:B------:R-:W-:Y:S01]  /*d8c0*/  ISETP.NE.U32.AND P3, PT, RZ, c[0x0][0x500], PT ;  /* 0x00014000ff007a0c */ /* 0x000fe20003f65070 */
[----:B------:R-:W4:Y:S01]  /*d8d0*/  LDL.LU R0, [R1+0x78] ;  /* 0x0000780001007983 */ /* 0x000f220000300800 */
[----:B------:R-:W-:Y:S01]  /*d8e0*/  ISETP.NE.AND.EX P1, PT, RZ, c[0x0][0x50c], PT, P1 ;  /* 0x00014300ff007a0c */ /* 0x000fe20003f25310 */
[----:B------:R-:W-:Y:S01]  /*d8f0*/  IMAD.MOV.U32 R8, RZ, RZ, RZ ;  /* 0x000000ffff087224 */ /* 0x000fe200078e00ff */
[----:B------:R-:W-:Y:S01]  /*d900*/  ISETP.NE.AND.EX P3, PT, RZ, c[0x0][0x504], PT, P3 ;  /* 0x00014100ff007a0c */ /* 0x000fe20003f65330 */
[----:B------:R-:W-:Y:S01]  /*d910*/  IMAD.MOV.U32 R20, RZ, RZ, c[0x0][0x388] ;  /* 0x0000e200ff147624 */ /* 0x000fe200078e00ff */
[----:B--2---:R-:W-:-:S09]  /*d920*/  IADD3 R2, P2, R4, c[0x0][0x500], RZ ;  /* 0x0001400004027a10 */ /* 0x004fd20007f5e0ff */
[----:B------:R-:W-:Y:S02]  /*d930*/  @P1 IADD3 R4, P0, R4, c[0x0][0x508], RZ ;  /* 0x0001420004041a10 */ /* 0x000fe40007f1e0ff */
[C---:B---3--:R-:W-:Y:S02]  /*d940*/  IADD3.X R3, R6.reuse, c[0x0][0x504], RZ, P2, !PT ;  /* 0x0001410006037a10 */ /* 0x048fe400017fe4ff */
[----:B------:R-:W-:-:S03]  /*d950*/  @P1 IADD3.X R5, R6, c[0x0][0x50c], RZ, P0, !PT ;  /* 0x0001430006051a10 */ /* 0x000fc600007fe4ff */
[----:B------:R1:W5:Y:S04]  /*d960*/  @P3 LDG.E R8, [R2.64] ;  /* 0x0000000602083981 */ /* 0x000368000c1e1900 */
[----:B------:R1:W5:Y:S01]  /*d970*/  @P1 LDG.E R20, [R4.64] ;  /* 0x0000000604141981 */ /* 0x000362000c1e1900 */
[----:B----4-:R-:W-:-:S04]  /*d980*/  ISETP.NE.AND P0, PT, R0, RZ, PT ;  /* 0x000000ff0000720c */ /* 0x010fc80003f05270 */
[----:B------:R-:W-:Y:S01]  /*d990*/  SEL R19, R0, c[0x0][0x3d4], P0 ;  /* 0x0000f50000137a07 */ /* 0x000fe20000000000 */
[----:B------:R-:W-:Y:S05]  /*d9a0*/  @P1 BRA `(.L_x_121) ;  /* 0x0000004000001947 */ /* 0x000fea0003800000 */
[----:B------:R-:W-:Y:S05]  /*d9b0*/  @!P3 BRA `(.L_x_121) ;  /* 0x000000300000b947 */ /* 0x000fea0003800000 */
[----:B------:R2:W3:Y:S04]  /*d9c0*/  LDG.E R0, [R2.64] ;  /* 0x0000000602007981 */ /* 0x0004e8000c1e1900 */
[----:B-12---:R-:W3:Y:S02]  /*d9d0*/  LDG.E R2, [R2.64+0x4] ;  /* 0x0000040602027981 */ /* 0x006ee4000c1e1900 */
[----:B---3-5:R-:W-:Y:S02]  /*d9e0*/  IADD3 R20, -R0, R2, RZ ;  /* 0x0000000200147210 */ /* 0x028fe40007ffe1ff */
.L_x_121:
[----:B-1----:R-:W2:Y:S04]  /*d9f0*/  LDL.LU R4, [R1+0x48] ;  /* 0x0000480001047983 */ /* 0x002ea80000300800 */
[----:B------:R-:W3:Y:S04]  /*da00*/  LDL.LU R2, [R1+0x3c] ;  /* 0x00003c0001027983 */ /* 0x000ee80000300800 */
[----:B------:R-:W4:Y:S01]  /*da10*/  LDL.LU R0, [R1+0x7c] ;  /* 0x00007c0001007983 */ /* 0x000f220000300800 */
[----:B------:R-:W-:Y:S01]  /*da20*/  BSSY B0, `(.L_x_122) ;  /* 0x0000039000007945 */ /* 0x000fe20003800000 */
[----:B-----5:R-:W-:-:S02]  /*da30*/  SHF.R.S32.HI R18, RZ, 0x1f, R8 ;  /* 0x0000001fff127819 */ /* 0x020fc40000011408 */
[----:B------:R-:W1:Y:S02]  /*da40*/  S2R R3, SR_TID.X ;  /* 0x0000000000037919 */ /* 0x000e640000002100 */
[----:B-1----:R-:W-:Y:S02]  /*da50*/  ISETP.GT.AND P0, PT, R3, 0x7f, PT ;  /* 0x0000007f0300780c */ /* 0x002fe40003f04270 */
[----:B--2---:R-:W-:Y:S02]  /*da60*/  LOP3.LUT R14, R4, 0xffff, RZ, 0xc0, !PT ;  /* 0x0000ffff040e7812 */ /* 0x004fe400078ec0ff */
[----:B---3--:R-:W-:Y:S02]  /*da70*/  SEL R15, R2, RZ, !P3 ;  /* 0x000000ff020f7207 */ /* 0x008fe40005800000 */
[----:B----4-:R-:W-:-:S07]  /*da80*/  SEL R21, R0, RZ, !P3 ;  /* 0x000000ff00157207 */ /* 0x010fce0005800000 */
[----:B------:R-:W-:Y:S05]  /*da90*/  @P0 BRA `(.L_x_123) ;  /* 0x0000031000000947 */ /* 0x000fea0003800000 */
[----:B------:R-:W2:Y:S01]  /*daa0*/  LDL R2, [R1+0x44] ;  /* 0x0000440001027983 */ /* 0x000ea20000100800 */
[----:B------:R-:W-:Y:S01]  /*dab0*/  IMAD R0, R20, c[0x0][0x4e8], RZ ;  /* 0x00013a0014007a24 */ /* 0x000fe200078e02ff */
[----:B--2---:R-:W-:-:S04]  /*dac0*/  LEA R9, R2, R3, 0x7 ;  /* 0x0000000302097211 */ /* 0x004fc800078e38ff */
[----:B------:R-:W-:-:S13]  /*dad0*/  ISETP.GE.AND P0, PT, R9, R0, PT ;  /* 0x000000000900720c */ /* 0x000fda0003f06270 */
[----:B------:R-:W-:Y:S05]  /*dae0*/  @P0 BRA `(.L_x_123) ;  /* 0x000002c000000947 */ /* 0x000fea0003800000 */
[----:B------:R-:W2:Y:S01]  /*daf0*/  LDL.LU R22, [R1+0x80] ;  /* 0x0000800001167983 */ /* 0x000ea20000300800 */
[----:B------:R-:W-:Y:S01]  /*db00*/  IMAD.MOV.U32 R0, RZ, RZ, 0x368 ;  /* 0x00000368ff007424 */ /* 0x000fe200078e00ff */
[----:B------:R-:W-:-:S04]  /*db10*/  ISETP.GT.AND P2, PT, R19, 0x1, PT ;  /* 0x000000011300780c */ /* 0x000fc80003f44270 */
[----:B------:R-:W-:-:S04]  /*db20*/  SEL R0, R0, 0x328, P2 ;  /* 0x0000032800007807 */ /* 0x000fc80001000000 */
[----:B------:R1:W3:Y:S08]  /*db30*/  LDC.64 R6, c[0x0][R0+0x170] ;  /* 0x00005c0000067b82 */ /* 0x0002f00000000a00 */
[----:B------:R1:W4:Y:S08]  /*db40*/  LDC.64 R4, c[0x0][R0+0x168] ;  /* 0x00005a0000047b82 */ /* 0x0003300000000a00 */
[----:B------:R1:W5:Y:S08]  /*db50*/  LDC.64 R12, c[0x0][R0+0x178] ;  /* 0x00005e00000c7b82 */ /* 0x0003700000000a00 */
[----:B------:R1:W2:Y:S02]  /*db60*/  LDC.64 R10, c[0x0][R0+0x160] ;  /* 0x00005800000a7b82 */ /* 0x0002a40000000a00 */
[----:B-1----:R-:W-:-:S02]  /*db70*/  IMAD.MOV.U32 R0, RZ, RZ, c[0x0][0x4e8] ;  /* 0x00013a00ff007624 */ /* 0x002fc400078e00ff */
[-C--:B---3--:R-:W-:Y:S02]  /*db80*/  IMAD R7, R7, R15.reuse, RZ ;  /* 0x0000000f07077224 */ /* 0x088fe400078e02ff */
[----:B------:R-:W-:Y:S01]  /*db90*/  IMAD.WIDE.U32 R2, R6, R15, RZ ;  /* 0x0000000f06027225 */ /* 0x000fe200078e00ff */
[----:B------:R-:W-:Y:S02]  /*dba0*/  ISETP.NE.AND P0, PT, R0, 0x1, PT ;  /* 0x000000010000780c */ /* 0x000fe40003f05270 */
[----:B------:R-:W-:Y:S01]  /*dbb0*/  MOV R0, R9 ;  /* 0x0000000900007202 */ /* 0x000fe20000000f00 */
[----:B------:R-:W-:Y:S02]  /*dbc0*/  IMAD R7, R6, R21, R7 ;  /* 0x0000001506077224 */ /* 0x000fe400078e0207 */
[-C--:B----4-:R-:W-:Y:S02]  /*dbd0*/  IMAD R16, R5, R14.reuse, RZ ;  /* 0x0000000e05107224 */ /* 0x090fe400078e02ff */
[----:B------:R-:W-:Y:S01]  /*dbe0*/  IMAD.WIDE.U32 R4, R4, R14, RZ ;  /* 0x0000000e04047225 */ /* 0x000fe200078e00ff */
[----:B------:R-:W-:-:S03]  /*dbf0*/  IADD3 R3, R3, R7, RZ ;  /* 0x0000000703037210 */ /* 0x000fc60007ffe0ff */
[----:B------:R-:W-:Y:S02]  /*dc00*/  IMAD.IADD R16, R5, 0x1, R16 ;  /* 0x0000000105107824 */ /* 0x000fe400078e0210 */
[----:B------:R-:W-:-:S05]  /*dc10*/  @P0 IMAD.HI.U32 R17, R9, c[0x0][0x4ec], RZ ;  /* 0x00013b0009110a27 */ /* 0x000fca00078e00ff */
[----:B------:R-:W-:Y:S02]  /*dc20*/  @P0 SHF.R.U32.HI R0, RZ, c[0x0][0x4f0], R17 ;  /* 0x00013c00ff000a19 */ /* 0x000fe40000011611 */
[----:B------:R-:W-:-:S03]  /*dc30*/  IADD3 R17, P1, P0, R2, R4, R8 ;  /* 0x0000000402117210 */ /* 0x000fc6000783e008 */
[----:B------:R-:W-:-:S04]  /*dc40*/  IMAD.MOV R2, RZ, RZ, -R0 ;  /* 0x000000ffff027224 */ /* 0x000fc800078e0a00 */
[----:B------:R-:W-:Y:S01]  /*dc50*/  IMAD R2, R2, c[0x0][0x4e8], R9 ;  /* 0x00013a0002027a24 */ /* 0x000fe200078e0209 */
[----:B------:R-:W-:Y:S02]  /*dc60*/  IADD3.X R9, R3, R16, R18, P1, P0 ;  /* 0x0000001003097210 */ /* 0x000fe40000fe0412 */
[----:B------:R-:W-:Y:S02]  /*dc70*/  SHF.R.S32.HI R3, RZ, 0x1f, R0 ;  /* 0x0000001fff037819 */ /* 0x000fe40000011400 */
[----:B--2---:R-:W-:-:S05]  /*dc80*/  SEL R6, R22, RZ, P2 ;  /* 0x000000ff16067207 */ /* 0x004fca0001000000 */
[-C--:B-----5:R-:W-:Y:S02]  /*dc90*/  IMAD R7, R13, R6.reuse, RZ ;  /* 0x000000060d077224 */ /* 0x0a0fe400078e02ff */
[----:B------:R-:W-:Y:S01]  /*dca0*/  IMAD.WIDE.U32 R4, R12, R6, RZ ;  /* 0x000000060c047225 */ /* 0x000fe200078e00ff */
[----:B------:R-:W-:-:S04]  /*dcb0*/  SHF.R.S32.HI R6, RZ, 0x1f, R2 ;  /* 0x0000001fff067819 */ /* 0x000fc80000011402 */
[----:B------:R-:W-:Y:S01]  /*dcc0*/  IADD3 R5, R5, R7, RZ ;  /* 0x0000000705057210 */ /* 0x000fe20007ffe0ff */
[----:B------:R-:W-:Y:S01]  /*dcd0*/  IMAD.MOV.U32 R7, RZ, RZ, c[0x0][0x4a8] ;  /* 0x00012a00ff077624 */ /* 0x000fe200078e00ff */
[----:B------:R-:W-:Y:S01]  /*dce0*/  IADD3 R4, P1, P0, R0, R17, R4 ;  /* 0x0000001100047210 */ /* 0x000fe2000783e004 */
[----:B------:R-:W-:-:S03]  /*dcf0*/  IMAD R0, R11, R2, RZ ;  /* 0x000000020b007224 */ /* 0x000fc600078e02ff */
[----:B------:R-:W-:Y:S01]  /*dd00*/  IADD3.X R5, R3, R9, R5, P1, P0 ;  /* 0x0000000903057210 */ /* 0x000fe20000fe0405 */
[----:B------:R-:W-:-:S04]  /*dd10*/  IMAD R0, R10, R6, R0 ;  /* 0x000000060a007224 */ /* 0x000fc800078e0200 */
[----:B------:R-:W-:Y:S01]  /*dd20*/  IMAD.WIDE.U32 R2, R10, R2, R4 ;  /* 0x000000020a027225 */ /* 0x000fe200078e0004 */
[----:B------:R-:W-:Y:S02]  /*dd30*/  MOV R5, c[0x0][0x4ac] ;  /* 0x00012b0000057a02 */ /* 0x000fe40000000f00 */
[----:B------:R-:W-:Y:S01]  /*dd40*/  SEL R4, R7, c[0x0][0x450], P2 ;  /* 0x0001140007047a07 */ /* 0x000fe20001000000 */
[----:B------:R-:W-:Y:S01]  /*dd50*/  IMAD.IADD R0, R3, 0x1, R0 ;  /* 0x0000000103007824 */ /* 0x000fe200078e0200 */
[----:B------:R-:W-:Y:S02]  /*dd60*/  SEL R5, R5, c[0x0][0x454], P2 ;  /* 0x0001150005057a07 */ /* 0x000fe40001000000 */
[----:B------:R-:W-:-:S04]  /*dd70*/  LEA R4, P0, R2, R4, 0x2 ;  /* 0x0000000402047211 */ /* 0x000fc800078010ff */
[----:B------:R-:W-:Y:S02]  /*dd80*/  LEA.HI.X R5, R2, R5, R0, 0x2, P0 ;  /* 0x0000000502057211 */ /* 0x000fe400000f1400 */
[----:B------:R-:W-:-:S05]  /*dd90*/  MOV R0, 0xff800000 ;  /* 0xff80000000007802 */ /* 0x000fca0000000f00 */
[----:B------:R1:W-:Y:S02]  /*dda0*/  STG.E [R4.64], R0 ;  /* 0x0000000004007986 */ /* 0x0003e4000c101906 */
.L_x_123:
[----:B------:R-:W-:Y:S05]  /*ddb0*/  BSYNC B0 ;  /* 0x0000000000007941 */ /* 0x000fea0003800000 */
.L_x_122:
[----:B------:R-:W-:-:S13]  /*ddc0*/  ISETP.GT.AND P0, PT, R19, 0x1, PT ;  /* 0x000000011300780c */ /* 0x000fda0003f04270 */
[----:B------:R-:W-:Y:S05]  /*ddd0*/  @P0 BRA `(.L_x_108) ;  /* 0x0000078000000947 */ /* 0x000fea0003800000 */
[----:B-1----:R-:W2:Y:S01]  /*dde0*/  LDL R0, [R1+0x44] ;  /* 0x0000440001007983 */ /* 0x002ea20000100800 */
[----:B------:R-:W-:-:S03]  /*ddf0*/  MOV R2, c[0x0][0x4e8] ;  /* 0x00013a0000027a02 */ /* 0x000fc60000000f00 */
[----:B------:R-:W1:Y:S01]  /*de00*/  S2R R3, SR_TID.X ;  /* 0x0000000000037919 */ /* 0x000e620000002100 */
[----:B------:R-:W-:Y:S02]  /*de10*/  ISETP.NE.AND P0, PT, R2, 0x1, PT ;  /* 0x000000010200780c */ /* 0x000fe40003f05270 */
[----:B-1----:R-:W-:-:S04]  /*de20*/  SHF.R.S32.HI R4, RZ, 0x1f, R3 ;  /* 0x0000001fff047819 */ /* 0x002fc80000011403 */
[----:B------:R-:W-:Y:S01]  /*de30*/  LEA.HI R4, R4, R3, RZ, 0x3 ;  /* 0x0000000304047211 */ /* 0x000fe200078f18ff */
[----:B------:R-:W-:-:S03]  /*de40*/  IMAD.WIDE.U32 R2, R8, c[0x0][0x3a0], RZ ;  /* 0x0000e80008027a25 */ /* 0x000fc600078e00ff */
[----:B------:R-:W-:-:S04]  /*de50*/  SHF.R.S32.HI R4, RZ, 0x3, R4 ;  /* 0x00000003ff047819 */ /* 0x000fc80000011404 */
[----:B------:R-:W-:Y:S02]  /*de60*/  LEA R4, R244, R4, 0x4 ;  /* 0x00000004f4047211 */ /* 0x000fe400078e20ff */
[----:B--2---:R-:W-:Y:S01]  /*de70*/  MOV R5, R0 ;  /* 0x0000000000057202 */ /* 0x004fe20000000f00 */
[----:B------:R-:W-:-:S03]  /*de80*/  IMAD R0, R18, c[0x0][0x3a0], RZ ;  /* 0x0000e80012007a24 */ /* 0x000fc600078e02ff */
[----:B------:R-:W-:Y:S01]  /*de90*/  LEA R4, R5, R4, 0x7 ;  /* 0x0000000405047211 */ /* 0x000fe200078e38ff */
[----:B------:R-:W-:Y:S02]  /*dea0*/  IMAD R0, R8, c[0x0][0x3a4], R0 ;  /* 0x0000e90008007a24 */ /* 0x000fe400078e0200 */
[----:B------:R-:W-:Y:S02]  /*deb0*/  IMAD R5, R21, c[0x0][0x3f0], RZ ;  /* 0x0000fc0015057a24 */ /* 0x000fe400078e02ff */
[----:B------:R-:W-:Y:S01]  /*dec0*/  IMAD.IADD R3, R3, 0x1, R0 ;  /* 0x0000000103037824 */ /* 0x000fe200078e0200 */
[----:B------:R-:W-:Y:S01]  /*ded0*/  MOV R0, R4 ;  /* 0x0000000400007202 */ /* 0x000fe20000000f00 */
[----:B------:R-:W-:-:S04]  /*dee0*/  @P0 IMAD.HI.U32 R6, R4, c[0x0][0x4ec], RZ ;  /* 0x00013b0004060a27 */ /* 0x000fc800078e00ff */
[C---:B------:R-:W-:Y:S01]  /*def0*/  IMAD.WIDE.U32 R2, R14.reuse, c[0x0][0x3e8], R2 ;  /* 0x0000fa000e027a25 */ /* 0x040fe200078e0002 */
[----:B------:R-:W-:Y:S02]  /*df00*/  @P0 SHF.R.U32.HI R0, RZ, c[0x0][0x4f0], R6 ;  /* 0x00013c00ff000a19 */ /* 0x000fe40000011606 */
[----:B------:R-:W-:Y:S01]  /*df10*/  ISETP.GE.AND P0, PT, R231, c[0x0][0x3c8], PT ;  /* 0x0000f200e7007a0c */ /* 0x000fe20003f06270 */
[----:B------:R-:W-:Y:S01]  /*df20*/  IMAD R3, R14, c[0x0][0x3ec], R3 ;  /* 0x0000fb000e037a24 */ /* 0x000fe200078e0203 */
[----:B------:R-:W-:Y:S01]  /*df30*/  SHF.R.S32.HI R6, RZ, 0x1f, R0 ;  /* 0x0000001fff067819 */ /* 0x000fe20000011400 */
[C---:B------:R-:W-:Y:S01]  /*df40*/  IMAD R7, R15.reuse, c[0x0][0x3f4], R5 ;  /* 0x0000fd000f077a24 */ /* 0x040fe200078e0205 */
[----:B------:R-:W-:Y:S01]  /*df50*/  IADD3 R5, -R0, RZ, RZ ;  /* 0x000000ff00057210 */ /* 0x000fe20007ffe1ff */
[----:B------:R-:W-:-:S04]  /*df60*/  IMAD.WIDE.U32 R2, R15, c[0x0][0x3f0], R2 ;  /* 0x0000fc000f027a25 */ /* 0x000fc800078e0002 */
[----:B------:R-:W-:Y:S02]  /*df70*/  IMAD R6, R6, c[0x0][0x3e0], RZ ;  /* 0x0000f80006067a24 */ /* 0x000fe400078e02ff */
[----:B------:R-:W-:Y:S02]  /*df80*/  IMAD.IADD R3, R3, 0x1, R7 ;  /* 0x0000000103037824 */ /* 0x000fe400078e0207 */
        /* <DEDUP_REMOVED lines=13> */
.L_x_198:
[----:B------:R-:W-:Y:S05]  /*e060*/  BRA.DIV ~URZ, `(.L_x_125) ;  /* 0x000039d27f007947 */ /* 0x000fea000b800000 */
[----:B------:R3:W4:Y:S02]  /*e070*/  SHFL.IDX PT, R2, R6, RZ, 0x181f ;  /* 0x00181fff06027589 */ /* 0x00072400000e0000 */
.L_x_199:
[----:B------:R-:W5:Y:S02]  /*e080*/  S2R R0, SR_TID.X ;  /* 0x0000000000007919 */ /* 0x000f640000002100 */
[----:B-----5:R-:W-:-:S04]  /*e090*/  SHF.R.S32.HI R3, RZ, 0x1f, R0 ;  /* 0x0000001fff037819 */ /* 0x020fc80000011400 */
[----:B------:R-:W-:Y:S02]  /*e0a0*/  LEA.HI R3, R3, R0, RZ, 0x3 ;  /* 0x0000000003037211 */ /* 0x000fe400078f18ff */
[----:B------:R-:W5:Y:S02]  /*e0b0*/  LDL.LU R0, [R1+0x44] ;  /* 0x0000440001007983 */ /* 0x000f640000300800 */
[----:B------:R-:W-:Y:S01]  /*e0c0*/  SHF.R.S32.HI R3, RZ, 0x3, R3 ;  /* 0x00000003ff037819 */ /* 0x000fe20000011403 */
[----:B------:R-:W-:Y:S01]  /*e0d0*/  IMAD R4, R20, c[0x0][0x4e8], RZ ;  /* 0x00013a0014047a24 */ /* 0x000fe200078e02ff */
[----:B------:R-:W-:-:S03]  /*e0e0*/  SHF.R.S32.HI R8, RZ, 0x1f, R231 ;  /* 0x0000001fff087819 */ /* 0x000fc600000114e7 */
[----:B-----5:R-:W-:-:S05]  /*e0f0*/  IMAD R0, R0, 0x80, R3 ;  /* 0x0000008000007824 */ /* 0x020fca00078e0203 */
[----:B------:R-:W-:-:S13]  /*e100*/  ISETP.GE.OR P2, PT, R0, R4, P0 ;  /* 0x000000040000720c */ /* 0x000fda0000746670 */
[----:B----4-:R-:W-:-:S04]  /*e110*/  @!P2 LEA R2, P1, R231, R2, 0x1 ;  /* 0x00000002e702a211 */ /* 0x010fc800078208ff */
[----:B--2---:R-:W-:-:S05]  /*e120*/  @!P2 LEA.HI.X R3, R231, R7, R8, 0x1, P1 ;  /* 0x00000007e703a211 */ /* 0x004fca00008f0c08 */
[----:B------:R2:W-:Y:S01]  /*e130*/  @!P2 ST.E.128 [R2.64], RZ ;  /* 0x000000ff0200a985 */ /* 0x0005e2000c101d06 */
[----:B------:R-:W-:Y:S05]  /*e140*/  BRA.DIV ~URZ, `(.L_x_126) ;  /* 0x000039627f007947 */ /* 0x000fea000b800000 */
[----:B------:R4:W1:Y:S04]  /*e150*/  SHFL.IDX PT, R7, R5, 0x1, 0x181f ;  /* 0x00381f0005077f89 */ /* 0x00086800000e0000 */
[----:B--2---:R4:W2:Y:S02]  /*e160*/  SHFL.IDX PT, R2, R6, 0x1, 0x181f ;  /* 0x00381f0006027f89 */ /* 0x0048a400000e0000 */
.L_x_200:
[----:B------:R-:W-:Y:S02]  /*e170*/  IADD3 R3, R0, 0x10, RZ ;  /* 0x0000001000037810 */ /* 0x000fe40007ffe0ff */
[----:B------:R-:W-:Y:S02]  /*e180*/  SHF.R.S32.HI R8, RZ, 0x1f, R231 ;  /* 0x0000001fff087819 */ /* 0x000fe400000114e7 */
[----:B------:R-:W-:-:S13]  /*e190*/  ISETP.GE.OR P2, PT, R3, R4, P0 ;  /* 0x000000040300720c */ /* 0x000fda0000746670 */
[----:B--2---:R-:W-:-:S04]  /*e1a0*/  @!P2 LEA R2, P1, R231, R2, 0x1 ;  /* 0x00000002e702a211 */ /* 0x004fc800078208ff */
[----:B-1----:R-:W-:-:S05]  /*e1b0*/  @!P2 LEA.HI.X R3, R231, R7, R8, 0x1, P1 ;  /* 0x00000007e703a211 */ /* 0x002fca00008f0c08 */
[----:B------:R1:W-:Y:S01]  /*e1c0*/  @!P2 ST.E.128 [R2.64], RZ ;  /* 0x000000ff0200a985 */ /* 0x0003e2000c101d06 */
[----:B------:R-:W-:Y:S05]  /*e1d0*/  BRA.DIV ~URZ, `(.L_x_127) ;  /* 0x000039a27f007947 */ /* 0x000fea000b800000 */
[----:B------:R2:W1:Y:S02]  /*e1e0*/  SHFL.IDX PT, R7, R5, 0x2, 0x181f ;  /* 0x00581f0005077f89 */ /* 0x00046400000e0000 */
.L_x_201:
[----:B------:R-:W-:Y:S05]  /*e1f0*/  BRA.DIV ~URZ, `(.L_x_128) ;  /* 0x000039f27f007947 */ /* 0x000fea000b800000 */
[----:B-1----:R1:W2:Y:S02]  /*e200*/  SHFL.IDX PT, R2, R6, 0x2, 0x181f ;  /* 0x00581f0006027f89 */ /* 0x0022a400000e0000 */
.L_x_202:
[----:B------:R-:W-:Y:S02]  /*e210*/  IADD3 R3, R0, 0x20, RZ ;  /* 0x0000002000037810 */ /* 0x000fe40007ffe0ff */
[----:B------:R-:W-:Y:S02]  /*e220*/  SHF.R.S32.HI R8, RZ, 0x1f, R231 ;  /* 0x0000001fff087819 */ /* 0x000fe400000114e7 */
[----:B------:R-:W-:-:S13]  /*e230*/  ISETP.GE.OR P2, PT, R3, R4, P0 ;  /* 0x000000040300720c */ /* 0x000fda0000746670 */
[----:B--2---:R-:W-:-:S04]  /*e240*/  @!P2 LEA R2, P1, R231, R2, 0x1 ;  /* 0x00000002e702a211 */ /* 0x004fc800078208ff */
[----:B------:R-:W-:-:S05]  /*e250*/  @!P2 LEA.HI.X R3, R231, R7, R8, 0x1, P1 ;  /* 0x00000007e703a211 */ /* 0x000fca00008f0c08 */
[----:B------:R2:W-:Y:S01]  /*e260*/  @!P2 ST.E.128 [R2.64], RZ ;  /* 0x000000ff0200a985 */ /* 0x0005e2000c101d06 */
[----:B------:R-:W-:Y:S05]  /*e270*/  BRA.DIV ~URZ, `(.L_x_129) ;  /* 0x000039e27f007947 */ /* 0x000fea000b800000 */
[----:B------:R1:W2:Y:S04]  /*e280*/  SHFL.IDX PT, R7, R5, 0x3, 0x181f ;  /* 0x00781f0005077f89 */ /* 0x0002a800000e0000 */
[----:B--2---:R1:W2:Y:S02]  /*e290*/  SHFL.IDX PT, R2, R6, 0x3, 0x181f ;  /* 0x00781f0006027f89 */ /* 0x0042a400000e0000 */
.L_x_203:
[----:B------:R-:W-:Y:S02]  /*e2a0*/  IADD3 R3, R0, 0x30, RZ ;  /* 0x0000003000037810 */ /* 0x000fe40007ffe0ff */
[----:B------:R-:W-:Y:S02]  /*e2b0*/  SHF.R.S32.HI R8, RZ, 0x1f, R231 ;  /* 0x0000001fff087819 */ /* 0x000fe400000114e7 */
[----:B------:R-:W-:-:S13]  /*e2c0*/  ISETP.GE.OR P2, PT, R3, R4, P0 ;  /* 0x000000040300720c */ /* 0x000fda0000746670 */
[----:B--2---:R-:W-:-:S04]  /*e2d0*/  @!P2 LEA R2, P1, R231, R2, 0x1 ;  /* 0x00000002e702a211 */ /* 0x004fc800078208ff */
[----:B------:R-:W-:-:S05]  /*e2e0*/  @!P2 LEA.HI.X R3, R231, R7, R8, 0x1, P1 ;  /* 0x00000007e703a211 */ /* 0x000fca00008f0c08 */
[----:B------:R2:W-:Y:S01]  /*e2f0*/  @!P2 ST.E.128 [R2.64], RZ ;  /* 0x000000ff0200a985 */ /* 0x0005e2000c101d06 */
[----:B------:R-:W-:Y:S05]  /*e300*/  BRA.DIV ~URZ, `(.L_x_130) ;  /* 0x00003a227f007947 */ /* 0x000fea000b800000 */
[----:B------:R1:W2:Y:S02]  /*e310*/  SHFL.IDX PT, R7, R5, 0x4, 0x181f ;  /* 0x00981f0005077f89 */ /* 0x0002a400000e0000 */
.L_x_204:
[----:B------:R-:W-:Y:S05]  /*e320*/  BRA.DIV ~URZ, `(.L_x_131) ;  /* 0x00003a727f007947 */ /* 0x000fea000b800000 */
[----:B--2---:R2:W1:Y:S02]  /*e330*/  SHFL.IDX PT, R2, R6, 0x4, 0x181f ;  /* 0x00981f0006027f89 */ /* 0x00446400000e0000 */
.L_x_205:
[----:B------:R-:W-:Y:S02]  /*e340*/  IADD3 R3, R0, 0x40, RZ ;  /* 0x0000004000037810 */ /* 0x000fe40007ffe0ff */
[----:B------:R-:W-:Y:S02]  /*e350*/  SHF.R.S32.HI R8, RZ, 0x1f, R231 ;  /* 0x0000001fff087819 */ /* 0x000fe400000114e7 */
[----:B------:R-:W-:-:S13]  /*e360*/  ISETP.GE.OR P2, PT, R3, R4, P0 ;  /* 0x000000040300720c */ /* 0x000fda0000746670 */
[----:B-1----:R-:W-:-:S04]  /*e370*/  @!P2 LEA R2, P1, R231, R2, 0x1 ;  /* 0x00000002e702a211 */ /* 0x002fc800078208ff */
[----:B------:R-:W-:-:S05]  /*e380*/  @!P2 LEA.HI.X R3, R231, R7, R8, 0x1, P1 ;  /* 0x00000007e703a211 */ /* 0x000fca00008f0c08 */
[----:B------:R1:W-:Y:S01]  /*e390*/  @!P2 ST.E.128 [R2.64], RZ ;  /* 0x000000ff0200a985 */ /* 0x0003e2000c101d06 */
[----:B------:R-:W-:Y:S05]  /*e3a0*/  BRA.DIV ~URZ, `(.L_x_132) ;  /* 0x00003a627f007947 */ /* 0x000fea000b800000 */
[----:B------:R1:W2:Y:S04]  /*e3b0*/  SHFL.IDX PT, R7, R5, 0x5, 0x181f ;  /* 0x00b81f0005077f89 */ /* 0x0002a800000e0000 */
[----:B-1----:R1:W3:Y:S02]  /*e3c0*/  SHFL.IDX PT, R2, R6, 0x5, 0x181f ;  /* 0x00b81f0006027f89 */ /* 0x0022e400000e0000 */
.L_x_206:
[----:B------:R-:W-:Y:S02]  /*e3d0*/  IADD3 R3, R0, 0x50, RZ ;  /* 0x0000005000037810 */ /* 0x000fe40007ffe0ff */
[----:B------:R-:W-:Y:S02]  /*e3e0*/  SHF.R.S32.HI R8, RZ, 0x1f, R231 ;  /* 0x0000001fff087819 */ /* 0x000fe400000114e7 */
[----:B------:R-:W-:-:S13]  /*e3f0*/  ISETP.GE.OR P2, PT, R3, R4, P0 ;  /* 0x000000040300720c */ /* 0x000fda0000746670 */
[----:B---3--:R-:W-:-:S04]  /*e400*/  @!P2 LEA R2, P1, R231, R2, 0x1 ;  /* 0x00000002e702a211 */ /* 0x008fc800078208ff */
[----:B--2---:R-:W-:-:S05]  /*e410*/  @!P2 LEA.HI.X R3, R231, R7, R8, 0x1, P1 ;  /* 0x00000007e703a211 */ /* 0x004fca00008f0c08 */
[----:B------:R2:W-:Y:S01]  /*e420*/  @!P2 ST.E.128 [R2.64], RZ ;  /* 0x000000ff0200a985 */ /* 0x0005e2000c101d06 */
[----:B------:R-:W-:Y:S05]  /*e430*/  BRA.DIV ~URZ, `(.L_x_133) ;  /* 0x00003aa27f007947 */ /* 0x000fea000b800000 */
[----:B------:R3:W1:Y:S02]  /*e440*/  SHFL.IDX PT, R7, R5, 0x6, 0x181f ;  /* 0x00d81f0005077f89 */ /* 0x00066400000e0000 */
.L_x_207:
[----:B------:R-:W-:Y:S05]  /*e450*/  BRA.DIV ~URZ, `(.L_x_134) ;  /* 0x00003af27f007947 */ /* 0x000fea000b800000 */
[----:B--2---:R2:W3:Y:S02]  /*e460*/  SHFL.IDX PT, R2, R6, 0x6, 0x181f ;  /* 0x00d81f0006027f89 */ /* 0x0044e400000e0000 */
.L_x_208:
[----:B------:R-:W-:Y:S02]  /*e470*/  IADD3 R3, R0, 0x60, RZ ;  /* 0x0000006000037810 */ /* 0x000fe40007ffe0ff */
[----:B------:R-:W-:Y:S02]  /*e480*/  SHF.R.S32.HI R8, RZ, 0x1f, R231 ;  /* 0x0000001fff087819 */ /* 0x000fe400000114e7 */
[----:B------:R-:W-:-:S13]  /*e490*/  ISETP.GE.OR P2, PT, R3, R4, P0 ;  /* 0x000000040300720c */ /* 0x000fda0000746670 */
[----:B---3--:R-:W-:-:S04]  /*e4a0*/  @!P2 LEA R2, P1, R231, R2, 0x1 ;  /* 0x00000002e702a211 */ /* 0x008fc800078208ff */
[----:B-1----:R-:W-:-:S05]  /*e4b0*/  @!P2 LEA.HI.X R3, R231, R7, R8, 0x1, P1 ;  /* 0x00000007e703a211 */ /* 0x002fca00008f0c08 */
[----:B------:R1:W-:Y:S01]  /*e4c0*/  @!P2 ST.E.128 [R2.64], RZ ;  /* 0x000000ff0200a985 */ /* 0x0003e2000c101d06 */
[----:B------:R-:W-:Y:S05]  /*e4d0*/  BRA.DIV ~URZ, `(.L_x_135) ;  /* 0x00003ae27f007947 */ /* 0x000fea000b800000 */
[----:B----4-:R-:W3:Y:S04]  /*e4e0*/  SHFL.IDX PT, R5, R5, 0x7, 0x181f ;  /* 0x00f81f0005057f89 */ /* 0x010ee800000e0000 */
[----:B-1----:R1:W4:Y:S02]  /*e4f0*/  SHFL.IDX PT, R2, R6, 0x7, 0x181f ;  /* 0x00f81f0006027f89 */ /* 0x00232400000e0000 */
.L_x_209:
[----:B------:R-:W-:Y:S02]  /*e500*/  IADD3 R0, R0, 0x70, RZ ;  /* 0x0000007000007810 */ /* 0x000fe40007ffe0ff */
[----:B-12---:R-:W-:Y:S02]  /*e510*/  SHF.R.S32.HI R6, RZ, 0x1f, R231 ;  /* 0x0000001fff067819 */ /* 0x006fe400000114e7 */
[----:B------:R-:W-:-:S13]  /*e520*/  ISETP.GE.OR P1, PT, R0, R4, P0 ;  /* 0x000000040000720c */ /* 0x000fda0000726670 */
[----:B----4-:R-:W-:-:S04]  /*e530*/  @!P1 LEA R2, P0, R231, R2, 0x1 ;  /* 0x00000002e7029211 */ /* 0x010fc800078008ff */
[----:B---3--:R-:W-:-:S05]  /*e540*/  @!P1 LEA.HI.X R3, R231, R5, R6, 0x1, P0 ;  /* 0x00000005e7039211 */ /* 0x008fca00000f0c06 */
[----:B------:R1:W-:Y:S04]  /*e550*/  @!P1 ST.E.128 [R2.64], RZ ;  /* 0x000000ff02009985 */ /* 0x0003e8000c101d06 */
.L_x_108:
[----:B------:R-:W-:Y:S05]  /*e560*/  BSYNC B1 ;  /* 0x0000000000017941 */ /* 0x000fea0003800000 */
.L_x_92:
[----:B-1----:R-:W5:Y:S02]  /*e570*/  LDL R0, [R1+0xc4] ;  /* 0x0000c40001007983 */ /* 0x002f640000100800 */
[----:B-----5:R-:W-:-:S13]  /*e580*/  ISETP.NE.AND P0, PT, R0, RZ, PT ;  /* 0x000000ff0000720c */ /* 0x020fda0003f05270 */
[----:B------:R-:W-:Y:S01]  /*e590*/  @P0 WARPSYNC 0xffffffff ;  /* 0xffffffff00000948 */ /* 0x000fe20003800000 */
[----:B------:R-:W-:Y:S06]  /*e5a0*/  @P0 BAR.SYNC.DEFER_BLOCKING 0x5, 0x80 ;  /* 0x0142000000000b1d */ /* 0x000fec0000010000 */
[----:B--23--:R-:W1:Y:S04]  /*e5b0*/  @P0 LDS.128 R4, [0x9100] ;  /* 0x00910000ff040984 */ /* 0x00ce680000000c00 */
[----:B-1----:R1:W-:Y:S04]  /*e5c0*/  @P0 STL.64 [R1+0x40], R4 ;  /* 0x0000400401000387 */ /* 0x0023e80000100a00 */
[----:B------:R1:W-:Y:S04]  /*e5d0*/  @P0 STL.64 [R1+0x48], R6 ;  /* 0x0000480601000387 */ /* 0x0003e80000100a00 */
[----:B------:R-:W-:Y:S06]  /*e5e0*/  @P0 BAR.ARV 0x4, 0x80 ;  /* 0x0102000000000b1d */ /* 0x000fec0000002000 */
[----:B------:R-:W-:Y:S05]  /*e5f0*/  @P0 BRA `(.L_x_136) ;  /* 0x00000b9000000947 */ /* 0x000fea0003800000 */
[----:B------:R-:W2:Y:S01]  /*e600*/  S2R R0, SR_TID.X ;  /* 0x0000000000007919 */ /* 0x000ea20000002100 */
[----:B-1----:R-:W-:Y:S01]  /*e610*/  IMAD.MOV.U32 R7, RZ, RZ, RZ ;  /* 0x000000ffff077224 */ /* 0x002fe200078e00ff */
[----:B--2---:R-:W-:-:S04]  /*e620*/  LOP3.LUT R13, R0, 0x1f, RZ, 0xc0, !PT ;  /* 0x0000001f000d7812 */ /* 0x004fc800078ec0ff */
[----:B------:R-:W-:Y:S01]  /*e630*/  ISETP.NE.AND P5, PT, R13, 0x1f, PT ;  /* 0x0000001f0d00780c */ /* 0x000fe20003fa5270 */
[----:B------:R-:W-:Y:S10]  /*e640*/  BRA.DIV ~URZ, `(.L_x_137) ;  /* 0x00003a427f007947 */ /* 0x000ff4000b800000 */
[----:B------:R1:W2:Y:S02]  /*e650*/  SHFL.IDX PT, R9, R57, RZ, 0x1f ;  /* 0x00001fff39097589 */ /* 0x0002a400000e0000 */
.L_x_210:
[----:B------:R-:W-:Y:S05]  /*e660*/  BRA.DIV ~URZ, `(.L_x_138) ;  /* 0x00003a927f007947 */ /* 0x000fea000b800000 */
[----:B------:R3:W1:Y:S02]  /*e670*/  SHFL.IDX PT, R8, R57, 0x1, 0x1f ;  /* 0x00201f0039087f89 */ /* 0x00066400000e0000 */
.L_x_211:
[----:B------:R-:W5:Y:S01]  /*e680*/  LDL R0, [R1+0x4c] ;  /* 0x00004c0001007983 */ /* 0x000f620000100800 */
[----:B------:R-:W-:Y:S02]  /*e690*/  IMAD.MOV.U32 R6, RZ, RZ, RZ ;  /* 0x000000ffff067224 */ /* 0x000fe400078e00ff */
[----:B-----5:R-:W-:-:S05]  /*e6a0*/  IMAD.IADD R0, R0, 0x1, R13 ;  /* 0x0000000100007824 */ /* 0x020fca00078e020d */
[----:B------:R-:W-:-:S13]  /*e6b0*/  ISETP.GE.OR P0, PT, R0, c[0x0][0x53c], !P5 ;  /* 0x00014f0000007a0c */ /* 0x000fda0006f06670 */
[----:B------:R-:W-:Y:S01]  /*e6c0*/  @!P0 IMAD.MOV.U32 R2, RZ, RZ, 0x4 ;  /* 0x00000004ff028424 */ /* 0x000fe200078e00ff */
[----:B----4-:R-:W-:-:S03]  /*e6d0*/  @!P0 MOV R3, 0x4 ;  /* 0x0000000400038802 */ /* 0x010fc60000000f00 */
[----:B------:R-:W-:-:S04]  /*e6e0*/  @!P0 IMAD.WIDE R4, R0, R2, c[0x0][0x580] ;  /* 0x0001600000048625 */ /* 0x000fc800078e0202 */
[----:B------:R-:W-:Y:S01]  /*e6f0*/  @!P0 IMAD.WIDE R2, R0, R3, c[0x0][0x578] ;  /* 0x00015e0000028625 */ /* 0x000fe200078e0203 */
[----:B------:R-:W4:Y:S04]  /*e700*/  @!P0 LDG.E R6, [R4.64] ;  /* 0x0000000604068981 */ /* 0x000f28000c1e1900 */
[----:B------:R-:W4:Y:S01]  /*e710*/  @!P0 LDG.E R7, [R2.64] ;  /* 0x0000000602078981 */ /* 0x000f22000c1e1900 */
[C---:B------:R-:W-:Y:S02]  /*e720*/  ISETP.GE.U32.AND P4, PT, R13.reuse, 0x10, PT ;  /* 0x000000100d00780c */ /* 0x040fe40003f86070 */
[C---:B------:R-:W-:Y:S02]  /*e730*/  ISETP.GE.U32.AND P3, PT, R13.reuse, 0x8, PT ;  /* 0x000000080d00780c */ /* 0x040fe40003f66070 */
[----:B------:R-:W-:-:S02]  /*e740*/  ISETP.GE.U32.AND P2, PT, R13, 0x4, PT ;  /* 0x000000040d00780c */ /* 0x000fc40003f46070 */
[C---:B------:R-:W-:Y:S02]  /*e750*/  ISETP.GE.U32.AND P1, PT, R13.reuse, 0x2, PT ;  /* 0x000000020d00780c */ /* 0x040fe40003f26070 */
[----:B------:R-:W-:Y:S02]  /*e760*/  ISETP.NE.AND P0, PT, R13, RZ, PT ;  /* 0x000000ff0d00720c */ /* 0x000fe40003f05270 */
[----:B------:R-:W-:Y:S01]  /*e770*/  MOV R12, RZ ;  /* 0x000000ff000c7202 */ /* 0x000fe20000000f00 */
[----:B----4-:R-:W-:Y:S01]  /*e780*/  IMAD R0, R7, R6, RZ ;  /* 0x0000000607007224 */ /* 0x010fe200078e02ff */
[----:B------:R-:W-:Y:S07]  /*e790*/  BRA.DIV ~URZ, `(.L_x_139) ;  /* 0x000039d27f007947 */ /* 0x000fee000b800000 */
[----:B------:R4:W3:Y:S02]  /*e7a0*/  SHFL.UP PT, R4, R0, 0x1, RZ ;  /* 0x0420000000047989 */ /* 0x0008e400000e00ff */
.L_x_212:
[----:B---3--:R-:W-:-:S04]  /*e7b0*/  SEL R4, R4, RZ, P0 ;  /* 0x000000ff04047207 */ /* 0x008fc80000000000 */
[----:B----4-:R-:W-:Y:S01]  /*e7c0*/  IADD3 R0, R0, R4, RZ ;  /* 0x0000000400007210 */ /* 0x010fe20007ffe0ff */
[----:B------:R-:W-:Y:S05]  /*e7d0*/  BRA.DIV ~URZ, `(.L_x_140) ;  /* 0x000039d27f007947 */ /* 0x000fea000b800000 */
[----:B------:R-:W3:Y:S02]  /*e7e0*/  SHFL.UP PT, R2, R0, 0x2, RZ ;  /* 0x0440000000027989 */ /* 0x000ee400000e00ff */
[----:B---3--:R-:W-:-:S05]  /*e7f0*/  SEL R2, R2, RZ, P1 ;  /* 0x000000ff02027207 */ /* 0x008fca0000800000 */
[----:B------:R-:W-:-:S05]  /*e800*/  IMAD.IADD R4, R0, 0x1, R2 ;  /* 0x0000000100047824 */ /* 0x000fca00078e0202 */
        /* <DEDUP_REMOVED lines=9> */
[----:B------:R3:W4:Y:S02]  /*e8a0*/  SHFL.IDX PT, R0, R4, 0x1f, 0x1f ;  /* 0x03e01f0004007f89 */ /* 0x00072400000e0000 */
.L_x_213:
[----:B----4-:R-:W-:Y:S01]  /*e8b0*/  IMAD R0, R0, c[0x0][0x538], RZ ;  /* 0x00014e0000007a24 */ /* 0x010fe200078e02ff */
[----:B------:R-:W-:Y:S04]  /*e8c0*/  BSSY B1, `(.L_x_141) ;  /* 0x0000083000017945 */ /* 0x000fe80003800000 */
[----:B-1----:R-:W-:-:S04]  /*e8d0*/  IADD3 R8, R0, R8, RZ ;  /* 0x0000000800087210 */ /* 0x002fc80007ffe0ff */
[----:B--2---:R-:W-:-:S13]  /*e8e0*/  ISETP.GT.AND P6, PT, R8, R9, PT ;  /* 0x000000090800720c */ /* 0x004fda0003fc4270 */
[----:B------:R-:W-:Y:S05]  /*e8f0*/  @P6 BRA `(.L_x_142) ;  /* 0x0000025000006947 */ /* 0x000fea0003800000 */
.L_x_146:
[----:B------:R-:W2:Y:S02]  /*e900*/  LDL.LU R0, [R1+0x4c] ;  /* 0x00004c0001007983 */ /* 0x000ea40000300800 */
[----:B--2---:R-:W-:-:S04]  /*e910*/  IADD3 R0, R0, 0x1f, RZ ;  /* 0x0000001f00007810 */ /* 0x004fc80007ffe0ff */
[----:B------:R-:W-:-:S13]  /*e920*/  ISETP.GE.AND P6, PT, R0, c[0x0][0x53c], PT ;  /* 0x00014f0000007a0c */ /* 0x000fda0003fc6270 */
[----:B------:R-:W-:Y:S05]  /*e930*/  @P6 BRA `(.L_x_143) ;  /* 0x0000076000006947 */ /* 0x000fea0003800000 */
[----:B------:R1:W-:Y:S01]  /*e940*/  STL [R1+0x4c], R0 ;  /* 0x00004c0001007387 */ /* 0x0003e20000100800 */
[----:B------:R-:W-:Y:S01]  /*e950*/  CS2R R6, SRZ ;  /* 0x0000000000067805 */ /* 0x000fe2000001ff00 */
[----:B-1----:R-:W-:-:S04]  /*e960*/  IADD3 R0, R0, R13, RZ ;  /* 0x0000000d00007210 */ /* 0x002fc80007ffe0ff */
[----:B------:R-:W-:-:S13]  /*e970*/  ISETP.GE.OR P6, PT, R0, c[0x0][0x53c], !P5 ;  /* 0x00014f0000007a0c */ /* 0x000fda0006fc6670 */
[----:B------:R-:W-:Y:S02]  /*e980*/  @!P6 MOV R2, 0x4 ;  /* 0x000000040002e802 */ /* 0x000fe40000000f00 */
[----:B------:R-:W-:-:S03]  /*e990*/  @!P6 MOV R3, 0x4 ;  /* 0x000000040003e802 */ /* 0x000fc60000000f00 */
[----:B---3--:R-:W-:-:S04]  /*e9a0*/  @!P6 IMAD.WIDE R4, R0, R2, c[0x0][0x580] ;  /* 0x000160000004e625 */ /* 0x008fc800078e0202 */
[----:B------:R-:W-:Y:S01]  /*e9b0*/  @!P6 IMAD.WIDE R2, R0, R3, c[0x0][0x578] ;  /* 0x00015e000002e625 */ /* 0x000fe200078e0203 */
[----:B------:R-:W2:Y:S04]  /*e9c0*/  @!P6 LDG.E R6, [R4.64] ;  /* 0x000000060406e981 */ /* 0x000ea8000c1e1900 */
[----:B------:R-:W2:Y:S02]  /*e9d0*/  @!P6 LDG.E R7, [R2.64] ;  /* 0x000000060207e981 */ /* 0x000ea4000c1e1900 */
[----:B--2---:R-:W-:Y:S01]  /*e9e0*/  IMAD R0, R7, R6, RZ ;  /* 0x0000000607007224 */ /* 0x004fe200078e02ff */
[----:B------:R-:W-:Y:S05]  /*e9f0*/  BRA.DIV ~URZ, `(.L_x_144) ;  /* 0x000039627f007947 */ /* 0x000fea000b800000 */
[----:B------:R1:W2:Y:S02]  /*ea00*/  SHFL.UP PT, R2, R0, 0x1, RZ ;  /* 0x0420000000027989 */ /* 0x0002a400000e00ff */
.L_x_214:
        /* <DEDUP_REMOVED lines=16> */
.L_x_215:
[----:B--2---:R-:W-:-:S05]  /*eb10*/  IMAD R0, R0, c[0x0][0x538], RZ ;  /* 0x00014e0000007a24 */ /* 0x004fca00078e02ff */
[----:B------:R-:W-:-:S04]  /*eb20*/  IADD3 R8, R0, R8, RZ ;  /* 0x0000000800087210 */ /* 0x000fc80007ffe0ff */
[----:B------:R-:W-:-:S13]  /*eb30*/  ISETP.GT.AND P6, PT, R8, R9, PT ;  /* 0x000000090800720c */ /* 0x000fda0003fc4270 */
[----:B-1----:R-:W-:Y:S05]  /*eb40*/  @!P6 BRA `(.L_x_146) ;  /* 0xfffffdb00000e947 */ /* 0x002fea000383ffff */
.L_x_142:
[----:B------:R-:W-:-:S05]  /*eb50*/  IADD3 R8, -R0, R8, RZ ;  /* 0x0000000800087210 */ /* 0x000fca0007ffe1ff */
[----:B------:R-:W-:-:S05]  /*eb60*/  IMAD R0, R4, c[0x0][0x538], R8 ;  /* 0x00014e0004007a24 */ /* 0x000fca00078e0208 */
[----:B------:R-:W-:Y:S01]  /*eb70*/  ISETP.GT.AND P0, PT, R0, R9, PT ;  /* 0x000000090000720c */ /* 0x000fe20003f04270 */
[----:B------:R-:W-:-:S12]  /*eb80*/  BRA.DIV ~URZ, `(.L_x_147) ;  /* 0x000039d27f007947 */ /* 0x000fd8000b800000 */
[----:B------:R-:W-:-:S04]  /*eb90*/  VOTE.ANY R0, PT, !P0 ;  /* 0x0000000000007806 */ /* 0x000fc800040e0100 */
.L_x_216:
[----:B------:R1:W2:Y:S01]  /*eba0*/  POPC R11, R0 ;  /* 0x00000000000b7309 */ /* 0x0002a20000000000 */
[----:B------:R-:W-:Y:S05]  /*ebb0*/  BRA.DIV ~URZ, `(.L_x_148) ;  /* 0x000039e27f007947 */ /* 0x000fea000b800000 */
[----:B--2---:R2:W4:Y:S04]  /*ebc0*/  SHFL.IDX PT, R6, R6, R11, 0x1f ;  /* 0x00001f0b06067589 */ /* 0x00452800000e0000 */
[----:B------:R2:W1:Y:S02]  /*ebd0*/  SHFL.IDX PT, R7, R7, R11, 0x1f ;  /* 0x00001f0b07077589 */ /* 0x00046400000e0000 */
.L_x_217:
[----:B------:R-:W-:Y:S01]  /*ebe0*/  ISETP.NE.AND P0, PT, R0, RZ, PT ;  /* 0x000000ff0000720c */ /* 0x000fe20003f05270 */
[----:B------:R-:W-:-:S12]  /*ebf0*/  BSSY B0, `(.L_x_149) ;  /* 0x0000005000007945 */ /* 0x000fd80003800000 */
[----:B------:R-:W-:Y:S05]  /*ec00*/  @!P0 BRA `(.L_x_150) ;  /* 0x0000003000008947 */ /* 0x000fea0003800000 */
[----:B-1----:R-:W-:Y:S01]  /*ec10*/  IADD3 R0, R11, -0x1, RZ ;  /* 0xffffffff0b007810 */ /* 0x002fe20007ffe0ff */
[----:B------:R-:W-:Y:S05]  /*ec20*/  BRA.DIV ~URZ, `(.L_x_151) ;  /* 0x00003a427f007947 */ /* 0x000fea000b800000 */
[----:B------:R1:W2:Y:S02]  /*ec30*/  SHFL.IDX PT, R12, R4, R0, 0x1f ;  /* 0x00001f00040c7589 */ /* 0x0002a400000e0000 */
.L_x_150:
[----:B------:R-:W-:Y:S05]  /*ec40*/  BSYNC B0 ;  /* 0x0000000000007941 */ /* 0x000fea0003800000 */
.L_x_149:
[----:B--2---:R-:W-:Y:S01]  /*ec50*/  IMAD R5, R12, c[0x0][0x538], R8 ;  /* 0x00014e000c057a24 */ /* 0x004fe200078e0208 */
[----:B-1-34-:R-:W-:Y:S02]  /*ec60*/  IABS R4, R6 ;  /* 0x0000000600047213 */ /* 0x01afe40000000000 */
[----:B------:R-:W-:Y:S01]  /*ec70*/  IABS R0, R7 ;  /* 0x0000000700007213 */ /* 0x000fe20000000000 */
[----:B------:R-:W-:Y:S01]  /*ec80*/  IMAD.IADD R10, R9, 0x1, -R5 ;  /* 0x00000001090a7824 */ /* 0x000fe200078e0a05 */
[----:B------:R1:W-:Y:S01]  /*ec90*/  STL [R1+0x40], R5 ;  /* 0x0000400501007387 */ /* 0x0003e20000100800 */
[----:B------:R-:W2:Y:S03]  /*eca0*/  I2F.RP R2, R4 ;  /* 0x0000000400027306 */ /* 0x000ea60000209400 */
[----:B------:R-:W3:Y:S05]  /*ecb0*/  LDL.LU R14, [R1+0x4c] ;  /* 0x00004c00010e7983 */ /* 0x000eea0000300800 */
[----:B--2---:R-:W2:Y:S02]  /*ecc0*/  MUFU.RCP R2, R2 ;  /* 0x0000000200027308 */ /* 0x004ea40000001000 */
[----:B--2---:R-:W-:-:S06]  /*ecd0*/  IADD3 R2, R2, 0xffffffe, RZ ;  /* 0x0ffffffe02027810 */ /* 0x004fcc0007ffe0ff */
[----:B------:R-:W2:Y:S01]  /*ece0*/  F2I.FTZ.U32.TRUNC.NTZ R3, R2 ;  /* 0x0000000200037305 */ /* 0x000ea2000021f000 */
[----:B-1----:R-:W-:Y:S01]  /*ecf0*/  IMAD.MOV.U32 R5, RZ, RZ, R0 ;  /* 0x000000ffff057224 */ /* 0x002fe200078e0000 */
[----:B------:R-:W-:Y:S02]  /*ed00*/  IABS R0, R6 ;  /* 0x0000000600007213 */ /* 0x000fe40000000000 */
[----:B------:R-:W-:-:S04]  /*ed10*/  IABS R9, R10 ;  /* 0x0000000a00097213 */ /* 0x000fc80000000000 */
[----:B------:R-:W1:Y:S01]  /*ed20*/  I2F.RP R12, R5 ;  /* 0x00000005000c7306 */ /* 0x000e620000209400 */
[----:B--2---:R-:W-:-:S04]  /*ed30*/  IMAD.MOV R2, RZ, RZ, -R3 ;  /* 0x000000ffff027224 */ /* 0x004fc800078e0a03 */
[----:B------:R-:W-:Y:S01]  /*ed40*/  IMAD R8, R2, R4, RZ ;  /* 0x0000000402087224 */ /* 0x000fe200078e02ff */
[----:B------:R-:W-:Y:S01]  /*ed50*/  MOV R2, RZ ;  /* 0x000000ff00027202 */ /* 0x000fe20000000f00 */
[----:B------:R-:W-:-:S04]  /*ed60*/  IMAD.MOV R0, RZ, RZ, -R0 ;  /* 0x000000ffff007224 */ /* 0x000fc800078e0a00 */
[----:B------:R-:W-:-:S04]  /*ed70*/  IMAD.HI.U32 R8, R3, R8, R2 ;  /* 0x0000000803087227 */ /* 0x000fc800078e0002 */
[----:B------:R-:W-:Y:S02]  /*ed80*/  IMAD.MOV.U32 R2, RZ, RZ, R9 ;  /* 0x000000ffff027224 */ /* 0x000fe400078e0009 */
[----:B------:R-:W-:Y:S02]  /*ed90*/  IMAD.MOV.U32 R3, RZ, RZ, R0 ;  /* 0x000000ffff037224 */ /* 0x000fe400078e0000 */
[----:B------:R-:W-:-:S04]  /*eda0*/  IMAD.HI.U32 R0, R8, R2, RZ ;  /* 0x0000000208007227 */ /* 0x000fc800078e00ff */
[----:B------:R-:W-:Y:S02]  /*edb0*/  IMAD R2, R0, R3, R2 ;  /* 0x0000000300027224 */ /* 0x000fe400078e0202 */
[----:B-1----:R-:W1:Y:S03]  /*edc0*/  MUFU.RCP R3, R12 ;  /* 0x0000000c00037308 */ /* 0x002e660000001000 */
[----:B------:R-:W-:Y:S02]  /*edd0*/  ISETP.GT.U32.AND P1, PT, R4, R2, PT ;  /* 0x000000020400720c */ /* 0x000fe40003f24070 */
[----:B-1----:R-:W-:-:S11]  /*ede0*/  IADD3 R3, R3, 0xffffffe, RZ ;  /* 0x0ffffffe03037810 */ /* 0x002fd60007ffe0ff */
[-C--:B------:R-:W-:Y:S01]  /*edf0*/  @!P1 IADD3 R2, R2, -R4.reuse, RZ ;  /* 0x8000000402029210 */ /* 0x080fe20007ffe0ff */
[----:B------:R-:W1:Y:S03]  /*ee00*/  F2I.FTZ.U32.TRUNC.NTZ R3, R3 ;  /* 0x0000000300037305 */ /* 0x000e66000021f000 */
[----:B------:R-:W-:Y:S02]  /*ee10*/  ISETP.GE.U32.AND P2, PT, R2, R4, PT ;  /* 0x000000040200720c */ /* 0x000fe40003f46070 */
[----:B------:R-:W-:Y:S02]  /*ee20*/  LOP3.LUT R2, R10, R6, RZ, 0x3c, !PT ;  /* 0x000000060a027212 */ /* 0x000fe400078e3cff */
[----:B------:R-:W-:Y:S02]  /*ee30*/  @!P1 IADD3 R0, R0, 0x1, RZ ;  /* 0x0000000100009810 */ /* 0x000fe40007ffe0ff */
[----:B------:R-:W-:-:S02]  /*ee40*/  ISETP.GE.AND P0, PT, R2, RZ, PT ;  /* 0x000000ff0200720c */ /* 0x000fc40003f06270 */
[----:B------:R-:W-:-:S05]  /*ee50*/  ISETP.NE.AND P1, PT, R6, RZ, PT ;  /* 0x000000ff0600720c */ /* 0x000fca0003f25270 */
[----:B------:R-:W-:Y:S01]  /*ee60*/  @P2 IADD3 R0, R0, 0x1, RZ ;  /* 0x0000000100002810 */ /* 0x000fe20007ffe0ff */
[----:B-1----:R-:W-:-:S04]  /*ee70*/  IMAD.MOV R2, RZ, RZ, -R3 ;  /* 0x000000ffff027224 */ /* 0x002fc800078e0a03 */
[----:B------:R-:W-:Y:S01]  /*ee80*/  IMAD.MOV.U32 R4, RZ, RZ, R2 ;  /* 0x000000ffff047224 */ /* 0x000fe200078e0002 */
[----:B------:R-:W-:Y:S01]  /*ee90*/  IABS R2, R7 ;  /* 0x0000000700027213 */ /* 0x000fe20000000000 */
[----:B------:R-:W-:Y:S01]  /*eea0*/  @!P0 IMAD.MOV R0, RZ, RZ, -R0 ;  /* 0x000000ffff008224 */ /* 0x000fe200078e0a00 */
[----:B------:R-:W-:Y:S01]  /*eeb0*/  @!P1 LOP3.LUT R0, RZ, R6, RZ, 0x33, !PT ;  /* 0x00000006ff009212 */ /* 0x000fe200078e33ff */
[----:B------:R-:W-:Y:S01]  /*eec0*/  IMAD R4, R4, R5, RZ ;  /* 0x0000000504047224 */ /* 0x000fe200078e02ff */
[----:B------:R-:W-:Y:S01]  /*eed0*/  IADD3 R8, RZ, -R2, RZ ;  /* 0x80000002ff087210 */ /* 0x000fe20007ffe0ff */
[----:B------:R-:W-:Y:S01]  /*eee0*/  IMAD.MOV.U32 R2, RZ, RZ, RZ ;  /* 0x000000ffff027224 */ /* 0x000fe200078e00ff */
[----:B------:R-:W-:-:S03]  /*eef0*/  IABS R9, R0 ;  /* 0x0000000000097213 */ /* 0x000fc60000000000 */
[----:B------:R-:W-:Y:S01]  /*ef00*/  IMAD.HI.U32 R2, R3, R4, R2 ;  /* 0x0000000403027227 */ /* 0x000fe200078e0002 */
[----:B------:R-:W-:-:S03]  /*ef10*/  MOV R4, R8 ;  /* 0x0000000800047202 */ /* 0x000fc60000000f00 */
[----:B------:R-:W-:-:S04]  /*ef20*/  IMAD.MOV.U32 R3, RZ, RZ, R9 ;  /* 0x000000ffff037224 */ /* 0x000fc800078e0009 */
[----:B------:R-:W-:-:S04]  /*ef30*/  IMAD.HI.U32 R2, R2, R3, RZ ;  /* 0x0000000302027227 */ /* 0x000fc800078e00ff */
[----:B------:R-:W-:-:S05]  /*ef40*/  IMAD R3, R2, R4, R3 ;  /* 0x0000000402037224 */ /* 0x000fca00078e0203 */
[----:B------:R-:W-:-:S13]  /*ef50*/  ISETP.GT.U32.AND P1, PT, R5, R3, PT ;  /* 0x000000030500720c */ /* 0x000fda0003f24070 */
[----:B------:R-:W-:-:S05]  /*ef60*/  @!P1 IMAD.IADD R3, R3, 0x1, -R5 ;  /* 0x0000000103039824 */ /* 0x000fca00078e0a05 */
[----:B------:R-:W-:Y:S02]  /*ef70*/  ISETP.GE.U32.AND P2, PT, R3, R5, PT ;  /* 0x000000050300720c */ /* 0x000fe40003f46070 */
[----:B------:R-:W-:Y:S02]  /*ef80*/  LOP3.LUT R3, R0, R7, RZ, 0x3c, !PT ;  /* 0x0000000700037212 */ /* 0x000fe400078e3cff */
[----:B------:R-:W-:Y:S02]  /*ef90*/  @!P1 IADD3 R2, R2, 0x1, RZ ;  /* 0x0000000102029810 */ /* 0x000fe40007ffe0ff */
[----:B------:R-:W-:Y:S02]  /*efa0*/  ISETP.GE.AND P0, PT, R3, RZ, PT ;  /* 0x000000ff0300720c */ /* 0x000fe40003f06270 */
[----:B------:R-:W-:-:S05]  /*efb0*/  ISETP.NE.AND P1, PT, R7, RZ, PT ;  /* 0x000000ff0700720c */ /* 0x000fca0003f25270 */
[----:B------:R-:W-:-:S06]  /*efc0*/  @P2 IADD3 R2, R2, 0x1, RZ ;  /* 0x0000000102022810 */ /* 0x000fcc0007ffe0ff */
[----:B------:R-:W-:Y:S02]  /*efd0*/  @!P0 IMAD.MOV R2, RZ, RZ, -R2 ;  /* 0x000000ffff028224 */ /* 0x000fe400078e0a02 */
[----:B------:R-:W-:-:S04]  /*efe0*/  @!P1 LOP3.LUT R2, RZ, R7, RZ, 0x33, !PT ;  /* 0x00000007ff029212 */ /* 0x000fc800078e33ff */
[----:B------:R-:W-:Y:S01]  /*eff0*/  IADD3 R3, -R2, RZ, RZ ;  /* 0x000000ff02037210 */ /* 0x000fe20007ffe1ff */
[----:B------:R-:W-:Y:S02]  /*f000*/  IMAD R6, R0, R6, RZ ;  /* 0x0000000600067224 */ /* 0x000fe400078e02ff */
[C---:B------:R-:W-:Y:S02]  /*f010*/  IMAD R2, R7.reuse, 0x1000000, R2 ;  /* 0x0100000007027824 */ /* 0x040fe400078e0202 */
[----:B------:R-:W-:Y:S01]  /*f020*/  IMAD R0, R7, R3, R0 ;  /* 0x0000000307007224 */ /* 0x000fe200078e0200 */
[----:B------:R-:W-:-:S03]  /*f030*/  IADD3 R3, R10, -R6, RZ ;  /* 0x800000060a037210 */ /* 0x000fc60007ffe0ff */
[----:B------:R-:W-:-:S05]  /*f040*/  IMAD R0, R0, 0x10000, R2 ;  /* 0x0001000000007824 */ /* 0x000fca00078e0202 */
[----:B------:R1:W-:Y:S01]  /*f050*/  STL [R1+0x48], R0 ;  /* 0x0000480001007387 */ /* 0x0003e20000100800 */
[----:B---3--:R-:W-:-:S05]  /*f060*/  IMAD.IADD R14, R11, 0x1, R14 ;  /* 0x000000010b0e7824 */ /* 0x008fca00078e020e */
[----:B------:R1:W-:Y:S04]  /*f070*/  STL [R1+0x4c], R14 ;  /* 0x00004c0e01007387 */ /* 0x0003e80000100800 */
[----:B------:R1:W-:Y:S01]  /*f080*/  STL [R1+0x44], R3 ;  /* 0x0000440301007387 */ /* 0x0003e20000100800 */
[----:B------:R-:W-:Y:S05]  /*f090*/  BRA `(.L_x_152) ;  /* 0x0000005000007947 */ /* 0x000fea0003800000 */
.L_x_143:
[----:B------:R-:W-:Y:S01]  /*f0a0*/  MOV R0, c[0x0][0x53c] ;  /* 0x00014f0000007a02 */ /* 0x000fe20000000f00 */
[----:B------:R1:W-:Y:S04]  /*f0b0*/  STL [R1+0x40], R9 ;  /* 0x0000400901007387 */ /* 0x0003e80000100800 */
[----:B------:R1:W-:Y:S04]  /*f0c0*/  STL [R1+0x44], RZ ;  /* 0x000044ff01007387 */ /* 0x0003e80000100800 */
[----:B------:R1:W-:Y:S04]  /*f0d0*/  STL [R1+0x48], RZ ;  /* 0x000048ff01007387 */ /* 0x0003e80000100800 */
[----:B------:R1:W-:Y:S02]  /*f0e0*/  STL [R1+0x4c], R0 ;  /* 0x00004c0001007387 */ /* 0x0003e40000100800 */
.L_x_152:
[----:B------:R-:W-:Y:S05]  /*f0f0*/  BSYNC B1 ;  /* 0x0000000000017941 */ /* 0x000fea0003800000 */
.L_x_141:
[----:B---3--:R-:W2:Y:S04]  /*f100*/  LDL R4, [R1+0x40] ;  /* 0x0000400001047983 */ /* 0x008ea80000100800 */
[----:B------:R-:W2:Y:S04]  /*f110*/  LDL R5, [R1+0x44] ;  /* 0x0000440001057983 */ /* 0x000ea80000100800 */
[----:B------:R-:W2:Y:S04]  /*f120*/  LDL R6, [R1+0x48] ;  /* 0x0000480001067983 */ /* 0x000ea80000100800 */
[----:B------:R-:W2:Y:S01]  /*f130*/  LDL R7, [R1+0x4c] ;  /* 0x00004c0001077983 */ /* 0x000ea20000100800 */
[----:B------:R-:W-:Y:S03]  /*f140*/  WARPSYNC 0xffffffff ;  /* 0xffffffff00007948 */ /* 0x000fe60003800000 */
[----:B------:R-:W-:Y:S01]  /*f150*/  BAR.SYNC.DEFER_BLOCKING 0x4, 0x80 ;  /* 0x0102000000007b1d */ /* 0x000fe20000010000 */
[----:B------:R-:W-:-:S13]  /*f160*/  ISETP.NE.AND P0, PT, R13, RZ, PT ;  /* 0x000000ff0d00720c */ /* 0x000fda0003f05270 */
[----:B--2---:R2:W-:Y:S04]  /*f170*/  @!P0 STS.128 [0x9100], R4 ;  /* 0x00910004ff008388 */ /* 0x0045e80000000c00 */
[----:B------:R-:W-:Y:S06]  /*f180*/  BAR.ARV 0x5, 0x80 ;  /* 0x0142000000007b1d */ /* 0x000fec0000002000 */
.L_x_136:
[----:B-1----:R-:W3:Y:S02]  /*f190*/  LDL R0, [R1+0x4c] ;  /* 0x00004c0001007983 */ /* 0x002ee40000100800 */
[----:B---3--:R-:W-:-:S13]  /*f1a0*/  ISETP.GE.AND P0, PT, R0, c[0x0][0x53c], PT ;  /* 0x00014f0000007a0c */ /* 0x008fda0003f06270 */
[----:B--2-4-:R-:W-:Y:S01]  /*f1b0*/  @P0 CALL.REL.NOINC `(.L_x_153) ;  /* 0x0000001000000944 */ /* 0x014fe20003c00000 */
[----:B------:R-:W-:Y:S05]  /*f1c0*/  BRA `(.L_x_154) ;  /* 0xffff23f000007947 */ /* 0x000fea000383ffff */
.L_x_153:
[----:B------:R-:W-:Y:S05]  /*f1d0*/  EXIT ;  /* 0x000000000000794d */ /* 0x000fea0003800000 */
.L_x_34:
[----:B------:R-:W-:Y:S01]  /*f1e0*/  IMAD.MOV.U32 R0, RZ, RZ, R5 ;  /* 0x000000ffff007224 */ /* 0x000fe200078e0005 */
[----:B------:R-:W-:Y:S02]  /*f1f0*/  MOV R2, 0x1 ;  /* 0x0000000100027802 */ /* 0x000fe40000000f00 */
[----:B------:R-:W-:Y:S02]  /*f200*/  MOV R3, 0xf220 ;  /* 0x0000f22000037802 */ /* 0x000fe40000000f00 */
[----:B------:R-:W-:Y:S05]  /*f210*/  CALL.REL.NOINC `($__internal_2_$__cuda_sm70_shflsync_up_p) ;  /* 0x0000357000007944 */ /* 0x000fea0003c00000 */
[----:B------:R-:W-:Y:S01]  /*f220*/  MOV R0, R4 ;  /* 0x0000000400007202 */ /* 0x000fe20000000f00 */
[----:B------:R-:W-:Y:S05]  /*f230*/  BRA `(.L_x_155) ;  /* 0xffff123000007947 */ /* 0x000fea000383ffff */
.L_x_35:
[----:B------:R-:W-:Y:S01]  /*f240*/  IMAD.MOV.U32 R0, RZ, RZ, R5 ;  /* 0x000000ffff007224 */ /* 0x000fe200078e0005 */
[----:B------:R-:W-:Y:S02]  /*f250*/  MOV R2, 0x2 ;  /* 0x0000000200027802 */ /* 0x000fe40000000f00 */
[----:B------:R-:W-:Y:S02]  /*f260*/  MOV R3, 0xf280 ;  /* 0x0000f28000037802 */ /* 0x000fe40000000f00 */
[----:B------:R-:W-:Y:S05]  /*f270*/  CALL.REL.NOINC `($__internal_2_$__cuda_sm70_shflsync_up_p) ;  /* 0x0000351000007944 */ /* 0x000fea0003c00000 */
[----:B------:R-:W-:Y:S01]  /*f280*/  SEL R0, R4, RZ, P4 ;  /* 0x000000ff04007207 */ /* 0x000fe20002000000 */
[----:B------:R-:W-:Y:S01]  /*f290*/  IMAD.MOV.U32 R2, RZ, RZ, 0x4 ;  /* 0x00000004ff027424 */ /* 0x000fe200078e00ff */
[----:B------:R-:W-:-:S03]  /*f2a0*/  MOV R3, 0xf2d0 ;  /* 0x0000f2d000037802 */ /* 0x000fc60000000f00 */
[----:B------:R-:W-:Y:S02]  /*f2b0*/  IMAD.IADD R0, R5, 0x1, R0 ;  /* 0x0000000105007824 */ /* 0x000fe400078e0200 */
        /* <DEDUP_REMOVED lines=13> */
[----:B------:R-:W-:Y:S02]  /*f390*/  MOV R3, 0x1f ;  /* 0x0000001f00037802 */ /* 0x000fe40000000f00 */
[----:B------:R-:W-:Y:S01]  /*f3a0*/  MOV R2, 0xf3e0 ;  /* 0x0000f3e000027802 */ /* 0x000fe20000000f00 */
[----:B------:R-:W-:-:S04]  /*f3b0*/  IMAD.IADD R4, R0, 0x1, R4 ;  /* 0x0000000100047824 */ /* 0x000fc800078e0204 */
[----:B------:R-:W-:Y:S02]  /*f3c0*/  IMAD.MOV.U32 R56, RZ, RZ, R4 ;  /* 0x000000ffff387224 */ /* 0x000fe400078e0004 */
[----:B------:R-:W-:Y:S05]  /*f3d0*/  CALL.REL.NOINC `($__internal_1_$__cuda_sm70_shflsync_idx_p) ;  /* 0x0000336000007944 */ /* 0x000fea0003c00000 */
[----:B------:R-:W-:Y:S01]  /*f3e0*/  MOV R0, R58 ;  /* 0x0000003a00007202 */ /* 0x000fe20000000f00 */
[----:B------:R-:W-:Y:S05]  /*f3f0*/  BRA `(.L_x_156) ;  /* 0xffff117000007947 */ /* 0x000fea000383ffff */
.L_x_37:
[----:B------:R-:W-:Y:S02]  /*f400*/  SEL R0, RZ, 0x1, P0 ;  /* 0x00000001ff007807 */ /* 0x000fe40000000000 */
[----:B------:R-:W-:Y:S02]  /*f410*/  MOV R2, 0xf430 ;  /* 0x0000f43000027802 */ /* 0x000fe40000000f00 */
[----:B------:R-:W-:Y:S05]  /*f420*/  CALL.REL.NOINC `($__internal_3_$__cuda_sm70_votesync_ballot) ;  /* 0x000033d000007944 */ /* 0x000fea0003c00000 */
[----:B------:R-:W-:Y:S05]  /*f430*/  BRA `(.L_x_157) ;  /* 0xffff11c000007947 */ /* 0x000fea000383ffff */
.L_x_38:
[----:B------:R-:W-:Y:S01]  /*f440*/  IMAD.MOV.U32 R56, RZ, RZ, R8 ;  /* 0x000000ffff387224 */ /* 0x000fe200078e0008 */
[----:B--2---:R-:W-:Y:S01]  /*f450*/  MOV R10, R14 ;  /* 0x0000000e000a7202 */ /* 0x004fe20000000f00 */
[----:B------:R-:W-:Y:S01]  /*f460*/  IMAD.MOV.U32 R3, RZ, RZ, 0x1f ;  /* 0x0000001fff037424 */ /* 0x000fe200078e00ff */
[----:B------:R-:W-:Y:S02]  /*f470*/  MOV R2, 0xf490 ;  /* 0x0000f49000027802 */ /* 0x000fe40000000f00 */
[----:B-1----:R-:W-:Y:S05]  /*f480*/  CALL.REL.NOINC `($__internal_1_$__cuda_sm70_shflsync_idx_p) ;  /* 0x000032b000007944 */ /* 0x002fea0003c00000 */
[----:B------:R-:W-:Y:S01]  /*f490*/  IMAD.MOV.U32 R12, RZ, RZ, R58 ;  /* 0x000000ffff0c7224 */ /* 0x000fe200078e003a */
[----:B------:R-:W-:Y:S01]  /*f4a0*/  MOV R56, R7 ;  /* 0x0000000700387202 */ /* 0x000fe20000000f00 */
[----:B------:R-:W-:Y:S01]  /*f4b0*/  IMAD.MOV.U32 R6, RZ, RZ, RZ ;  /* 0x000000ffff067224 */ /* 0x000fe200078e00ff */
[----:B------:R-:W-:Y:S01]  /*f4c0*/  MOV R10, R14 ;  /* 0x0000000e000a7202 */ /* 0x000fe20000000f00 */
[----:B------:R-:W-:Y:S01]  /*f4d0*/  IMAD.MOV.U32 R3, RZ, RZ, 0x1f ;  /* 0x0000001fff037424 */ /* 0x000fe200078e00ff */
[----:B------:R-:W-:-:S02]  /*f4e0*/  MOV R2, 0xf500 ;  /* 0x0000f50000027802 */ /* 0x000fc40000000f00 */
[----:B------:R-:W-:Y:S05]  /*f4f0*/  CALL.REL.NOINC `($__internal_1_$__cuda_sm70_shflsync_idx_p) ;  /* 0x0000324000007944 */ /* 0x000fea0003c00000 */
[----:B------:R-:W-:Y:S01]  /*f500*/  MOV R11, R58 ;  /* 0x0000003a000b7202 */ /* 0x000fe20000000f00 */
[----:B------:R-:W-:Y:S05]  /*f510*/  BRA `(.L_x_158) ;  /* 0xffff113000007947 */ /* 0x000fea000383ffff */
.L_x_41:
[----:B------:R-:W-:Y:S01]  /*f520*/  IMAD.MOV.U32 R56, RZ, RZ, R4 ;  /* 0x000000ffff387224 */ /* 0x000fe200078e0004 */
[----:B------:R-:W-:-:S02]  /*f530*/  MOV R3, 0x1f ;  /* 0x0000001f00037802 */ /* 0x000fc40000000f00 */
[----:B------:R-:W-:Y:S02]  /*f540*/  MOV R2, 0xf560 ;  /* 0x0000f56000027802 */ /* 0x000fe40000000f00 */
[----:B-1234-:R-:W-:Y:S05]  /*f550*/  CALL.REL.NOINC `($__internal_1_$__cuda_sm70_shflsync_idx_p) ;  /* 0x000031e000007944 */ /* 0x01efea0003c00000 */
[----:B------:R-:W-:Y:S01]  /*f560*/  MOV R6, R58 ;  /* 0x0000003a00067202 */ /* 0x000fe20000000f00 */
[----:B------:R-:W-:Y:S05]  /*f570*/  BRA `(.L_x_40) ;  /* 0xffff113000007947 */ /* 0x000fea000383ffff */
.L_x_49:
[----:B------:R-:W-:Y:S01]  /*f580*/  IMAD.MOV.U32 R56, RZ, RZ, R5 ;  /* 0x000000ffff387224 */ /* 0x000fe200078e0005 */
[----:B------:R-:W-:Y:S01]  /*f590*/  MOV R10, RZ ;  /* 0x000000ff000a7202 */ /* 0x000fe20000000f00 */
[----:B------:R-:W-:Y:S01]  /*f5a0*/  IMAD.MOV.U32 R3, RZ, RZ, 0x181f ;  /* 0x0000181fff037424 */ /* 0x000fe200078e00ff */
[----:B------:R-:W-:Y:S02]  /*f5b0*/  MOV R2, 0xf5d0 ;  /* 0x0000f5d000027802 */ /* 0x000fe40000000f00 */
[----:B-----5:R-:W-:Y:S05]  /*f5c0*/  CALL.REL.NOINC `($__internal_1_$__cuda_sm70_shflsync_idx_p) ;  /* 0x0000317000007944 */ /* 0x020fea0003c00000 */
[----:B------:R-:W-:Y:S01]  /*f5d0*/  MOV R7, R58 ;  /* 0x0000003a00077202 */ /* 0x000fe20000000f00 */
[----:B------:R-:W-:Y:S05]  /*f5e0*/  BRA `(.L_x_159) ;  /* 0xffff2bd000007947 */ /* 0x000fea000383ffff */
.L_x_50:
[----:B------:R-:W-:Y:S01]  /*f5f0*/  IMAD.MOV.U32 R56, RZ, RZ, R6 ;  /* 0x000000ffff387224 */ /* 0x000fe200078e0006 */
[----:B------:R-:W-:Y:S01]  /*f600*/  MOV R10, RZ ;  /* 0x000000ff000a7202 */ /* 0x000fe20000000f00 */
[----:B------:R-:W-:Y:S01]  /*f610*/  IMAD.MOV.U32 R3, RZ, RZ, 0x181f ;  /* 0x0000181fff037424 */ /* 0x000fe200078e00ff */
[----:B------:R-:W-:Y:S02]  /*f620*/  MOV R2, 0xf640 ;  /* 0x0000f64000027802 */ /* 0x000fe40000000f00 */
[----:B-12--5:R-:W-:Y:S05]  /*f630*/  CALL.REL.NOINC `($__internal_1_$__cuda_sm70_shflsync_idx_p) ;  /* 0x0000310000007944 */ /* 0x026fea0003c00000 */
[----:B------:R-:W-:Y:S01]  /*f640*/  MOV R2, R58 ;  /* 0x0000003a00027202 */ /* 0x000fe20000000f00 */
[----:B------:R-:W-:Y:S05]  /*f650*/  BRA `(.L_x_160) ;  /* 0xffff2b8000007947 */ /* 0x000fea000383ffff */
.L_x_53:
[----:B------:R-:W-:Y:S01]  /*f660*/  IMAD.MOV.U32 R56, RZ, RZ, R5 ;  /* 0x000000ffff387224 */ /* 0x000fe200078e0005 */
[----:B------:R-:W-:Y:S01]  /*f670*/  MOV R10, 0x1 ;  /* 0x00000001000a7802 */ /* 0x000fe20000000f00 */
[----:B-1----:R-:W-:Y:S01]  /*f680*/  IMAD.MOV.U32 R3, RZ, RZ, 0x181f ;  /* 0x0000181fff037424 */ /* 0x002fe200078e00ff */
[----:B----4-:R-:W-:-:S02]  /*f690*/  MOV R2, 0xf6b0 ;  /* 0x0000f6b000027802 */ /* 0x010fc40000000f00 */
[----:B--2--5:R-:W-:Y:S05]  /*f6a0*/  CALL.REL.NOINC `($__internal_1_$__cuda_sm70_shflsync_idx_p) ;  /* 0x0000309000007944 */ /* 0x024fea0003c00000 */
[----:B------:R-:W-:Y:S01]  /*f6b0*/  IMAD.MOV.U32 R7, RZ, RZ, R58 ;  /* 0x000000ffff077224 */ /* 0x000fe200078e003a */
[----:B------:R-:W-:Y:S01]  /*f6c0*/  MOV R10, 0x1 ;  /* 0x00000001000a7802 */ /* 0x000fe20000000f00 */
[----:B------:R-:W-:Y:S01]  /*f6d0*/  IMAD.MOV.U32 R56, RZ, RZ, R6 ;  /* 0x000000ffff387224 */ /* 0x000fe200078e0006 */
[----:B------:R-:W-:-:S02]  /*f6e0*/  MOV R3, 0x181f ;  /* 0x0000181f00037802 */ /* 0x000fc40000000f00 */
[----:B------:R-:W-:Y:S02]  /*f6f0*/  MOV R2, 0xf710 ;  /* 0x0000f71000027802 */ /* 0x000fe40000000f00 */
[----:B------:R-:W-:Y:S05]  /*f700*/  CALL.REL.NOINC `($__internal_1_$__cuda_sm70_shflsync_idx_p) ;  /* 0x0000303000007944 */ /* 0x000fea0003c00000 */
[----:B------:R-:W-:Y:S01]  /*f710*/  MOV R2, R58 ;  /* 0x0000003a00027202 */ /* 0x000fe20000000f00 */
[----:B------:R-:W-:Y:S05]  /*f720*/  BRA `(.L_x_161) ;  /* 0xffff2c0000007947 */ /* 0x000fea000383ffff */
.L_x_56:
[----:B------:R-:W-:Y:S01]  /*f730*/  IMAD.MOV.U32 R56, RZ, RZ, R5 ;  /* 0x000000ffff387224 */ /* 0x000fe200078e0005 */
[----:B------:R-:W-:Y:S01]  /*f740*/  MOV R10, 0x2 ;  /* 0x00000002000a7802 */ /* 0x000fe20000000f00 */
[----:B-1----:R-:W-:Y:S01]  /*f750*/  IMAD.MOV.U32 R3, RZ, RZ, 0x181f ;  /* 0x0000181fff037424 */ /* 0x002fe200078e00ff */
[----:B------:R-:W-:Y:S02]  /*f760*/  MOV R2, 0xf780 ;  /* 0x0000f78000027802 */ /* 0x000fe40000000f00 */
[----:B--23-5:R-:W-:Y:S05]  /*f770*/  CALL.REL.NOINC `($__internal_1_$__cuda_sm70_shflsync_idx_p) ;  /* 0x00002fc000007944 */ /* 0x02cfea0003c00000 */
[----:B------:R-:W-:Y:S01]  /*f780*/  MOV R7, R58 ;  /* 0x0000003a00077202 */ /* 0x000fe20000000f00 */
[----:B------:R-:W-:Y:S05]  /*f790*/  BRA `(.L_x_162) ;  /* 0xffff2c7000007947 */ /* 0x000fea000383ffff */
.L_x_57:
[----:B------:R-:W-:Y:S01]  /*f7a0*/  IMAD.MOV.U32 R56, RZ, RZ, R6 ;  /* 0x000000ffff387224 */ /* 0x000fe200078e0006 */
[----:B------:R-:W-:Y:S01]  /*f7b0*/  MOV R10, 0x2 ;  /* 0x00000002000a7802 */ /* 0x000fe20000000f00 */
[----:B-1----:R-:W-:Y:S01]  /*f7c0*/  IMAD.MOV.U32 R3, RZ, RZ, 0x181f ;  /* 0x0000181fff037424 */ /* 0x002fe200078e00ff */
[----:B------:R-:W-:Y:S02]  /*f7d0*/  MOV R2, 0xf7f0 ;  /* 0x0000f7f000027802 */ /* 0x000fe40000000f00 */
[----:B--2345:R-:W-:Y:S05]  /*f7e0*/  CALL.REL.NOINC `($__internal_1_$__cuda_sm70_shflsync_idx_p) ;  /* 0x00002f5000007944 */ /* 0x03cfea0003c00000 */
[----:B------:R-:W-:Y:S01]  /*f7f0*/  MOV R2, R58 ;  /* 0x0000003a00027202 */ /* 0x000fe20000000f00 */
[----:B------:R-:W-:Y:S05]  /*f800*/  BRA `(.L_x_163) ;  /* 0xffff2c2000007947 */ /* 0x000fea000383ffff */
.L_x_60:
[----:B------:R-:W-:Y:S01]  /*f810*/  IMAD.MOV.U32 R56, RZ, RZ, R5 ;  /* 0x000000ffff387224 */ /* 0x000fe200078e0005 */
[----:B------:R-:W-:Y:S01]  /*f820*/  MOV R10, 0x3 ;  /* 0x00000003000a7802 */ /* 0x000fe20000000f00 */
[----:B--2---:R-:W-:Y:S01]  /*f830*/  IMAD.MOV.U32 R3, RZ, RZ, 0x181f ;  /* 0x0000181fff037424 */ /* 0x004fe200078e00ff */
[----:B------:R-:W-:-:S02]  /*f840*/  MOV R2, 0xf860 ;  /* 0x0000f86000027802 */ /* 0x000fc40000000f00 */
[----:B-1-345:R-:W-:Y:S05]  /*f850*/  CALL.REL.NOINC `($__internal_1_$__cuda_sm70_shflsync_idx_p) ;  /* 0x00002ee000007944 */ /* 0x03afea0003c00000 */
        /* <DEDUP_REMOVED lines=8> */
.L_x_63:
[----:B------:R-:W-:Y:S01]  /*f8e0*/  IMAD.MOV.U32 R56, RZ, RZ, R5 ;  /* 0x000000ffff387224 */ /* 0x000fe200078e0005 */
[----:B------:R-:W-:Y:S01]  /*f8f0*/  MOV R10, 0x4 ;  /* 0x00000004000a7802 */ /* 0x000fe20000000f00 */
[----:B-1----:R-:W-:Y:S01]  /*f900*/  IMAD.MOV.U32 R3, RZ, RZ, 0x181f ;  /* 0x0000181fff037424 */ /* 0x002fe200078e00ff */
[----:B--2---:R-:W-:Y:S02]  /*f910*/  MOV R2, 0xf930 ;  /* 0x0000f93000027802 */ /* 0x004fe40000000f00 */
[----:B---345:R-:W-:Y:S05]  /*f920*/  CALL.REL.NOINC `($__internal_1_$__cuda_sm70_shflsync_idx_p) ;  /* 0x00002e1000007944 */ /* 0x038fea0003c00000 */
[----:B------:R-:W-:Y:S01]  /*f930*/  MOV R7, R58 ;  /* 0x0000003a00077202 */ /* 0x000fe20000000f00 */
[----:B------:R-:W-:Y:S05]  /*f940*/  BRA `(.L_x_165) ;  /* 0xffff2cb000007947 */ /* 0x000fea000383ffff */
.L_x_64:
[----:B------:R-:W-:Y:S01]  /*f950*/  IMAD.MOV.U32 R56, RZ, RZ, R6 ;  /* 0x000000ffff387224 */ /* 0x000fe200078e0006 */
[----:B------:R-:W-:Y:S01]  /*f960*/  MOV R10, 0x4 ;  /* 0x00000004000a7802 */ /* 0x000fe20000000f00 */
[----:B------:R-:W-:Y:S01]  /*f970*/  IMAD.MOV.U32 R3, RZ, RZ, 0x181f ;  /* 0x0000181fff037424 */ /* 0x000fe200078e00ff */
[----:B--2---:R-:W-:Y:S02]  /*f980*/  MOV R2, 0xf9a0 ;  /* 0x0000f9a000027802 */ /* 0x004fe40000000f00 */
[----:B-1-345:R-:W-:Y:S05]  /*f990*/  CALL.REL.NOINC `($__internal_1_$__cuda_sm70_shflsync_idx_p) ;  /* 0x00002da000007944 */ /* 0x03afea0003c00000 */
[----:B------:R-:W-:Y:S01]  /*f9a0*/  MOV R2, R58 ;  /* 0x0000003a00027202 */ /* 0x000fe20000000f00 */
[----:B------:R-:W-:Y:S05]  /*f9b0*/  BRA `(.L_x_166) ;  /* 0xffff2c6000007947 */ /* 0x000fea000383ffff */
.L_x_67:
[----:B------:R-:W-:Y:S01]  /*f9c0*/  IMAD.MOV.U32 R56, RZ, RZ, R5 ;  /* 0x000000ffff387224 */ /* 0x000fe200078e0005 */
[----:B------:R-:W-:Y:S01]  /*f9d0*/  MOV R10, 0x5 ;  /* 0x00000005000a7802 */ /* 0x000fe20000000f00 */
[----:B-1----:R-:W-:Y:S01]  /*f9e0*/  IMAD.MOV.U32 R3, RZ, RZ, 0x181f ;  /* 0x0000181fff037424 */ /* 0x002fe200078e00ff */
[----:B------:R-:W-:-:S02]  /*f9f0*/  MOV R2, 0xfa10 ;  /* 0x0000fa1000027802 */ /* 0x000fc40000000f00 */
[----:B--2345:R-:W-:Y:S05]  /*fa00*/  CALL.REL.NOINC `($__internal_1_$__cuda_sm70_shflsync_idx_p) ;  /* 0x00002d3000007944 */ /* 0x03cfea0003c00000 */
        /* <DEDUP_REMOVED lines=8> */
.L_x_70:
[----:B------:R-:W-:Y:S01]  /*fa90*/  IMAD.MOV.U32 R56, RZ, RZ, R5 ;  /* 0x000000ffff387224 */ /* 0x000fe200078e0005 */
[----:B------:R-:W-:Y:S01]  /*faa0*/  MOV R10, 0x6 ;  /* 0x00000006000a7802 */ /* 0x000fe20000000f00 */
[----:B-1----:R-:W-:Y:S01]  /*fab0*/  IMAD.MOV.U32 R3, RZ, RZ, 0x181f ;  /* 0x0000181fff037424 */ /* 0x002fe200078e00ff */
[----:B------:R-:W-:Y:S02]  /*fac0*/  MOV R2, 0xfae0 ;  /* 0x0000fae000027802 */ /* 0x000fe40000000f00 */
[----:B--2345:R-:W-:Y:S05]  /*fad0*/  CALL.REL.NOINC `($__internal_1_$__cuda_sm70_shflsync_idx_p) ;  /* 0x00002c6000007944 */ /* 0x03cfea0003c00000 */
[----:B------:R-:W-:Y:S01]  /*fae0*/  MOV R7, R58 ;  /* 0x0000003a00077202 */ /* 0x000fe20000000f00 */
[----:B------:R-:W-:Y:S05]  /*faf0*/  BRA `(.L_x_168) ;  /* 0xffff2cf000007947 */ /* 0x000fea000383ffff */
.L_x_71:
[----:B------:R-:W-:Y:S01]  /*fb00*/  IMAD.MOV.U32 R56, RZ, RZ, R6 ;  /* 0x000000ffff387224 */ /* 0x000fe200078e0006 */
[----:B------:R-:W-:Y:S01]  /*fb10*/  MOV R10, 0x6 ;  /* 0x00000006000a7802 */ /* 0x000fe20000000f00 */
[----:B-1----:R-:W-:Y:S01]  /*fb20*/  IMAD.MOV.U32 R3, RZ, RZ, 0x181f ;  /* 0x0000181fff037424 */ /* 0x002fe200078e00ff */
[----:B------:R-:W-:Y:S02]  /*fb30*/  MOV R2, 0xfb50 ;  /* 0x0000fb5000027802 */ /* 0x000fe40000000f00 */
[----:B--2345:R-:W-:Y:S05]  /*fb40*/  CALL.REL.NOINC `($__internal_1_$__cuda_sm70_shflsync_idx_p) ;  /* 0x00002bf000007944 */ /* 0x03cfea0003c00000 */
[----:B------:R-:W-:Y:S01]  /*fb50*/  MOV R2, R58 ;  /* 0x0000003a00027202 */ /* 0x000fe20000000f00 */
[----:B------:R-:W-:Y:S05]  /*fb60*/  BRA `(.L_x_169) ;  /* 0xffff2ca000007947 */ /* 0x000fea000383ffff */
.L_x_74:
        /* <DEDUP_REMOVED lines=13> */
.L_x_77:
[----:B------:R-:W-:Y:S01]  /*fc40*/  IMAD.MOV.U32 R56, RZ, RZ, R4 ;  /* 0x000000ffff387224 */ /* 0x000fe200078e0004 */
[----:B------:R-:W-:Y:S01]  /*fc50*/  MOV R10, RZ ;  /* 0x000000ff000a7202 */ /* 0x000fe20000000f00 */
[----:B------:R-:W-:Y:S01]  /*fc60*/  IMAD.MOV.U32 R3, RZ, RZ, 0x181f ;  /* 0x0000181fff037424 */ /* 0x000fe200078e00ff */
[----:B------:R-:W-:Y:S02]  /*fc70*/  MOV R2, 0xfc90 ;  /* 0x0000fc9000027802 */ /* 0x000fe40000000f00 */
[----:B------:R-:W-:Y:S05]  /*fc80*/  CALL.REL.NOINC `($__internal_1_$__cuda_sm70_shflsync_idx_p) ;  /* 0x00002ab000007944 */ /* 0x000fea0003c00000 */
[----:B------:R-:W-:Y:S01]  /*fc90*/  MOV R7, R58 ;  /* 0x0000003a00077202 */ /* 0x000fe20000000f00 */
[----:B------:R-:W-:Y:S05]  /*fca0*/  BRA `(.L_x_171) ;  /* 0xffff495000007947 */ /* 0x000fea000383ffff */
.L_x_78:
[----:B------:R-:W-:Y:S01]  /*fcb0*/  IMAD.MOV.U32 R56, RZ, RZ, R0 ;  /* 0x000000ffff387224 */ /* 0x000fe200078e0000 */
[----:B------:R-:W-:Y:S01]  /*fcc0*/  MOV R10, RZ ;  /* 0x000000ff000a7202 */ /* 0x000fe20000000f00 */
[----:B------:R-:W-:Y:S01]  /*fcd0*/  IMAD.MOV.U32 R3, RZ, RZ, 0x181f ;  /* 0x0000181fff037424 */ /* 0x000fe200078e00ff */
[----:B------:R-:W-:Y:S02]  /*fce0*/  MOV R2, 0xfd00 ;  /* 0x0000fd0000027802 */ /* 0x000fe40000000f00 */
[----:B-12---:R-:W-:Y:S05]  /*fcf0*/  CALL.REL.NOINC `($__internal_1_$__cuda_sm70_shflsync_idx_p) ;  /* 0x00002a4000007944 */ /* 0x006fea0003c00000 */
[----:B------:R-:W-:Y:S01]  /*fd00*/  ISETP.GE.AND P1, PT, R231, c[0x0][0x1d4], PT ;  /* 0x00007500e7007a0c */ /* 0x000fe20003f26270 */
[----:B------:R-:W-:Y:S01]  /*fd10*/  IMAD.MOV.U32 R56, RZ, RZ, R4 ;  /* 0x000000ffff387224 */ /* 0x000fe200078e0004 */
[----:B------:R-:W-:Y:S01]  /*fd20*/  IADD3 R2, P2, R58, R155, RZ ;  /* 0x0000009b3a027210 */ /* 0x000fe20007f5e0ff */
[----:B------:R-:W-:Y:S01]  /*fd30*/  IMAD.MOV.U32 R10, RZ, RZ, 0x1 ;  /* 0x00000001ff0a7424 */ /* 0x000fe200078e00ff */
[----:B------:R-:W-:-:S03]  /*fd40*/  SEL R5, RZ, 0x10, P1 ;  /* 0x00000010ff057807 */ /* 0x000fc60000800000 */
[----:B------:R-:W-:-:S06]  /*fd50*/  IMAD.X R3, R7, 0x1, R36, P2 ;  /* 0x0000000107037824 */ /* 0x000fcc00010e0624 */
[----:B------:R-:W-:Y:S01]  /*fd60*/  @!PT LDS RZ, [RZ] ;  /* 0x00000000fffff984 */ /* 0x000fe20000000800 */
[----:B------:R-:W-:Y:S01]  /*fd70*/  @!PT LDS RZ, [RZ] ;  /* 0x00000000fffff984 */ /* 0x000fe20000000800 */
[----:B------:R-:W-:Y:S01]  /*fd80*/  @!PT LDS RZ, [RZ] ;  /* 0x00000000fffff984 */ /* 0x000fe20000000800 */
[----:B------:R1:W-:Y:S02]  /*fd90*/  LDGSTS.E.BYPASS.LTC128B.128 [R204+0x2900], [R2.64], !P1 ;  /* 0x0290000002cc7fae */ /* 0x0003e4000c901d46 */
[----:B-1----:R-:W-:Y:S01]  /*fda0*/  IMAD.MOV.U32 R3, RZ, RZ, 0x181f ;  /* 0x0000181fff037424 */ /* 0x002fe200078e00ff */
[----:B------:R-:W-:Y:S02]  /*fdb0*/  MOV R2, 0xfdd0 ;  /* 0x0000fdd000027802 */ /* 0x000fe40000000f00 */
[----:B------:R-:W-:Y:S05]  /*fdc0*/  CALL.REL.NOINC `($__internal_1_$__cuda_sm70_shflsync_idx_p) ;  /* 0x0000297000007944 */ /* 0x000fea0003c00000 */
[----:B------:R-:W-:Y:S01]  /*fdd0*/  IMAD.MOV.U32 R7, RZ, RZ, R58 ;  /* 0x000000ffff077224 */ /* 0x000fe200078e003a */
[----:B------:R-:W-:Y:S01]  /*fde0*/  MOV R10, 0x1 ;  /* 0x00000001000a7802 */ /* 0x000fe20000000f00 */
[----:B------:R-:W-:Y:S01]  /*fdf0*/  IMAD.MOV.U32 R56, RZ, RZ, R0 ;  /* 0x000000ffff387224 */ /* 0x000fe200078e0000 */
[----:B------:R-:W-:Y:S02]  /*fe00*/  MOV R3, 0x181f ;  /* 0x0000181f00037802 */ /* 0x000fe40000000f00 */
[----:B------:R-:W-:Y:S02]  /*fe10*/  MOV R2, 0xfe30 ;  /* 0x0000fe3000027802 */ /* 0x000fe40000000f00 */
[----:B------:R-:W-:Y:S05]  /*fe20*/  CALL.REL.NOINC `($__internal_1_$__cuda_sm70_shflsync_idx_p) ;  /* 0x0000291000007944 */ /* 0x000fea0003c00000 */
[C---:B------:R-:W-:Y:S01]  /*fe30*/  IADD3 R2, -R5.reuse, 0x10, RZ ;  /* 0x0000001005027810 */ /* 0x040fe20007ffe1ff */
[----:B------:R-:W-:Y:S01]  /*fe40*/  IMAD.MOV.U32 R56, RZ, RZ, R4 ;  /* 0x000000ffff387224 */ /* 0x000fe200078e0004 */
[----:B------:R-:W-:Y:S01]  /*fe50*/  ISETP.NE.U32.AND P3, PT, R5, RZ, PT ;  /* 0x000000ff0500720c */ /* 0x000fe20003f65070 */
[----:B------:R-:W-:Y:S01]  /*fe60*/  IMAD.MOV.U32 R10, RZ, RZ, 0x2 ;  /* 0x00000002ff0a7424 */ /* 0x000fe200078e00ff */
[----:B------:R-:W-:-:S04]  /*fe70*/  LOP3.LUT R2, R2, 0xf, RZ, 0xc0, !PT ;  /* 0x0000000f02027812 */ /* 0x000fc800078ec0ff */
[----:B------:R-:W-:-:S04]  /*fe80*/  IADD3 R2, P2, P1, R2, R58, R155 ;  /* 0x0000003a02027210 */ /* 0x000fc8000795e09b */
[----:B------:R-:W-:-:S05]  /*fe90*/  IADD3.X R3, RZ, R7, R36, P2, P1 ;  /* 0x00000007ff037210 */ /* 0x000fca00017e2424 */
[----:B------:R-:W-:Y:S01]  /*fea0*/  @!PT LDS RZ, [RZ] ;  /* 0x00000000fffff984 */ /* 0x000fe20000000800 */
[----:B------:R-:W-:Y:S01]  /*feb0*/  @!PT LDS RZ, [RZ] ;  /* 0x00000000fffff984 */ /* 0x000fe20000000800 */
[----:B------:R-:W-:Y:S01]  /*fec0*/  @!PT LDS RZ, [RZ] ;  /* 0x00000000fffff984 */ /* 0x000fe20000000800 */
[----:B------:R1:W-:Y:S02]  /*fed0*/  LDGSTS.E.BYPASS.LTC128B.128.ZFILL [R204+0x3100], [R2.64], P3 ;  /* 0x0310000002cc7fae */ /* 0x0003e40009941d46 */
        /* <DEDUP_REMOVED lines=49> */
[----:B------:R-:W-:Y:S01]  /*101f0*/  MOV R0, R58 ;  /* 0x0000003a00007202 */ /* 0x000fe20000000f00 */
[----:B------:R-:W-:Y:S05]  /*10200*/  BRA `(.L_x_172) ;  /* 0xffff457000007947 */ /* 0x000fea000383ffff */
.L_x_79:
[----:B------:R-:W-:Y:S02]  /*10210*/  MOV R3, 0x2 ;  /* 0x0000000200037802 */ /* 0x000fe40000000f00 */
[----:B------:R-:W-:-:S02]  /*10220*/  MOV R2, 0x10240 ;  /* 0x0001024000027802 */ /* 0x000fc40000000f00 */
[----:B------:R-:W-:Y:S05]  /*10230*/  CALL.REL.NOINC `($__internal_0_$__cuda_sm70_shflsync_bfly_p) ;  /* 0x000024a000007944 */ /* 0x000fea0003c00000 */
[----:B------:R-:W-:Y:S01]  /*10240*/  MOV R0, R8 ;  /* 0x0000000800007202 */ /* 0x000fe20000000f00 */
[----:B------:R-:W-:Y:S05]  /*10250*/  BRA `(.L_x_173) ;  /* 0xffff511000007947 */ /* 0x000fea000383ffff */
.L_x_80:
[----:B------:R-:W-:Y:S02]  /*10260*/  MOV R3, 0x1 ;  /* 0x0000000100037802 */ /* 0x000fe40000000f00 */
[----:B------:R-:W-:-:S02]  /*10270*/  MOV R2, 0x10290 ;  /* 0x0001029000027802 */ /* 0x000fc40000000f00 */
[----:B------:R-:W-:Y:S05]  /*10280*/  CALL.REL.NOINC `($__internal_0_$__cuda_sm70_shflsync_bfly_p) ;  /* 0x0000245000007944 */ /* 0x000fea0003c00000 */
[----:B------:R-:W-:Y:S01]  /*10290*/  FMNMX.FTZ R72, R4, R8, !PT ;  /* 0x0000000804487209 */ /* 0x000fe20007810000 */
[----:B------:R-:W-:Y:S01]  /*102a0*/  IMAD.MOV.U32 R4, RZ, RZ, R5 ;  /* 0x000000ffff047224 */ /* 0x000fe200078e0005 */
[----:B------:R-:W-:Y:S01]  /*102b0*/  MOV R2, 0x102e0 ;  /* 0x000102e000027802 */ /* 0x000fe20000000f00 */
[----:B------:R-:W-:-:S02]  /*102c0*/  IMAD.MOV.U32 R3, RZ, RZ, 0x2 ;  /* 0x00000002ff037424 */ /* 0x000fc400078e00ff */
[----:B------:R-:W-:Y:S05]  /*102d0*/  CALL.REL.NOINC `($__internal_0_$__cuda_sm70_shflsync_bfly_p) ;  /* 0x0000240000007944 */ /* 0x000fea0003c00000 */
[----:B------:R-:W-:Y:S01]  /*102e0*/  FMNMX.FTZ R5, R5, R8, !PT ;  /* 0x0000000805057209 */ /* 0x000fe20007810000 */
[----:B------:R-:W-:Y:S01]  /*102f0*/  IMAD.MOV.U32 R3, RZ, RZ, 0x1 ;  /* 0x00000001ff037424 */ /* 0x000fe200078e00ff */
[----:B------:R-:W-:-:S03]  /*10300*/  MOV R2, 0x10330 ;  /* 0x0001033000027802 */ /* 0x000fc60000000f00 */
[----:B------:R-:W-:Y:S02]  /*10310*/  IMAD.MOV.U32 R4, RZ, RZ, R5 ;  /* 0x000000ffff047224 */ /* 0x000fe400078e0005 */
[----:B------:R-:W-:Y:S05]  /*10320*/  CALL.REL.NOINC `($__internal_0_$__cuda_sm70_shflsync_bfly_p) ;  /* 0x000023b000007944 */ /* 0x000fea0003c00000 */
[----:B------:R-:W-:Y:S01]  /*10330*/  FMNMX.FTZ R71, R5, R8, !PT ;  /* 0x0000000805477209 */ /* 0x000fe20007810000 */
[----:B------:R-:W-:Y:S01]  /*10340*/  IMAD.MOV.U32 R4, RZ, RZ, R6 ;  /* 0x000000ffff047224 */ /* 0x000fe200078e0006 */
[----:B------:R-:W-:Y:S01]  /*10350*/  MOV R2, 0x10380 ;  /* 0x0001038000027802 */ /* 0x000fe20000000f00 */
[----:B------:R-:W-:Y:S02]  /*10360*/  IMAD.MOV.U32 R3, RZ, RZ, 0x2 ;  /* 0x00000002ff037424 */ /* 0x000fe400078e00ff */
        /* <DEDUP_REMOVED lines=16> */
[----:B------:R-:W-:Y:S01]  /*10470*/  MOV R14, R8 ;  /* 0x00000008000e7202 */ /* 0x000fe20000000f00 */
[----:B------:R-:W-:Y:S05]  /*10480*/  BRA `(.L_x_174) ;  /* 0xffff4fd000007947 */ /* 0x000fea000383ffff */
.L_x_82:
[----:B-1--4-:R-:W-:Y:S01]  /*10490*/  MOV R3, 0x181f ;  /* 0x0000181f00037802 */ /* 0x012fe20000000f00 */
[----:B------:R-:W-:Y:S01]  /*104a0*/  IMAD.MOV.U32 R10, RZ, RZ, RZ ;  /* 0x000000ffff0a7224 */ /* 0x000fe200078e00ff */
[----:B------:R-:W-:Y:S02]  /*104b0*/  MOV R2, 0x104d0 ;  /* 0x000104d000027802 */ /* 0x000fe40000000f00 */
[----:B------:R-:W-:Y:S05]  /*104c0*/  CALL.REL.NOINC `($__internal_1_$__cuda_sm70_shflsync_idx_p) ;  /* 0x0000227000007944 */ /* 0x000fea0003c00000 */
[----:B------:R-:W-:-:S05]  /*104d0*/  BRA `(.L_x_175) ;  /* 0xffff6b9000007947 */ /* 0x000fca000383ffff */
.L_x_85:
[----:B------:R-:W-:Y:S01]  /*104e0*/  MOV R10, RZ ;  /* 0x000000ff000a7202 */ /* 0x000fe20000000f00 */
[----:B------:R-:W-:Y:S01]  /*104f0*/  IMAD.MOV.U32 R56, RZ, RZ, R5 ;  /* 0x000000ffff387224 */ /* 0x000fe200078e0005 */
[----:B------:R-:W-:Y:S01]  /*10500*/  MOV R2, 0x10530 ;  /* 0x0001053000027802 */ /* 0x000fe20000000f00 */
[----:B------:R-:W-:Y:S02]  /*10510*/  IMAD.MOV.U32 R3, RZ, RZ, 0x181f ;  /* 0x0000181fff037424 */ /* 0x000fe400078e00ff */
[----:B------:R-:W-:Y:S05]  /*10520*/  CALL.REL.NOINC `($__internal_1_$__cuda_sm70_shflsync_idx_p) ;  /* 0x0000221000007944 */ /* 0x000fea0003c00000 */
[----:B------:R-:W-:Y:S01]  /*10530*/  MOV R9, R58 ;  /* 0x0000003a00097202 */ /* 0x000fe20000000f00 */
[----:B------:R-:W-:-:S05]  /*10540*/  BRA `(.L_x_176) ;  /* 0xffff7ff000007947 */ /* 0x000fca000383ffff */
.L_x_86:
[----:B------:R-:W-:Y:S01]  /*10550*/  MOV R10, RZ ;  /* 0x000000ff000a7202 */ /* 0x000fe20000000f00 */
[----:B------:R-:W-:Y:S01]  /*10560*/  IMAD.MOV.U32 R56, RZ, RZ, R4 ;  /* 0x000000ffff387224 */ /* 0x000fe200078e0004 */
[----:B------:R-:W-:Y:S01]  /*10570*/  MOV R2, 0x105a0 ;  /* 0x000105a000027802 */ /* 0x000fe20000000f00 */
[----:B------:R-:W-:Y:S02]  /*10580*/  IMAD.MOV.U32 R3, RZ, RZ, 0x181f ;  /* 0x0000181fff037424 */ /* 0x000fe400078e00ff */
[----:B-12---:R-:W-:Y:S05]  /*10590*/  CALL.REL.NOINC `($__internal_1_$__cuda_sm70_shflsync_idx_p) ;  /* 0x000021a000007944 */ /* 0x006fea0003c00000 */
[C---:B------:R-:W-:Y:S01]  /*105a0*/  IADD3 R2, -R198.reuse, 0x10, RZ ;  /* 0x00000010c6027810 */ /* 0x040fe20007ffe1ff */
[----:B------:R-:W-:Y:S01]  /*105b0*/  IMAD.MOV.U32 R56, RZ, RZ, R5 ;  /* 0x000000ffff387224 */ /* 0x000fe200078e0005 */
[----:B------:R-:W-:Y:S01]  /*105c0*/  ISETP.NE.U32.AND P1, PT, R198, RZ, PT ;  /* 0x000000ffc600720c */ /* 0x000fe20003f25070 */
[----:B------:R-:W-:Y:S01]  /*105d0*/  IMAD.MOV.U32 R10, RZ, RZ, 0x1 ;  /* 0x00000001ff0a7424 */ /* 0x000fe200078e00ff */
[----:B------:R-:W-:Y:S04]  /*105e0*/  LOP3.LUT R2, R2, 0xf, RZ, 0xc0, !PT ;  /* 0x0000000f02027812 */ /* 0x000fe800078ec0ff */
[----:B------:R-:W-:Y:S04]  /*105f0*/  IADD3 R2, P3, P2, R2, R58, R17 ;  /* 0x0000003a02027210 */ /* 0x000fe80007a7e011 */
[----:B------:R-:W-:Y:S05]  /*10600*/  IADD3.X R3, RZ, R9, R6, P3, P2 ;  /* 0x00000009ff037210 */ /* 0x000fea0001fe4406 */
[----:B------:R-:W-:Y:S01]  /*10610*/  @!PT LDS RZ, [RZ] ;  /* 0x00000000fffff984 */ /* 0x000fe20000000800 */
[----:B------:R-:W-:Y:S01]  /*10620*/  @!PT LDS RZ, [RZ] ;  /* 0x00000000fffff984 */ /* 0x000fe20000000800 */
[----:B------:R-:W-:Y:S01]  /*10630*/  @!PT LDS RZ, [RZ] ;  /* 0x00000000fffff984 */ /* 0x000fe20000000800 */
[----:B------:R1:W-:Y:S02]  /*10640*/  LDGSTS.E.BYPASS.LTC128B.128.ZFILL [R204+0x2900], [R2.64], P1 ;  /* 0x0290000002cc7fae */ /* 0x0003e40008941d46 */
[----:B-1----:R-:W-:Y:S01]  /*10650*/  MOV R2, 0x10680 ;  /* 0x0001068000027802 */ /* 0x002fe20000000f00 */
[----:B------:R-:W-:Y:S04]  /*10660*/  IMAD.MOV.U32 R3, RZ, RZ, 0x181f ;  /* 0x0000181fff037424 */ /* 0x000fe800078e00ff */
[----:B------:R-:W-:Y:S05]  /*10670*/  CALL.REL.NOINC `($__internal_1_$__cuda_sm70_shflsync_idx_p) ;  /* 0x000020c000007944 */ /* 0x000fea0003c00000 */
[----:B------:R-:W-:Y:S01]  /*10680*/  MOV R10, 0x1 ;  /* 0x00000001000a7802 */ /* 0x000fe20000000f00 */
[----:B------:R-:W-:Y:S01]  /*10690*/  IMAD.MOV.U32 R7, RZ, RZ, R58 ;  /* 0x000000ffff077224 */ /* 0x000fe200078e003a */
[----:B------:R-:W-:Y:S01]  /*106a0*/  MOV R3, 0x181f ;  /* 0x0000181f00037802 */ /* 0x000fe20000000f00 */
[----:B------:R-:W-:Y:S01]  /*106b0*/  IMAD.MOV.U32 R56, RZ, RZ, R4 ;  /* 0x000000ffff387224 */ /* 0x000fe200078e0004 */
[----:B------:R-:W-:Y:S02]  /*106c0*/  MOV R2, 0x106e0 ;  /* 0x000106e000027802 */ /* 0x000fe40000000f00 */
[----:B------:R-:W-:Y:S05]  /*106d0*/  CALL.REL.NOINC `($__internal_1_$__cuda_sm70_shflsync_idx_p) ;  /* 0x0000206000007944 */ /* 0x000fea0003c00000 */
        /* <DEDUP_REMOVED lines=60> */
[----:B------:R-:W-:Y:S01]  /*10aa0*/  MOV R4, R58 ;  /* 0x0000003a00047202 */ /* 0x000fe20000000f00 */
[----:B------:R-:W-:-:S05]  /*10ab0*/  BRA `(.L_x_177) ;  /* 0xffff7c1000007947 */ /* 0x000fca000383ffff */
.L_x_87:
[----:B------:R-:W-:Y:S02]  /*10ac0*/  MOV R3, 0x2 ;  /* 0x0000000200037802 */ /* 0x000fe40000000f00 */
[----:B------:R-:W-:Y:S02]  /*10ad0*/  MOV R2, 0x10af0 ;  /* 0x00010af000027802 */ /* 0x000fe40000000f00 */
[----:B------:R-:W-:Y:S05]  /*10ae0*/  CALL.REL.NOINC `($__internal_0_$__cuda_sm70_shflsync_bfly_p) ;  /* 0x00001bf000007944 */ /* 0x000fea0003c00000 */
[----:B------:R-:W-:Y:S01]  /*10af0*/  FMNMX.FTZ R4, R4, R8, !PT ;  /* 0x0000000804047209 */ /* 0x000fe20007810000 */
[----:B------:R-:W-:Y:S01]  /*10b00*/  IMAD.MOV.U32 R3, RZ, RZ, 0x1 ;  /* 0x00000001ff037424 */ /* 0x000fe200078e00ff */
[----:B------:R-:W-:Y:S02]  /*10b10*/  MOV R2, 0x10b30 ;  /* 0x00010b3000027802 */ /* 0x000fe40000000f00 */
[----:B------:R-:W-:Y:S05]  /*10b20*/  CALL.REL.NOINC `($__internal_0_$__cuda_sm70_shflsync_bfly_p) ;  /* 0x00001bb000007944 */ /* 0x000fea0003c00000 */
[----:B------:R-:W-:Y:S01]  /*10b30*/  IMAD.MOV.U32 R3, RZ, RZ, 0x2 ;  /* 0x00000002ff037424 */ /* 0x000fe200078e00ff */
[----:B------:R-:W-:Y:S01]  /*10b40*/  FMNMX.FTZ R72, R4, R8, !PT ;  /* 0x0000000804487209 */ /* 0x000fe20007810000 */
[----:B------:R-:W-:Y:S01]  /*10b50*/  IMAD.MOV.U32 R4, RZ, RZ, R5 ;  /* 0x000000ffff047224 */ /* 0x000fe200078e0005 */
        /* <DEDUP_REMOVED lines=24> */
[----:B------:R-:W-:Y:S01]  /*10ce0*/  MOV R2, R8 ;  /* 0x0000000800027202 */ /* 0x000fe20000000f00 */
[----:B------:R-:W-:-:S05]  /*10cf0*/  BRA `(.L_x_178) ;  /* 0xffff808000007947 */ /* 0x000fca000383ffff */
.L_x_89:
[----:B-1----:R1:W5:Y:S01]  /*10d00*/  LDL R4, [R1] ;  /* 0x0000000001047983 */ /* 0x0023620000100800 */
[----:B------:R-:W-:-:S02]  /*10d10*/  MOV R3, 0x2 ;  /* 0x0000000200037802 */ /* 0x000fc40000000f00 */
[----:B------:R-:W-:Y:S02]  /*10d20*/  MOV R2, 0x10d40 ;  /* 0x00010d4000027802 */ /* 0x000fe40000000f00 */
[----:B-1---5:R-:W-:Y:S05]  /*10d30*/  CALL.REL.NOINC `($__internal_0_$__cuda_sm70_shflsync_bfly_p) ;  /* 0x000019a000007944 */ /* 0x022fea0003c00000 */
[----:B------:R-:W2:Y:S01]  /*10d40*/  LDL.LU R0, [R1] ;  /* 0x0000000001007983 */ /* 0x000ea20000300800 */
[----:B------:R-:W-:Y:S02]  /*10d50*/  MOV R3, 0x1 ;  /* 0x0000000100037802 */ /* 0x000fe40000000f00 */
[----:B------:R-:W-:Y:S01]  /*10d60*/  MOV R2, 0x10da0 ;  /* 0x00010da000027802 */ /* 0x000fe20000000f00 */
[----:B--2---:R-:W-:-:S05]  /*10d70*/  FADD.FTZ R5, R0, R8 ;  /* 0x0000000800057221 */ /* 0x004fca0000010000 */
[----:B------:R-:W-:Y:S02]  /*10d80*/  MOV R4, R5 ;  /* 0x0000000500047202 */ /* 0x000fe40000000f00 */
[----:B------:R-:W-:Y:S05]  /*10d90*/  CALL.REL.NOINC `($__internal_0_$__cuda_sm70_shflsync_bfly_p) ;  /* 0x0000194000007944 */ /* 0x000fea0003c00000 */
[----:B------:R1:W5:Y:S01]  /*10da0*/  LDL R4, [R1+0x4] ;  /* 0x0000040001047983 */ /* 0x0003620000100800 */
[----:B------:R-:W-:Y:S01]  /*10db0*/  FADD.FTZ R5, R5, R8 ;  /* 0x0000000805057221 */ /* 0x000fe20000010000 */
[----:B------:R-:W-:Y:S02]  /*10dc0*/  MOV R3, 0x2 ;  /* 0x0000000200037802 */ /* 0x000fe40000000f00 */
[----:B------:R-:W-:Y:S02]  /*10dd0*/  MOV R2, 0x10df0 ;  /* 0x00010df000027802 */ /* 0x000fe40000000f00 */
[----:B-1---5:R-:W-:Y:S05]  /*10de0*/  CALL.REL.NOINC `($__internal_0_$__cuda_sm70_shflsync_bfly_p) ;  /* 0x000018f000007944 */ /* 0x022fea0003c00000 */
[----:B------:R-:W2:Y:S01]  /*10df0*/  LDL.LU R0, [R1+0x4] ;  /* 0x0000040001007983 */ /* 0x000ea20000300800 */
        /* <DEDUP_REMOVED lines=24> */
[----:B--2---:R-:W-:Y:S02]  /*10f80*/  FADD.FTZ R4, R0, R8 ;  /* 0x0000000800047221 */ /* 0x004fe40000010000 */
[----:B------:R-:W-:Y:S05]  /*10f90*/  CALL.REL.NOINC `($__internal_0_$__cuda_sm70_shflsync_bfly_p) ;  /* 0x0000174000007944 */ /* 0x000fea0003c00000 */
[----:B------:R-:W-:Y:S05]  /*10fa0*/  BRA `(.L_x_179) ;  /* 0xffff9dd000007947 */ /* 0x000fea000383ffff */
.L_x_96:
[----:B-1234-:R-:W-:Y:S01]  /*10fb0*/  IMAD.MOV.U32 R56, RZ, RZ, R5 ;  /* 0x000000ffff387224 */ /* 0x01efe200078e0005 */
[----:B------:R-:W-:Y:S01]  /*10fc0*/  MOV R10, RZ ;  /* 0x000000ff000a7202 */ /* 0x000fe20000000f00 */
[----:B------:R-:W-:Y:S01]  /*10fd0*/  IMAD.MOV.U32 R3, RZ, RZ, 0x181f ;  /* 0x0000181fff037424 */ /* 0x000fe200078e00ff */
[----:B------:R-:W-:-:S02]  /*10fe0*/  MOV R2, 0x11000 ;  /* 0x0001100000027802 */ /* 0x000fc40000000f00 */
[----:B------:R-:W-:Y:S05]  /*10ff0*/  CALL.REL.NOINC `($__internal_1_$__cuda_sm70_shflsync_idx_p) ;  /* 0x0000174000007944 */ /* 0x000fea0003c00000 */
[----:B------:R-:W-:Y:S01]  /*11000*/  MOV R7, R58 ;  /* 0x0000003a00077202 */ /* 0x000fe20000000f00 */
[----:B------:R-:W-:Y:S05]  /*11010*/  BRA `(.L_x_180) ;  /* 0xffffb3c000007947 */ /* 0x000fea000383ffff */
.L_x_97:
[----:B------:R-:W-:Y:S01]  /*11020*/  IMAD.MOV.U32 R56, RZ, RZ, R6 ;  /* 0x000000ffff387224 */ /* 0x000fe200078e0006 */
[----:B------:R-:W-:Y:S01]  /*11030*/  MOV R10, RZ ;  /* 0x000000ff000a7202 */ /* 0x000fe20000000f00 */
[----:B------:R-:W-:Y:S01]  /*11040*/  IMAD.MOV.U32 R3, RZ, RZ, 0x181f ;  /* 0x0000181fff037424 */ /* 0x000fe200078e00ff */
[----:B------:R-:W-:-:S02]  /*11050*/  MOV R2, 0x11070 ;  /* 0x0001107000027802 */ /* 0x000fc40000000f00 */
[----:B-12---:R-:W-:Y:S05]  /*11060*/  CALL.REL.NOINC `($__internal_1_$__cuda_sm70_shflsync_idx_p) ;  /* 0x000016d000007944 */ /* 0x006fea0003c00000 */
[----:B------:R-:W-:Y:S01]  /*11070*/  MOV R2, R58 ;  /* 0x0000003a00027202 */ /* 0x000fe20000000f00 */
[----:B------:R-:W-:Y:S05]  /*11080*/  BRA `(.L_x_181) ;  /* 0xffffb37000007947 */ /* 0x000fea000383ffff */
.L_x_98:
[----:B------:R-:W-:Y:S01]  /*11090*/  IMAD.MOV.U32 R56, RZ, RZ, R5 ;  /* 0x000000ffff387224 */ /* 0x000fe200078e0005 */
[----:B------:R-:W-:Y:S01]  /*110a0*/  MOV R10, 0x1 ;  /* 0x00000001000a7802 */ /* 0x000fe20000000f00 */
[----:B--2---:R-:W-:Y:S01]  /*110b0*/  IMAD.MOV.U32 R3, RZ, RZ, 0x181f ;  /* 0x0000181fff037424 */ /* 0x004fe200078e00ff */
[----:B------:R-:W-:-:S02]  /*110c0*/  MOV R2, 0x110e0 ;  /* 0x000110e000027802 */ /* 0x000fc40000000f00 */
[----:B-1-3--:R-:W-:Y:S05]  /*110d0*/  CALL.REL.NOINC `($__internal_1_$__cuda_sm70_shflsync_idx_p) ;  /* 0x0000166000007944 */ /* 0x00afea0003c00000 */
        /* <DEDUP_REMOVED lines=8> */
.L_x_99:
[----:B------:R-:W-:Y:S01]  /*11160*/  IMAD.MOV.U32 R56, RZ, RZ, R5 ;  /* 0x000000ffff387224 */ /* 0x000fe200078e0005 */
[----:B------:R-:W-:Y:S01]  /*11170*/  MOV R10, 0x2 ;  /* 0x00000002000a7802 */ /* 0x000fe20000000f00 */
[----:B-1----:R-:W-:Y:S01]  /*11180*/  IMAD.MOV.U32 R3, RZ, RZ, 0x181f ;  /* 0x0000181fff037424 */ /* 0x002fe200078e00ff */
[----:B------:R-:W-:Y:S02]  /*11190*/  MOV R2, 0x111b0 ;  /* 0x000111b000027802 */ /* 0x000fe40000000f00 */
[----:B---34-:R-:W-:Y:S05]  /*111a0*/  CALL.REL.NOINC `($__internal_1_$__cuda_sm70_shflsync_idx_p) ;  /* 0x0000159000007944 */ /* 0x018fea0003c00000 */
[----:B------:R-:W-:Y:S01]  /*111b0*/  MOV R7, R58 ;  /* 0x0000003a00077202 */ /* 0x000fe20000000f00 */
[----:B------:R-:W-:Y:S05]  /*111c0*/  BRA `(.L_x_183) ;  /* 0xffffb39000007947 */ /* 0x000fea000383ffff */
.L_x_100:
[----:B------:R-:W-:Y:S01]  /*111d0*/  IMAD.MOV.U32 R56, RZ, RZ, R6 ;  /* 0x000000ffff387224 */ /* 0x000fe200078e0006 */
[----:B------:R-:W-:Y:S01]  /*111e0*/  MOV R10, 0x2 ;  /* 0x00000002000a7802 */ /* 0x000fe20000000f00 */
[----:B-1----:R-:W-:Y:S01]  /*111f0*/  IMAD.MOV.U32 R3, RZ, RZ, 0x181f ;  /* 0x0000181fff037424 */ /* 0x002fe200078e00ff */
[----:B------:R-:W-:Y:S02]  /*11200*/  MOV R2, 0x11220 ;  /* 0x0001122000027802 */ /* 0x000fe40000000f00 */
[----:B--234-:R-:W-:Y:S05]  /*11210*/  CALL.REL.NOINC `($__internal_1_$__cuda_sm70_shflsync_idx_p) ;  /* 0x0000152000007944 */ /* 0x01cfea0003c00000 */
[----:B------:R-:W-:Y:S01]  /*11220*/  MOV R2, R58 ;  /* 0x0000003a00027202 */ /* 0x000fe20000000f00 */
[----:B------:R-:W-:Y:S05]  /*11230*/  BRA `(.L_x_184) ;  /* 0xffffb34000007947 */ /* 0x000fea000383ffff */
.L_x_101:
[----:B------:R-:W-:Y:S01]  /*11240*/  IMAD.MOV.U32 R56, RZ, RZ, R5 ;  /* 0x000000ffff387224 */ /* 0x000fe200078e0005 */
[----:B------:R-:W-:Y:S01]  /*11250*/  MOV R10, 0x3 ;  /* 0x00000003000a7802 */ /* 0x000fe20000000f00 */
[----:B--2---:R-:W-:Y:S01]  /*11260*/  IMAD.MOV.U32 R3, RZ, RZ, 0x181f ;  /* 0x0000181fff037424 */ /* 0x004fe200078e00ff */
[----:B------:R-:W-:-:S02]  /*11270*/  MOV R2, 0x11290 ;  /* 0x0001129000027802 */ /* 0x000fc40000000f00 */
[----:B-1-34-:R-:W-:Y:S05]  /*11280*/  CALL.REL.NOINC `($__internal_1_$__cuda_sm70_shflsync_idx_p) ;  /* 0x000014b000007944 */ /* 0x01afea0003c00000 */
        /* <DEDUP_REMOVED lines=8> */
.L_x_102:
[----:B------:R-:W-:Y:S01]  /*11310*/  IMAD.MOV.U32 R56, RZ, RZ, R5 ;  /* 0x000000ffff387224 */ /* 0x000fe200078e0005 */
[----:B------:R-:W-:Y:S01]  /*11320*/  MOV R10, 0x4 ;  /* 0x00000004000a7802 */ /* 0x000fe20000000f00 */
[----:B--2---:R-:W-:Y:S01]  /*11330*/  IMAD.MOV.U32 R3, RZ, RZ, 0x181f ;  /* 0x0000181fff037424 */ /* 0x004fe200078e00ff */
[----:B------:R-:W-:Y:S02]  /*11340*/  MOV R2, 0x11360 ;  /* 0x0001136000027802 */ /* 0x000fe40000000f00 */
[----:B-1-34-:R-:W-:Y:S05]  /*11350*/  CALL.REL.NOINC `($__internal_1_$__cuda_sm70_shflsync_idx_p) ;  /* 0x000013e000007944 */ /* 0x01afea0003c00000 */
[----:B------:R-:W-:Y:S01]  /*11360*/  MOV R7, R58 ;  /* 0x0000003a00077202 */ /* 0x000fe20000000f00 */
[----:B------:R-:W-:Y:S05]  /*11370*/  BRA `(.L_x_186) ;  /* 0xffffb31000007947 */ /* 0x000fea000383ffff */
.L_x_103:
[----:B------:R-:W-:Y:S01]  /*11380*/  IMAD.MOV.U32 R56, RZ, RZ, R6 ;  /* 0x000000ffff387224 */ /* 0x000fe200078e0006 */
[----:B------:R-:W-:Y:S01]  /*11390*/  MOV R10, 0x4 ;  /* 0x00000004000a7802 */ /* 0x000fe20000000f00 */
[----:B--2---:R-:W-:Y:S01]  /*113a0*/  IMAD.MOV.U32 R3, RZ, RZ, 0x181f ;  /* 0x0000181fff037424 */ /* 0x004fe200078e00ff */
[----:B------:R-:W-:Y:S02]  /*113b0*/  MOV R2, 0x113d0 ;  /* 0x000113d000027802 */ /* 0x000fe40000000f00 */
[----:B-1-34-:R-:W-:Y:S05]  /*113c0*/  CALL.REL.NOINC `($__internal_1_$__cuda_sm70_shflsync_idx_p) ;  /* 0x0000137000007944 */ /* 0x01afea0003c00000 */
[----:B------:R-:W-:Y:S01]  /*113d0*/  MOV R2, R58 ;  /* 0x0000003a00027202 */ /* 0x000fe20000000f00 */
[----:B------:R-:W-:Y:S05]  /*113e0*/  BRA `(.L_x_187) ;  /* 0xffffb2c000007947 */ /* 0x000fea000383ffff */
.L_x_104:
[----:B------:R-:W-:Y:S01]  /*113f0*/  IMAD.MOV.U32 R56, RZ, RZ, R5 ;  /* 0x000000ffff387224 */ /* 0x000fe200078e0005 */
[----:B------:R-:W-:Y:S01]  /*11400*/  MOV R10, 0x5 ;  /* 0x00000005000a7802 */ /* 0x000fe20000000f00 */
[----:B-1----:R-:W-:Y:S01]  /*11410*/  IMAD.MOV.U32 R3, RZ, RZ, 0x181f ;  /* 0x0000181fff037424 */ /* 0x002fe200078e00ff */
[----:B------:R-:W-:-:S02]  /*11420*/  MOV R2, 0x11440 ;  /* 0x0001144000027802 */ /* 0x000fc40000000f00 */
[----:B--234-:R-:W-:Y:S05]  /*11430*/  CALL.REL.NOINC `($__internal_1_$__cuda_sm70_shflsync_idx_p) ;  /* 0x0000130000007944 */ /* 0x01cfea0003c00000 */
        /* <DEDUP_REMOVED lines=8> */
.L_x_105:
[----:B------:R-:W-:Y:S01]  /*114c0*/  IMAD.MOV.U32 R56, RZ, RZ, R5 ;  /* 0x000000ffff387224 */ /* 0x000fe200078e0005 */
[----:B------:R-:W-:Y:S01]  /*114d0*/  MOV R10, 0x6 ;  /* 0x00000006000a7802 */ /* 0x000fe20000000f00 */
[----:B--2---:R-:W-:Y:S01]  /*114e0*/  IMAD.MOV.U32 R3, RZ, RZ, 0x181f ;  /* 0x0000181fff037424 */ /* 0x004fe200078e00ff */
[----:B------:R-:W-:Y:S02]  /*114f0*/  MOV R2, 0x11510 ;  /* 0x0001151000027802 */ /* 0x000fe40000000f00 */
[----:B-1--4-:R-:W-:Y:S05]  /*11500*/  CALL.REL.NOINC `($__internal_1_$__cuda_sm70_shflsync_idx_p) ;  /* 0x0000123000007944 */ /* 0x012fea0003c00000 */
[----:B------:R-:W-:Y:S01]  /*11510*/  MOV R7, R58 ;  /* 0x0000003a00077202 */ /* 0x000fe20000000f00 */
[----:B------:R-:W-:Y:S05]  /*11520*/  BRA `(.L_x_189) ;  /* 0xffffb29000007947 */ /* 0x000fea000383ffff */
.L_x_106:
[----:B------:R-:W-:Y:S01]  /*11530*/  IMAD.MOV.U32 R56, RZ, RZ, R6 ;  /* 0x000000ffff387224 */ /* 0x000fe200078e0006 */
[----:B------:R-:W-:Y:S01]  /*11540*/  MOV R10, 0x6 ;  /* 0x00000006000a7802 */ /* 0x000fe20000000f00 */
[----:B--2---:R-:W-:Y:S01]  /*11550*/  IMAD.MOV.U32 R3, RZ, RZ, 0x181f ;  /* 0x0000181fff037424 */ /* 0x004fe200078e00ff */
[----:B------:R-:W-:Y:S02]  /*11560*/  MOV R2, 0x11580 ;  /* 0x0001158000027802 */ /* 0x000fe40000000f00 */
[----:B-1-34-:R-:W-:Y:S05]  /*11570*/  CALL.REL.NOINC `($__internal_1_$__cuda_sm70_shflsync_idx_p) ;  /* 0x000011c000007944 */ /* 0x01afea0003c00000 */
[----:B------:R-:W-:Y:S01]  /*11580*/  MOV R2, R58 ;  /* 0x0000003a00027202 */ /* 0x000fe20000000f00 */
[----:B------:R-:W-:Y:S05]  /*11590*/  BRA `(.L_x_190) ;  /* 0xffffb24000007947 */ /* 0x000fea000383ffff */
.L_x_107:
[----:B------:R-:W-:Y:S01]  /*115a0*/  IMAD.MOV.U32 R56, RZ, RZ, R5 ;  /* 0x000000ffff387224 */ /* 0x000fe200078e0005 */
[----:B------:R-:W-:Y:S01]  /*115b0*/  MOV R10, 0x7 ;  /* 0x00000007000a7802 */ /* 0x000fe20000000f00 */
[----:B-1----:R-:W-:Y:S01]  /*115c0*/  IMAD.MOV.U32 R3, RZ, RZ, 0x181f ;  /* 0x0000181fff037424 */ /* 0x002fe200078e00ff */
[----:B------:R-:W-:-:S02]  /*115d0*/  MOV R2, 0x115f0 ;  /* 0x000115f000027802 */ /* 0x000fc40000000f00 */
[----:B--2-4-:R-:W-:Y:S05]  /*115e0*/  CALL.REL.NOINC `($__internal_1_$__cuda_sm70_shflsync_idx_p) ;  /* 0x0000115000007944 */ /* 0x014fea0003c00000 */
        /* <DEDUP_REMOVED lines=8> */
.L_x_109:
[----:B------:R-:W-:Y:S01]  /*11670*/  IMAD.MOV.U32 R56, RZ, RZ, R5 ;  /* 0x000000ffff387224 */ /* 0x000fe200078e0005 */
[----:B------:R-:W-:Y:S01]  /*11680*/  MOV R10, RZ ;  /* 0x000000ff000a7202 */ /* 0x000fe20000000f00 */
[----:B------:R-:W-:Y:S01]  /*11690*/  IMAD.MOV.U32 R3, RZ, RZ, 0x1c1f ;  /* 0x00001c1fff037424 */ /* 0x000fe200078e00ff */
[----:B------:R-:W-:Y:S02]  /*116a0*/  MOV R2, 0x116c0 ;  /* 0x000116c000027802 */ /* 0x000fe40000000f00 */
[----:B------:R-:W-:Y:S05]  /*116b0*/  CALL.REL.NOINC `($__internal_1_$__cuda_sm70_shflsync_idx_p) ;  /* 0x0000108000007944 */ /* 0x000fea0003c00000 */
[----:B------:R-:W-:Y:S01]  /*116c0*/  MOV R4, R58 ;  /* 0x0000003a00047202 */ /* 0x000fe20000000f00 */
[----:B------:R-:W-:Y:S05]  /*116d0*/  BRA `(.L_x_192) ;  /* 0xffffb43000007947 */ /* 0x000fea000383ffff */
.L_x_110:
[----:B------:R-:W-:Y:S01]  /*116e0*/  IMAD.MOV.U32 R56, RZ, RZ, R12 ;  /* 0x000000ffff387224 */ /* 0x000fe200078e000c */
[----:B------:R-:W-:Y:S01]  /*116f0*/  MOV R10, RZ ;  /* 0x000000ff000a7202 */ /* 0x000fe20000000f00 */
[----:B------:R-:W-:Y:S01]  /*11700*/  IMAD.MOV.U32 R3, RZ, RZ, 0x1c1f ;  /* 0x00001c1fff037424 */ /* 0x000fe200078e00ff */
[----:B------:R-:W-:Y:S02]  /*11710*/  MOV R2, 0x11730 ;  /* 0x0001173000027802 */ /* 0x000fe40000000f00 */
[----:B-12---:R-:W-:Y:S05]  /*11720*/  CALL.REL.NOINC `($__internal_1_$__cuda_sm70_shflsync_idx_p) ;  /* 0x0000101000007944 */ /* 0x006fea0003c00000 */
[----:B------:R-:W-:Y:S01]  /*11730*/  MOV R0, R58 ;  /* 0x0000003a00007202 */ /* 0x000fe20000000f00 */
[----:B------:R-:W-:Y:S05]  /*11740*/  BRA `(.L_x_193) ;  /* 0xffffb3e000007947 */ /* 0x000fea000383ffff */
.L_x_113:
        /* <DEDUP_REMOVED lines=13> */
.L_x_116:
[----:B------:R-:W-:Y:S01]  /*11820*/  IMAD.MOV.U32 R56, RZ, RZ, R5 ;  /* 0x000000ffff387224 */ /* 0x000fe200078e0005 */
[----:B---3--:R-:W-:Y:S01]  /*11830*/  MOV R10, 0x2 ;  /* 0x00000002000a7802 */ /* 0x008fe20000000f00 */
[----:B------:R-:W-:Y:S01]  /*11840*/  IMAD.MOV.U32 R3, RZ, RZ, 0x1c1f ;  /* 0x00001c1fff037424 */ /* 0x000fe200078e00ff */
[----:B------:R-:W-:Y:S02]  /*11850*/  MOV R2, 0x11870 ;  /* 0x0001187000027802 */ /* 0x000fe40000000f00 */
[----:B-12-4-:R-:W-:Y:S05]  /*11860*/  CALL.REL.NOINC `($__internal_1_$__cuda_sm70_shflsync_idx_p) ;  /* 0x00000ed000007944 */ /* 0x016fea0003c00000 */
[----:B------:R-:W-:Y:S01]  /*11870*/  MOV R4, R58 ;  /* 0x0000003a00047202 */ /* 0x000fe20000000f00 */
[----:B------:R-:W-:Y:S05]  /*11880*/  BRA `(.L_x_195) ;  /* 0xffffb95000007947 */ /* 0x000fea000383ffff */
.L_x_117:
[----:B------:R-:W-:Y:S01]  /*11890*/  IMAD.MOV.U32 R56, RZ, RZ, R12 ;  /* 0x000000ffff387224 */ /* 0x000fe200078e000c */
[----:B---3--:R-:W-:Y:S01]  /*118a0*/  MOV R10, 0x2 ;  /* 0x00000002000a7802 */ /* 0x008fe20000000f00 */
[----:B------:R-:W-:Y:S01]  /*118b0*/  IMAD.MOV.U32 R3, RZ, RZ, 0x1c1f ;  /* 0x00001c1fff037424 */ /* 0x000fe200078e00ff */
[----:B------:R-:W-:Y:S02]  /*118c0*/  MOV R2, 0x118e0 ;  /* 0x000118e000027802 */ /* 0x000fe40000000f00 */
[----:B-12-4-:R-:W-:Y:S05]  /*118d0*/  CALL.REL.NOINC `($__internal_1_$__cuda_sm70_shflsync_idx_p) ;  /* 0x00000e6000007944 */ /* 0x016fea0003c00000 */
[----:B------:R-:W-:Y:S01]  /*118e0*/  MOV R0, R58 ;  /* 0x0000003a00007202 */ /* 0x000fe20000000f00 */
[----:B------:R-:W-:Y:S05]  /*118f0*/  BRA `(.L_x_196) ;  /* 0xffffb90000007947 */ /* 0x000fea000383ffff */
.L_x_120:
[----:B------:R-:W-:Y:S01]  /*11900*/  IMAD.MOV.U32 R56, RZ, RZ, R5 ;  /* 0x000000ffff387224 */ /* 0x000fe200078e0005 */
[----:B--23--:R-:W-:Y:S01]  /*11910*/  MOV R10, 0x3 ;  /* 0x00000003000a7802 */ /* 0x00cfe20000000f00 */
[----:B------:R-:W-:Y:S01]  /*11920*/  IMAD.MOV.U32 R3, RZ, RZ, 0x1c1f ;  /* 0x00001c1fff037424 */ /* 0x000fe200078e00ff */
[----:B------:R-:W-:-:S02]  /*11930*/  MOV R2, 0x11950 ;  /* 0x0001195000027802 */ /* 0x000fc40000000f00 */
[----:B-1--4-:R-:W-:Y:S05]  /*11940*/  CALL.REL.NOINC `($__internal_1_$__cuda_sm70_shflsync_idx_p) ;  /* 0x00000df000007944 */ /* 0x012fea0003c00000 */
        /* <DEDUP_REMOVED lines=8> */
.L_x_124:
[----:B------:R-:W-:Y:S01]  /*119d0*/  IMAD.MOV.U32 R56, RZ, RZ, R5 ;  /* 0x000000ffff387224 */ /* 0x000fe200078e0005 */
[----:B------:R-:W-:Y:S01]  /*119e0*/  MOV R10, RZ ;  /* 0x000000ff000a7202 */ /* 0x000fe20000000f00 */
[----:B------:R-:W-:Y:S01]  /*119f0*/  IMAD.MOV.U32 R3, RZ, RZ, 0x181f ;  /* 0x0000181fff037424 */ /* 0x000fe200078e00ff */
[----:B------:R-:W-:Y:S02]  /*11a00*/  MOV R2, 0x11a20 ;  /* 0x00011a2000027802 */ /* 0x000fe40000000f00 */
[----:B------:R-:W-:Y:S05]  /*11a10*/  CALL.REL.NOINC `($__internal_1_$__cuda_sm70_shflsync_idx_p) ;  /* 0x00000d2000007944 */ /* 0x000fea0003c00000 */
[----:B------:R-:W-:Y:S01]  /*11a20*/  MOV R7, R58 ;  /* 0x0000003a00077202 */ /* 0x000fe20000000f00 */
[----:B------:R-:W-:Y:S05]  /*11a30*/  BRA `(.L_x_198) ;  /* 0xffffc62000007947 */ /* 0x000fea000383ffff */
.L_x_125:
[----:B------:R-:W-:Y:S01]  /*11a40*/  IMAD.MOV.U32 R56, RZ, RZ, R6 ;  /* 0x000000ffff387224 */ /* 0x000fe200078e0006 */
[----:B------:R-:W-:Y:S01]  /*11a50*/  MOV R10, RZ ;  /* 0x000000ff000a7202 */ /* 0x000fe20000000f00 */
[----:B------:R-:W-:Y:S01]  /*11a60*/  IMAD.MOV.U32 R3, RZ, RZ, 0x181f ;  /* 0x0000181fff037424 */ /* 0x000fe200078e00ff */
[----:B------:R-:W-:Y:S02]  /*11a70*/  MOV R2, 0x11a90 ;  /* 0x00011a9000027802 */ /* 0x000fe40000000f00 */
[----:B-12---:R-:W-:Y:S05]  /*11a80*/  CALL.REL.NOINC `($__internal_1_$__cuda_sm70_shflsync_idx_p) ;  /* 0x00000cb000007944 */ /* 0x006fea0003c00000 */
[----:B------:R-:W-:Y:S01]  /*11a90*/  MOV R2, R58 ;  /* 0x0000003a00027202 */ /* 0x000fe20000000f00 */
[----:B------:R-:W-:Y:S05]  /*11aa0*/  BRA `(.L_x_199) ;  /* 0xffffc5d000007947 */ /* 0x000fea000383ffff */
.L_x_126:
        /* <DEDUP_REMOVED lines=13> */
.L_x_127:
[----:B------:R-:W-:Y:S01]  /*11b80*/  IMAD.MOV.U32 R56, RZ, RZ, R5 ;  /* 0x000000ffff387224 */ /* 0x000fe200078e0005 */
[----:B------:R-:W-:Y:S01]  /*11b90*/  MOV R10, 0x2 ;  /* 0x00000002000a7802 */ /* 0x000fe20000000f00 */
[----:B-1----:R-:W-:Y:S01]  /*11ba0*/  IMAD.MOV.U32 R3, RZ, RZ, 0x181f ;  /* 0x0000181fff037424 */ /* 0x002fe200078e00ff */
[----:B------:R-:W-:Y:S02]  /*11bb0*/  MOV R2, 0x11bd0 ;  /* 0x00011bd000027802 */ /* 0x000fe40000000f00 */
[----:B---34-:R-:W-:Y:S05]  /*11bc0*/  CALL.REL.NOINC `($__internal_1_$__cuda_sm70_shflsync_idx_p) ;  /* 0x00000b7000007944 */ /* 0x018fea0003c00000 */
[----:B------:R-:W-:Y:S01]  /*11bd0*/  MOV R7, R58 ;  /* 0x0000003a00077202 */ /* 0x000fe20000000f00 */
[----:B------:R-:W-:Y:S05]  /*11be0*/  BRA `(.L_x_201) ;  /* 0xffffc60000007947 */ /* 0x000fea000383ffff */
.L_x_128:
[----:B------:R-:W-:Y:S01]  /*11bf0*/  IMAD.MOV.U32 R56, RZ, RZ, R6 ;  /* 0x000000ffff387224 */ /* 0x000fe200078e0006 */
[----:B------:R-:W-:Y:S01]  /*11c00*/  MOV R10, 0x2 ;  /* 0x00000002000a7802 */ /* 0x000fe20000000f00 */
[----:B-1----:R-:W-:Y:S01]  /*11c10*/  IMAD.MOV.U32 R3, RZ, RZ, 0x181f ;  /* 0x0000181fff037424 */ /* 0x002fe200078e00ff */
[----:B------:R-:W-:Y:S02]  /*11c20*/  MOV R2, 0x11c40 ;  /* 0x00011c4000027802 */ /* 0x000fe40000000f00 */
[----:B--234-:R-:W-:Y:S05]  /*11c30*/  CALL.REL.NOINC `($__internal_1_$__cuda_sm70_shflsync_idx_p) ;  /* 0x00000b0000007944 */ /* 0x01cfea0003c00000 */
[----:B------:R-:W-:Y:S01]  /*11c40*/  MOV R2, R58 ;  /* 0x0000003a00027202 */ /* 0x000fe20000000f00 */
[----:B------:R-:W-:Y:S05]  /*11c50*/  BRA `(.L_x_202) ;  /* 0xffffc5b000007947 */ /* 0x000fea000383ffff */
.L_x_129:
        /* <DEDUP_REMOVED lines=13> */
.L_x_130:
[----:B------:R-:W-:Y:S01]  /*11d30*/  IMAD.MOV.U32 R56, RZ, RZ, R5 ;  /* 0x000000ffff387224 */ /* 0x000fe200078e0005 */
[----:B------:R-:W-:Y:S01]  /*11d40*/  MOV R10, 0x4 ;  /* 0x00000004000a7802 */ /* 0x000fe20000000f00 */
[----:B--2---:R-:W-:Y:S01]  /*11d50*/  IMAD.MOV.U32 R3, RZ, RZ, 0x181f ;  /* 0x0000181fff037424 */ /* 0x004fe200078e00ff */
[----:B------:R-:W-:Y:S02]  /*11d60*/  MOV R2, 0x11d80 ;  /* 0x00011d8000027802 */ /* 0x000fe40000000f00 */
[----:B-1-34-:R-:W-:Y:S05]  /*11d70*/  CALL.REL.NOINC `($__internal_1_$__cuda_sm70_shflsync_idx_p) ;  /* 0x000009c000007944 */ /* 0x01afea0003c00000 */
[----:B------:R-:W-:Y:S01]  /*11d80*/  MOV R7, R58 ;  /* 0x0000003a00077202 */ /* 0x000fe20000000f00 */
[----:B------:R-:W-:Y:S05]  /*11d90*/  BRA `(.L_x_204) ;  /* 0xffffc58000007947 */ /* 0x000fea000383ffff */
.L_x_131:
[----:B------:R-:W-:Y:S01]  /*11da0*/  IMAD.MOV.U32 R56, RZ, RZ, R6 ;  /* 0x000000ffff387224 */ /* 0x000fe200078e0006 */
[----:B------:R-:W-:Y:S01]  /*11db0*/  MOV R10, 0x4 ;  /* 0x00000004000a7802 */ /* 0x000fe20000000f00 */
[----:B--2---:R-:W-:Y:S01]  /*11dc0*/  IMAD.MOV.U32 R3, RZ, RZ, 0x181f ;  /* 0x0000181fff037424 */ /* 0x004fe200078e00ff */
[----:B------:R-:W-:Y:S02]  /*11dd0*/  MOV R2, 0x11df0 ;  /* 0x00011df000027802 */ /* 0x000fe40000000f00 */
[----:B-1-34-:R-:W-:Y:S05]  /*11de0*/  CALL.REL.NOINC `($__internal_1_$__cuda_sm70_shflsync_idx_p) ;  /* 0x0000095000007944 */ /* 0x01afea0003c00000 */
[----:B------:R-:W-:Y:S01]  /*11df0*/  MOV R2, R58 ;  /* 0x0000003a00027202 */ /* 0x000fe20000000f00 */
[----:B------:R-:W-:Y:S05]  /*11e00*/  BRA `(.L_x_205) ;  /* 0xffffc53000007947 */ /* 0x000fea000383ffff */
.L_x_132:
        /* <DEDUP_REMOVED lines=13> */
.L_x_133:
[----:B------:R-:W-:Y:S01]  /*11ee0*/  IMAD.MOV.U32 R56, RZ, RZ, R5 ;  /* 0x000000ffff387224 */ /* 0x000fe200078e0005 */
[----:B------:R-:W-:Y:S01]  /*11ef0*/  MOV R10, 0x6 ;  /* 0x00000006000a7802 */ /* 0x000fe20000000f00 */
[----:B--2---:R-:W-:Y:S01]  /*11f00*/  IMAD.MOV.U32 R3, RZ, RZ, 0x181f ;  /* 0x0000181fff037424 */ /* 0x004fe200078e00ff */
[----:B------:R-:W-:Y:S02]  /*11f10*/  MOV R2, 0x11f30 ;  /* 0x00011f3000027802 */ /* 0x000fe40000000f00 */
[----:B-1--4-:R-:W-:Y:S05]  /*11f20*/  CALL.REL.NOINC `($__internal_1_$__cuda_sm70_shflsync_idx_p) ;  /* 0x0000081000007944 */ /* 0x012fea0003c00000 */
[----:B------:R-:W-:Y:S01]  /*11f30*/  MOV R7, R58 ;  /* 0x0000003a00077202 */ /* 0x000fe20000000f00 */
[----:B------:R-:W-:Y:S05]  /*11f40*/  BRA `(.L_x_207) ;  /* 0xffffc50000007947 */ /* 0x000fea000383ffff */
.L_x_134:
[----:B------:R-:W-:Y:S01]  /*11f50*/  IMAD.MOV.U32 R56, RZ, RZ, R6 ;  /* 0x000000ffff387224 */ /* 0x000fe200078e0006 */
[----:B------:R-:W-:Y:S01]  /*11f60*/  MOV R10, 0x6 ;  /* 0x00000006000a7802 */ /* 0x000fe20000000f00 */
[----:B--2---:R-:W-:Y:S01]  /*11f70*/  IMAD.MOV.U32 R3, RZ, RZ, 0x181f ;  /* 0x0000181fff037424 */ /* 0x004fe200078e00ff */
[----:B------:R-:W-:Y:S02]  /*11f80*/  MOV R2, 0x11fa0 ;  /* 0x00011fa000027802 */ /* 0x000fe40000000f00 */
[----:B-1-34-:R-:W-:Y:S05]  /*11f90*/  CALL.REL.NOINC `($__internal_1_$__cuda_sm70_shflsync_idx_p) ;  /* 0x000007a000007944 */ /* 0x01afea0003c00000 */
[----:B------:R-:W-:Y:S01]  /*11fa0*/  MOV R2, R58 ;  /* 0x0000003a00027202 */ /* 0x000fe20000000f00 */
[----:B------:R-:W-:Y:S05]  /*11fb0*/  BRA `(.L_x_208) ;  /* 0xffffc4b000007947 */ /* 0x000fea000383ffff */
.L_x_135:
        /* <DEDUP_REMOVED lines=13> */
.L_x_137:
[----:B------:R-:W-:Y:S01]  /*12090*/  IMAD.MOV.U32 R56, RZ, RZ, R57 ;  /* 0x000000ffff387224 */ /* 0x000fe200078e0039 */
[----:B------:R-:W-:Y:S01]  /*120a0*/  MOV R10, RZ ;  /* 0x000000ff000a7202 */ /* 0x000fe20000000f00 */
[----:B----4-:R-:W-:Y:S01]  /*120b0*/  IMAD.MOV.U32 R3, RZ, RZ, 0x1f ;  /* 0x0000001fff037424 */ /* 0x010fe200078e00ff */
[----:B------:R-:W-:Y:S02]  /*120c0*/  MOV R2, 0x120e0 ;  /* 0x000120e000027802 */ /* 0x000fe40000000f00 */
[----:B------:R-:W-:Y:S05]  /*120d0*/  CALL.REL.NOINC `($__internal_1_$__cuda_sm70_shflsync_idx_p) ;  /* 0x0000066000007944 */ /* 0x000fea0003c00000 */
[----:B------:R-:W-:Y:S01]  /*120e0*/  MOV R9, R58 ;  /* 0x0000003a00097202 */ /* 0x000fe20000000f00 */
[----:B------:R-:W-:Y:S05]  /*120f0*/  BRA `(.L_x_210) ;  /* 0xffffc56000007947 */ /* 0x000fea000383ffff */
.L_x_138:
[----:B------:R-:W-:Y:S01]  /*12100*/  IMAD.MOV.U32 R56, RZ, RZ, R57 ;  /* 0x000000ffff387224 */ /* 0x000fe200078e0039 */
[----:B------:R-:W-:Y:S01]  /*12110*/  MOV R10, 0x1 ;  /* 0x00000001000a7802 */ /* 0x000fe20000000f00 */
[----:B----4-:R-:W-:Y:S01]  /*12120*/  IMAD.MOV.U32 R3, RZ, RZ, 0x1f ;  /* 0x0000001fff037424 */ /* 0x010fe200078e00ff */
[----:B------:R-:W-:Y:S02]  /*12130*/  MOV R2, 0x12150 ;  /* 0x0001215000027802 */ /* 0x000fe40000000f00 */
[----:B-12---:R-:W-:Y:S05]  /*12140*/  CALL.REL.NOINC `($__internal_1_$__cuda_sm70_shflsync_idx_p) ;  /* 0x000005f000007944 */ /* 0x006fea0003c00000 */
[----:B------:R-:W-:Y:S01]  /*12150*/  MOV R8, R58 ;  /* 0x0000003a00087202 */ /* 0x000fe20000000f00 */
[----:B------:R-:W-:Y:S05]  /*12160*/  BRA `(.L_x_211) ;  /* 0xffffc51000007947 */ /* 0x000fea000383ffff */
.L_x_139:
[----:B------:R-:W-:Y:S02]  /*12170*/  MOV R2, 0x1 ;  /* 0x0000000100027802 */ /* 0x000fe40000000f00 */
[----:B------:R-:W-:-:S02]  /*12180*/  MOV R3, 0x121a0 ;  /* 0x000121a000037802 */ /* 0x000fc40000000f00 */
[----:B-123--:R-:W-:Y:S05]  /*12190*/  CALL.REL.NOINC `($__internal_2_$__cuda_sm70_shflsync_up_p) ;  /* 0x000005f000007944 */ /* 0x00efea0003c00000 */
[----:B------:R-:W-:Y:S05]  /*121a0*/  BRA `(.L_x_212) ;  /* 0xffffc60000007947 */ /* 0x000fea000383ffff */
.L_x_140:
[----:B------:R-:W-:Y:S02]  /*121b0*/  MOV R2, 0x2 ;  /* 0x0000000200027802 */ /* 0x000fe40000000f00 */
[----:B------:R-:W-:-:S02]  /*121c0*/  MOV R3, 0x121e0 ;  /* 0x000121e000037802 */ /* 0x000fc40000000f00 */
[----:B-12---:R-:W-:Y:S05]  /*121d0*/  CALL.REL.NOINC `($__internal_2_$__cuda_sm70_shflsync_up_p) ;  /* 0x000005b000007944 */ /* 0x006fea0003c00000 */
        /* <DEDUP_REMOVED lines=24> */
.L_x_144:
[----:B------:R-:W-:Y:S02]  /*12360*/  MOV R2, 0x1 ;  /* 0x0000000100027802 */ /* 0x000fe40000000f00 */
[----:B------:R-:W-:Y:S02]  /*12370*/  MOV R3, 0x12390 ;  /* 0x0001239000037802 */ /* 0x000fe40000000f00 */
[----:B------:R-:W-:Y:S05]  /*12380*/  CALL.REL.NOINC `($__internal_2_$__cuda_sm70_shflsync_up_p) ;  /* 0x0000040000007944 */ /* 0x000fea0003c00000 */
[----:B------:R-:W-:Y:S01]  /*12390*/  MOV R2, R4 ;  /* 0x0000000400027202 */ /* 0x000fe20000000f00 */
[----:B------:R-:W-:Y:S05]  /*123a0*/  BRA `(.L_x_214) ;  /* 0xffffc66000007947 */ /* 0x000fea000383ffff */
.L_x_145:
        /* <DEDUP_REMOVED lines=27> */
.L_x_147:
[----:B------:R-:W-:Y:S02]  /*12560*/  SEL R0, RZ, 0x1, P0 ;  /* 0x00000001ff007807 */ /* 0x000fe40000000000 */
[----:B------:R-:W-:Y:S02]  /*12570*/  MOV R2, 0x12590 ;  /* 0x0001259000027802 */ /* 0x000fe40000000f00 */
[----:B---3--:R-:W-:Y:S05]  /*12580*/  CALL.REL.NOINC `($__internal_3_$__cuda_sm70_votesync_ballot) ;  /* 0x0000027000007944 */ /* 0x008fea0003c00000 */
[----:B------:R-:W-:Y:S05]  /*12590*/  BRA `(.L_x_216) ;  /* 0xffffc60000007947 */ /* 0x000fea000383ffff */
.L_x_148:
[----:B------:R-:W-:Y:S01]  /*125a0*/  IMAD.MOV.U32 R56, RZ, RZ, R6 ;  /* 0x000000ffff387224 */ /* 0x000fe200078e0006 */
[----:B--2---:R-:W-:Y:S01]  /*125b0*/  MOV R10, R11 ;  /* 0x0000000b000a7202 */ /* 0x004fe20000000f00 */
[----:B------:R-:W-:Y:S01]  /*125c0*/  IMAD.MOV.U32 R3, RZ, RZ, 0x1f ;  /* 0x0000001fff037424 */ /* 0x000fe200078e00ff */
[----:B------:R-:W-:Y:S02]  /*125d0*/  MOV R2, 0x125f0 ;  /* 0x000125f000027802 */ /* 0x000fe40000000f00 */
[----:B-1-3--:R-:W-:Y:S05]  /*125e0*/  CALL.REL.NOINC `($__internal_1_$__cuda_sm70_shflsync_idx_p) ;  /* 0x0000015000007944 */ /* 0x00afea0003c00000 */
[----:B------:R-:W-:Y:S01]  /*125f0*/  IMAD.MOV.U32 R6, RZ, RZ, R58 ;  /* 0x000000ffff067224 */ /* 0x000fe200078e003a */
[----:B------:R-:W-:Y:S01]  /*12600*/  MOV R10, R11 ;  /* 0x0000000b000a7202 */ /* 0x000fe20000000f00 */
[----:B------:R-:W-:Y:S01]  /*12610*/  IMAD.MOV.U32 R56, RZ, RZ, R7 ;  /* 0x000000ffff387224 */ /* 0x000fe200078e0007 */
[----:B------:R-:W-:Y:S02]  /*12620*/  MOV R3, 0x1f ;  /* 0x0000001f00037802 */ /* 0x000fe40000000f00 */
[----:B------:R-:W-:-:S02]  /*12630*/  MOV R2, 0x12650 ;  /* 0x0001265000027802 */ /* 0x000fc40000000f00 */
[----:B------:R-:W-:Y:S05]  /*12640*/  CALL.REL.NOINC `($__internal_1_$__cuda_sm70_shflsync_idx_p) ;  /* 0x000000f000007944 */ /* 0x000fea0003c00000 */
[----:B------:R-:W-:Y:S01]  /*12650*/  MOV R7, R58 ;  /* 0x0000003a00077202 */ /* 0x000fe20000000f00 */
[----:B------:R-:W-:Y:S05]  /*12660*/  BRA `(.L_x_217) ;  /* 0xffffc57000007947 */ /* 0x000fea000383ffff */
.L_x_151:
[----:B------:R-:W-:Y:S01]  /*12670*/  IMAD.MOV.U32 R56, RZ, RZ, R4 ;  /* 0x000000ffff387224 */ /* 0x000fe200078e0004 */
[----:B------:R-:W-:Y:S01]  /*12680*/  MOV R10, R0 ;  /* 0x00000000000a7202 */ /* 0x000fe20000000f00 */
[----:B------:R-:W-:Y:S01]  /*12690*/  IMAD.MOV.U32 R3, RZ, RZ, 0x1f ;  /* 0x0000001fff037424 */ /* 0x000fe200078e00ff */
[----:B------:R-:W-:-:S02]  /*126a0*/  MOV R2, 0x126c0 ;  /* 0x000126c000027802 */ /* 0x000fc40000000f00 */
[----:B--234-:R-:W-:Y:S05]  /*126b0*/  CALL.REL.NOINC `($__internal_1_$__cuda_sm70_shflsync_idx_p) ;  /* 0x0000008000007944 */ /* 0x01cfea0003c00000 */
[----:B------:R-:W-:Y:S01]  /*126c0*/  MOV R12, R58 ;  /* 0x0000003a000c7202 */ /* 0x000fe20000000f00 */
[----:B------:R-:W-:Y:S05]  /*126d0*/  BRA `(.L_x_150) ;  /* 0xffffc56000007947 */ /* 0x000fea000383ffff */
        .weak           $__internal_0_$__cuda_sm70_shflsync_bfly_p
        .type           $__internal_0_$__cuda_sm70_shflsync_bfly_p,@function
        .size           $__internal_0_$__cuda_sm70_shflsync_bfly_p,($__internal_1_$__cuda_sm70_shflsync_idx_p - $__internal_0_$__cuda_sm70_shflsync_bfly_p)
$__internal_0_$__cuda_sm70_shflsync_bfly_p:
[----:B------:R-:W-:Y:S02]  /*126e0*/  MOV R8, 0x1f ;  /* 0x0000001f00087802 */ /* 0x000fe40000000f00 */
[----:B------:R-:W-:-:S04]  /*126f0*/  MOV R14, 0xffffffff ;  /* 0xffffffff000e7802 */ /* 0x000fc80000000f00 */
[----:B------:R-:W-:Y:S04]  /*12700*/  WARPSYNC R14 ;  /* 0x0000000e00007348 */ /* 0x000fe80003800000 */
[----:B------:R1:W2:Y:S02]  /*12710*/  SHFL.BFLY PT, R8, R4, R3, R8 ;  /* 0x0c00000304087389 */ /* 0x0002a400000e0008 */
[----:B-1----:R-:W-:-:S04]  /*12720*/  MOV R3, 0x0 ;  /* 0x0000000000037802 */ /* 0x002fc80000000f00 */
[----:B--2---:R-:W-:Y:S05]  /*12730*/  RET.REL.NODEC R2 `(_ZN7cutlass13device_kernelIN5flash19enable_sm80_to_sm89INS1_16FlashAttnFwdSm80INS1_25CollectiveMainloopFwdSm80ILi4ELi1ELb0EN4cute5tupleIJNS5_1CILi128EEENS7_ILi80EEENS7_ILi64EEEEEELi64ENS_6half_tEfNS_4arch4Sm80ELb0ELb0ELb1ELb1ELb1ELb0ELb1ELb1EEENS1_21CollectiveEpilogueFwdINS6_IJS8_SA_S9_EEENS6_IJNS7_ILi1EEESI_SI_EEESC_SE_Li128ELb1ELb1ELb1ELb0EEENS1_36VarlenDynamicPersistentTileSchedulerILi128ELi80ELi128ELi128ELb1ELb1ELb0ELb0ELb1ELb1EEEEEEEEEvNT_6ParamsE) ;  /* 0xfffed8c002007950 */ /* 0x004fea0003c3ffff */
        .weak           $__internal_1_$__cuda_sm70_shflsync_idx_p
        .type           $__internal_1_$__cuda_sm70_shflsync_idx_p,@function
        .size           $__internal_1_$__cuda_sm70_shflsync_idx_p,($__internal_2_$__cuda_sm70_shflsync_up_p - $__internal_1_$__cuda_sm70_shflsync_idx_p)
$__internal_1_$__cuda_sm70_shflsync_idx_p:
[----:B------:R-:W-:-:S04]  /*12740*/  MOV R58, 0xffffffff ;  /* 0xffffffff003a7802 */ /* 0x000fc80000000f00 */
[----:B------:R-:W-:Y:S04]  /*12750*/  WARPSYNC R58 ;  /* 0x0000003a00007348 */ /* 0x000fe80003800000 */
[----:B------:R1:W2:Y:S02]  /*12760*/  SHFL.IDX PT, R58, R56, R10, R3 ;  /* 0x0000000a383a7389 */ /* 0x0002a400000e0003 */
[----:B-1----:R-:W-:-:S04]  /*12770*/  MOV R3, 0x0 ;  /* 0x0000000000037802 */ /* 0x002fc80000000f00 */
[----:B--2---:R-:W-:Y:S05]  /*12780*/  RET.REL.NODEC R2 `(_ZN7cutlass13device_kernelIN5flash19enable_sm80_to_sm89INS1_16FlashAttnFwdSm80INS1_25CollectiveMainloopFwdSm80ILi4ELi1ELb0EN4cute5tupleIJNS5_1CILi128EEENS7_ILi80EEENS7_ILi64EEEEEELi64ENS_6half_tEfNS_4arch4Sm80ELb0ELb0ELb1ELb1ELb1ELb0ELb1ELb1EEENS1_21CollectiveEpilogueFwdINS6_IJS8_SA_S9_EEENS6_IJNS7_ILi1EEESI_SI_EEESC_SE_Li128ELb1ELb1ELb1ELb0EEENS1_36VarlenDynamicPersistentTileSchedulerILi128ELi80ELi128ELi128ELb1ELb1ELb0ELb0ELb1ELb1EEEEEEEEEvNT_6ParamsE) ;  /* 0xfffed87002007950 */ /* 0x004fea0003c3ffff */
        .weak           $__internal_2_$__cuda_sm70_shflsync_up_p
        .type           $__internal_2_$__cuda_sm70_shflsync_up_p,@function
        .size           $__internal_2_$__cuda_sm70_shflsync_up_p,($__internal_3_$__cuda_sm70_votesync_ballot - $__internal_2_$__cuda_sm70_shflsync_up_p)
$__internal_2_$__cuda_sm70_shflsync_up_p:
[----:B------:R-:W-:Y:S02]  /*12790*/  IMAD.MOV.U32 R4, RZ, RZ, RZ ;  /* 0x000000ffff047224 */ /* 0x000fe400078e00ff */
[----:B------:R-:W-:-:S04]  /*127a0*/  IMAD.MOV.U32 R10, RZ, RZ, -0x1 ;  /* 0xffffffffff0a7424 */ /* 0x000fc800078e00ff */
[----:B------:R-:W-:Y:S04]  /*127b0*/  WARPSYNC R10 ;  /* 0x0000000a00007348 */ /* 0x000fe80003800000 */
[----:B------:R1:W2:Y:S02]  /*127c0*/  SHFL.UP PT, R4, R0, R2, R4 ;  /* 0x0400000200047389 */ /* 0x0002a400000e0004 */
[----:B-1----:R-:W-:Y:S02]  /*127d0*/  MOV R2, R3 ;  /* 0x0000000300027202 */ /* 0x002fe40000000f00 */
[----:B------:R-:W-:-:S04]  /*127e0*/  MOV R3, 0x0 ;  /* 0x0000000000037802 */ /* 0x000fc80000000f00 */
[----:B--2---:R-:W-:Y:S05]  /*127f0*/  RET.REL.NODEC R2 `(_ZN7cutlass13device_kernelIN5flash19enable_sm80_to_sm89INS1_16FlashAttnFwdSm80INS1_25CollectiveMainloopFwdSm80ILi4ELi1ELb0EN4cute5tupleIJNS5_1CILi128EEENS7_ILi80EEENS7_ILi64EEEEEELi64ENS_6half_tEfNS_4arch4Sm80ELb0ELb0ELb1ELb1ELb1ELb0ELb1ELb1EEENS1_21CollectiveEpilogueFwdINS6_IJS8_SA_S9_EEENS6_IJNS7_ILi1EEESI_SI_EEESC_SE_Li128ELb1ELb1ELb1ELb0EEENS1_36VarlenDynamicPersistentTileSchedulerILi128ELi80ELi128ELi128ELb1ELb1ELb0ELb0ELb1ELb1EEEEEEEEEvNT_6ParamsE) ;  /* 0xfffed80002007950 */ /* 0x004fea0003c3ffff */
        .weak           $__internal_3_$__cuda_sm70_votesync_ballot
        .type           $__internal_3_$__cuda_sm70_votesync_ballot,@function
        .size           $__internal_3_$__cuda_sm70_votesync_ballot,(.L_x_1910 - $__internal_3_$__cuda_sm70_votesync_ballot)
$__internal_3_$__cuda_sm70_votesync_ballot:
[----:B------:R-:W-:Y:S01]  /*12800*/  ISETP.NE.U32.AND P0, PT, R0, 0x1, PT ;  /* 0x000000010000780c */ /* 0x000fe20003f05070 */
[----:B------:R-:W-:-:S04]  /*12810*/  IMAD.MOV.U32 R3, RZ, RZ, -0x1 ;  /* 0xffffffffff037424 */ /* 0x000fc800078e00ff */
[----:B------:R-:W-:Y:S08]  /*12820*/  WARPSYNC R3 ;  /* 0x0000000300007348 */ /* 0x000ff00003800000 */
[----:B------:R-:W-:-:S04]  /*12830*/  VOTE.ANY R0, PT, !P0 ;  /* 0x0000000000007806 */ /* 0x000fc800040e0100 */
[----:B------:R-:W-:Y:S01]  /*12840*/  LOP3.LUT R0, R0, R3, RZ, 0xc0, !PT ;  /* 0x0000000300007212 */ /* 0x000fe200078ec0ff */
[----:B------:R-:W-:-:S04]  /*12850*/  IMAD.MOV.U32 R3, RZ, RZ, 0x0 ;  /* 0x00000000ff037424 */ /* 0x000fc800078e00ff */
[----:B------:R-:W-:Y:S05]  /*12860*/  RET.REL.NODEC R2 `(_ZN7cutlass13device_kernelIN5flash19enable_sm80_to_sm89INS1_16FlashAttnFwdSm80INS1_25CollectiveMainloopFwdSm80ILi4ELi1ELb0EN4cute5tupleIJNS5_1CILi128EEENS7_ILi80EEENS7_ILi64EEEEEELi64ENS_6half_tEfNS_4arch4Sm80ELb0ELb0ELb1ELb1ELb1ELb0ELb1ELb1EEENS1_21CollectiveEpilogueFwdINS6_IJS8_SA_S9_EEENS6_IJNS7_ILi1EEESI_SI_EEESC_SE_Li128ELb1ELb1ELb1ELb0EEENS1_36VarlenDynamicPersistentTileSchedulerILi128ELi80ELi128ELi128ELb1ELb1ELb0ELb0ELb1ELb1EEEEEEEEEvNT_6ParamsE) ;  /* 0xfffed79002007950 */ /* 0x000fea0003c3ffff */
.L_x_218:
        /* <DEDUP_REMOVED lines=9> */
.L_x_1910:


//--------------------- .text._ZN7cutlass13device_kernelIN5flash19enable_sm80_to_sm89INS1_16FlashAttnFwdSm80INS1_25CollectiveMainloopFwdSm80ILi4ELi1ELb0EN4cute5tupleIJNS5_1CILi128EEENS7_ILi80EEENS7_ILi64EEEEEELi64ENS_6half_tEfNS_4arch4Sm80ELb0ELb0ELb1ELb1ELb1ELb1ELb1ELb1EEENS1_21CollectiveEpilogueFwdINS6_IJS8_SA_S9_EEENS6_IJNS7_ILi1EEESI_SI_EEESC_SE_Li128ELb1ELb1ELb1ELb0EEENS1_36VarlenDynamicPersistentTileSchedulerILi128ELi80ELi128ELi128ELb1ELb1ELb0ELb0ELb1ELb1EEEEEEEEEvNT_6ParamsE --------------------------
	.section	.text._ZN7cutlass13device_kernelIN5flash19enable_sm80_to_sm89INS1_16FlashAttnFwdSm80INS1_25CollectiveMainloopFwdSm80ILi4ELi1ELb0EN4cute5tupleIJNS5_1CILi128EEENS7_ILi80EEENS7_ILi64EEEEEELi64ENS_6half_tEfNS_4arch4Sm80ELb0ELb0ELb1ELb1ELb1ELb1ELb1ELb1EEENS1_21CollectiveEpilogueFwdINS6_IJS8_SA_S9_EEENS6_IJNS7_ILi1EEESI_SI_EEESC_SE_Li128ELb1ELb1ELb1ELb0EEENS1_36VarlenDynamicPersistentTileSchedulerILi128ELi80ELi128ELi128ELb1ELb1ELb0ELb0ELb1ELb1EEEEEEEEEvNT_6ParamsE,"ax",@progbits
	.sectioninfo	@"SHI_REGISTERS=255"
	.align	128
.text._ZN7cutlass13device_kernelIN5flash19enable_sm80_to_sm89INS1_16FlashAttnFwdSm80INS1_25CollectiveMainloopFwdSm80ILi4ELi1ELb0EN4cute5tupleIJNS5_1CILi128EEENS7_ILi80EEENS7_ILi64EEEEEELi64ENS_6half_tEfNS_4arch4Sm80ELb0ELb0ELb1ELb1ELb1ELb1ELb1ELb1EEENS1_21CollectiveEpilogueFwdINS6_IJS8_SA_S9_EEENS6_IJNS7_ILi1EEESI_SI_EEESC_SE_Li128ELb1ELb1ELb1ELb0EEENS1_36VarlenDynamicPersistentTileSchedulerILi128ELi80ELi128ELi128ELb1ELb1ELb0ELb0ELb1ELb1EEEEEEEEEvNT_6ParamsE:
        .type           _ZN7cutlass13device_kernelIN5flash19enable_sm80_to_sm89INS1_16FlashAttnFwdSm80INS1_25CollectiveMainloopFwdSm80ILi4ELi1ELb0EN4cute5tupleIJNS5_1CILi128EEENS7_ILi80EEENS7_ILi64EEEEEELi64ENS_6half_tEfNS_4arch4Sm80ELb0ELb0ELb1ELb1ELb1ELb1ELb1ELb1EEENS1_21CollectiveEpilogueFwdINS6_IJS8_SA_S9_EEENS6_IJNS7_ILi1EEESI_SI_EEESC_SE_Li128ELb1ELb1ELb1ELb0EEENS1_36VarlenDynamicPersistentTileSchedulerILi128ELi80ELi128ELi128ELb1ELb1ELb0ELb0ELb1ELb1EEEEEEEEEvNT_6ParamsE,@function
        .size           _ZN7cutlass13device_kernelIN5flash19enable_sm80_to_sm89INS1_16FlashAttnFwdSm80INS1_25CollectiveMainloopFwdSm80ILi4ELi1ELb0EN4cute5tupleIJNS5_1CILi128EEENS7_ILi80EEENS7_ILi64EEEEEELi64ENS_6half_tEfNS_4arch4Sm80ELb0ELb0ELb1ELb1ELb1ELb1ELb1ELb1EEENS1_21CollectiveEpilogueFwdINS6_IJS8_SA_S9_EEENS6_IJNS7_ILi1EEESI_SI_EEESC_SE_Li128ELb1ELb1ELb1ELb0EEENS1_36VarlenDynamicPersistentTileSchedulerILi128ELi80ELi128ELi128ELb1ELb1ELb0ELb0ELb1ELb1EEEEEEEEEvNT_6ParamsE,(.L_x_1915 - _ZN7cutlass13device_kernelIN5flash19enable_sm80_to_sm89INS1_16FlashAttnFwdSm80INS1_25CollectiveMainloopFwdSm80ILi4ELi1ELb0EN4cute5tupleIJNS5_1CILi128EEENS7_ILi80EEENS7_ILi64EEEEEELi64ENS_6half_tEfNS_4arch4Sm80ELb0ELb0ELb1ELb1ELb1ELb1ELb1ELb1EEENS1_21CollectiveEpilogueFwdINS6_IJS8_SA_S9_EEENS6_IJNS7_ILi1EEESI_SI_EEESC_SE_Li128ELb1ELb1ELb1ELb0EEENS1_36VarlenDynamicPersistentTileSchedulerILi128ELi80ELi128ELi128ELb1ELb1ELb0ELb0ELb1ELb1EEEEEEEEEvNT_6ParamsE)
        .other          _ZN7cutlass13device_kernelIN5flash19enable_sm80_to_sm89INS1_16FlashAttnFwdSm80INS1_25CollectiveMainloopFwdSm80ILi4ELi1ELb0EN4cute5tupleIJNS5_1CILi128EEENS7_ILi80EEENS7_ILi64EEEEEELi64ENS_6half_tEfNS_4arch4Sm80ELb0ELb0ELb1ELb1ELb1ELb1ELb1ELb1EEENS1_21CollectiveEpilogueFwdINS6_IJS8_SA_S9_EEENS6_IJNS7_ILi1EEESI_SI_EEESC_SE_Li128ELb1ELb1ELb1ELb0EEENS1_36VarlenDynamicPersistentTileSchedulerILi128ELi80ELi128ELi128ELb1ELb1ELb0ELb0ELb1ELb1EEEEEEEEEvNT_6ParamsE,@"STO_CUDA_ENTRY STV_DEFAULT"
_ZN7cutlass13device_kernelIN5flash19enable_sm80_to_sm89INS1_16FlashAttnFwdSm80INS1_25CollectiveMainloopFwdSm80ILi4ELi1ELb0EN4cute5tupleIJNS5_1CILi128EEENS7_ILi80EEENS7_ILi64EEEEEELi64ENS_6half_tEfNS_4arch4Sm80ELb0ELb0ELb1ELb1ELb1ELb1ELb1ELb1EEENS1_21CollectiveEpilogueFwdINS6_IJS8_SA_S9_EEENS6_IJNS7_ILi1EEESI_SI_EEESC_SE_Li128ELb1ELb1ELb1ELb0EEENS1_36VarlenDynamicPersistentTileSchedulerILi128ELi80ELi128ELi128ELb1ELb1ELb0ELb0ELb1ELb1EEEEEEEEEvNT_6ParamsE:
        /* <DEDUP_REMOVED lines=54> */
.L_x_224:
        /* <DEDUP_REMOVED lines=17> */
.L_x_411:
        /* <DEDUP_REMOVED lines=16> */
.L_x_412:
[----:B--2---:R-:W-:-:S05]  /*0570*/  IMAD R0, R0, c[0x0][0x538], RZ ;  /* 0x00014e0000007a24 */ /* 0x004fca00078e02ff */
[----:B------:R-:W-:-:S04]  /*0580*/  IADD3 R6, R0, R6, RZ ;  /* 0x0000000600067210 */ /* 0x000fc80007ffe0ff */
[----:B------:R-:W-:-:S13]  /*0590*/  ISETP.GT.AND P0, PT, R6, UR4, PT ;  /* 0x0000000406007c0c */ /* 0x000fda000bf04270 */
[----:B-1----:R-:W-:Y:S05]  /*05a0*/  @!P0 BRA `(.L_x_224) ;  /* 0xfffffdb000008947 */ /* 0x002fea000383ffff */
.L_x_220:
[----:B------:R-:W-:-:S05]  /*05b0*/  IADD3 R12, -R0, R6, RZ ;  /* 0x00000006000c7210 */ /* 0x000fca0007ffe1ff */
[----:B------:R-:W-:-:S05]  /*05c0*/  IMAD R0, R4, c[0x0][0x538], R12 ;  /* 0x00014e0004007a24 */ /* 0x000fca00078e020c */
[----:B------:R-:W-:Y:S01]  /*05d0*/  ISETP.GT.AND P0, PT, R0, UR4, PT ;  /* 0x0000000400007c0c */ /* 0x000fe2000bf04270 */
[----:B------:R-:W-:-:S12]  /*05e0*/  BRA.DIV ~URZ, `(.L_x_225) ;  /* 0x000181f27f007947 */ /* 0x000fd8000b800000 */
[----:B------:R-:W-:-:S04]  /*05f0*/  VOTE.ANY R0, PT, !P0 ;  /* 0x0000000000007806 */ /* 0x000fc800040e0100 */
.L_x_413:
[----:B------:R1:W2:Y:S01]  /*0600*/  POPC R13, R0 ;  /* 0x00000000000d7309 */ /* 0x0002a20000000000 */
[----:B------:R-:W-:Y:S05]  /*0610*/  BRA.DIV ~URZ, `(.L_x_226) ;  /* 0x000182027f007947 */ /* 0x000fea000b800000 */
[----:B--2---:R2:W3:Y:S01]  /*0620*/  SHFL.IDX PT, R11, R8, R13, 0x1f ;  /* 0x00001f0d080b7589 */ /* 0x0044e200000e0000 */
[----:B------:R-:W-:-:S03]  /*0630*/  MOV R6, RZ ;  /* 0x000000ff00067202 */ /* 0x000fc60000000f00 */
[----:B------:R2:W4:Y:S04]  /*0640*/  SHFL.IDX PT, R10, R7, R13, 0x1f ;  /* 0x00001f0d070a7589 */ /* 0x00052800000e0000 */
.L_x_414:
[----:B------:R-:W-:Y:S01]  /*0650*/  ISETP.NE.AND P0, PT, R0, RZ, PT ;  /* 0x000000ff0000720c */ /* 0x000fe20003f05270 */
[----:B------:R-:W-:-:S12]  /*0660*/  BSSY B0, `(.L_x_227) ;  /* 0x0000005000007945 */ /* 0x000fd80003800000 */
[----:B------:R-:W-:Y:S05]  /*0670*/  @!P0 BRA `(.L_x_228) ;  /* 0x0000003000008947 */ /* 0x000fea0003800000 */
[----:B------:R-:W-:Y:S01]  /*0680*/  IADD3 R47, R13, -0x1, RZ ;  /* 0xffffffff0d2f7810 */ /* 0x000fe20007ffe0ff */
[----:B------:R-:W-:Y:S05]  /*0690*/  BRA.DIV ~URZ, `(.L_x_229) ;  /* 0x000182627f007947 */ /* 0x000fea000b800000 */
[----:B------:R1:W2:Y:S02]  /*06a0*/  SHFL.IDX PT, R6, R4, R47, 0x1f ;  /* 0x00001f2f04067589 */ /* 0x0002a400000e0000 */
.L_x_228:
[----:B------:R-:W-:Y:S05]  /*06b0*/  BSYNC B0 ;  /* 0x0000000000007941 */ /* 0x000fea0003800000 */
.L_x_227:
        /* <DEDUP_REMOVED lines=69> */
.L_x_221:
[----:B------:R-:W-:Y:S01]  /*0b10*/  MOV R0, UR4 ;  /* 0x0000000400007c02 */ /* 0x000fe20008000f00 */
[----:B------:R-:W-:Y:S04]  /*0b20*/  STL [R1+0x2c], RZ ;  /* 0x00002cff01007387 */ /* 0x000fe80000100800 */
[----:B------:R-:W-:Y:S04]  /*0b30*/  STL [R1+0x30], RZ ;  /* 0x000030ff01007387 */ /* 0x000fe80000100800 */
[----:B------:R1:W-:Y:S02]  /*0b40*/  STL [R1+0x28], R0 ;  /* 0x0000280001007387 */ /* 0x0003e40000100800 */
[----:B-1----:R-:W-:-:S05]  /*0b50*/  MOV R0, c[0x0][0x53c] ;  /* 0x00014f0000007a02 */ /* 0x002fca0000000f00 */
[----:B------:R1:W-:Y:S02]  /*0b60*/  STL [R1+0x34], R0 ;  /* 0x0000340001007387 */ /* 0x0003e40000100800 */
.L_x_230:
        /* <DEDUP_REMOVED lines=8> */
.L_x_219:
[----:B------:R-:W2:Y:S02]  /*0bf0*/  LDL R0, [R1+0x34] ;  /* 0x0000340001007983 */ /* 0x000ea40000100800 */
[----:B--2---:R-:W-:-:S13]  /*0c00*/  ISETP.GE.AND P0, PT, R0, c[0x0][0x53c], PT ;  /* 0x00014f0000007a0c */ /* 0x004fda0003f06270 */
[----:B------:R-:W-:Y:S05]  /*0c10*/  @P0 EXIT ;  /* 0x000000000000094d */ /* 0x000fea0003800000 */
[----:B------:R-:W2:Y:S01]  /*0c20*/  S2R R15, SR_TID.X ;  /* 0x00000000000f7919 */ /* 0x000ea20000002100 */
[----:B------:R-:W-:Y:S01]  /*0c30*/  IMAD.MOV.U32 R18, RZ, RZ, -0x10 ;  /* 0xfffffff0ff127424 */ /* 0x000fe200078e00ff */
[----:B------:R-:W-:Y:S01]  /*0c40*/  ULDC UR4, c[0x0][0x2ac] ;  /* 0x0000ab0000047ab9 */ /* 0x000fe20000000800 */
[----:B------:R-:W-:Y:S01]  /*0c50*/  IMAD.MOV.U32 R17, RZ, RZ, 0x20 ;  /* 0x00000020ff117424 */ /* 0x000fe200078e00ff */
[----:B------:R-:W-:Y:S01]  /*0c60*/  ULDC UR6, c[0x0][0x1d0] ;  /* 0x0000740000067ab9 */ /* 0x000fe20000000800 */
[----:B------:R-:W-:Y:S01]  /*0c70*/  IMAD.MOV.U32 R16, RZ, RZ, 0x40 ;  /* 0x00000040ff107424 */ /* 0x000fe200078e00ff */
[----:B------:R-:W-:Y:S01]  /*0c80*/  UIMAD UR6, UR4, UR6, URZ ;  /* 0x00000006040672a4 */ /* 0x000fe2000f8e023f */
[----:B--2---:R-:W-:-:S04]  /*0c90*/  SHF.R.S32.HI R14, RZ, 0x1f, R15 ;  /* 0x0000001fff0e7819 */ /* 0x004fc8000001140f */
[CC--:B------:R-:W-:Y:S02]  /*0ca0*/  LEA.HI R10, R14.reuse, R15.reuse, RZ, 0x3 ;  /* 0x0000000f0e0a7211 */ /* 0x0c0fe400078f18ff */
[----:B------:R-:W-:Y:S02]  /*0cb0*/  LEA.HI R2, R14, R15, RZ, 0x4 ;  /* 0x0000000f0e027211 */ /* 0x000fe400078f20ff */
[----:B------:R-:W-:Y:S02]  /*0cc0*/  SHF.R.S32.HI R26, RZ, 0x3, R10 ;  /* 0x00000003ff1a7819 */ /* 0x000fe4000001140a */
[----:B-1----:R-:W-:Y:S02]  /*0cd0*/  LOP3.LUT R4, R10, 0xfffffff8, RZ, 0xc0, !PT ;  /* 0xfffffff80a047812 */ /* 0x002fe400078ec0ff */
[----:B------:R-:W-:Y:S01]  /*0ce0*/  SHF.R.S32.HI R3, RZ, 0x4, R2 ;  /* 0x00000004ff037819 */ /* 0x000fe20000011402 */
[----:B------:R-:W-:Y:S01]  /*0cf0*/  IMAD.SHL.U32 R6, R26, 0x40, RZ ;  /* 0x000000401a067824 */ /* 0x000fe200078e00ff */
[C---:B------:R-:W-:Y:S01]  /*0d00*/  LOP3.LUT R0, R2.reuse, 0xfffffff0, RZ, 0xc0, !PT ;  /* 0xfffffff002007812 */ /* 0x040fe200078ec0ff */
[----:B------:R-:W-:Y:S01]  /*0d10*/  IMAD.IADD R9, R15, 0x1, -R4 ;  /* 0x000000010f097824 */ /* 0x000fe200078e0a04 */
[----:B------:R-:W-:-:S03]  /*0d20*/  LEA.HI R5, R2, R3, RZ, 0x1 ;  /* 0x0000000302057211 */ /* 0x000fc600078f08ff */
[----:B------:R-:W-:Y:S01]  /*0d30*/  IMAD.IADD R2, R15, 0x1, -R0 ;  /* 0x000000010f027824 */ /* 0x000fe200078e0a00 */
[----:B------:R-:W-:Y:S01]  /*0d40*/  LOP3.LUT R0, R6, 0x1c0, RZ, 0xc0, !PT ;  /* 0x000001c006007812 */ /* 0x000fe200078ec0ff */
[----:B------:R-:W-:Y:S01]  /*0d50*/  IMAD.SHL.U32 R244, R9, 0x8, RZ ;  /* 0x0000000809f47824 */ /* 0x000fe200078e00ff */
[----:B------:R-:W-:Y:S01]  /*0d60*/  LOP3.LUT R5, R5, 0xfffffffe, RZ, 0xc0, !PT ;  /* 0xfffffffe05057812 */ /* 0x000fe200078ec0ff */
[C---:B------:R-:W-:Y:S01]  /*0d70*/  IMAD.SHL.U32 R7, R9.reuse, 0x40, RZ ;  /* 0x0000004009077824 */ /* 0x040fe200078e00ff */
[----:B------:R-:W-:Y:S01]  /*0d80*/  SHF.R.S32.HI R8, RZ, 0x1f, R2 ;  /* 0x0000001fff087819 */ /* 0x000fe20000011402 */
[----:B------:R-:W-:Y:S01]  /*0d90*/  IMAD R251, R9, 0x10, R26 ;  /* 0x0000001009fb7824 */ /* 0x000fe200078e021a */
[----:B------:R-:W-:Y:S01]  /*0da0*/  LOP3.LUT R6, R0, 0x38, R244, 0xf8, !PT ;  /* 0x0000003800067812 */ /* 0x000fe200078ef8f4 */
[----:B------:R-:W-:Y:S01]  /*0db0*/  IMAD.IADD R12, R3, 0x1, -R5 ;  /* 0x00000001030c7824 */ /* 0x000fe200078e0a05 */
[----:B------:R-:W-:Y:S02]  /*0dc0*/  SHF.R.U32.HI R4, RZ, 0x3, R0 ;  /* 0x00000003ff047819 */ /* 0x000fe40000011600 */
[----:B------:R-:W-:-:S02]  /*0dd0*/  LEA.HI R11, R8, R2, RZ, 0x3 ;  /* 0x00000002080b7211 */ /* 0x000fc400078f18ff */
[----:B------:R-:W-:Y:S02]  /*0de0*/  LOP3.LUT R0, R7, 0x1c0, RZ, 0xc0, !PT ;  /* 0x000001c007007812 */ /* 0x000fe400078ec0ff */
[----:B------:R-:W-:Y:S02]  /*0df0*/  LOP3.LUT R5, R6, R4, RZ, 0x3c, !PT ;  /* 0x0000000406057212 */ /* 0x000fe400078e3cff */
[-C--:B------:R-:W-:Y:S02]  /*0e00*/  LEA.HI R7, R14, R15.reuse, RZ, 0x6 ;  /* 0x0000000f0e077211 */ /* 0x080fe400078f30ff */
[----:B------:R-:W-:Y:S02]  /*0e10*/  LOP3.LUT R4, R11, 0xfffffff8, RZ, 0xc0, !PT ;  /* 0xfffffff80b047812 */ /* 0x000fe400078ec0ff */
[----:B------:R-:W-:Y:S02]  /*0e20*/  LOP3.LUT R6, R0, 0x8, R10, 0xf8, !PT ;  /* 0x0000000800067812 */ /* 0x000fe400078ef80a */
[----:B------:R-:W-:Y:S01]  /*0e30*/  SHF.R.U32.HI R3, RZ, 0x3, R0 ;  /* 0x00000003ff037819 */ /* 0x000fe20000011600 */
[----:B------:R-:W-:Y:S01]  /*0e40*/  IMAD.SHL.U32 R0, R7, 0x8, RZ ;  /* 0x0000000807007824 */ /* 0x000fe200078e00ff */
[-C--:B------:R-:W-:Y:S01]  /*0e50*/  LEA.HI R10, R14, R15.reuse, RZ, 0x2 ;  /* 0x0000000f0e0a7211 */ /* 0x080fe200078f10ff */
[----:B------:R-:W-:Y:S01]  /*0e60*/  IMAD.IADD R8, R2, 0x1, -R4 ;  /* 0x0000000102087824 */ /* 0x000fe200078e0a04 */
[----:B------:R-:W-:-:S02]  /*0e70*/  LEA.HI R2, R14, R15, RZ, 0x5 ;  /* 0x0000000f0e027211 */ /* 0x000fc400078f28ff */
[----:B------:R-:W-:Y:S02]  /*0e80*/  LOP3.LUT R13, R6, R3, RZ, 0x3c, !PT ;  /* 0x00000003060d7212 */ /* 0x000fe400078e3cff */
[--C-:B------:R-:W-:Y:S02]  /*0e90*/  SHF.R.S32.HI R93, RZ, 0x2, R10.reuse ;  /* 0x00000002ff5d7819 */ /* 0x100fe4000001140a */
[----:B------:R-:W-:Y:S02]  /*0ea0*/  SHF.R.S32.HI R3, RZ, 0x1f, R10 ;  /* 0x0000001fff037819 */ /* 0x000fe4000001140a */
[----:B------:R-:W-:Y:S02]  /*0eb0*/  LOP3.LUT R209, R5, 0x7ffffe00, R0, 0xf8, !PT ;  /* 0x7ffffe0005d17812 */ /* 0x000fe400078ef800 */
[----:B------:R-:W-:Y:S02]  /*0ec0*/  LOP3.LUT R0, R2, 0xffffffe0, RZ, 0xc0, !PT ;  /* 0xffffffe002007812 */ /* 0x000fe400078ec0ff */
[--C-:B------:R-:W-:Y:S01]  /*0ed0*/  SHF.R.S32.HI R7, RZ, 0x5, R2.reuse ;  /* 0x00000005ff077819 */ /* 0x100fe20000011402 */
[----:B------:R-:W-:Y:S01]  /*0ee0*/  IMAD.SHL.U32 R209, R209, 0x2, RZ ;  /* 0x00000002d1d17824 */ /* 0x000fe200078e00ff */
[----:B------:R-:W-:Y:S01]  /*0ef0*/  SHF.R.S32.HI R2, RZ, 0x1f, R2 ;  /* 0x0000001fff027819 */ /* 0x000fe20000011402 */
[----:B------:R-:W-:Y:S01]  /*0f00*/  IMAD.IADD R20, R15, 0x1, -R0 ;  /* 0x000000010f147824 */ /* 0x000fe200078e0a00 */
[----:B------:R-:W-:Y:S01]  /*0f10*/  LEA.HI R4, R3, R93, RZ, 0x3 ;  /* 0x0000005d03047211 */ /* 0x000fe200078f18ff */
[----:B------:R-:W-:Y:S01]  /*0f20*/  IMAD.SHL.U32 R19, R7, 0x200, RZ ;  /* 0x0000020007137824 */ /* 0x000fe200078e00ff */
[----:B------:R-:W-:-:S02]  /*0f30*/  LOP3.LUT R3, R10, 0xfffffffc, RZ, 0xc0, !PT ;  /* 0xfffffffc0a037812 */ /* 0x000fc400078ec0ff */
[----:B------:R-:W-:Y:S02]  /*0f40*/  LEA.HI R0, R2, R7, RZ, 0x2 ;  /* 0x0000000702007211 */ /* 0x000fe400078f10ff */
[----:B------:R-:W-:Y:S01]  /*0f50*/  LOP3.LUT R2, R4, 0xfffffff8, RZ, 0xc0, !PT ;  /* 0xfffffff804027812 */ /* 0x000fe200078ec0ff */
[----:B------:R-:W-:Y:S01]  /*0f60*/  IMAD.IADD R94, R15, 0x1, -R3 ;  /* 0x000000010f5e7824 */ /* 0x000fe200078e0a03 */
[----:B------:R-:W-:Y:S02]  /*0f70*/  SHF.R.S32.HI R4, RZ, 0x1f, R20 ;  /* 0x0000001fff047819 */ /* 0x000fe40000011414 */
[----:B------:R-:W-:Y:S01]  /*0f80*/  LOP3.LUT R3, R0, 0xffffffc, RZ, 0xc0, !PT ;  /* 0x0ffffffc00037812 */ /* 0x000fe200078ec0ff */
[----:B------:R-:W-:Y:S01]  /*0f90*/  IMAD.IADD R0, R93, 0x1, -R2 ;  /* 0x000000015d007824 */ /* 0x000fe200078e0a02 */
[C---:B------:R-:W-:Y:S01]  /*0fa0*/  LEA.HI R2, R94.reuse, R94, RZ, 0x1 ;  /* 0x0000005e5e027211 */ /* 0x040fe200078f08ff */
[----:B------:R-:W-:Y:S01]  /*0fb0*/  IMAD.SHL.U32 R86, R94, 0x4, RZ ;  /* 0x000000045e567824 */ /* 0x000fe200078e00ff */
[----:B------:R-:W-:Y:S01]  /*0fc0*/  LEA.HI R10, R4, R20, RZ, 0x2 ;  /* 0x00000014040a7211 */ /* 0x000fe200078f10ff */
[----:B------:R-:W-:Y:S01]  /*0fd0*/  IMAD.IADD R5, R7, 0x1, -R3 ;  /* 0x0000000107057824 */ /* 0x000fe200078e0a03 */
[C---:B------:R-:W-:Y:S01]  /*0fe0*/  LOP3.LUT R3, R2.reuse, 0x1ffffffe, RZ, 0xc0, !PT ;  /* 0x1ffffffe02037812 */ /* 0x040fe200078ec0ff */
[----:B------:R-:W-:Y:S01]  /*0ff0*/  IMAD.SHL.U32 R2, R2, 0x20, RZ ;  /* 0x0000002002027824 */ /* 0x000fe200078e00ff */
[----:B------:R-:W-:Y:S01]  /*1000*/  SHF.R.S32.HI R4, RZ, 0x2, R10 ;  /* 0x00000002ff047819 */ /* 0x000fe2000001140a */
[----:B------:R-:W-:Y:S01]  /*1010*/  IMAD.SHL.U32 R84, R94, 0x8, RZ ;  /* 0x000000085e547824 */ /* 0x000fe200078e00ff */
[----:B------:R-:W-:Y:S01]  /*1020*/  LOP3.LUT R6, R0, 0x1, RZ, 0xc0, !PT ;  /* 0x0000000100067812 */ /* 0x000fe200078ec0ff */
[----:B------:R-:W-:Y:S01]  /*1030*/  IMAD.IADD R3, R94, 0x1, -R3 ;  /* 0x000000015e037824 */ /* 0x000fe200078e0a03 */
[----:B------:R-:W-:Y:S01]  /*1040*/  LOP3.LUT R2, R2, 0xffffffc0, RZ, 0xc0, !PT ;  /* 0xffffffc002027812 */ /* 0x000fe200078ec0ff */
[----:B------:R-:W-:Y:S01]  /*1050*/  IMAD R27, R5, 0x10, R4 ;  /* 0x00000010051b7824 */ /* 0x000fe200078e0204 */
[C---:B------:R-:W-:Y:S01]  /*1060*/  LOP3.LUT P2, RZ, R0.reuse, 0x4, RZ, 0xc0, !PT ;  /* 0x0000000400ff7812 */ /* 0x040fe2000784c0ff */
[C---:B------:R-:W-:Y:S01]  /*1070*/  IMAD.SHL.U32 R4, R0.reuse, 0x40, RZ ;  /* 0x0000004000047824 */ /* 0x040fe200078e00ff */
[----:B------:R-:W-:Y:S01]  /*1080*/  LOP3.LUT P0, RZ, R0, 0x2, RZ, 0xc0, !PT ;  /* 0x0000000200ff7812 */ /* 0x000fe2000780c0ff */
[----:B------:R-:W-:Y:S01]  /*1090*/  IMAD.SHL.U32 R0, R8, 0x40, RZ ;  /* 0x0000004008007824 */ /* 0x000fe200078e00ff */
[----:B------:R-:W-:Y:S01]  /*10a0*/  ISETP.NE.U32.AND P1, PT, R6, 0x1, PT ;  /* 0x000000010600780c */ /* 0x000fe20003f25070 */
[----:B------:R-:W-:Y:S01]  /*10b0*/  IMAD R14, R3, 0x8, R2 ;  /* 0x00000008030e7824 */ /* 0x000fe200078e0202 */
[----:B------:R-:W-:Y:S01]  /*10c0*/  LOP3.LUT R22, R4, 0x1c0, RZ, 0xc0, !PT ;  /* 0x000001c004167812 */ /* 0x000fe200078ec0ff */
[----:B------:R-:W-:Y:S01]  /*10d0*/  IMAD.SHL.U32 R2, R12, 0x8, RZ ;  /* 0x000000080c027824 */ /* 0x000fe200078e00ff */
[----:B------:R-:W-:Y:S01]  /*10e0*/  LOP3.LUT R0, R0, 0x1c0, RZ, 0xc0, !PT ;  /* 0x000001c000007812 */ /* 0x000fe200078ec0ff */
[----:B------:R-:W-:Y:S01]  /*10f0*/  IMAD.SHL.U32 R5, R7, 0x400, RZ ;  /* 0x0000040007057824 */ /* 0x000fe200078e00ff */
[----:B------:R-:W-:Y:S01]  /*1100*/  SHF.R.U32.HI R21, RZ, 0x3, R22 ;  /* 0x00000003ff157819 */ /* 0x000fe20000011616 */
[----:B------:R-:W-:Y:S01]  /*1110*/  IMAD.SHL.U32 R3, R11, 0x40, RZ ;  /* 0x000000400b037824 */ /* 0x000fe200078e00ff */
[----:B------:R-:W-:Y:S01]  /*1120*/  LOP3.LUT R2, R0, 0x8, R2, 0xf8, !PT ;  /* 0x0000000800027812 */ /* 0x000fe200078ef802 */
[----:B------:R-:W-:Y:S01]  /*1130*/  IMAD R6, R94, 0x2, R5 ;  /* 0x000000025e067824 */ /* 0x000fe200078e0205 */
[----:B------:R-:W-:Y:S01]  /*1140*/  SHF.R.U32.HI R0, RZ, 0x3, R0 ;  /* 0x00000003ff007819 */ /* 0x000fe20000011600 */
[----:B------:R-:W-:Y:S01]  /*1150*/  STL [R1+0xe4], R27 ;  /* 0x0000e41b01007387 */ /* 0x000fe20000100800 */
[----:B------:R-:W-:-:S02]  /*1160*/  LOP3.LUT R4, R21, R22, RZ, 0xfc, !PT ;  /* 0x0000001615047212 */ /* 0x000fc400078efcff */
[----:B------:R-:W-:Y:S01]  /*1170*/  LOP3.LUT R0, R2, R0, RZ, 0x3c, !PT ;  /* 0x0000000002007212 */ /* 0x000fe200078e3cff */
[----:B------:R-:W-:Y:S01]  /*1180*/  IMAD R2, R12, 0x200, R13 ;  /* 0x000002000c027824 */ /* 0x000fe200078e020d */
[----:B------:R-:W-:Y:S01]  /*1190*/  LOP3.LUT R3, R3, 0xfffffe00, RZ, 0xc0, !PT ;  /* 0xfffffe0003037812 */ /* 0x000fe200078ec0ff */
[----:B------:R-:W-:Y:S01]  /*11a0*/  IMAD.IADD R15, R6, 0x1, R4 ;  /* 0x00000001060f7824 */ /* 0x000fe200078e0204 */
[C---:B------:R-:W-:Y:S01]  /*11b0*/  IADD3 R25, R93.reuse, 0x20, RZ ;  /* 0x000000205d197810 */ /* 0x040fe20007ffe0ff */
[----:B------:R-:W-:Y:S01]  /*11c0*/  STL [R1+0x38], R22 ;  /* 0x0000381601007387 */ /* 0x000fe20000100800 */
[C---:B------:R-:W-:Y:S02]  /*11d0*/  IADD3 R24, R93.reuse, 0x60, RZ ;  /* 0x000000605d187810 */ /* 0x040fe40007ffe0ff */
[----:B------:R-:W-:Y:S01]  /*11e0*/  IADD3 R23, R93, 0x40, RZ ;  /* 0x000000405d177810 */ /* 0x000fe20007ffe0ff */
[----:B------:R-:W-:Y:S01]  /*11f0*/  IMAD.SHL.U32 R6, R25, 0x40, RZ ;  /* 0x0000004019067824 */ /* 0x000fe200078e00ff */
[CC--:B------:R-:W-:Y:S01]  /*1200*/  IADD3 R4, R0.reuse, R3.reuse, R5 ;  /* 0x0000000300047210 */ /* 0x0c0fe20007ffe005 */
[----:B------:R-:W-:Y:S01]  /*1210*/  STL [R1+0x3c], R21 ;  /* 0x00003c1501007387 */ /* 0x000fe20000100800 */
[----:B------:R-:W-:Y:S01]  /*1220*/  LOP3.LUT R5, R0, R3, RZ, 0xfc, !PT ;  /* 0x0000000300057212 */ /* 0x000fe200078efcff */
[----:B------:R-:W-:Y:S01]  /*1230*/  IMAD.SHL.U32 R0, R24, 0x40, RZ ;  /* 0x0000004018007824 */ /* 0x000fe200078e00ff */
[C---:B------:R-:W-:Y:S01]  /*1240*/  LOP3.LUT P6, RZ, R8.reuse, 0x2, RZ, 0xc0, !PT ;  /* 0x0000000208ff7812 */ /* 0x040fe200078cc0ff */
[----:B------:R-:W-:Y:S01]  /*1250*/  IMAD.SHL.U32 R3, R23, 0x40, RZ ;  /* 0x0000004017037824 */ /* 0x000fe200078e00ff */
[----:B------:R-:W-:-:S02]  /*1260*/  LOP3.LUT P5, RZ, R8, 0x4, RZ, 0xc0, !PT ;  /* 0x0000000408ff7812 */ /* 0x000fc400078ac0ff */
[----:B------:R-:W-:Y:S02]  /*1270*/  SHF.R.S32.HI R7, RZ, 0x1f, R25 ;  /* 0x0000001fff077819 */ /* 0x000fe40000011419 */
[----:B------:R-:W-:Y:S02]  /*1280*/  SHF.R.S32.HI R8, RZ, 0x1f, R23 ;  /* 0x0000001fff087819 */ /* 0x000fe40000011417 */
[C---:B------:R-:W-:Y:S02]  /*1290*/  LOP3.LUT P4, RZ, R9.reuse, 0x2, RZ, 0xc0, !PT ;  /* 0x0000000209ff7812 */ /* 0x040fe4000788c0ff */
[----:B------:R-:W-:Y:S02]  /*12a0*/  LOP3.LUT P3, RZ, R9, 0x4, RZ, 0xc0, !PT ;  /* 0x0000000409ff7812 */ /* 0x000fe4000786c0ff */
[----:B------:R-:W-:Y:S02]  /*12b0*/  SHF.R.S32.HI R9, RZ, 0x1f, R24 ;  /* 0x0000001fff097819 */ /* 0x000fe40000011418 */
[----:B------:R-:W-:-:S02]  /*12c0*/  LOP3.LUT R11, R6, 0x1c0, RZ, 0xc0, !PT ;  /* 0x000001c0060b7812 */ /* 0x000fc400078ec0ff */
[----:B------:R-:W-:Y:S02]  /*12d0*/  LEA.HI R7, R7, R25, RZ, 0x3 ;  /* 0x0000001907077211 */ /* 0x000fe400078f18ff */
[----:B------:R-:W-:Y:S02]  /*12e0*/  LEA.HI R6, R8, R23, RZ, 0x3 ;  /* 0x0000001708067211 */ /* 0x000fe400078f18ff */
[----:B------:R-:W-:Y:S01]  /*12f0*/  LOP3.LUT R13, R0, 0x1c0, RZ, 0xc0, !PT ;  /* 0x000001c0000d7812 */ /* 0x000fe200078ec0ff */
[----:B------:R-:W-:Y:S01]  /*1300*/  IMAD.SHL.U32 R8, R7, 0x40, RZ ;  /* 0x0000004007087824 */ /* 0x000fe200078e00ff */
[----:B------:R-:W-:Y:S01]  /*1310*/  IADD3 R88, R86, 0x10, RZ ;  /* 0x0000001056587810 */ /* 0x000fe20007ffe0ff */
[----:B------:R-:W-:Y:S01]  /*1320*/  IMAD.SHL.U32 R7, R6, 0x40, RZ ;  /* 0x0000004006077824 */ /* 0x000fe200078e00ff */
[----:B------:R-:W-:Y:S02]  /*1330*/  LOP3.LUT R23, R3, 0x1c0, RZ, 0xc0, !PT ;  /* 0x000001c003177812 */ /* 0x000fe400078ec0ff */
[----:B------:R-:W-:-:S02]  /*1340*/  LEA.HI R3, R9, R24, RZ, 0x3 ;  /* 0x0000001809037211 */ /* 0x000fc400078f18ff */
[----:B------:R-:W-:Y:S02]  /*1350*/  LOP3.LUT R9, R10, 0x7ffffffc, RZ, 0xc0, !PT ;  /* 0x7ffffffc0a097812 */ /* 0x000fe400078ec0ff */
[----:B------:R-:W-:Y:S01]  /*1360*/  LOP3.LUT R10, R13, 0x38, R84, 0xf8, !PT ;  /* 0x000000380d0a7812 */ /* 0x000fe200078ef854 */
[----:B------:R-:W-:Y:S01]  /*1370*/  IMAD.SHL.U32 R6, R3, 0x40, RZ ;  /* 0x0000004003067824 */ /* 0x000fe200078e00ff */
[----:B------:R-:W-:Y:S01]  /*1380*/  SHF.R.U32.HI R24, RZ, 0x3, R13 ;  /* 0x00000003ff187819 */ /* 0x000fe2000001160d */
[----:B------:R-:W-:Y:S01]  /*1390*/  IMAD.SHL.U32 R13, R88, 0x2, RZ ;  /* 0x00000002580d7824 */ /* 0x000fe200078e00ff */
[----:B------:R-:W-:Y:S01]  /*13a0*/  SHF.R.S32.HI R3, RZ, 0x1f, R88 ;  /* 0x0000001fff037819 */ /* 0x000fe20000011458 */
[----:B------:R-:W-:Y:S01]  /*13b0*/  IMAD.IADD R9, R20, 0x1, -R9 ;  /* 0x0000000114097824 */ /* 0x000fe200078e0a09 */
[----:B------:R-:W-:Y:S02]  /*13c0*/  LOP3.LUT R12, R11, 0x38, R84, 0xf8, !PT ;  /* 0x000000380b0c7812 */ /* 0x000fe400078ef854 */
[----:B------:R1:W-:Y:S01]  /*13d0*/  STL [R1+0xd8], R13 ;  /* 0x0000d80d01007387 */ /* 0x0003e20000100800 */
[----:B------:R-:W-:Y:S01]  /*13e0*/  SHF.L.U64.HI R3, R88, 0x1, R3 ;  /* 0x0000000158037819 */ /* 0x000fe20000010203 */
[----:B------:R-:W-:Y:S01]  /*13f0*/  IMAD.SHL.U32 R20, R9, 0x2, RZ ;  /* 0x0000000209147824 */ /* 0x000fe200078e00ff */
[----:B------:R-:W-:-:S02]  /*1400*/  SHF.R.U32.HI R26, RZ, 0x3, R11 ;  /* 0x00000003ff1a7819 */ /* 0x000fc4000001160b */
[--C-:B------:R-:W-:Y:S02]  /*1410*/  LOP3.LUT R11, R23, 0x38, R84.reuse, 0xf8, !PT ;  /* 0x00000038170b7812 */ /* 0x100fe400078ef854 */
[----:B------:R-:W-:Y:S02]  /*1420*/  SHF.R.U32.HI R25, RZ, 0x3, R23 ;  /* 0x00000003ff197819 */ /* 0x000fe40000011617 */
[----:B------:R-:W-:Y:S02]  /*1430*/  LOP3.LUT R7, R7, 0xfffffe00, RZ, 0xc0, !PT ;  /* 0xfffffe0007077812 */ /* 0x000fe400078ec0ff */
[----:B------:R-:W-:Y:S02]  /*1440*/  LOP3.LUT R23, R6, 0xfffffe00, RZ, 0xc0, !PT ;  /* 0xfffffe0006177812 */ /* 0x000fe400078ec0ff */
[----:B------:R-:W-:Y:S02]  /*1450*/  LOP3.LUT R9, R22, 0x38, R84, 0xf8, !PT ;  /* 0x0000003816097812 */ /* 0x000fe400078ef854 */
[----:B------:R-:W-:-:S02]  /*1460*/  LEA R95, R2, 0x2900, 0x1 ;  /* 0x00002900025f7811 */ /* 0x000fc400078e08ff */
[----:B------:R-:W-:Y:S02]  /*1470*/  LOP3.LUT R9, R19, R9, R21, 0xf6, !PT ;  /* 0x0000000913097212 */ /* 0x000fe400078ef615 */
[C---:B------:R-:W-:Y:S02]  /*1480*/  SEL R6, R17.reuse, 0xffffffe0, !P0 ;  /* 0xffffffe011067807 */ /* 0x040fe40004000000 */
[----:B------:R-:W-:Y:S02]  /*1490*/  SEL R2, R17, 0xffffffe0, !P6 ;  /* 0xffffffe011027807 */ /* 0x000fe40007000000 */
[----:B------:R-:W-:Y:S02]  /*14a0*/  SEL R0, R16, 0xffffffc0, !P3 ;  /* 0xffffffc010007807 */ /* 0x000fe40005800000 */
[----:B-1----:R-:W-:Y:S02]  /*14b0*/  LOP3.LUT R13, R8, 0xfffffe00, RZ, 0xc0, !PT ;  /* 0xfffffe00080d7812 */ /* 0x002fe400078ec0ff */
[----:B------:R-:W-:Y:S01]  /*14c0*/  SEL R8, R16, 0xffffffc0, !P2 ;  /* 0xffffffc010087807 */ /* 0x000fe20005000000 */
[----:B------:R-:W-:Y:S01]  /*14d0*/  IMAD.IADD R197, R95, 0x1, R0 ;  /* 0x000000015fc57824 */ /* 0x000fe200078e0200 */
[----:B------:R-:W-:Y:S01]  /*14e0*/  IADD3 R17, R20, 0x18, RZ ;  /* 0x0000001814117810 */ /* 0x000fe20007ffe0ff */
[----:B------:R1:W-:Y:S01]  /*14f0*/  STL [R1+0x44], R13 ;  /* 0x0000440d01007387 */ /* 0x0003e20000100800 */
[----:B------:R-:W-:-:S02]  /*1500*/  LEA R9, R9, 0x5100, 0x1 ;  /* 0x0000510009097811 */ /* 0x000fc400078e08ff */
[C---:B------:R-:W-:Y:S01]  /*1510*/  IADD3 R202, R95.reuse, 0x20, RZ ;  /* 0x000000205fca7810 */ /* 0x040fe20007ffe0ff */
[----:B------:R2:W-:Y:S01]  /*1520*/  STL [R1+0xd4], R3 ;  /* 0x0000d40301007387 */ /* 0x0005e20000100800 */
[----:B------:R-:W-:Y:S02]  /*1530*/  @P4 IADD3 R202, R95, -0x20, RZ ;  /* 0xffffffe05fca4810 */ /* 0x000fe40007ffe0ff */
[----:B------:R-:W-:Y:S01]  /*1540*/  LEA R198, R4, 0x5100, 0x1 ;  /* 0x0000510004c67811 */ /* 0x000fe200078e08ff */
[----:B------:R3:W-:Y:S01]  /*1550*/  STL [R1+0x40], R7 ;  /* 0x0000400701007387 */ /* 0x0007e20000100800 */
[----:B------:R-:W-:Y:S01]  /*1560*/  LEA R192, R5, 0x100, 0x1 ;  /* 0x0000010005c07811 */ /* 0x000fe200078e08ff */
[----:B------:R-:W-:Y:S01]  /*1570*/  IMAD.IADD R194, R0, 0x1, R202 ;  /* 0x0000000100c27824 */ /* 0x000fe200078e02ca */
[----:B------:R-:W-:Y:S01]  /*1580*/  IADD3 R208, R84, 0x20, RZ ;  /* 0x0000002054d07810 */ /* 0x000fe20007ffe0ff */
[----:B------:R-:W-:Y:S01]  /*1590*/  STL [R1+0xe0], R23 ;  /* 0x0000e01701007387 */ /* 0x000fe20000100800 */
[----:B------:R-:W-:Y:S01]  /*15a0*/  SHF.R.S32.HI R245, RZ, 0x1f, R244 ;  /* 0x0000001ffff57819 */ /* 0x000fe200000114f4 */
[----:B------:R-:W-:Y:S01]  /*15b0*/  IMAD.IADD R201, R198, 0x1, R2 ;  /* 0x00000001c6c97824 */ /* 0x000fe200078e0202 */
[----:B------:R-:W-:Y:S01]  /*15c0*/  SHF.R.S32.HI R85, RZ, 0x1f, R84 ;  /* 0x0000001fff557819 */ /* 0x000fe20000011454 */
[----:B------:R-:W-:Y:S01]  /*15d0*/  IMAD.IADD R196, R2, 0x1, R192 ;  /* 0x0000000102c47824 */ /* 0x000fe200078e02c0 */
[----:B------:R-:W-:-:S02]  /*15e0*/  SHF.R.S32.HI R250, RZ, 0x1f, R208 ;  /* 0x0000001ffffa7819 */ /* 0x000fc400000114d0 */
[C---:B------:R-:W-:Y:S02]  /*15f0*/  IADD3 R206, R202.reuse, 0x800, RZ ;  /* 0x00000800cace7810 */ /* 0x040fe40007ffe0ff */
[C---:B------:R-:W-:Y:S02]  /*1600*/  IADD3 R205, R202.reuse, 0x1000, RZ ;  /* 0x00001000cacd7810 */ /* 0x040fe40007ffe0ff */
[----:B------:R-:W-:Y:S02]  /*1610*/  IADD3 R204, R202, 0x1800, RZ ;  /* 0x00001800cacc7810 */ /* 0x000fe40007ffe0ff */
[----:B-1----:R-:W-:Y:S02]  /*1620*/  LOP3.LUT R13, R13, R12, R26, 0xf6, !PT ;  /* 0x0000000c0d0d7212 */ /* 0x002fe400078ef61a */
[----:B------:R-:W-:Y:S01]  /*1630*/  LOP3.LUT R12, R7, R11, R25, 0xf6, !PT ;  /* 0x0000000b070c7212 */ /* 0x000fe200078ef619 */
[----:B--2---:R-:W-:Y:S01]  /*1640*/  IMAD.IADD R3, R27, 0x1, R14 ;  /* 0x000000011b037824 */ /* 0x004fe200078e020e */
[----:B------:R-:W-:-:S02]  /*1650*/  LOP3.LUT R11, R23, R10, R24, 0xf6, !PT ;  /* 0x0000000a170b7212 */ /* 0x000fc400078ef618 */
[----:B------:R-:W-:Y:S02]  /*1660*/  LEA R13, R13, 0x5100, 0x1 ;  /* 0x000051000d0d7811 */ /* 0x000fe400078e08ff */
[----:B------:R1:W-:Y:S01]  /*1670*/  STL [R1+0xe8], R3 ;  /* 0x0000e80301007387 */ /* 0x0003e20000100800 */
[----:B------:R-:W-:Y:S02]  /*1680*/  LEA R12, R12, 0x5100, 0x1 ;  /* 0x000051000c0c7811 */ /* 0x000fe400078e08ff */
[----:B------:R-:W-:Y:S01]  /*1690*/  LEA R11, R11, 0x5100, 0x1 ;  /* 0x000051000b0b7811 */ /* 0x000fe200078e08ff */
[----:B------:R-:W-:Y:S01]  /*16a0*/  STL [R1+0x74], R20 ;  /* 0x0000741401007387 */ /* 0x000fe20000100800 */
[----:B---3--:R-:W-:Y:S02]  /*16b0*/  SEL R7, R18, 0x10, !P1 ;  /* 0x0000001012077807 */ /* 0x008fe40004800000 */
[C---:B------:R-:W-:Y:S01]  /*16c0*/  IADD3 R18, R20.reuse, 0x10, RZ ;  /* 0x0000001014127810 */ /* 0x040fe20007ffe0ff */
[----:B------:R2:W-:Y:S01]  /*16d0*/  STL [R1+0xd0], R13 ;  /* 0x0000d00d01007387 */ /* 0x0005e20000100800 */
[----:B------:R-:W-:-:S02]  /*16e0*/  IADD3 R14, R20, 0x28, RZ ;  /* 0x00000028140e7810 */ /* 0x000fc40007ffe0ff */
[----:B------:R-:W-:Y:S01]  /*16f0*/  IADD3 R203, R202, 0x2000, RZ ;  /* 0x00002000cacb7810 */ /* 0x000fe20007ffe0ff */
[----:B------:R3:W-:Y:S04]  /*1700*/  STL [R1+0xcc], R12 ;  /* 0x0000cc0c01007387 */ /* 0x0007e80000100800 */
[----:B------:R4:W-:Y:S01]  /*1710*/  STL [R1+0xc8], R11 ;  /* 0x0000c80b01007387 */ /* 0x0009e20000100800 */
[----:B-1----:R-:W-:-:S04]  /*1720*/  LOP3.LUT R3, R22, 0x18, R84, 0xf8, !PT ;  /* 0x0000001816037812 */ /* 0x002fc800078ef854 */
[----:B------:R-:W-:Y:S02]  /*1730*/  LOP3.LUT R10, R19, R3, R21, 0xf6, !PT ;  /* 0x00000003130a7212 */ /* 0x000fe400078ef615 */
[----:B------:R-:W-:Y:S02]  /*1740*/  IADD3 R19, R20, 0x8, RZ ;  /* 0x0000000814137810 */ /* 0x000fe40007ffe0ff */
[----:B------:R-:W-:Y:S02]  /*1750*/  SEL R3, R16, 0xffffffc0, !P5 ;  /* 0xffffffc010037807 */ /* 0x000fe40006800000 */
[C---:B------:R-:W-:Y:S01]  /*1760*/  IADD3 R16, R20.reuse, 0x20, RZ ;  /* 0x0000002014107810 */ /* 0x040fe20007ffe0ff */
[----:B------:R-:W-:Y:S01]  /*1770*/  STL [R1+0x6c], R19 ;  /* 0x00006c1301007387 */ /* 0x000fe20000100800 */
[----:B--2---:R-:W-:Y:S01]  /*1780*/  IADD3 R13, R20, 0x30, RZ ;  /* 0x00000030140d7810 */ /* 0x004fe20007ffe0ff */
[----:B------:R-:W-:Y:S01]  /*1790*/  IMAD.IADD R199, R198, 0x1, R3 ;  /* 0x00000001c6c77824 */ /* 0x000fe200078e0203 */
[----:B---3--:R-:W-:Y:S01]  /*17a0*/  IADD3 R12, R20, 0x38, RZ ;  /* 0x00000038140c7810 */ /* 0x008fe20007ffe0ff */
[----:B------:R-:W-:Y:S01]  /*17b0*/  STL [R1+0x68], R18 ;  /* 0x0000681201007387 */ /* 0x000fe20000100800 */
[----:B----4-:R-:W-:Y:S01]  /*17c0*/  SHF.R.S32.HI R11, RZ, 0x1f, R19 ;  /* 0x0000001fff0b7819 */ /* 0x010fe20000011413 */
[----:B------:R-:W-:Y:S01]  /*17d0*/  IMAD.IADD R193, R3, 0x1, R192 ;  /* 0x0000000103c17824 */ /* 0x000fe200078e02c0 */
[----:B------:R-:W-:Y:S01]  /*17e0*/  LEA R248, R10, 0x100, 0x1 ;  /* 0x000001000af87811 */ /* 0x000fe200078e08ff */
[----:B------:R-:W-:Y:S01]  /*17f0*/  STL [R1+0x64], R17 ;  /* 0x0000641101007387 */ /* 0x000fe20000100800 */
[----:B------:R-:W-:Y:S01]  /*1800*/  SHF.R.S32.HI R10, RZ, 0x1f, R18 ;  /* 0x0000001fff0a7819 */ /* 0x000fe20000011412 */
[----:B------:R-:W-:-:S02]  /*1810*/  IMAD.IADD R200, R2, 0x1, R199 ;  /* 0x0000000102c87824 */ /* 0x000fc400078e02c7 */
[----:B------:R-:W-:Y:S01]  /*1820*/  STL [R1+0x60], R16 ;  /* 0x0000601001007387 */ /* 0x000fe20000100800 */
[----:B------:R-:W-:Y:S02]  /*1830*/  IMAD.IADD R249, R8, 0x1, R248 ;  /* 0x0000000108f97824 */ /* 0x000fe400078e02f8 */
[----:B------:R-:W-:Y:S01]  /*1840*/  IMAD.IADD R195, R2, 0x1, R193 ;  /* 0x0000000102c37824 */ /* 0x000fe200078e02c1 */
[----:B------:R-:W-:Y:S04]  /*1850*/  STL [R1+0x5c], R14 ;  /* 0x00005c0e01007387 */ /* 0x000fe80000100800 */
[----:B------:R-:W-:Y:S04]  /*1860*/  STL [R1+0x58], R13 ;  /* 0x0000580d01007387 */ /* 0x000fe80000100800 */
[----:B------:R1:W-:Y:S04]  /*1870*/  STL [R1+0xc4], R9 ;  /* 0x0000c40901007387 */ /* 0x0003e80000100800 */
[----:B------:R-:W-:Y:S04]  /*1880*/  STL [R1+0x54], R12 ;  /* 0x0000540c01007387 */ /* 0x000fe80000100800 */
[----:B------:R2:W-:Y:S04]  /*1890*/  STL [R1+0xb8], R11 ;  /* 0x0000b80b01007387 */ /* 0x0005e80000100800 */
[----:B------:R3:W-:Y:S01]  /*18a0*/  STL [R1+0xb4], R10 ;  /* 0x0000b40a01007387 */ /* 0x0007e20000100800 */
[----:B-1----:R-:W-:-:S05]  /*18b0*/  SHF.R.S32.HI R9, RZ, 0x1f, R17 ;  /* 0x0000001fff097819 */ /* 0x002fca0000011411 */
[----:B------:R1:W-:Y:S01]  /*18c0*/  STL [R1+0xb0], R9 ;  /* 0x0000b00901007387 */ /* 0x0003e20000100800 */
[----:B--2---:R-:W-:Y:S02]  /*18d0*/  SHF.R.S32.HI R11, RZ, 0x1f, R16 ;  /* 0x0000001fff0b7819 */ /* 0x004fe40000011410 */
[----:B---3--:R-:W-:-:S03]  /*18e0*/  SHF.R.S32.HI R10, RZ, 0x1f, R14 ;  /* 0x0000001fff0a7819 */ /* 0x008fc6000001140e */
[----:B------:R2:W-:Y:S04]  /*18f0*/  STL [R1+0xac], R11 ;  /* 0x0000ac0b01007387 */ /* 0x0005e80000100800 */
[----:B------:R3:W-:Y:S01]  /*1900*/  STL [R1+0xa8], R10 ;  /* 0x0000a80a01007387 */ /* 0x0007e20000100800 */
[----:B-1----:R-:W-:-:S05]  /*1910*/  SHF.R.S32.HI R9, RZ, 0x1f, R13 ;  /* 0x0000001fff097819 */ /* 0x002fca000001140d */
[----:B------:R1:W-:Y:S01]  /*1920*/  STL [R1+0xa4], R9 ;  /* 0x0000a40901007387 */ /* 0x0003e20000100800 */
[----:B--2---:R-:W-:-:S05]  /*1930*/  LEA R11, R15, 0x80, 0x1 ;  /* 0x000000800f0b7811 */ /* 0x004fca00078e08ff */
[C---:B---3--:R-:W-:Y:S02]  /*1940*/  IMAD.IADD R10, R11.reuse, 0x1, R8 ;  /* 0x000000010b0a7824 */ /* 0x048fe400078e0208 */
[----:B------:R-:W-:Y:S02]  /*1950*/  IMAD.IADD R0, R11, 0x1, R6 ;  /* 0x000000010b007824 */ /* 0x000fe400078e0206 */
[----:B------:R-:W-:-:S04]  /*1960*/  IMAD.IADD R4, R6, 0x1, R10 ;  /* 0x0000000106047824 */ /* 0x000fc800078e020a */
[----:B------:R-:W-:Y:S01]  /*1970*/  IMAD.IADD R3, R7, 0x1, R4 ;  /* 0x0000000107037824 */ /* 0x000fe200078e0204 */
[----:B-1----:R-:W-:-:S05]  /*1980*/  SHF.R.S32.HI R9, RZ, 0x1f, R12 ;  /* 0x0000001fff097819 */ /* 0x002fca000001140c */
[----:B------:R1:W-:Y:S04]  /*1990*/  STL [R1+0xa0], R9 ;  /* 0x0000a00901007387 */ /* 0x0003e80000100800 */
[----:B------:R-:W-:Y:S04]  /*19a0*/  STL [R1+0x84], R11 ;  /* 0x0000840b01007387 */ /* 0x000fe80000100800 */
[----:B------:R-:W-:Y:S04]  /*19b0*/  STL [R1+0x88], R10 ;  /* 0x0000880a01007387 */ /* 0x000fe80000100800 */
[----:B------:R2:W-:Y:S01]  /*19c0*/  STL [R1+0x9c], R0 ;  /* 0x00009c0001007387 */ /* 0x0005e20000100800 */
[----:B-1----:R-:W-:-:S04]  /*19d0*/  IMAD.IADD R9, R11, 0x1, R7 ;  /* 0x000000010b097824 */ /* 0x002fc800078e0207 */
[----:B------:R-:W-:Y:S01]  /*19e0*/  IMAD.IADD R5, R9, 0x1, R6 ;  /* 0x0000000109057824 */ /* 0x000fe200078e0206 */
[----:B------:R-:W-:Y:S01]  /*19f0*/  STL [R1+0x94], R9 ;  /* 0x0000940901007387 */ /* 0x000fe20000100800 */
[----:B--2---:R-:W-:-:S05]  /*1a00*/  IMAD.IADD R0, R7, 0x1, R10 ;  /* 0x0000000107007824 */ /* 0x004fca00078e020a */
[----:B------:R1:W-:Y:S04]  /*1a10*/  STL [R1+0x90], R0 ;  /* 0x0000900001007387 */ /* 0x0003e80000100800 */
[----:B------:R2:W-:Y:S04]  /*1a20*/  STL [R1+0x98], R5 ;  /* 0x0000980501007387 */ /* 0x0005e80000100800 */
[----:B------:R2:W-:Y:S04]  /*1a30*/  STL [R1+0x8c], R4 ;  /* 0x00008c0401007387 */ /* 0x0005e80000100800 */
[----:B------:R2:W-:Y:S01]  /*1a40*/  STL [R1+0xc0], R3 ;  /* 0x0000c00301007387 */ /* 0x0005e20000100800 */
[----:B-1----:R-:W-:-:S05]  /*1a50*/  IMAD.IADD R0, R6, 0x1, R0 ;  /* 0x0000000106007824 */ /* 0x002fca00078e0200 */
[----:B------:R2:W-:Y:S02]  /*1a60*/  STL [R1+0xbc], R0 ;  /* 0x0000bc0001007387 */ /* 0x0005e40000100800 */
.L_x_410:
[----:B--2---:R-:W2:Y:S01]  /*1a70*/  LDL R0, [R1+0x34] ;  /* 0x0000340001007983 */ /* 0x004ea20000100800 */
[----:B------:R-:W-:Y:S01]  /*1a80*/  IMAD.MOV.U32 R2, RZ, RZ, 0x4 ;  /* 0x00000004ff027424 */ /* 0x000fe200078e00ff */
[----:B------:R-:W-:-:S04]  /*1a90*/  ISETP.NE.U32.AND P0, PT, RZ, c[0x0][0x370], PT ;  /* 0x0000dc00ff007a0c */ /* 0x000fc80003f05070 */
[----:B------:R-:W-:Y:S01]  /*1aa0*/  ISETP.NE.AND.EX P1, PT, RZ, c[0x0][0x374], PT, P0 ;  /* 0x0000dd00ff007a0c */ /* 0x000fe20003f25300 */
[----:B--2---:R-:W-:-:S05]  /*1ab0*/  IMAD.WIDE R2, R0, R2, c[0x0][0x588] ;  /* 0x0001620000027625 */ /* 0x004fca00078e0202 */
[----:B------:R-:W2:Y:S01]  /*1ac0*/  LDG.E R27, [R2.64] ;  /* 0x00000008021b7981 */ /* 0x000ea2000c1e1900 */
[----:B------:R-:W-:Y:S01]  /*1ad0*/  ISETP.NE.U32.AND P4, PT, RZ, c[0x0][0x360], PT ;  /* 0x0000d800ff007a0c */ /* 0x000fe20003f85070 */
[----:B------:R-:W-:Y:S01]  /*1ae0*/  IMAD.MOV.U32 R9, RZ, RZ, RZ ;  /* 0x000000ffff097224 */ /* 0x000fe200078e00ff */
[----:B------:R-:W-:Y:S02]  /*1af0*/  ISETP.NE.U32.AND P3, PT, RZ, c[0x0][0x348], PT ;  /* 0x0000d200ff007a0c */ /* 0x000fe40003f65070 */
[----:B------:R-:W-:Y:S02]  /*1b00*/  ISETP.NE.AND.EX P4, PT, RZ, c[0x0][0x364], PT, P4 ;  /* 0x0000d900ff007a0c */ /* 0x000fe40003f85340 */
[----:B------:R-:W-:Y:S02]  /*1b10*/  ISETP.NE.U32.AND P5, PT, RZ, c[0x0][0x350], PT ;  /* 0x0000d400ff007a0c */ /* 0x000fe40003fa5070 */
[----:B------:R-:W-:Y:S02]  /*1b20*/  ISETP.NE.U32.AND P6, PT, RZ, c[0x0][0x358], PT ;  /* 0x0000d600ff007a0c */ /* 0x000fe40003fc5070 */
[----:B------:R-:W-:-:S02]  /*1b30*/  ISETP.NE.AND.EX P3, PT, RZ, c[0x0][0x34c], PT, P3 ;  /* 0x0000d300ff007a0c */ /* 0x000fc40003f65330 */
[----:B------:R-:W-:Y:S02]  /*1b40*/  ISETP.NE.AND.EX P5, PT, RZ, c[0x0][0x354], PT, P5 ;  /* 0x0000d500ff007a0c */ /* 0x000fe40003fa5350 */
[----:B------:R-:W-:Y:S01]  /*1b50*/  ISETP.NE.AND.EX P6, PT, RZ, c[0x0][0x35c], PT, P6 ;  /* 0x0000d700ff007a0c */ /* 0x000fe20003fc5360 */
[----:B------:R-:W-:Y:S01]  /*1b60*/  IMAD.MOV.U32 R144, RZ, RZ, RZ ;  /* 0x000000ffff907224 */ /* 0x000fe200078e00ff */
[----:B------:R-:W-:Y:S01]  /*1b70*/  CS2R R12, SRZ ;  /* 0x00000000000c7805 */ /* 0x000fe2000001ff00 */
[----:B--2---:R-:W-:Y:S01]  /*1b80*/  SHF.R.S32.HI R28, RZ, 0x1f, R27 ;  /* 0x0000001fff1c7819 */ /* 0x004fe2000001141b */
[C---:B------:R-:W-:Y:S01]  /*1b90*/  IMAD.SHL.U32 R16, R27.reuse, 0x4, RZ ;  /* 0x000000041b107824 */ /* 0x040fe200078e00ff */
[C---:B------:R-:W-:Y:S01]  /*1ba0*/  @P1 LEA R4, P0, R27.reuse, c[0x0][0x370], 0x2 ;  /* 0x0000dc001b041a11 */ /* 0x040fe200078010ff */
[----:B------:R1:W-:Y:S01]  /*1bb0*/  STL [R1+0x50], R27 ;  /* 0x0000501b01007387 */ /* 0x0003e20000100800 */
[C-C-:B------:R-:W-:Y:S02]  /*1bc0*/  SHF.L.U64.HI R15, R27.reuse, 0x2, R28.reuse ;  /* 0x000000021b0f7819 */ /* 0x140fe4000001021c */
[----:B------:R-:W-:Y:S01]  /*1bd0*/  @P1 LEA.HI.X R5, R27, c[0x0][0x374], R28, 0x2, P0 ;  /* 0x0000dd001b051a11 */ /* 0x000fe200000f141c */
[----:B------:R1:W-:Y:S01]  /*1be0*/  STL [R1+0x78], R28 ;  /* 0x0000781c01007387 */ /* 0x0003e20000100800 */
[----:B------:R-:W-:-:S03]  /*1bf0*/  @P4 IADD3 R2, P0, R16, c[0x0][0x360], RZ ;  /* 0x0000d80010024a10 */ /* 0x000fc60007f1e0ff */
[----:B------:R2:W3:Y:S01]  /*1c00*/  @P1 LDG.E R9, [R4.64] ;  /* 0x0000000804091981 */ /* 0x0004e2000c1e1900 */
[C---:B------:R-:W-:Y:S02]  /*1c10*/  @P4 IADD3.X R3, R15.reuse, c[0x0][0x364], RZ, P0, !PT ;  /* 0x0000d9000f034a10 */ /* 0x040fe400007fe4ff */
[----:B------:R-:W-:Y:S01]  /*1c20*/  IADD3 R6, P2, R16, c[0x0][0x348], RZ ;  /* 0x0000d20010067a10 */ /* 0x000fe20007f5e0ff */
[----:B------:R1:W-:Y:S04]  /*1c30*/  STL [R1+0x48], R16 ;  /* 0x0000481001007387 */ /* 0x0003e80000100800 */
[----:B------:R4:W5:Y:S01]  /*1c40*/  @P4 LDG.E R147, [R2.64] ;  /* 0x0000000802934981 */ /* 0x000962000c1e1900 */
[----:B------:R-:W-:-:S03]  /*1c50*/  IADD3.X R7, R15, c[0x0][0x34c], RZ, P2, !PT ;  /* 0x0000d3000f077a10 */ /* 0x000fc600017fe4ff */
[----:B------:R1:W-:Y:S04]  /*1c60*/  STL [R1+0x4c], R15 ;  /* 0x00004c0f01007387 */ /* 0x0003e80000100800 */
[----:B------:R1:W5:Y:S01]  /*1c70*/  @P3 LDG.E R144, [R6.64] ;  /* 0x0000000806903981 */ /* 0x000362000c1e1900 */
[----:B--2---:R-:W-:-:S04]  /*1c80*/  IADD3 R4, P1, R16, c[0x0][0x350], RZ ;  /* 0x0000d40010047a10 */ /* 0x004fc80007f3e0ff */
[----:B------:R-:W-:Y:S02]  /*1c90*/  IADD3.X R5, R15, c[0x0][0x354], RZ, P1, !PT ;  /* 0x0000d5000f057a10 */ /* 0x000fe40000ffe4ff */
[----:B----4-:R-:W-:-:S03]  /*1ca0*/  IADD3 R2, P0, R16, c[0x0][0x358], RZ ;  /* 0x0000d60010027a10 */ /* 0x010fc60007f1e0ff */
[----:B------:R1:W5:Y:S01]  /*1cb0*/  @P5 LDG.E R13, [R4.64] ;  /* 0x00000008040d5981 */ /* 0x000362000c1e1900 */
[----:B------:R-:W-:-:S05]  /*1cc0*/  IADD3.X R3, R15, c[0x0][0x35c], RZ, P0, !PT ;  /* 0x0000d7000f037a10 */ /* 0x000fca00007fe4ff */
[----:B------:R1:W5:Y:S01]  /*1cd0*/  @P6 LDG.E R12, [R2.64] ;  /* 0x00000008020c6981 */ /* 0x000362000c1e1900 */
[----:B------:R-:W-:Y:S03]  /*1ce0*/  YIELD ;  /* 0x0000000000007946 */ /* 0x000fe60003800000 */
[----:B---3--:R1:W-:Y:S01]  /*1cf0*/  STL [R1+0x24], R9 ;  /* 0x0000240901007387 */ /* 0x0083e20000100800 */
[----:B------:R-:W-:Y:S05]  /*1d00*/  @P4 BRA `(.L_x_231) ;  /* 0x0000005000004947 */ /* 0x000fea0003800000 */
[----:B-----5:R-:W-:Y:S01]  /*1d10*/  MOV R147, c[0x0][0x168] ;  /* 0x00005a0000937a02 */ /* 0x020fe20000000f00 */
[----:B------:R-:W-:Y:S05]  /*1d20*/  @!P3 BRA `(.L_x_231) ;  /* 0x000000300000b947 */ /* 0x000fea0003800000 */
[----:B------:R-:W2:Y:S04]  /*1d30*/  LDG.E R8, [R6.64] ;  /* 0x0000000806087981 */ /* 0x000ea8000c1e1900 */
[----:B------:R-:W2:Y:S02]  /*1d40*/  LDG.E R0, [R6.64+0x4] ;  /* 0x0000040806007981 */ /* 0x000ea4000c1e1900 */
[----:B--2---:R-:W-:-:S02]  /*1d50*/  IADD3 R147, -R8, R0, RZ ;  /* 0x0000000008937210 */ /* 0x004fc40007ffe1ff */
.L_x_231:
[----:B------:R-:W-:-:S04]  /*1d60*/  ISETP.NE.U32.AND P0, PT, RZ, c[0x0][0x368], PT ;  /* 0x0000da00ff007a0c */ /* 0x000fc80003f05070 */
[----:B------:R-:W-:-:S13]  /*1d70*/  ISETP.NE.AND.EX P0, PT, RZ, c[0x0][0x36c], PT, P0 ;  /* 0x0000db00ff007a0c */ /* 0x000fda0003f05300 */
[----:B------:R-:W-:Y:S05]  /*1d80*/  @!P0 BRA `(.L_x_232) ;  /* 0x0000004000008947 */ /* 0x000fea0003800000 */
[----:B-1----:R-:W-:-:S04]  /*1d90*/  IADD3 R6, P0, R16, c[0x0][0x368], RZ ;  /* 0x0000da0010067a10 */ /* 0x002fc80007f1e0ff */
[----:B------:R-:W-:-:S05]  /*1da0*/  IADD3.X R7, R15, c[0x0][0x36c], RZ, P0, !PT ;  /* 0x0000db000f077a10 */ /* 0x000fca00007fe4ff */
[----:B------:R1:W5:Y:S01]  /*1db0*/  LDG.E R6, [R6.64] ;  /* 0x0000000806067981 */ /* 0x000362000c1e1900 */
[----:B------:R-:W-:Y:S05]  /*1dc0*/  BRA `(.L_x_233) ;  /* 0x0000005000007947 */ /* 0x000fea0003800000 */
.L_x_232:
[----:B-1----:R-:W-:Y:S01]  /*1dd0*/  MOV R6, UR6 ;  /* 0x0000000600067c02 */ /* 0x002fe20008000f00 */
[----:B------:R-:W-:Y:S05]  /*1de0*/  @!P5 BRA `(.L_x_233) ;  /* 0x000000300000d947 */ /* 0x000fea0003800000 */
[----:B------:R-:W2:Y:S04]  /*1df0*/  LDG.E R6, [R4.64] ;  /* 0x0000000804067981 */ /* 0x000ea8000c1e1900 */
[----:B------:R-:W2:Y:S02]  /*1e00*/  LDG.E R0, [R4.64+0x4] ;  /* 0x0000040804007981 */ /* 0x000ea4000c1e1900 */
[----:B--2---:R-:W-:Y:S02]  /*1e10*/  IADD3 R6, -R6, R0, RZ ;  /* 0x0000000006067210 */ /* 0x004fe40007ffe1ff */
.L_x_233:
[----:B------:R-:W2:Y:S04]  /*1e20*/  LDL R14, [R1+0x30] ;  /* 0x00003000010e7983 */ /* 0x000ea80000100800 */
[----:B------:R3:W4:Y:S04]  /*1e30*/  @P6 LDG.E R4, [R2.64] ;  /* 0x0000000802046981 */ /* 0x000728000c1e1900 */
[----:B------:R3:W4:Y:S01]  /*1e40*/  @P6 LDG.E R0, [R2.64+0x4] ;  /* 0x0000040802006981 */ /* 0x000722000c1e1900 */
[----:B------:R-:W-:Y:S01]  /*1e50*/  ISETP.NE.U32.AND P0, PT, RZ, c[0x0][0x378], PT ;  /* 0x0000de00ff007a0c */ /* 0x000fe20003f05070 */
[----:B-----5:R-:W-:-:S03]  /*1e60*/  IMAD.MOV.U32 R142, RZ, RZ, R6 ;  /* 0x000000ffff8e7224 */ /* 0x020fc600078e0006 */
[----:B------:R-:W-:-:S13]  /*1e70*/  ISETP.NE.AND.EX P1, PT, RZ, c[0x0][0x37c], PT, P0 ;  /* 0x0000df00ff007a0c */ /* 0x000fda0003f25300 */
[----:B---3--:R-:W-:-:S04]  /*1e80*/  @P1 IADD3 R2, P0, R16, c[0x0][0x378], RZ ;  /* 0x0000de0010021a10 */ /* 0x008fc80007f1e0ff */
[----:B------:R-:W-:-:S05]  /*1e90*/  @P1 IADD3.X R3, R15, c[0x0][0x37c], RZ, P0, !PT ;  /* 0x0000df000f031a10 */ /* 0x000fca00007fe4ff */
[----:B------:R3:W5:Y:S01]  /*1ea0*/  @P1 LDG.E R142, [R2.64] ;  /* 0x00000008028e1981 */ /* 0x000762000c1e1900 */
[----:B-1----:R-:W-:Y:S01]  /*1eb0*/  IMAD.IADD R7, R6, 0x1, -R9 ;  /* 0x0000000106077824 */ /* 0x002fe200078e0a09 */
[----:B------:R-:W-:Y:S01]  /*1ec0*/  BSSY B0, `(.L_x_234) ;  /* 0x0000031000007945 */ /* 0x000fe20003800000 */
[----:B---3--:R-:W-:Y:S01]  /*1ed0*/  IMAD.MOV.U32 R2, RZ, RZ, c[0x0][0x228] ;  /* 0x00008a00ff027624 */ /* 0x008fe200078e00ff */
[----:B--2---:R-:W-:-:S04]  /*1ee0*/  LOP3.LUT R3, R14, 0xff000000, RZ, 0xc0, !PT ;  /* 0xff0000000e037812 */ /* 0x004fc800078ec0ff */
[----:B------:R-:W-:Y:S01]  /*1ef0*/  SHF.R.U32.HI R3, RZ, 0x8, R3 ;  /* 0x00000008ff037819 */ /* 0x000fe20000011603 */
[----:B----4-:R-:W-:Y:S01]  /*1f00*/  @P6 IMAD.IADD R2, R0, 0x1, -R4 ;  /* 0x0000000100026824 */ /* 0x010fe200078e0a04 */
[----:B------:R-:W-:-:S03]  /*1f10*/  LOP3.LUT R4, R14, 0xff0000, RZ, 0xc0, !PT ;  /* 0x00ff00000e047812 */ /* 0x000fc600078ec0ff */
[----:B------:R-:W-:Y:S01]  /*1f20*/  IMAD.IADD R143, R7, 0x1, R2 ;  /* 0x00000001078f7824 */ /* 0x000fe200078e0202 */
[----:B------:R-:W-:-:S04]  /*1f30*/  LEA.HI R3, R4, R3, RZ, 0x10 ;  /* 0x0000000304037211 */ /* 0x000fc800078f80ff */
[----:B------:R-:W-:Y:S02]  /*1f40*/  SHF.R.U32.HI R5, RZ, 0x10, R3 ;  /* 0x00000010ff057819 */ /* 0x000fe40000011603 */
[----:B------:R-:W-:Y:S02]  /*1f50*/  LOP3.LUT R17, R3, 0xff, RZ, 0xc0, !PT ;  /* 0x000000ff03117812 */ /* 0x000fe400078ec0ff */
[C---:B------:R-:W-:Y:S01]  /*1f60*/  IADD3 R0, R143.reuse, 0x4f, RZ ;  /* 0x0000004f8f007810 */ /* 0x040fe20007ffe0ff */
[----:B------:R1:W-:Y:S01]  /*1f70*/  STL [R1+0x7c], R5 ;  /* 0x00007c0501007387 */ /* 0x0003e20000100800 */
[----:B------:R-:W-:Y:S02]  /*1f80*/  ISETP.GE.AND P0, PT, R143, 0x1, PT ;  /* 0x000000018f00780c */ /* 0x000fe40003f06270 */
[----:B------:R-:W-:Y:S01]  /*1f90*/  ISETP.NE.AND P1, PT, R5, RZ, PT ;  /* 0x000000ff0500720c */ /* 0x000fe20003f25270 */
[----:B------:R1:W-:Y:S01]  /*1fa0*/  STL [R1+0x80], R17 ;  /* 0x0000801101007387 */ /* 0x0003e20000100800 */
[----:B------:R-:W-:-:S02]  /*1fb0*/  IMAD.HI R0, R0, 0x66666667, RZ ;  /* 0x6666666700007827 */ /* 0x000fc400078e02ff */
[----:B------:R-:W-:-:S03]  /*1fc0*/  SEL R129, R5, c[0x0][0x338], P1 ;  /* 0x0000ce0005817a07 */ /* 0x000fc60000800000 */
[----:B------:R-:W-:-:S04]  /*1fd0*/  SHF.R.U32.HI R4, RZ, 0x1f, R0 ;  /* 0x0000001fff047819 */ /* 0x000fc80000011600 */
[----:B------:R-:W-:Y:S01]  /*1fe0*/  LEA.HI.SX32 R131, R0, R4, 0x1b ;  /* 0x0000000400837211 */ /* 0x000fe200078fdaff */
[----:B------:R-:W-:Y:S01]  /*1ff0*/  IMAD.MOV.U32 R0, RZ, RZ, RZ ;  /* 0x000000ffff007224 */ /* 0x000fe200078e00ff */
[----:B------:R-:W-:Y:S05]  /*2000*/  @!P0 BRA `(.L_x_235) ;  /* 0x000001c000008947 */ /* 0x000fea0003800000 */
        /* <DEDUP_REMOVED lines=11> */
[----:B------:R-:W-:Y:S02]  /*20c0*/  IMAD.MOV.U32 R4, RZ, RZ, RZ ;  /* 0x000000ffff047224 */ /* 0x000fe400078e00ff */
        /* <DEDUP_REMOVED lines=16> */
.L_x_235:
[----:B------:R-:W-:Y:S05]  /*21d0*/  BSYNC B0 ;  /* 0x0000000000007941 */ /* 0x000fea0003800000 */
.L_x_234:
[----:B------:R-:W-:-:S04]  /*21e0*/  IMAD R3, R17, R0, RZ ;  /* 0x0000000011037224 */ /* 0x000fc800078e02ff */
[C---:B------:R-:W-:Y:S02]  /*21f0*/  IMAD.IADD R0, R3.reuse, 0x1, R0 ;  /* 0x0000000103007824 */ /* 0x040fe400078e0200 */
[----:B------:R-:W-:-:S03]  /*2200*/  IMAD R3, R3, 0x50, -R7 ;  /* 0x0000005003037824 */ /* 0x000fc600078e0a07 */
[----:B------:R-:W-:Y:S02]  /*2210*/  IMNMX R0, R131, R0, PT ;  /* 0x0000000083007217 */ /* 0x000fe40003800200 */
[----:B------:R-:W-:-:S03]  /*2220*/  IMNMX R3, RZ, R3, !PT ;  /* 0x00000003ff037217 */ /* 0x000fc60007800200 */
[----:B------:R-:W-:Y:S02]  /*2230*/  IMAD R0, R0, 0x50, -R7 ;  /* 0x0000005000007824 */ /* 0x000fe400078e0a07 */
[----:B-1----:R-:W-:-:S03]  /*2240*/  IMAD.WIDE.U32 R4, R3, -0x33333333, RZ ;  /* 0xcccccccd03047825 */ /* 0x002fc600078e00ff */
[----:B------:R-:W-:Y:S02]  /*2250*/  IMNMX R0, R0, R2, PT ;  /* 0x0000000200007217 */ /* 0x000fe40003800200 */
[----:B------:R-:W-:Y:S02]  /*2260*/  SHF.R.U32.HI R119, RZ, 0x6, R5 ;  /* 0x00000006ff777819 */ /* 0x000fe40000011605 */
[----:B------:R-:W-:-:S13]  /*2270*/  ISETP.GT.AND P0, PT, R0, R3, PT ;  /* 0x000000030000720c */ /* 0x000fda0003f04270 */
[----:B------:R-:W-:Y:S01]  /*2280*/  @P0 IADD3 R3, R0, 0x4f, RZ ;  /* 0x0000004f00030810 */ /* 0x000fe20007ffe0ff */
[----:B------:R-:W-:-:S04]  /*2290*/  IMAD.MOV.U32 R0, RZ, RZ, R119 ;  /* 0x000000ffff007224 */ /* 0x000fc800078e0077 */
[----:B------:R-:W-:-:S05]  /*22a0*/  @P0 IMAD.HI R3, R3, 0x66666667, RZ ;  /* 0x6666666703030827 */ /* 0x000fca00078e02ff */
[----:B------:R-:W-:-:S04]  /*22b0*/  @P0 SHF.R.U32.HI R4, RZ, 0x1f, R3 ;  /* 0x0000001fff040819 */ /* 0x000fc80000011603 */
[----:B------:R-:W-:-:S04]  /*22c0*/  @P0 LEA.HI.SX32 R0, R3, R4, 0x1b ;  /* 0x0000000403000211 */ /* 0x000fc800078fdaff */
[----:B------:R-:W-:-:S13]  /*22d0*/  ISETP.GT.AND P0, PT, R0, R119, PT ;  /* 0x000000770000720c */ /* 0x000fda0003f04270 */
[----:B------:R-:W-:Y:S05]  /*22e0*/  @!P0 BRA `(.L_x_236) ;  /* 0x0000594000008947 */ /* 0x000fea0003800000 */
[----:B------:R-:W-:Y:S01]  /*22f0*/  ISETP.NE.U32.AND P0, PT, RZ, c[0x0][0x340], PT ;  /* 0x0000d000ff007a0c */ /* 0x000fe20003f05070 */
[----:B------:R-:W1:Y:S03]  /*2300*/  S2R R9, SR_TID.X ;  /* 0x0000000000097919 */ /* 0x000e660000002100 */
[----:B------:R-:W-:-:S13]  /*2310*/  ISETP.NE.AND.EX P5, PT, RZ, c[0x0][0x344], PT, P0 ;  /* 0x0000d100ff007a0c */ /* 0x000fda0003fa5300 */
[----:B------:R-:W-:-:S04]  /*2320*/  @P5 IADD3 R4, P0, R16, c[0x0][0x340], RZ ;  /* 0x0000d00010045a10 */ /* 0x000fc80007f1e0ff */
[----:B------:R-:W-:Y:S02]  /*2330*/  @P5 IADD3.X R5, R15, c[0x0][0x344], RZ, P0, !PT ;  /* 0x0000d1000f055a10 */ /* 0x000fe400007fe4ff */
[----:B-1----:R-:W-:-:S03]  /*2340*/  SHF.R.S32.HI R8, RZ, 0x1f, R9 ;  /* 0x0000001fff087819 */ /* 0x002fc60000011409 */
[----:B------:R1:W2:Y:S01]  /*2350*/  @P5 LDG.E R23, [R4.64] ;  /* 0x0000000804175981 */ /* 0x0002a2000c1e1900 */
[----:B------:R-:W-:-:S04]  /*2360*/  LEA.HI R8, R8, R9, RZ, 0x3 ;  /* 0x0000000908087211 */ /* 0x000fc800078f18ff */
[----:B------:R-:W-:Y:S02]  /*2370*/  SHF.R.S32.HI R8, RZ, 0x3, R8 ;  /* 0x00000003ff087819 */ /* 0x000fe40000011408 */
[----:B------:R-:W-:Y:S02]  /*2380*/  SHF.R.S32.HI R3, RZ, 0x1f, R12 ;  /* 0x0000001fff037819 */ /* 0x000fe4000001140c */
[----:B------:R-:W-:-:S04]  /*2390*/  IADD3 R106, P0, R8, R12, RZ ;  /* 0x0000000c086a7210 */ /* 0x000fc80007f1e0ff */
[----:B------:R-:W-:-:S05]  /*23a0*/  LEA.HI.X.SX32 R107, R8, R3, 0x1, P0 ;  /* 0x00000003086b7211 */ /* 0x000fca00000f0eff */
[----:B------:R-:W-:Y:S01]  /*23b0*/  IMAD R3, R107, c[0x0][0x238], RZ ;  /* 0x00008e006b037a24 */ /* 0x000fe200078e02ff */
[----:B------:R-:W-:-:S03]  /*23c0*/  LOP3.LUT R26, R14, 0xffff, RZ, 0xc0, !PT ;  /* 0x0000ffff0e1a7812 */ /* 0x000fc600078ec0ff */
[C---:B------:R-:W-:Y:S02]  /*23d0*/  IMAD R3, R106.reuse, c[0x0][0x23c], R3 ;  /* 0x00008f006a037a24 */ /* 0x040fe400078e0203 */
[----:B-1----:R-:W-:Y:S01]  /*23e0*/  IMAD.WIDE.U32 R4, R106, c[0x0][0x238], R244 ;  /* 0x00008e006a047a25 */ /* 0x002fe200078e00f4 */
[----:B------:R-:W-:-:S03]  /*23f0*/  SEL R24, R28, RZ, !P6 ;  /* 0x000000ff1c187207 */ /* 0x000fc60007000000 */
[----:B------:R-:W-:Y:S01]  /*2400*/  IMAD.IADD R5, R5, 0x1, R3 ;  /* 0x0000000105057824 */ /* 0x000fe200078e0203 */
[----:B------:R-:W-:Y:S01]  /*2410*/  IADD3 R31, R0, -0x1, RZ ;  /* 0xffffffff001f7810 */ /* 0x000fe20007ffe0ff */
[----:B------:R-:W-:Y:S01]  /*2420*/  IMAD.MOV.U32 R134, RZ, RZ, 0x50 ;  /* 0x00000050ff867424 */ /* 0x000fe200078e00ff */
[----:B------:R-:W-:Y:S01]  /*2430*/  IADD3 R118, -R8, R2, RZ ;  /* 0x0000000208767210 */ /* 0x000fe20007ffe1ff */
[----:B------:R-:W-:Y:S01]  /*2440*/  IMAD.WIDE.U32 R4, R26, c[0x0][0x240], R4 ;  /* 0x000090001a047a25 */ /* 0x000fe200078e0004 */
[----:B------:R-:W-:-:S03]  /*2450*/  SEL R25, R27, RZ, !P6 ;  /* 0x000000ff1b197207 */ /* 0x000fc60007000000 */
[----:B------:R-:W-:Y:S02]  /*2460*/  IMAD R5, R26, c[0x0][0x244], R5 ;  /* 0x000091001a057a24 */ /* 0x000fe400078e0205 */
[----:B------:R-:W-:Y:S02]  /*2470*/  IMAD R3, R24, c[0x0][0x248], RZ ;  /* 0x0000920018037a24 */ /* 0x000fe400078e02ff */
[C---:B------:R-:W-:Y:S02]  /*2480*/  IMAD R150, R134.reuse, c[0x0][0x23c], RZ ;  /* 0x00008f0086967a24 */ /* 0x040fe400078e02ff */
[----:B------:R-:W-:-:S04]  /*2490*/  IMAD.WIDE.U32 R132, R134, c[0x0][0x238], RZ ;  /* 0x00008e0086847a25 */ /* 0x000fc800078e00ff */
[----:B------:R-:W-:Y:S02]  /*24a0*/  IMAD R0, R31, -0x50, R118 ;  /* 0xffffffb01f007824 */ /* 0x000fe400078e0276 */
[C---:B------:R-:W-:Y:S02]  /*24b0*/  IMAD R7, R25.reuse, c[0x0][0x24c], R3 ;  /* 0x0000930019077a24 */ /* 0x040fe400078e0203 */
[----:B------:R-:W-:Y:S01]  /*24c0*/  IMAD.WIDE.U32 R110, R25, c[0x0][0x248], R4 ;  /* 0x00009200196e7a25 */ /* 0x000fe200078e0004 */
[----:B------:R-:W-:-:S03]  /*24d0*/  ISETP.GE.AND P1, PT, R0, 0x1, PT ;  /* 0x000000010000780c */ /* 0x000fc60003f26270 */
[----:B------:R-:W-:Y:S01]  /*24e0*/  IMAD.IADD R150, R133, 0x1, R150 ;  /* 0x0000000185967824 */ /* 0x000fe200078e0296 */
[----:B------:R-:W-:Y:S01]  /*24f0*/  SHF.R.S32.HI R4, RZ, 0x1f, R31 ;  /* 0x0000001fff047819 */ /* 0x000fe2000001141f */
[----:B------:R-:W-:Y:S01]  /*2500*/  IMAD.MOV.U32 R108, RZ, RZ, R110 ;  /* 0x000000ffff6c7224 */ /* 0x000fe200078e006e */
[----:B------:R-:W-:Y:S01]  /*2510*/  IADD3 R109, R111, R7, RZ ;  /* 0x000000076f6d7210 */ /* 0x000fe20007ffe0ff */
[----:B------:R-:W-:Y:S01]  /*2520*/  IMAD R3, R150, R31, RZ ;  /* 0x0000001f96037224 */ /* 0x000fe200078e02ff */
[----:B------:R-:W-:-:S03]  /*2530*/  ISETP.GE.AND P3, PT, R0, 0x11, PT ;  /* 0x000000110000780c */ /* 0x000fc60003f66270 */
[-C--:B------:R-:W-:Y:S01]  /*2540*/  IMAD R3, R4, R132.reuse, R3 ;  /* 0x0000008404037224 */ /* 0x080fe200078e0203 */
[----:B------:R-:W-:Y:S01]  /*2550*/  ISETP.GE.AND P6, PT, R244, c[0x0][0x1d4], PT ;  /* 0x00007500f4007a0c */ /* 0x000fe20003fc6270 */
[----:B------:R-:W-:Y:S01]  /*2560*/  IMAD.WIDE.U32 R4, R31, R132, R108 ;  /* 0x000000841f047225 */ /* 0x000fe200078e006c */
[----:B------:R-:W-:Y:S02]  /*2570*/  SHF.R.S32.HI R10, RZ, 0x1f, R93 ;  /* 0x0000001fff0a7819 */ /* 0x000fe4000001145d */
[----:B------:R-:W-:Y:S01]  /*2580*/  ISETP.GE.AND P2, PT, R0, 0x21, PT ;  /* 0x000000210000780c */ /* 0x000fe20003f46270 */
[----:B------:R-:W-:Y:S01]  /*2590*/  IMAD.IADD R127, R6, 0x1, R13 ;  /* 0x00000001067f7824 */ /* 0x000fe200078e020d */
[----:B------:R-:W-:Y:S01]  /*25a0*/  @P1 LEA R6, P0, R4, c[0x0][0x220], 0x1 ;  /* 0x0000880004061a11 */ /* 0x000fe200078008ff */
[----:B------:R-:W-:Y:S01]  /*25b0*/  IMAD.IADD R5, R5, 0x1, R3 ;  /* 0x0000000105057824 */ /* 0x000fe200078e0203 */
[----:B------:R-:W-:Y:S01]  /*25c0*/  SHF.R.S32.HI R87, RZ, 0x1f, R86 ;  /* 0x0000001fff577819 */ /* 0x000fe20000011456 */
[----:B------:R-:W-:Y:S01]  /*25d0*/  IMAD R3, R10, c[0x0][0x280], RZ ;  /* 0x0000a0000a037a24 */ /* 0x000fe200078e02ff */
[----:B------:R-:W-:-:S02]  /*25e0*/  MOV R138, c[0x0][0x238] ;  /* 0x00008e00008a7a02 */ /* 0x000fc40000000f00 */
[----:B------:R-:W-:Y:S01]  /*25f0*/  @P1 LEA.HI.X R7, R4, c[0x0][0x224], R5, 0x1, P0 ;  /* 0x0000890004071a11 */ /* 0x000fe200000f0c05 */
[C---:B------:R-:W-:Y:S01]  /*2600*/  IMAD R22, R93.reuse, c[0x0][0x284], R3 ;  /* 0x0000a1005d167a24 */ /* 0x040fe200078e0203 */
[----:B------:R-:W-:Y:S01]  /*2610*/  ISETP.GE.AND P0, PT, R0, 0x31, PT ;  /* 0x000000310000780c */ /* 0x000fe20003f06270 */
[----:B------:R-:W-:Y:S01]  /*2620*/  IMAD.WIDE.U32 R8, R93, c[0x0][0x280], R86 ;  /* 0x0000a0005d087a25 */ /* 0x000fe200078e0056 */
[----:B------:R-:W-:Y:S01]  /*2630*/  MOV R130, c[0x0][0x23c] ;  /* 0x00008f0000827a02 */ /* 0x000fe20000000f00 */
[----:B------:R-:W-:Y:S01]  /*2640*/  @!PT LDS RZ, [RZ] ;  /* 0x00000000fffff984 */ /* 0x000fe20000000800 */
[----:B------:R-:W-:Y:S01]  /*2650*/  @!PT LDS RZ, [RZ] ;  /* 0x00000000fffff984 */ /* 0x000fe20000000800 */
[----:B------:R-:W-:Y:S01]  /*2660*/  @!PT LDS RZ, [RZ] ;  /* 0x00000000fffff984 */ /* 0x000fe20000000800 */
[----:B------:R1:W-:Y:S01]  /*2670*/  @P1 LDGSTS.E.BYPASS.LTC128B.128 [R209+0x2900], [R6.64], !P6 ;  /* 0x0290000006d11fae */ /* 0x0003e2000f101d48 */
[C---:B------:R-:W-:Y:S01]  /*2680*/  @P3 LEA R3, P4, R138.reuse, R4, 0x4 ;  /* 0x000000048a033211 */ /* 0x040fe200078820ff */
[----:B------:R-:W-:Y:S01]  /*2690*/  IMAD.WIDE.U32 R14, R138, 0x20, RZ ;  /* 0x000000208a0e7825 */ /* 0x000fe200078e00ff */
[----:B------:R-:W-:Y:S02]  /*26a0*/  IADD3 R13, R9, R22, RZ ;  /* 0x00000016090d7210 */ /* 0x000fe40007ffe0ff */
[----:B------:R-:W-:-:S02]  /*26b0*/  @P3 LEA R20, P1, R3, c[0x0][0x220], 0x1 ;  /* 0x0000880003143a11 */ /* 0x000fc400078208ff */
[----:B-1----:R-:W-:Y:S01]  /*26c0*/  @P3 LEA.HI.X R6, R138, R5, R130, 0x4, P4 ;  /* 0x000000058a063211 */ /* 0x002fe200020f2482 */
[----:B------:R-:W-:Y:S01]  /*26d0*/  IMAD.SHL.U32 R7, R130, 0x20, RZ ;  /* 0x0000002082077824 */ /* 0x000fe200078e00ff */
[----:B------:R-:W-:Y:S02]  /*26e0*/  @P2 IADD3 R9, P4, R4, R14, RZ ;  /* 0x0000000e04092210 */ /* 0x000fe40007f9e0ff */
[----:B------:R-:W-:Y:S02]  /*26f0*/  @P3 LEA.HI.X R21, R3, c[0x0][0x224], R6, 0x1, P1 ;  /* 0x0000890003153a11 */ /* 0x000fe400008f0c06 */
[----:B------:R-:W-:Y:S02]  /*2700*/  ISETP.GE.AND P1, PT, R0, 0x41, PT ;  /* 0x000000410000780c */ /* 0x000fe40003f26270 */
[----:B------:R-:W-:Y:S01]  /*2710*/  @P2 IADD3.X R0, R5, R15, R7, P4, !PT ;  /* 0x0000000f05002210 */ /* 0x000fe200027fe407 */
[----:B------:R-:W-:Y:S01]  /*2720*/  @P0 IMAD R3, R130, 0x30, RZ ;  /* 0x0000003082030824 */ /* 0x000fe200078e02ff */
[C---:B------:R-:W-:Y:S01]  /*2730*/  @P2 LEA R18, P4, R9.reuse, c[0x0][0x220], 0x1 ;  /* 0x0000880009122a11 */ /* 0x040fe200078808ff */
[----:B------:R-:W-:Y:S01]  /*2740*/  @P0 IMAD.WIDE.U32 R6, R138, 0x30, R4 ;  /* 0x000000308a060825 */ /* 0x000fe200078e0004 */
[----:B------:R1:W-:Y:S02]  /*2750*/  @P3 LDGSTS.E.BYPASS.LTC128B.128 [R209+0x3100], [R20.64], !P6 ;  /* 0x0310000014d13fae */ /* 0x0003e4000f101d48 */
[----:B------:R-:W-:Y:S01]  /*2760*/  @P2 LEA.HI.X R19, R9, c[0x0][0x224], R0, 0x1, P4 ;  /* 0x0000890009132a11 */ /* 0x000fe200020f0c00 */
[----:B------:R-:W-:Y:S01]  /*2770*/  IMAD R0, R10, c[0x0][0x290], RZ ;  /* 0x0000a4000a007a24 */ /* 0x000fe200078e02ff */
[----:B------:R-:W-:Y:S01]  /*2780*/  @P0 LEA R16, P4, R6, c[0x0][0x220], 0x1 ;  /* 0x0000880006100a11 */ /* 0x000fe200078808ff */
[----:B------:R-:W-:-:S02]  /*2790*/  @P0 IMAD.IADD R3, R7, 0x1, R3 ;  /* 0x0000000107030824 */ /* 0x000fc400078e0203 */
[C---:B------:R-:W-:Y:S01]  /*27a0*/  IMAD.WIDE.U32 R10, R93.reuse, c[0x0][0x290], R86 ;  /* 0x0000a4005d0a7a25 */ /* 0x040fe200078e0056 */
[----:B------:R1:W-:Y:S02]  /*27b0*/  @P2 LDGSTS.E.BYPASS.LTC128B.128 [R209+0x3900], [R18.64], !P6 ;  /* 0x0390000012d12fae */ /* 0x0003e4000f101d48 */
[----:B------:R-:W-:Y:S01]  /*27c0*/  @P0 LEA.HI.X R17, R6, c[0x0][0x224], R3, 0x1, P4 ;  /* 0x0000890006110a11 */ /* 0x000fe200020f0c03 */
[C---:B------:R-:W-:Y:S02]  /*27d0*/  IMAD R0, R93.reuse, c[0x0][0x294], R0 ;  /* 0x0000a5005d007a24 */ /* 0x040fe400078e0200 */
[----:B------:R-:W-:Y:S01]  /*27e0*/  IMAD.WIDE.U32 R14, R93, c[0x0][0x290], R84 ;  /* 0x0000a4005d0e7a25 */ /* 0x000fe200078e0054 */
[----:B------:R-:W-:Y:S01]  /*27f0*/  @P1 LEA R3, P4, R138, R4, 0x6 ;  /* 0x000000048a031211 */ /* 0x000fe200078830ff */
[----:B------:R1:W-:Y:S01]  /*2800*/  @P0 LDGSTS.E.BYPASS.LTC128B.128 [R209+0x4100], [R16.64], !P6 ;  /* 0x0410000010d10fae */ /* 0x0003e2000f101d48 */
[----:B------:R-:W-:Y:S02]  /*2810*/  IADD3 R11, R11, R0, RZ ;  /* 0x000000000b0b7210 */ /* 0x000fe40007ffe0ff */
[----:B------:R-:W-:-:S02]  /*2820*/  IADD3 R7, R0, R15, RZ ;  /* 0x0000000f00077210 */ /* 0x000fc40007ffe0ff */
[----:B------:R-:W-:Y:S02]  /*2830*/  @P1 LEA.HI.X R0, R138, R5, R130, 0x6, P4 ;  /* 0x000000058a001211 */ /* 0x000fe400020f3482 */
[----:B------:R-:W-:-:S04]  /*2840*/  @P1 LEA R4, P4, R3, c[0x0][0x220], 0x1 ;  /* 0x0000880003041a11 */ /* 0x000fc800078808ff */
[----:B------:R-:W-:Y:S02]  /*2850*/  @P1 LEA.HI.X R5, R3, c[0x0][0x224], R0, 0x1, P4 ;  /* 0x0000890003051a11 */ /* 0x000fe400020f0c00 */
[----:B-----5:R-:W-:Y:S02]  /*2860*/  SHF.R.S32.HI R0, RZ, 0x1f, R142 ;  /* 0x0000001fff007819 */ /* 0x020fe4000001148e */
[----:B------:R-:W-:Y:S01]  /*2870*/  MOV R12, R8 ;  /* 0x00000008000c7202 */ /* 0x000fe20000000f00 */
[----:B------:R2:W-:Y:S01]  /*2880*/  @P1 LDGSTS.E.BYPASS.LTC128B.128 [R209+0x4900], [R4.64], !P6 ;  /* 0x0490000004d11fae */ /* 0x0005e2000f101d48 */
[----:B------:R-:W-:-:S04]  /*2890*/  IMAD.WIDE.U32 R8, R93, c[0x0][0x280], R84 ;  /* 0x0000a0005d087a25 */ /* 0x000fc800078e0054 */
[----:B------:R-:W-:Y:S02]  /*28a0*/  IMAD R3, R0, c[0x0][0x280], RZ ;  /* 0x0000a00000037a24 */ /* 0x000fe400078e02ff */
[----:B------:R-:W-:Y:S01]  /*28b0*/  IMAD.MOV.U32 R6, RZ, RZ, R14 ;  /* 0x000000ffff067224 */ /* 0x000fe200078e000e */
[----:B------:R-:W-:Y:S01]  /*28c0*/  MOV R146, 0x5 ;  /* 0x0000000500927802 */ /* 0x000fe20000000f00 */
[----:B------:R-:W-:Y:S02]  /*28d0*/  IMAD.IADD R9, R22, 0x1, R9 ;  /* 0x0000000116097824 */ /* 0x000fe400078e0209 */
[----:B------:R-:W-:Y:S02]  /*28e0*/  IMAD.MOV.U32 R139, RZ, RZ, c[0x0][0x280] ;  /* 0x0000a000ff8b7624 */ /* 0x000fe400078e00ff */
[C---:B------:R-:W-:Y:S02]  /*28f0*/  IMAD R148, R134.reuse, c[0x0][0x284], RZ ;  /* 0x0000a10086947a24 */ /* 0x040fe400078e02ff */
[----:B------:R-:W-:-:S02]  /*2900*/  IMAD R149, R134, c[0x0][0x294], RZ ;  /* 0x0000a50086957a24 */ /* 0x000fc400078e02ff */
[----:B------:R-:W-:Y:S01]  /*2910*/  IMAD.WIDE.U32 R136, R134, c[0x0][0x280], RZ ;  /* 0x0000a00086887a25 */ /* 0x000fe200078e00ff */
[----:B------:R-:W-:Y:S01]  /*2920*/  ISETP.GE.AND P1, PT, R208, c[0x0][0x1d4], PT ;  /* 0x00007500d0007a0c */ /* 0x000fe20003f26270 */
[----:B------:R-:W0:Y:S02]  /*2930*/  LDGDEPBAR ;  /* 0x00000000000079af */ /* 0x000e240000000000 */
[----:B------:R-:W-:Y:S01]  /*2940*/  IMAD R0, R0, c[0x0][0x290], RZ ;  /* 0x0000a40000007a24 */ /* 0x000fe200078e02ff */
[----:B------:R-:W-:Y:S01]  /*2950*/  ISETP.GE.AND P0, PT, R84, c[0x0][0x1d4], PT ;  /* 0x0000750054007a0c */ /* 0x000fe20003f06270 */
[----:B------:R-:W-:Y:S01]  /*2960*/  IMAD.MOV.U32 R152, RZ, RZ, c[0x0][0x290] ;  /* 0x0000a400ff987624 */ /* 0x000fe200078e00ff */
[----:B------:R-:W-:Y:S01]  /*2970*/  MOV R141, c[0x0][0x27c] ;  /* 0x00009f00008d7a02 */ /* 0x000fe20000000f00 */
[----:B------:R-:W-:Y:S01]  /*2980*/  IMAD.WIDE.U32 R134, R134, c[0x0][0x290], RZ ;  /* 0x0000a40086867a25 */ /* 0x000fe200078e00ff */
[----:B------:R-:W-:Y:S03]  /*2990*/  WARPSYNC 0xffffffff ;  /* 0xffffffff00007948 */ /* 0x000fe60003800000 */
[----:B------:R-:W-:-:S02]  /*29a0*/  IMAD R3, R142, c[0x0][0x284], R3 ;  /* 0x0000a1008e037a24 */ /* 0x000fc400078e0203 */
[C---:B------:R-:W-:Y:S02]  /*29b0*/  IMAD R0, R142.reuse, c[0x0][0x294], R0 ;  /* 0x0000a5008e007a24 */ /* 0x040fe400078e0200 */
[----:B------:R-:W-:-:S04]  /*29c0*/  IMAD.WIDE.U32 R90, R142, c[0x0][0x280], R8 ;  /* 0x0000a0008e5a7a25 */ /* 0x000fc800078e0008 */
[----:B------:R-:W-:Y:S01]  /*29d0*/  IMAD.WIDE.U32 R82, R142, c[0x0][0x290], R6 ;  /* 0x0000a4008e527a25 */ /* 0x000fe200078e0006 */
[----:B------:R-:W-:-:S03]  /*29e0*/  SHF.L.U64.HI R145, R139, R146, c[0x0][0x284] ;  /* 0x0000a1008b917619 */ /* 0x000fc60000010292 */
[----:B------:R-:W-:-:S04]  /*29f0*/  IMAD.WIDE.U32 R116, R26, c[0x0][0x1e8], RZ ;  /* 0x00007a001a747a25 */ /* 0x000fc800078e00ff */
[----:B------:R-:W-:-:S04]  /*2a00*/  IMAD.WIDE.U32 R114, R26, c[0x0][0x210], RZ ;  /* 0x000084001a727a25 */ /* 0x000fc800078e00ff */
[----:B------:R-:W-:-:S04]  /*2a10*/  IMAD.WIDE.U32 R98, R142, c[0x0][0x280], R12 ;  /* 0x0000a0008e627a25 */ /* 0x000fc800078e000c */
[----:B------:R-:W-:Y:S01]  /*2a20*/  IMAD.WIDE.U32 R96, R142, c[0x0][0x290], R10 ;  /* 0x0000a4008e607a25 */ /* 0x000fe200078e000a */
[----:B------:R-:W-:Y:S02]  /*2a30*/  P2R R105, PR, RZ, 0x2 ;  /* 0x00000002ff697803 */ /* 0x000fe40000000000 */
[----:B------:R-:W-:Y:S01]  /*2a40*/  P2R R80, PR, RZ, 0x1 ;  /* 0x00000001ff507803 */ /* 0x000fe20000000000 */
[----:B------:R-:W-:Y:S01]  /*2a50*/  IMAD.SHL.U32 R153, R139, 0x20, RZ ;  /* 0x000000208b997824 */ /* 0x000fe200078e00ff */
[----:B------:R-:W-:Y:S01]  /*2a60*/  SHF.L.U32 R141, R141, 0x1, RZ ;  /* 0x000000018d8d7819 */ /* 0x000fe200000006ff */
[----:B------:R-:W-:Y:S01]  /*2a70*/  IMAD.IADD R148, R137, 0x1, R148 ;  /* 0x0000000189947824 */ /* 0x000fe200078e0294 */
[----:B------:R-:W-:Y:S01]  /*2a80*/  SHF.L.U64.HI R146, R152, R146, c[0x0][0x294] ;  /* 0x0000a50098927619 */ /* 0x000fe20000010292 */
[----:B------:R-:W-:Y:S01]  /*2a90*/  IMAD R126, R26, c[0x0][0x1ec], R117 ;  /* 0x00007b001a7e7a24 */ /* 0x000fe200078e0275 */
[----:B------:R-:W-:Y:S01]  /*2aa0*/  SHF.L.U32 R154, R152, 0x5, RZ ;  /* 0x00000005989a7819 */ /* 0x000fe200000006ff */
[----:B------:R-:W-:Y:S01]  /*2ab0*/  IMAD R125, R26, c[0x0][0x214], R115 ;  /* 0x000085001a7d7a24 */ /* 0x000fe200078e0273 */
[----:B------:R-:W-:Y:S01]  /*2ac0*/  IADD3 R149, R135, R149, RZ ;  /* 0x0000009587957210 */ /* 0x000fe20007ffe0ff */
[----:B------:R-:W-:Y:S01]  /*2ad0*/  IMAD.IADD R104, R99, 0x1, R3 ;  /* 0x0000000163687824 */ /* 0x000fe200078e0203 */
[----:B------:R-:W-:Y:S01]  /*2ae0*/  IADD3 R102, R3, R91, RZ ;  /* 0x0000005b03667210 */ /* 0x000fe20007ffe0ff */
[----:B------:R-:W-:Y:S01]  /*2af0*/  IMAD.IADD R103, R97, 0x1, R0 ;  /* 0x0000000161677824 */ /* 0x000fe200078e0200 */
[----:B------:R-:W-:-:S02]  /*2b00*/  IADD3 R101, R0, R83, RZ ;  /* 0x0000005300657210 */ /* 0x000fc40007ffe0ff */
[----:B--2---:R-:W-:Y:S01]  /*2b10*/  @P5 SHF.R.S32.HI R4, RZ, 0x1f, R23 ;  /* 0x0000001fff045819 */ /* 0x004fe20000011417 */
[----:B------:R-:W-:Y:S01]  /*2b20*/  @!P5 IMAD.MOV.U32 R4, RZ, RZ, R28 ;  /* 0x000000ffff04d224 */ /* 0x000fe200078e001c */
[----:B------:R-:W-:-:S03]  /*2b30*/  @!P5 MOV R23, R27 ;  /* 0x0000001b0017d202 */ /* 0x000fc60000000f00 */
[----:B------:R-:W-:Y:S02]  /*2b40*/  IMAD R4, R4, c[0x0][0x2b0], RZ ;  /* 0x0000ac0004047a24 */ /* 0x000fe400078e02ff */
[----:B------:R-:W-:-:S04]  /*2b50*/  IMAD.WIDE.U32 R112, R23, c[0x0][0x2b0], RZ ;  /* 0x0000ac0017707a25 */ /* 0x000fc800078e00ff */
[----:B------:R-:W-:-:S04]  /*2b60*/  IMAD R4, R23, c[0x0][0x2b4], R4 ;  /* 0x0000ad0017047a24 */ /* 0x000fc800078e0204 */
[----:B------:R-:W-:Y:S02]  /*2b70*/  IMAD.IADD R123, R113, 0x1, R4 ;  /* 0x00000001717b7824 */ /* 0x000fe400078e0204 */
[----:B-1----:R-:W2:Y:S04]  /*2b80*/  LDL R17, [R1+0x38] ;  /* 0x0000380001117983 */ /* 0x002ea80000100800 */
[----:B------:R-:W3:Y:S04]  /*2b90*/  LDL R14, [R1+0x3c] ;  /* 0x00003c00010e7983 */ /* 0x000ee80000100800 */
[----:B------:R-:W4:Y:S04]  /*2ba0*/  LDL R13, [R1+0x44] ;  /* 0x00004400010d7983 */ /* 0x000f280000100800 */
[----:B------:R-:W5:Y:S01]  /*2bb0*/  LDL R12, [R1+0x40] ;  /* 0x00004000010c7983 */ /* 0x000f620000100800 */
[----:B------:R-:W-:Y:S01]  /*2bc0*/  ISETP.GE.AND P0, PT, R84, c[0x0][0x27c], PT ;  /* 0x00009f0054007a0c */ /* 0x000fe20003f06270 */
[C---:B------:R-:W-:Y:S01]  /*2bd0*/  IMAD.WIDE.U32 R4, R26.reuse, c[0x0][0x260], R244 ;  /* 0x000098001a047a25 */ /* 0x040fe200078e00f4 */
[C---:B------:R-:W-:Y:S01]  /*2be0*/  IADD3 R15, R93.reuse, 0x20, RZ ;  /* 0x000000205d0f7810 */ /* 0x040fe20007ffe0ff */
[----:B------:R-:W-:Y:S01]  /*2bf0*/  ULDC.U8 UR5, c[0x0][0x298] ;  /* 0x0000a60000057ab9 */ /* 0x000fe20000000000 */
[----:B------:R-:W-:Y:S01]  /*2c00*/  SEL R3, RZ, c[0x0][0x27c], !P0 ;  /* 0x00009f00ff037a07 */ /* 0x000fe20004000000 */
[----:B------:R-:W-:Y:S01]  /*2c10*/  IMAD R5, R26, c[0x0][0x264], R5 ;  /* 0x000099001a057a24 */ /* 0x000fe200078e0205 */
[----:B------:R-:W-:Y:S01]  /*2c20*/  IADD3 R16, R93, 0x40, RZ ;  /* 0x000000405d107810 */ /* 0x000fe20007ffe0ff */
[----:B------:R-:W-:Y:S01]  /*2c30*/  IMAD.SHL.U32 R15, R15, 0x40, RZ ;  /* 0x000000400f0f7824 */ /* 0x000fe200078e00ff */
[----:B------:R-:W-:Y:S01]  /*2c40*/  P2R R124, PR, RZ, 0x1 ;  /* 0x00000001ff7c7803 */ /* 0x000fe20000000000 */
[----:B------:R-:W-:Y:S01]  /*2c50*/  IMAD.IADD R3, R84, 0x1, R3 ;  /* 0x0000000154037824 */ /* 0x000fe200078e0203 */
[----:B------:R-:W-:Y:S01]  /*2c60*/  SHF.L.U64.HI R130, R138, 0x5, R130 ;  /* 0x000000058a827819 */ /* 0x000fe20000010282 */
[----:B------:R-:W-:Y:S01]  /*2c70*/  IMAD.WIDE.U32 R76, R25, c[0x0][0x268], R4 ;  /* 0x00009a00194c7a25 */ /* 0x000fe200078e0004 */
[----:B------:R-:W-:-:S02]  /*2c80*/  LOP3.LUT R15, R15, 0x1c0, RZ, 0xc0, !PT ;  /* 0x000001c00f0f7812 */ /* 0x000fc400078ec0ff */
[----:B------:R-:W-:Y:S01]  /*2c90*/  SHF.R.S32.HI R6, RZ, 0x1f, R3 ;  /* 0x0000001fff067819 */ /* 0x000fe20000011403 */
[----:B------:R-:W-:Y:S02]  /*2ca0*/  IMAD.SHL.U32 R16, R16, 0x40, RZ ;  /* 0x0000004010107824 */ /* 0x000fe400078e00ff */
[----:B------:R-:W-:Y:S01]  /*2cb0*/  IMAD R0, R24, c[0x0][0x268], RZ ;  /* 0x00009a0018007a24 */ /* 0x000fe200078e02ff */
[----:B------:R-:W-:Y:S01]  /*2cc0*/  LEA.HI R3, R6, R3, RZ, 0x3 ;  /* 0x0000000306037211 */ /* 0x000fe200078f18ff */
[----:B------:R-:W-:Y:S01]  /*2cd0*/  IMAD.MOV.U32 R140, RZ, RZ, 0x6 ;  /* 0x00000006ff8c7424 */ /* 0x000fe200078e00ff */
[----:B------:R-:W-:Y:S01]  /*2ce0*/  LOP3.LUT R16, R16, 0x1c0, RZ, 0xc0, !PT ;  /* 0x000001c010107812 */ /* 0x000fe200078ec0ff */
[----:B------:R-:W-:Y:S01]  /*2cf0*/  IMAD.MOV.U32 R156, RZ, RZ, c[0x0][0x2b8] ;  /* 0x0000ae00ff9c7624 */ /* 0x000fe200078e00ff */
[--C-:B------:R-:W-:Y:S01]  /*2d00*/  LOP3.LUT R5, R15, 0x38, R3.reuse, 0xf8, !PT ;  /* 0x000000380f057812 */ /* 0x100fe200078ef803 */
[----:B------:R-:W-:Y:S01]  /*2d10*/  IMAD.MOV.U32 R155, RZ, RZ, c[0x0][0x27c] ;  /* 0x00009f00ff9b7624 */ /* 0x000fe200078e00ff */
[----:B------:R-:W1:Y:S01]  /*2d20*/  S2R R15, SR_TID.X ;  /* 0x00000000000f7919 */ /* 0x000e620000002100 */
[--C-:B------:R-:W-:Y:S01]  /*2d30*/  LOP3.LUT R4, R16, 0x38, R3.reuse, 0xf8, !PT ;  /* 0x0000003810047812 */ /* 0x100fe200078ef803 */
[----:B------:R-:W-:Y:S01]  /*2d40*/  IMAD R7, R25, c[0x0][0x26c], R0 ;  /* 0x00009b0019077a24 */ /* 0x000fe200078e0200 */
[----:B------:R-:W-:Y:S01]  /*2d50*/  IADD3 R16, R93, 0x20, RZ ;  /* 0x000000205d107810 */ /* 0x000fe20007ffe0ff */
[----:B------:R-:W-:Y:S01]  /*2d60*/  IMAD.SHL.U32 R151, R139, 0x40, RZ ;  /* 0x000000408b977824 */ /* 0x000fe200078e00ff */
[----:B------:R-:W-:Y:S01]  /*2d70*/  SHF.R.S32.HI R100, RZ, 0x3, R3 ;  /* 0x00000003ff647819 */ /* 0x000fe20000011403 */
[----:B------:R-:W-:Y:S01]  /*2d80*/  IMAD.SHL.U32 R138, R138, 0x20, RZ ;  /* 0x000000208a8a7824 */ /* 0x000fe200078e00ff */
[----:B------:R-:W-:Y:S01]  /*2d90*/  LOP3.LUT R78, R3, 0xfffffff8, RZ, 0xc0, !PT ;  /* 0xfffffff8034e7812 */ /* 0x000fe200078ec0ff */
[----:B------:R-:W-:Y:S01]  /*2da0*/  IMAD.SHL.U32 R16, R16, 0x40, RZ ;  /* 0x0000004010107824 */ /* 0x000fe200078e00ff */
[-C--:B------:R-:W-:Y:S01]  /*2db0*/  SHF.L.U64.HI R139, R139, R140.reuse, c[0x0][0x284] ;  /* 0x0000a1008b8b7619 */ /* 0x080fe2000001028c */
[----:B------:R-:W-:Y:S01]  /*2dc0*/  IMAD R0, R94, 0x20, R93 ;  /* 0x000000205e007824 */ /* 0x000fe200078e025d */
[C---:B------:R-:W-:Y:S01]  /*2dd0*/  SHF.L.U64.HI R140, R152.reuse, R140, c[0x0][0x294] ;  /* 0x0000a500988c7619 */ /* 0x040fe2000001028c */
[----:B------:R-:W-:Y:S01]  /*2de0*/  IMAD.SHL.U32 R152, R152, 0x40, RZ ;  /* 0x0000004098987824 */ /* 0x000fe200078e00ff */
[----:B------:R-:W-:Y:S01]  /*2df0*/  LOP3.LUT R16, R16, 0x1c0, RZ, 0xc0, !PT ;  /* 0x000001c010107812 */ /* 0x000fe200078ec0ff */
[----:B------:R-:W-:Y:S01]  /*2e00*/  IMAD.IADD R79, R77, 0x1, R7 ;  /* 0x000000014d4f7824 */ /* 0x000fe200078e0207 */
[----:B------:R-:W-:-:S02]  /*2e10*/  SHF.R.S32.HI R92, RZ, 0x1f, R78 ;  /* 0x0000001fff5c7819 */ /* 0x000fc4000001144e */
[----:B------:R-:W-:Y:S01]  /*2e20*/  SHF.R.U32.HI R16, RZ, 0x3, R16 ;  /* 0x00000003ff107819 */ /* 0x000fe20000011610 */
[----:B------:R-:W-:Y:S01]  /*2e30*/  BAR.SYNC.DEFER_BLOCKING 0x0 ;  /* 0x0000000000007b1d */ /* 0x000fe20000010000 */
[----:B------:R-:W-:Y:S02]  /*2e40*/  ISETP.NE.AND P1, PT, R156, 0x1, PT ;  /* 0x000000019c00780c */ /* 0x000fe40003f25270 */
[----:B------:R-:W-:Y:S02]  /*2e50*/  LOP3.LUT R5, R5, R16, RZ, 0x3c, !PT ;  /* 0x0000001005057212 */ /* 0x000fe400078e3cff */
[----:B------:R-:W-:Y:S02]  /*2e60*/  ISETP.GE.AND P0, PT, R155, 0x1, PT ;  /* 0x000000019b00780c */ /* 0x000fe40003f06270 */
[----:B--2---:R-:W-:-:S04]  /*2e70*/  LOP3.LUT R6, R17, 0x38, R3, 0xf8, !PT ;  /* 0x0000003811067812 */ /* 0x004fc800078ef803 */
[----:B---3--:R-:W-:Y:S02]  /*2e80*/  LOP3.LUT R6, R6, R14, RZ, 0x3c, !PT ;  /* 0x0000000e06067212 */ /* 0x008fe400078e3cff */
[----:B-1----:R-:W-:Y:S01]  /*2e90*/  SHF.R.S32.HI R14, RZ, 0x1f, R15 ;  /* 0x0000001fff0e7819 */ /* 0x002fe2000001140f */
[----:B----4-:R-:W-:-:S03]  /*2ea0*/  IMAD.IADD R5, R13, 0x1, R5 ;  /* 0x000000010d057824 */ /* 0x010fc600078e0205 */
[----:B------:R-:W-:Y:S02]  /*2eb0*/  LEA.HI R14, R14, R15, RZ, 0x5 ;  /* 0x0000000f0e0e7211 */ /* 0x000fe400078f28ff */
[----:B------:R-:W-:Y:S01]  /*2ec0*/  IADD3 R15, R93, 0x40, RZ ;  /* 0x000000405d0f7810 */ /* 0x000fe20007ffe0ff */
[----:B------:R-:W-:Y:S01]  /*2ed0*/  IMAD.SHL.U32 R121, R5, 0x2, RZ ;  /* 0x0000000205797824 */ /* 0x000fe200078e00ff */
[----:B------:R-:W-:-:S03]  /*2ee0*/  SHF.R.S32.HI R14, RZ, 0x5, R14 ;  /* 0x00000005ff0e7819 */ /* 0x000fc6000001140e */
[----:B------:R-:W-:Y:S02]  /*2ef0*/  IMAD.SHL.U32 R15, R15, 0x40, RZ ;  /* 0x000000400f0f7824 */ /* 0x000fe400078e00ff */
[----:B------:R-:W-:-:S03]  /*2f00*/  IMAD.SHL.U32 R14, R14, 0x200, RZ ;  /* 0x000002000e0e7824 */ /* 0x000fc600078e00ff */
[----:B------:R-:W-:Y:S01]  /*2f10*/  LOP3.LUT R15, R15, 0x1c0, RZ, 0xc0, !PT ;  /* 0x000001c00f0f7812 */ /* 0x000fe200078ec0ff */
[----:B------:R-:W-:-:S03]  /*2f20*/  IMAD.IADD R6, R14, 0x1, R6 ;  /* 0x000000010e067824 */ /* 0x000fc600078e0206 */
[----:B------:R-:W-:Y:S01]  /*2f30*/  SHF.R.U32.HI R15, RZ, 0x3, R15 ;  /* 0x00000003ff0f7819 */ /* 0x000fe2000001160f */
[----:B------:R-:W-:-:S03]  /*2f40*/  IMAD.SHL.U32 R122, R6, 0x2, RZ ;  /* 0x00000002067a7824 */ /* 0x000fc600078e00ff */
[----:B------:R-:W-:-:S05]  /*2f50*/  LOP3.LUT R4, R4, R15, RZ, 0x3c, !PT ;  /* 0x0000000f04047212 */ /* 0x000fca00078e3cff */
[----:B-----5:R-:W-:-:S04]  /*2f60*/  IMAD.IADD R3, R12, 0x1, R4 ;  /* 0x000000010c037824 */ /* 0x020fc800078e0204 */
[----:B------:R-:W-:Y:S02]  /*2f70*/  IMAD.SHL.U32 R120, R3, 0x2, RZ ;  /* 0x0000000203787824 */ /* 0x000fe400078e00ff */
.L_x_271:
[----:B------:R-:W-:Y:S01]  /*2f80*/  IMAD R3, R31, 0x50, R0 ;  /* 0x000000501f037824 */ /* 0x000fe200078e0200 */
[----:B------:R-:W-:Y:S01]  /*2f90*/  ISETP.NE.AND P1, PT, R156, 0x1, PT ;  /* 0x000000019c00780c */ /* 0x000fe20003f25270 */
[----:B------:R-:W-:Y:S01]  /*2fa0*/  IMAD.MOV.U32 R74, RZ, RZ, RZ ;  /* 0x000000ffff4a7224 */ /* 0x000fe200078e00ff */
[----:B------:R-:W-:Y:S04]  /*2fb0*/  DEPBAR.LE SB0, 0x0 ;  /* 0x000080000000791a */ /* 0x000fe80000000000 */
[----:B-1----:R-:W-:Y:S01]  /*2fc0*/  IMAD.IADD R4, R127, 0x1, R3 ;  /* 0x000000017f047824 */ /* 0x002fe200078e0203 */
[----:B------:R-:W-:Y:S01]  /*2fd0*/  ISETP.GE.AND P0, PT, R3, R2, PT ;  /* 0x000000020300720c */ /* 0x000fe20003f06270 */
[----:B------:R-:W-:Y:S01]  /*2fe0*/  WARPSYNC 0xffffffff ;  /* 0xffffffff00007948 */ /* 0x000fe20003800000 */
[----:B------:R-:W-:Y:S01]  /*2ff0*/  ISETP.GE.AND P2, PT, R155, 0x1, PT ;  /* 0x000000019b00780c */ /* 0x000fe20003f46270 */
[--C-:B------:R-:W-:Y:S01]  /*3000*/  IMAD.MOV.U32 R3, RZ, RZ, R4.reuse ;  /* 0x000000ffff037224 */ /* 0x100fe200078e0004 */
[----:B------:R-:W-:Y:S01]  /*3010*/  ISETP.GT.OR P0, PT, R0, 0x4f, P0 ;  /* 0x0000004f0000780c */ /* 0x000fe20000704670 */
[----:B------:R-:W-:Y:S01]  /*3020*/  BSSY B2, `(.L_x_237) ;  /* 0x0000417000027945 */ /* 0x000fe20003800000 */
[----:B------:R-:W-:Y:S05]  /*3030*/  @P1 IMAD.HI.U32 R5, R4, c[0x0][0x2bc], RZ ;  /* 0x0000af0004051a27 */ /* 0x000fea00078e00ff */
[----:B------:R-:W-:Y:S06]  /*3040*/  @P1 SHF.R.U32.HI R3, RZ, c[0x0][0x2c0], R5 ;  /* 0x0000b000ff031a19 */ /* 0x000fec0000011605 */
[C---:B------:R-:W-:Y:S04]  /*3050*/  @!P0 IADD3 R5, P1, R3.reuse, R112, RZ ;  /* 0x0000007003058210 */ /* 0x040fe80007f3e0ff */
[----:B------:R-:W-:Y:S01]  /*3060*/  @!P0 LEA.HI.X.SX32 R7, R3, R123, 0x1, P1 ;  /* 0x0000007b03078211 */ /* 0x000fe200008f0eff */
[----:B------:R-:W-:Y:S01]  /*3070*/  IMAD.MOV R3, RZ, RZ, -R3 ;  /* 0x000000ffff037224 */ /* 0x000fe200078e0a03 */
[----:B------:R-:W-:Y:S03]  /*3080*/  @!P0 LEA R6, P1, R5, c[0x0][0x2a0], 0x2 ;  /* 0x0000a80005068a11 */ /* 0x000fe600078210ff */
[----:B------:R-:W-:Y:S01]  /*3090*/  IMAD R75, R3, c[0x0][0x2b8], R4 ;  /* 0x0000ae00034b7a24 */ /* 0x000fe200078e0204 */
[----:B------:R-:W-:Y:S03]  /*30a0*/  @!P0 LEA.HI.X R7, R5, c[0x0][0x2a4], R7, 0x2, P1 ;  /* 0x0000a90005078a11 */ /* 0x000fe600008f1407 */
[----:B------:R-:W-:Y:S01]  /*30b0*/  IMAD.WIDE.U32 R4, R75, c[0x0][0x1e0], RZ ;  /* 0x000078004b047a25 */ /* 0x000fe200078e00ff */
[----:B------:R-:W-:Y:S01]  /*30c0*/  SHF.R.S32.HI R81, RZ, 0x1f, R75 ;  /* 0x0000001fff517819 */ /* 0x000fe2000001144b */
[----:B------:R-:W2:Y:S04]  /*30d0*/  @!P0 LDG.E R74, [R6.64] ;  /* 0x00000008064a8981 */ /* 0x000ea8000c1e1900 */
[----:B------:R-:W-:Y:S01]  /*30e0*/  IMAD R3, R81, c[0x0][0x1e0], RZ ;  /* 0x0000780051037a24 */ /* 0x000fe200078e02ff */
[----:B------:R-:W-:Y:S03]  /*30f0*/  BAR.SYNC.DEFER_BLOCKING 0x0 ;  /* 0x0000000000007b1d */ /* 0x000fe60000010000 */
[----:B------:R-:W-:Y:S04]  /*3100*/  IMAD R3, R75, c[0x0][0x1e4], R3 ;  /* 0x000079004b037a24 */ /* 0x000fe800078e0203 */
[----:B------:R-:W-:Y:S01]  /*3110*/  IMAD.IADD R5, R5, 0x1, R3 ;  /* 0x0000000105057824 */ /* 0x000fe200078e0203 */
[----:B--2---:R-:W-:Y:S03]  /*3120*/  SHF.R.S32.HI R89, RZ, 0x1f, R74 ;  /* 0x0000001fff597819 */ /* 0x004fe6000001144a */
[----:B------:R-:W-:Y:S04]  /*3130*/  IMAD.WIDE.U32 R4, R74, c[0x0][0x1f0], R4 ;  /* 0x00007c004a047a25 */ /* 0x000fe800078e0004 */
[----:B------:R-:W-:Y:S01]  /*3140*/  IMAD R6, R89, c[0x0][0x1f0], RZ ;  /* 0x00007c0059067a24 */ /* 0x000fe200078e02ff */
[----:B------:R-:W-:Y:S03]  /*3150*/  IADD3 R3, P0, R116, R4, RZ ;  /* 0x0000000474037210 */ /* 0x000fe60007f1e0ff */
[----:B------:R-:W-:Y:S05]  /*3160*/  IMAD R6, R74, c[0x0][0x1f4], R6 ;  /* 0x00007d004a067a24 */ /* 0x000fea00078e0206 */
[----:B------:R-:W-:Y:S02]  /*3170*/  IADD3.X R4, R126, R5, R6, P0, !PT ;  /* 0x000000057e047210 */ /* 0x000fe400007fe406 */
[C---:B------:R-:W-:Y:S04]  /*3180*/  LEA R71, P0, R3.reuse, c[0x0][0x1c8], 0x1 ;  /* 0x0000720003477a11 */ /* 0x040fe800078008ff */
[----:B------:R-:W-:Y:S01]  /*3190*/  LEA.HI.X R70, R3, c[0x0][0x1cc], R4, 0x1, P0 ;  /* 0x0000730003467a11 */ /* 0x000fe200000f0c04 */
[----:B------:R-:W-:-:S05]  /*31a0*/  @!P2 BRA `(.L_x_238) ;  /* 0x00003c600000a947 */ /* 0x000fca0003800000 */
[-C--:B------:R-:W-:Y:S01]  /*31b0*/  IMAD R5, R148, R31.reuse, RZ ;  /* 0x0000001f94057224 */ /* 0x080fe200078e02ff */
[----:B------:R-:W-:Y:S01]  /*31c0*/  ISETP.NE.AND P0, PT, RZ, UR5, PT ;  /* 0x00000005ff007c0c */ /* 0x000fe2000bf05270 */
[-C--:B------:R-:W-:Y:S01]  /*31d0*/  IMAD R4, R149, R31.reuse, RZ ;  /* 0x0000001f95047224 */ /* 0x080fe200078e02ff */
[----:B------:R-:W-:Y:S01]  /*31e0*/  SHF.R.S32.HI R3, RZ, 0x1f, R31 ;  /* 0x0000001fff037819 */ /* 0x000fe2000001141f */
[----:B------:R-:W-:Y:S04]  /*31f0*/  IMAD.WIDE.U32 R14, R136, R31, RZ ;  /* 0x0000001f880e7225 */ /* 0x000fe800078e00ff */
[C---:B------:R-:W-:Y:S02]  /*3200*/  IMAD R5, R3.reuse, R136, R5 ;  /* 0x0000008803057224 */ /* 0x040fe400078e0205 */
[----:B------:R-:W-:Y:S02]  /*3210*/  IMAD R4, R3, R134, R4 ;  /* 0x0000008603047224 */ /* 0x000fe400078e0204 */
[----:B------:R-:W-:Y:S01]  /*3220*/  IMAD R3, R31, -0x50, R2 ;  /* 0xffffffb01f037824 */ /* 0x000fe200078e0202 */
[----:B------:R-:W-:Y:S01]  /*3230*/  IADD3 R28, R15, R5, RZ ;  /* 0x000000050f1c7210 */ /* 0x000fe20007ffe0ff */
[----:B------:R-:W-:Y:S03]  /*3240*/  IMAD.WIDE.U32 R12, R134, R31, RZ ;  /* 0x0000001f860c7225 */ /* 0x000fe600078e00ff */
[----:B------:R-:W-:Y:S02]  /*3250*/  IMNMX R63, R3, 0x50, PT ;  /* 0x00000050033f7817 */ /* 0x000fe40003800200 */
[----:B------:R-:W-:Y:S01]  /*3260*/  IADD3 R29, R13, R4, RZ ;  /* 0x000000040d1d7210 */ /* 0x000fe20007ffe0ff */
[----:B------:R-:W-:-:S05]  /*3270*/  @!P0 BRA `(.L_x_239) ;  /* 0x00001e5000008947 */ /* 0x000fca0003800000 */
[----:B------:R-:W-:Y:S01]  /*3280*/  ISETP.GE.AND P3, PT, R93, R63, PT ;  /* 0x0000003f5d00720c */ /* 0x000fe20003f66270 */
[----:B------:R-:W-:Y:S01]  /*3290*/  BSSY B0, `(.L_x_240) ;  /* 0x000001b000007945 */ /* 0x000fe20003800000 */
[----:B------:R-:W-:Y:S01]  /*32a0*/  CS2R R40, SRZ ;  /* 0x0000000000287805 */ /* 0x000fe2000001ff00 */
[----:B------:R-:W-:Y:S01]  /*32b0*/  CS2R R36, SRZ ;  /* 0x0000000000247805 */ /* 0x000fe2000001ff00 */
[----:B------:R-:W-:Y:S01]  /*32c0*/  CS2R R32, SRZ ;  /* 0x0000000000207805 */ /* 0x000fe2000001ff00 */
[----:B------:R-:W-:Y:S01]  /*32d0*/  CS2R R8, SRZ ;  /* 0x0000000000087805 */ /* 0x000fe2000001ff00 */
[----:B------:R-:W-:Y:S07]  /*32e0*/  CS2R R4, SRZ ;  /* 0x0000000000047805 */ /* 0x000fee000001ff00 */
[----:B------:R-:W-:-:S05]  /*32f0*/  @P3 BRA `(.L_x_241) ;  /* 0x0000014000003947 */ /* 0x000fca0003800000 */
[----:B------:R-:W-:Y:S01]  /*3300*/  IADD3 R3, P0, R98, R14, RZ ;  /* 0x0000000e62037210 */ /* 0x000fe20007f1e0ff */
[----:B------:R-:W-:Y:S01]  /*3310*/  CS2R R32, SRZ ;  /* 0x0000000000207805 */ /* 0x000fe2000001ff00 */
[----:B------:R-:W-:Y:S01]  /*3320*/  CS2R R36, SRZ ;  /* 0x0000000000247805 */ /* 0x000fe2000001ff00 */
[----:B------:R-:W-:Y:S02]  /*3330*/  CS2R R8, SRZ ;  /* 0x0000000000087805 */ /* 0x000fe4000001ff00 */
[----:B------:R-:W-:Y:S01]  /*3340*/  IMAD.X R5, R28, 0x1, R104, P0 ;  /* 0x000000011c057824 */ /* 0x000fe200000e0668 */
[----:B------:R-:W-:Y:S05]  /*3350*/  IADD3 R4, P0, R96, R12, RZ ;  /* 0x0000000c60047210 */ /* 0x000fea0007f1e0ff */
[----:B------:R-:W-:Y:S01]  /*3360*/  IMAD.X R7, R29, 0x1, R103, P0 ;  /* 0x000000011d077824 */ /* 0x000fe200000e0667 */
[C---:B------:R-:W-:Y:S04]  /*3370*/  LEA R10, P0, R3.reuse, c[0x0][0x270], 0x1 ;  /* 0x00009c00030a7a11 */ /* 0x040fe800078008ff */
[----:B------:R-:W-:Y:S02]  /*3380*/  LEA.HI.X R11, R3, c[0x0][0x274], R5, 0x1, P0 ;  /* 0x00009d00030b7a11 */ /* 0x000fe400000f0c05 */
[C---:B------:R-:W-:Y:S04]  /*3390*/  LEA R6, P0, R4.reuse, c[0x0][0x288], 0x1 ;  /* 0x0000a20004067a11 */ /* 0x040fe800078008ff */
[----:B------:R-:W-:Y:S02]  /*33a0*/  LEA.HI.X R7, R4, c[0x0][0x28c], R7, 0x1, P0 ;  /* 0x0000a30004077a11 */ /* 0x000fe400000f0c07 */
[----:B------:R-:W-:Y:S01]  /*33b0*/  ISETP.GE.AND P0, PT, R86, c[0x0][0x27c], PT ;  /* 0x00009f0056007a0c */ /* 0x000fe20003f06270 */
[----:B------:R-:W-:Y:S11]  /*33c0*/  CS2R R4, SRZ ;  /* 0x0000000000047805 */ /* 0x000ff6000001ff00 */
[----:B------:R-:W-:Y:S01]  /*33d0*/  @!UPT UIADD3 URZ, URZ, URZ, URZ ;  /* 0x0000003f3f3ff290 */ /* 0x000fe2000fffe03f */
[----:B------:R1:W5:Y:S04]  /*33e0*/  @!P0 LDG.E.64 R32, [R10.64] ;  /* 0x000000080a208981 */ /* 0x000368000c1e1b00 */
[----:B------:R1:W5:Y:S01]  /*33f0*/  @!P0 LDG.E.64 R4, [R6.64] ;  /* 0x0000000806048981 */ /* 0x000362000c1e1b00 */
[----:B------:R-:W-:Y:S11]  /*3400*/  ISETP.GE.AND P0, PT, R88, c[0x0][0x27c], PT ;  /* 0x00009f0058007a0c */ /* 0x000ff60003f06270 */
[----:B------:R-:W-:Y:S02]  /*3410*/  @!UPT UIADD3 URZ, URZ, URZ, URZ ;  /* 0x0000003f3f3ff290 */ /* 0x000fe4000fffe03f */
[----:B------:R1:W5:Y:S04]  /*3420*/  @!P0 LDG.E.64 R36, [R10.64+0x20] ;  /* 0x000020080a248981 */ /* 0x000368000c1e1b00 */
[----:B------:R1:W5:Y:S02]  /*3430*/  @!P0 LDG.E.64 R8, [R6.64+0x20] ;  /* 0x0000200806088981 */ /* 0x000364000c1e1b00 */
.L_x_241:
[----:B------:R-:W-:Y:S05]  /*3440*/  BSYNC B0 ;  /* 0x0000000000007941 */ /* 0x000fea0003800000 */
.L_x_240:
[----:B------:R-:W-:Y:S01]  /*3450*/  IADD3 R20, R93, 0x20, RZ ;  /* 0x000000205d147810 */ /* 0x000fe20007ffe0ff */
[----:B-1---5:R-:W-:Y:S01]  /*3460*/  IMAD.MOV.U32 R7, RZ, RZ, R37 ;  /* 0x000000ffff077224 */ /* 0x022fe200078e0025 */
[----:B------:R-:W-:Y:S01]  /*3470*/  BSSY B0, `(.L_x_242) ;  /* 0x0000026000007945 */ /* 0x000fe20003800000 */
[----:B------:R-:W-:Y:S01]  /*3480*/  IMAD.MOV.U32 R6, RZ, RZ, R32 ;  /* 0x000000ffff067224 */ /* 0x000fe200078e0020 */
[----:B------:R-:W-:Y:S01]  /*3490*/  ISETP.GE.AND P4, PT, R20, R63, PT ;  /* 0x0000003f1400720c */ /* 0x000fe20003f86270 */
[----:B------:R-:W-:Y:S01]  /*34a0*/  IMAD.MOV.U32 R10, RZ, RZ, R36 ;  /* 0x000000ffff0a7224 */ /* 0x000fe200078e0024 */
[----:B------:R-:W-:Y:S01]  /*34b0*/  PRMT R47, R7, 0x7610, R47 ;  /* 0x00007610072f7816 */ /* 0x000fe2000000002f */
[----:B------:R-:W-:Y:S01]  /*34c0*/  IMAD.MOV.U32 R3, RZ, RZ, R33 ;  /* 0x000000ffff037224 */ /* 0x000fe200078e0021 */
[----:B------:R-:W-:Y:S01]  /*34d0*/  PRMT R30, R6, 0x7610, R30 ;  /* 0x00007610061e7816 */ /* 0x000fe2000000001e */
[----:B------:R-:W-:Y:S01]  /*34e0*/  IMAD.MOV.U32 R7, RZ, RZ, R9 ;  /* 0x000000ffff077224 */ /* 0x000fe200078e0009 */
[----:B------:R-:W-:Y:S01]  /*34f0*/  CS2R R38, SRZ ;  /* 0x0000000000267805 */ /* 0x000fe2000001ff00 */
[----:B------:R-:W-:Y:S01]  /*3500*/  IMAD.MOV.U32 R6, RZ, RZ, R4 ;  /* 0x000000ffff067224 */ /* 0x000fe200078e0004 */
[----:B------:R-:W-:Y:S01]  /*3510*/  PRMT R46, R3, 0x5410, R10 ;  /* 0x00005410032e7816 */ /* 0x000fe2000000000a */
[----:B------:R-:W-:Y:S01]  /*3520*/  CS2R R18, SRZ ;  /* 0x0000000000127805 */ /* 0x000fe2000001ff00 */
[----:B------:R-:W-:Y:S01]  /*3530*/  MOV R10, R8 ;  /* 0x00000008000a7202 */ /* 0x000fe20000000f00 */
[----:B------:R-:W-:Y:S01]  /*3540*/  CS2R R16, SRZ ;  /* 0x0000000000107805 */ /* 0x000fe2000001ff00 */
[----:B------:R-:W-:Y:S02]  /*3550*/  MOV R3, R5 ;  /* 0x0000000500037202 */ /* 0x000fe40000000f00 */
[----:B------:R-:W-:Y:S02]  /*3560*/  PRMT R24, R10, 0x5410, R7 ;  /* 0x000054100a187816 */ /* 0x000fe40000000007 */
[----:B------:R-:W-:Y:S01]  /*3570*/  PRMT R11, R6, 0x5410, R3 ;  /* 0x00005410060b7816 */ /* 0x000fe20000000003 */
[----:B------:R-:W-:-:S05]  /*3580*/  @P4 BRA `(.L_x_243) ;  /* 0x0000014000004947 */ /* 0x000fca0003800000 */
[----:B------:R-:W-:Y:S01]  /*3590*/  IADD3 R3, P1, P0, R98, R14, R153 ;  /* 0x0000000e62037210 */ /* 0x000fe2000783e099 */
[----:B------:R-:W-:Y:S01]  /*35a0*/  CS2R R38, SRZ ;  /* 0x0000000000267805 */ /* 0x000fe2000001ff00 */
[----:B------:R-:W-:Y:S01]  /*35b0*/  CS2R R16, SRZ ;  /* 0x0000000000107805 */ /* 0x000fe2000001ff00 */
[----:B------:R-:W-:Y:S01]  /*35c0*/  CS2R R40, SRZ ;  /* 0x0000000000287805 */ /* 0x000fe2000001ff00 */
[----:B------:R-:W-:Y:S01]  /*35d0*/  IADD3.X R6, R104, R28, R145, P1, P0 ;  /* 0x0000001c68067210 */ /* 0x000fe20000fe0491 */
[----:B------:R-:W-:Y:S01]  /*35e0*/  CS2R R18, SRZ ;  /* 0x0000000000127805 */ /* 0x000fe2000001ff00 */
[----:B------:R-:W-:Y:S04]  /*35f0*/  IADD3 R7, P1, P0, R96, R12, R154 ;  /* 0x0000000c60077210 */ /* 0x000fe8000783e09a */
[----:B------:R-:W-:Y:S02]  /*3600*/  IADD3.X R10, R103, R29, R146, P1, P0 ;  /* 0x0000001d670a7210 */ /* 0x000fe40000fe0492 */
[C---:B------:R-:W-:Y:S04]  /*3610*/  LEA R20, P0, R3.reuse, c[0x0][0x270], 0x1 ;  /* 0x00009c0003147a11 */ /* 0x040fe800078008ff */
[----:B------:R-:W-:Y:S02]  /*3620*/  LEA.HI.X R21, R3, c[0x0][0x274], R6, 0x1, P0 ;  /* 0x00009d0003157a11 */ /* 0x000fe400000f0c06 */
[C---:B------:R-:W-:Y:S04]  /*3630*/  LEA R6, P0, R7.reuse, c[0x0][0x288], 0x1 ;  /* 0x0000a20007067a11 */ /* 0x040fe800078008ff */
[----:B------:R-:W-:Y:S02]  /*3640*/  LEA.HI.X R7, R7, c[0x0][0x28c], R10, 0x1, P0 ;  /* 0x0000a30007077a11 */ /* 0x000fe400000f0c0a */
[----:B------:R-:W-:Y:S11]  /*3650*/  ISETP.GE.AND P0, PT, R86, c[0x0][0x27c], PT ;  /* 0x00009f0056007a0c */ /* 0x000ff60003f06270 */
[----:B------:R-:W-:Y:S02]  /*3660*/  @!UPT UIADD3 URZ, URZ, URZ, URZ ;  /* 0x0000003f3f3ff290 */ /* 0x000fe4000fffe03f */
[----:B------:R1:W5:Y:S04]  /*3670*/  @!P0 LDG.E.64 R38, [R20.64] ;  /* 0x0000000814268981 */ /* 0x000368000c1e1b00 */
[----:B------:R1:W5:Y:S01]  /*3680*/  @!P0 LDG.E.64 R16, [R6.64] ;  /* 0x0000000806108981 */ /* 0x000362000c1e1b00 */
[----:B------:R-:W-:Y:S11]  /*3690*/  ISETP.GE.AND P0, PT, R88, c[0x0][0x27c], PT ;  /* 0x00009f0058007a0c */ /* 0x000ff60003f06270 */
[----:B------:R-:W-:Y:S02]  /*36a0*/  @!UPT UIADD3 URZ, URZ, URZ, URZ ;  /* 0x0000003f3f3ff290 */ /* 0x000fe4000fffe03f */
[----:B------:R1:W5:Y:S04]  /*36b0*/  @!P0 LDG.E.64 R40, [R20.64+0x20] ;  /* 0x0000200814288981 */ /* 0x000368000c1e1b00 */
[----:B------:R1:W5:Y:S02]  /*36c0*/  @!P0 LDG.E.64 R18, [R6.64+0x20] ;  /* 0x0000200806128981 */ /* 0x000364000c1e1b00 */
.L_x_243:
[----:B------:R-:W-:Y:S05]  /*36d0*/  BSYNC B0 ;  /* 0x0000000000007941 */ /* 0x000fea0003800000 */
.L_x_242:
        /* <DEDUP_REMOVED lines=16> */
[----:B------:R-:W-:Y:S01]  /*37e0*/  MOV R3, R17 ;  /* 0x0000001100037202 */ /* 0x000fe20000000f00 */
[----:B------:R-:W-:Y:S01]  /*37f0*/  CS2R R20, SRZ ;  /* 0x0000000000147805 */ /* 0x000fe2000001ff00 */
[----:B------:R-:W-:Y:S02]  /*3800*/  PRMT R26, R10, 0x5410, R7 ;  /* 0x000054100a1a7816 */ /* 0x000fe40000000007 */
[----:B------:R-:W-:Y:S01]  /*3810*/  PRMT R25, R6, 0x5410, R3 ;  /* 0x0000541006197816 */ /* 0x000fe20000000003 */
[----:B------:R-:W-:-:S05]  /*3820*/  @P2 BRA `(.L_x_245) ;  /* 0x0000012000002947 */ /* 0x000fca0003800000 */
[----:B------:R-:W-:Y:S01]  /*3830*/  IADD3 R6, P1, P0, R98, R151, R14 ;  /* 0x0000009762067210 */ /* 0x000fe2000783e00e */
[----:B------:R-:W-:Y:S01]  /*3840*/  CS2R R44, SRZ ;  /* 0x00000000002c7805 */ /* 0x000fe2000001ff00 */
[----:B------:R-:W-:Y:S02]  /*3850*/  CS2R R22, SRZ ;  /* 0x0000000000167805 */ /* 0x000fe4000001ff00 */
[----:B------:R-:W-:Y:S02]  /*3860*/  IADD3.X R10, R104, R139, R28, P1, P0 ;  /* 0x0000008b680a7210 */ /* 0x000fe40000fe041c */
        /* <DEDUP_REMOVED lines=14> */
.L_x_245:
[----:B------:R-:W-:Y:S05]  /*3950*/  BSYNC B0 ;  /* 0x0000000000007941 */ /* 0x000fea0003800000 */
.L_x_244:
[----:B-1---5:R-:W-:Y:S01]  /*3960*/  MOV R6, R42 ;  /* 0x0000002a00067202 */ /* 0x022fe20000000f00 */
[----:B------:R1:W2:Y:S01]  /*3970*/  SHFL.IDX PT, R55, R70, RZ, 0x1c1f ;  /* 0x001c1fff46377589 */ /* 0x0002a200000e0000 */
[----:B------:R-:W-:Y:S01]  /*3980*/  IMAD.MOV.U32 R10, RZ, RZ, R44 ;  /* 0x000000ffff0a7224 */ /* 0x000fe200078e002c */
[----:B------:R-:W-:Y:S01]  /*3990*/  BSSY B1, `(.L_x_246) ;  /* 0x0000082000017945 */ /* 0x000fe20003800000 */
[----:B------:R-:W-:Y:S01]  /*39a0*/  PRMT R49, R49, 0x5410, R6 ;  /* 0x0000541031317816 */ /* 0x000fe20000000006 */
[----:B------:R-:W-:Y:S02]  /*39b0*/  IMAD.MOV.U32 R3, RZ, RZ, R43 ;  /* 0x000000ffff037224 */ /* 0x000fe400078e002b */
[----:B------:R1:W3:Y:S01]  /*39c0*/  SHFL.IDX PT, R54, R71, RZ, 0x1c1f ;  /* 0x001c1fff47367589 */ /* 0x0002e200000e0000 */
[----:B------:R-:W-:Y:S02]  /*39d0*/  IMAD.MOV.U32 R7, RZ, RZ, R45 ;  /* 0x000000ffff077224 */ /* 0x000fe400078e002d */
[----:B------:R-:W-:Y:S01]  /*39e0*/  PRMT R50, R3, 0x5410, R10 ;  /* 0x0000541003327816 */ /* 0x000fe2000000000a */
[----:B------:R-:W-:Y:S01]  /*39f0*/  IMAD.MOV.U32 R10, RZ, RZ, R22 ;  /* 0x000000ffff0a7224 */ /* 0x000fe200078e0016 */
[----:B------:R-:W-:Y:S01]  /*3a00*/  MOV R3, R21 ;  /* 0x0000001500037202 */ /* 0x000fe20000000f00 */
[----:B------:R-:W-:Y:S01]  /*3a10*/  IMAD.MOV.U32 R6, RZ, RZ, R20 ;  /* 0x000000ffff067224 */ /* 0x000fe200078e0014 */
[----:B------:R-:W-:Y:S02]  /*3a20*/  PRMT R51, R7, 0x7610, R51 ;  /* 0x0000761007337816 */ /* 0x000fe40000000033 */
[----:B------:R-:W-:Y:S02]  /*3a30*/  MOV R7, R23 ;  /* 0x0000001700077202 */ /* 0x000fe40000000f00 */
[----:B------:R-:W-:Y:S02]  /*3a40*/  PRMT R27, R6, 0x5410, R3 ;  /* 0x00005410061b7816 */ /* 0x000fe40000000003 */
[----:B------:R-:W-:Y:S01]  /*3a50*/  PRMT R28, R10, 0x5410, R7 ;  /* 0x000054100a1c7816 */ /* 0x000fe20000000007 */
[----:B------:R-:W-:-:S05]  /*3a60*/  @P3 BRA `(.L_x_247) ;  /* 0x0000074000003947 */ /* 0x000fca0003800000 */
[----:B------:R-:W-:Y:S01]  /*3a70*/  ISETP.NE.AND P0, PT, R80, RZ, PT ;  /* 0x000000ff5000720c */ /* 0x000fe20003f05270 */
[----:B------:R-:W-:Y:S01]  /*3a80*/  @!UPT UIADD3 URZ, URZ, URZ, URZ ;  /* 0x0000003f3f3ff290 */ /* 0x000fe2000fffe03f */
[----:B------:R-:W-:Y:S11]  /*3a90*/  BSSY B0, `(.L_x_248) ;  /* 0x0000038000007945 */ /* 0x000ff60003800000 */
[----:B------:R-:W-:-:S05]  /*3aa0*/  @P0 BRA `(.L_x_249) ;  /* 0x0000036000000947 */ /* 0x000fca0003800000 */
[C---:B---3--:R-:W-:Y:S01]  /*3ab0*/  LEA R52, P0, R84.reuse, R54, 0x1 ;  /* 0x0000003654347211 */ /* 0x048fe200078008ff */
[----:B------:R-:W3:Y:S03]  /*3ac0*/  LDS.128 R12, [R248+0x2800] ;  /* 0x00280000f80c7984 */ /* 0x000ee60000000c00 */
[----:B--2---:R-:W-:Y:S02]  /*3ad0*/  LEA.HI.X R53, R84, R55, R85, 0x1, P0 ;  /* 0x0000003754357211 */ /* 0x004fe400000f0c55 */
[----:B------:R-:W-:Y:S11]  /*3ae0*/  ISETP.GE.AND P0, PT, R86, c[0x0][0x27c], PT ;  /* 0x00009f0056007a0c */ /* 0x000ff60003f06270 */
[----:B------:R-:W-:Y:S02]  /*3af0*/  @!UPT UIADD3 URZ, URZ, URZ, URZ ;  /* 0x0000003f3f3ff290 */ /* 0x000fe4000fffe03f */
[----:B------:R-:W-:Y:S01]  /*3b00*/  @!P0 HADD2.F32 R3, -RZ, R11.H0_H0 ;  /* 0x2000000bff038230 */ /* 0x000fe20000004100 */
[--C-:B------:R-:W-:Y:S01]  /*3b10*/  @!P0 SHF.R.U64 R7, R4, 0x10, R5.reuse ;  /* 0x0000001004078819 */ /* 0x100fe20000001205 */
[----:B------:R-:W-:Y:S01]  /*3b20*/  @!P0 HADD2.F32 R30, -RZ, R30.H0_H0 ;  /* 0x2000001eff1e8230 */ /* 0x000fe20000004100 */
[----:B------:R-:W-:Y:S02]  /*3b30*/  @!P0 SHF.R.U32.HI R10, RZ, 0x10, R5 ;  /* 0x00000010ff0a8819 */ /* 0x000fe40000011605 */
[--C-:B------:R-:W-:Y:S02]  /*3b40*/  @!P0 SHF.R.U64 R34, R32, 0x10, R33.reuse ;  /* 0x0000001020228819 */ /* 0x100fe40000001221 */
[----:B------:R-:W-:Y:S05]  /*3b50*/  @!P0 SHF.R.U32.HI R35, RZ, 0x10, R33 ;  /* 0x00000010ff238819 */ /* 0x000fea0000011621 */
[----:B------:R-:W-:Y:S01]  /*3b60*/  @!P0 HADD2.F32 R35, -RZ, R35.H0_H0 ;  /* 0x20000023ff238230 */ /* 0x000fe20000004100 */
[----:B---3--:R-:W-:Y:S02]  /*3b70*/  @!P0 MOV R6, R12 ;  /* 0x0000000c00068202 */ /* 0x008fe40000000f00 */
[----:B------:R-:W-:Y:S03]  /*3b80*/  @!P0 MOV R5, R13 ;  /* 0x0000000d00058202 */ /* 0x000fe60000000f00 */
[--C-:B------:R-:W-:Y:S02]  /*3b90*/  @!P0 HADD2.F32 R29, -RZ, R6.reuse.H1_H1 ;  /* 0x30000006ff1d8230 */ /* 0x100fe40000004100 */
[----:B------:R-:W-:Y:S02]  /*3ba0*/  @!P0 HADD2.F32 R4, -RZ, R6.H0_H0 ;  /* 0x20000006ff048230 */ /* 0x000fe40000004100 */
[----:B------:R-:W-:Y:S01]  /*3bb0*/  @!P0 HADD2.F32 R6, -RZ, R7.H0_H0 ;  /* 0x20000007ff068230 */ /* 0x000fe20000004100 */
[CC--:B------:R-:W-:Y:S01]  /*3bc0*/  @!P0 FMUL.FTZ R33, R29.reuse, R3.reuse ;  /* 0x000000031d218220 */ /* 0x0c0fe20000410000 */
[--C-:B------:R-:W-:Y:S01]  /*3bd0*/  @!P0 HADD2.F32 R32, -RZ, R5.reuse.H1_H1 ;  /* 0x30000005ff208230 */ /* 0x100fe20000004100 */
[C---:B------:R-:W-:Y:S01]  /*3be0*/  @!P0 FMUL.FTZ R3, R4.reuse, R3 ;  /* 0x0000000304038220 */ /* 0x040fe20000410000 */
[----:B------:R-:W-:Y:S01]  /*3bf0*/  @!P0 HADD2.F32 R5, -RZ, R5.H0_H0 ;  /* 0x20000005ff058230 */ /* 0x000fe20000004100 */
[----:B------:R-:W-:Y:S01]  /*3c00*/  @!P0 FFMA.FTZ R58, R4, R30, -R33 ;  /* 0x0000001e043a8223 */ /* 0x000fe20000010821 */
[----:B------:R-:W-:Y:S01]  /*3c10*/  @!P0 MOV R7, R14 ;  /* 0x0000000e00078202 */ /* 0x000fe20000000f00 */
[----:B------:R-:W-:Y:S01]  /*3c20*/  @!P0 FFMA.FTZ R3, R29, R30, R3 ;  /* 0x0000001e1d038223 */ /* 0x000fe20000010003 */
[----:B------:R-:W-:Y:S01]  /*3c30*/  @!P0 HADD2.F32 R33, -RZ, R34.H0_H0 ;  /* 0x20000022ff218230 */ /* 0x000fe20000004100 */
[CC--:B------:R-:W-:Y:S01]  /*3c40*/  @!P0 FMUL.FTZ R34, R32.reuse, R6.reuse ;  /* 0x0000000620228220 */ /* 0x0c0fe20000410000 */
[----:B------:R-:W-:Y:S01]  /*3c50*/  @!P0 HADD2.F32 R30, -RZ, R46.H0_H0 ;  /* 0x2000002eff1e8230 */ /* 0x000fe20000004100 */
[C---:B------:R-:W-:Y:S01]  /*3c60*/  @!P0 FMUL.FTZ R4, R5.reuse, R6 ;  /* 0x0000000605048220 */ /* 0x040fe20000410000 */
[----:B------:R-:W-:Y:S01]  /*3c70*/  @!P0 MOV R6, R15 ;  /* 0x0000000f00068202 */ /* 0x000fe20000000f00 */
[-C--:B------:R-:W-:Y:S01]  /*3c80*/  @!P0 FFMA.FTZ R57, R5, R33.reuse, -R34 ;  /* 0x0000002105398223 */ /* 0x080fe20000010822 */
[----:B------:R-:W-:Y:S01]  /*3c90*/  @!P0 HADD2.F32 R29, -RZ, R7.H1_H1 ;  /* 0x30000007ff1d8230 */ /* 0x000fe20000004100 */
[----:B------:R-:W-:Y:S01]  /*3ca0*/  @!P0 FFMA.FTZ R4, R32, R33, R4 ;  /* 0x0000002120048223 */ /* 0x000fe20000010004 */
[----:B------:R-:W-:Y:S02]  /*3cb0*/  @!P0 HADD2.F32 R5, -RZ, R11.H1_H1 ;  /* 0x3000000bff058230 */ /* 0x000fe40000004100 */
[----:B------:R-:W-:Y:S02]  /*3cc0*/  @!P0 HADD2.F32 R11, -RZ, R10.H0_H0 ;  /* 0x2000000aff0b8230 */ /* 0x000fe40000004100 */
[----:B------:R-:W-:Y:S01]  /*3cd0*/  @!P0 F2FP.PACK_AB R4, R4, R57 ;  /* 0x000000390404823e */ /* 0x000fe200000000ff */
[----:B------:R-:W-:Y:S02]  /*3ce0*/  @!P0 HADD2.F32 R10, -RZ, R7.H0_H0 ;  /* 0x20000007ff0a8230 */ /* 0x000fe40000004100 */
[--C-:B------:R-:W-:Y:S01]  /*3cf0*/  @!P0 HADD2.F32 R7, -RZ, R6.reuse.H0_H0 ;  /* 0x20000006ff078230 */ /* 0x100fe20000004100 */
[----:B------:R-:W-:Y:S01]  /*3d00*/  @!P0 MOV R13, R4 ;  /* 0x00000004000d8202 */ /* 0x000fe20000000f00 */
[----:B------:R-:W-:Y:S01]  /*3d10*/  @!P0 HADD2.F32 R34, -RZ, R6.H1_H1 ;  /* 0x30000006ff228230 */ /* 0x000fe20000004100 */
[-C--:B------:R-:W-:Y:S02]  /*3d20*/  @!P0 FMUL.FTZ R6, R29, R5.reuse ;  /* 0x000000051d068220 */ /* 0x080fe40000410000 */
[C---:B------:R-:W-:Y:S02]  /*3d30*/  @!P0 FMUL.FTZ R5, R10.reuse, R5 ;  /* 0x000000050a058220 */ /* 0x040fe40000410000 */
[-C--:B------:R-:W-:Y:S02]  /*3d40*/  @!P0 FFMA.FTZ R10, R10, R30.reuse, -R6 ;  /* 0x0000001e0a0a8223 */ /* 0x080fe40000010806 */
[-C--:B------:R-:W-:Y:S02]  /*3d50*/  @!P0 FMUL.FTZ R6, R7, R11.reuse ;  /* 0x0000000b07068220 */ /* 0x080fe40000410000 */
[C---:B------:R-:W-:Y:S02]  /*3d60*/  @!P0 FMUL.FTZ R56, R34.reuse, R11 ;  /* 0x0000000b22388220 */ /* 0x040fe40000410000 */
[----:B------:R-:W-:Y:S02]  /*3d70*/  @!P0 FFMA.FTZ R5, R29, R30, R5 ;  /* 0x0000001e1d058223 */ /* 0x000fe40000010005 */
[-C--:B------:R-:W-:Y:S01]  /*3d80*/  @!P0 FFMA.FTZ R56, R7, R35.reuse, -R56 ;  /* 0x0000002307388223 */ /* 0x080fe20000010838 */
[----:B------:R-:W-:Y:S01]  /*3d90*/  @!P0 F2FP.PACK_AB R7, R3, R58 ;  /* 0x0000003a0307823e */ /* 0x000fe200000000ff */
[----:B------:R-:W-:Y:S01]  /*3da0*/  @!P0 FFMA.FTZ R6, R34, R35, R6 ;  /* 0x0000002322068223 */ /* 0x000fe20000010006 */
[----:B------:R-:W-:Y:S02]  /*3db0*/  @!P0 F2FP.PACK_AB R5, R5, R10 ;  /* 0x0000000a0505823e */ /* 0x000fe400000000ff */
[----:B------:R-:W-:Y:S02]  /*3dc0*/  @!P0 MOV R12, R7 ;  /* 0x00000007000c8202 */ /* 0x000fe40000000f00 */
[----:B------:R-:W-:Y:S02]  /*3dd0*/  @!P0 F2FP.PACK_AB R3, R6, R56 ;  /* 0x000000380603823e */ /* 0x000fe400000000ff */
[----:B------:R-:W-:Y:S02]  /*3de0*/  @!P0 MOV R14, R5 ;  /* 0x00000005000e8202 */ /* 0x000fe40000000f00 */
[----:B------:R-:W-:Y:S05]  /*3df0*/  @!P0 MOV R15, R3 ;  /* 0x00000003000f8202 */ /* 0x000fea0000000f00 */
[----:B------:R2:W-:Y:S02]  /*3e00*/  ST.E.128 [R52.64], R12 ;  /* 0x0000000c34007985 */ /* 0x0005e4000c101d08 */
.L_x_249:
[----:B------:R-:W-:Y:S05]  /*3e10*/  BSYNC B0 ;  /* 0x0000000000007941 */ /* 0x000fea0003800000 */
.L_x_248:
[----:B------:R-:W-:Y:S11]  /*3e20*/  ISETP.NE.AND P0, PT, R105, RZ, PT ;  /* 0x000000ff6900720c */ /* 0x000ff60003f05270 */
[----:B------:R-:W-:Y:S02]  /*3e30*/  @!UPT UIADD3 URZ, URZ, URZ, URZ ;  /* 0x0000003f3f3ff290 */ /* 0x000fe4000fffe03f */
[----:B------:R-:W-:-:S05]  /*3e40*/  @P0 BRA `(.L_x_247) ;  /* 0x0000036000000947 */ /* 0x000fca0003800000 */
[C---:B---3--:R-:W-:Y:S01]  /*3e50*/  LEA R34, P0, R208.reuse, R54, 0x1 ;  /* 0x00000036d0227211 */ /* 0x048fe200078008ff */
[----:B--2---:R-:W2:Y:S03]  /*3e60*/  LDS.128 R12, [R249+0x2800] ;  /* 0x00280000f90c7984 */ /* 0x004ea60000000c00 */
[----:B------:R-:W-:Y:S02]  /*3e70*/  LEA.HI.X R35, R208, R55, R250, 0x1, P0 ;  /* 0x00000037d0237211 */ /* 0x000fe400000f0cfa */
[----:B------:R-:W-:Y:S11]  /*3e80*/  ISETP.GE.AND P0, PT, R88, c[0x0][0x27c], PT ;  /* 0x00009f0058007a0c */ /* 0x000ff60003f06270 */
[----:B------:R-:W-:Y:S02]  /*3e90*/  @!UPT UIADD3 URZ, URZ, URZ, URZ ;  /* 0x0000003f3f3ff290 */ /* 0x000fe4000fffe03f */
[----:B------:R-:W-:Y:S01]  /*3ea0*/  @!P0 HADD2.F32 R3, -RZ, R24.H0_H0 ;  /* 0x20000018ff038230 */ /* 0x000fe20000004100 */
[----:B------:R-:W-:Y:S02]  /*3eb0*/  @!P0 SHF.R.U64 R6, R8, 0x10, R9 ;  /* 0x0000001008068819 */ /* 0x000fe40000001209 */
[----:B------:R-:W-:Y:S02]  /*3ec0*/  @!P0 SHF.R.U64 R11, R36, 0x10, R37 ;  /* 0x00000010240b8819 */ /* 0x000fe40000001225 */
[----:B------:R-:W-:Y:S01]  /*3ed0*/  @!P0 SHF.R.U32.HI R8, RZ, 0x10, R9 ;  /* 0x00000010ff088819 */ /* 0x000fe20000011609 */
[----:B------:R-:W-:Y:S01]  /*3ee0*/  @!P0 HADD2.F32 R9, -RZ, R46.H1_H1 ;  /* 0x3000002eff098230 */ /* 0x000fe20000004100 */
[----:B------:R-:W-:Y:S01]  /*3ef0*/  @!P0 SHF.R.U32.HI R32, RZ, 0x10, R37 ;  /* 0x00000010ff208819 */ /* 0x000fe20000011625 */
[----:B------:R-:W-:Y:S02]  /*3f00*/  @!P0 HADD2.F32 R6, -RZ, R6.H0_H0 ;  /* 0x20000006ff068230 */ /* 0x000fe40000004100 */
[----:B------:R-:W-:Y:S02]  /*3f10*/  @!P0 HADD2.F32 R11, -RZ, R11.H0_H0 ;  /* 0x2000000bff0b8230 */ /* 0x000fe40000004100 */
[----:B------:R-:W-:Y:S01]  /*3f20*/  @!P0 HADD2.F32 R32, -RZ, R32.H0_H0 ;  /* 0x20000020ff208230 */ /* 0x000fe20000004100 */
[----:B--2---:R-:W-:Y:S02]  /*3f30*/  @!P0 MOV R4, R12 ;  /* 0x0000000c00048202 */ /* 0x004fe40000000f00 */
[----:B------:R-:W-:Y:S03]  /*3f40*/  @!P0 MOV R5, R13 ;  /* 0x0000000d00058202 */ /* 0x000fe60000000f00 */
[--C-:B------:R-:W-:Y:S02]  /*3f50*/  @!P0 HADD2.F32 R7, -RZ, R4.reuse.H1_H1 ;  /* 0x30000004ff078230 */ /* 0x100fe40000004100 */
[----:B------:R-:W-:Y:S02]  /*3f60*/  @!P0 HADD2.F32 R4, -RZ, R4.H0_H0 ;  /* 0x20000004ff048230 */ /* 0x000fe40000004100 */
[--C-:B------:R-:W-:Y:S01]  /*3f70*/  @!P0 HADD2.F32 R10, -RZ, R5.reuse.H1_H1 ;  /* 0x30000005ff0a8230 */ /* 0x100fe20000004100 */
[CC--:B------:R-:W-:Y:S01]  /*3f80*/  @!P0 FMUL.FTZ R29, R7.reuse, R3.reuse ;  /* 0x00000003071d8220 */ /* 0x0c0fe20000410000 */
[----:B------:R-:W-:Y:S01]  /*3f90*/  @!P0 HADD2.F32 R5, -RZ, R5.H0_H0 ;  /* 0x20000005ff058230 */ /* 0x000fe20000004100 */
[C---:B------:R-:W-:Y:S02]  /*3fa0*/  @!P0 FMUL.FTZ R3, R4.reuse, R3 ;  /* 0x0000000304038220 */ /* 0x040fe40000410000 */
[-C--:B------:R-:W-:Y:S02]  /*3fb0*/  @!P0 FFMA.FTZ R37, R4, R9.reuse, -R29 ;  /* 0x0000000904258223 */ /* 0x080fe4000001081d */
[----:B------:R-:W-:Y:S01]  /*3fc0*/  @!P0 FFMA.FTZ R3, R7, R9, R3 ;  /* 0x0000000907038223 */ /* 0x000fe20000010003 */
[----:B------:R-:W-:Y:S01]  /*3fd0*/  @!P0 MOV R7, R14 ;  /* 0x0000000e00078202 */ /* 0x000fe20000000f00 */
[CC--:B------:R-:W-:Y:S01]  /*3fe0*/  @!P0 FMUL.FTZ R29, R10.reuse, R6.reuse ;  /* 0x000000060a1d8220 */ /* 0x0c0fe20000410000 */
[----:B------:R-:W-:Y:S01]  /*3ff0*/  @!P0 HADD2.F32 R9, -RZ, R8.H0_H0 ;  /* 0x20000008ff098230 */ /* 0x000fe20000004100 */
[C---:B------:R-:W-:Y:S01]  /*4000*/  @!P0 FMUL.FTZ R4, R5.reuse, R6 ;  /* 0x0000000605048220 */ /* 0x040fe20000410000 */
[----:B------:R-:W-:Y:S01]  /*4010*/  @!P0 MOV R6, R15 ;  /* 0x0000000f00068202 */ /* 0x000fe20000000f00 */
[-C--:B------:R-:W-:Y:S01]  /*4020*/  @!P0 FFMA.FTZ R36, R5, R11.reuse, -R29 ;  /* 0x0000000b05248223 */ /* 0x080fe2000001081d */
[----:B------:R-:W-:Y:S01]  /*4030*/  @!P0 HADD2.F32 R5, -RZ, R24.H1_H1 ;  /* 0x30000018ff058230 */ /* 0x000fe20000004100 */
[----:B------:R-:W-:Y:S01]  /*4040*/  @!P0 FFMA.FTZ R4, R10, R11, R4 ;  /* 0x0000000b0a048223 */ /* 0x000fe20000010004 */
[--C-:B------:R-:W-:Y:S02]  /*4050*/  @!P0 HADD2.F32 R24, -RZ, R7.reuse.H1_H1 ;  /* 0x30000007ff188230 */ /* 0x100fe40000004100 */
[----:B------:R-:W-:Y:S02]  /*4060*/  @!P0 HADD2.F32 R8, -RZ, R7.H0_H0 ;  /* 0x20000007ff088230 */ /* 0x000fe40000004100 */
[----:B------:R-:W-:Y:S01]  /*4070*/  @!P0 F2FP.PACK_AB R4, R4, R36 ;  /* 0x000000240404823e */ /* 0x000fe200000000ff */
[--C-:B------:R-:W-:Y:S02]  /*4080*/  @!P0 HADD2.F32 R7, -RZ, R6.reuse.H0_H0 ;  /* 0x20000006ff078230 */ /* 0x100fe40000004100 */
[----:B------:R-:W-:Y:S01]  /*4090*/  @!P0 HADD2.F32 R29, -RZ, R47.H0_H0 ;  /* 0x2000002fff1d8230 */ /* 0x000fe20000004100 */
[----:B------:R-:W-:Y:S01]  /*40a0*/  @!P0 MOV R13, R4 ;  /* 0x00000004000d8202 */ /* 0x000fe20000000f00 */
[----:B------:R-:W-:Y:S01]  /*40b0*/  @!P0 HADD2.F32 R30, -RZ, R6.H1_H1 ;  /* 0x30000006ff1e8230 */ /* 0x000fe20000004100 */
[-C--:B------:R-:W-:Y:S02]  /*40c0*/  @!P0 FMUL.FTZ R6, R24, R5.reuse ;  /* 0x0000000518068220 */ /* 0x080fe40000410000 */
[C---:B------:R-:W-:Y:S02]  /*40d0*/  @!P0 FMUL.FTZ R5, R8.reuse, R5 ;  /* 0x0000000508058220 */ /* 0x040fe40000410000 */
[----:B------:R-:W-:Y:S02]  /*40e0*/  @!P0 FFMA.FTZ R8, R8, R29, -R6 ;  /* 0x0000001d08088223 */ /* 0x000fe40000010806 */
[CC--:B------:R-:W-:Y:S02]  /*40f0*/  @!P0 FMUL.FTZ R6, R7.reuse, R9.reuse ;  /* 0x0000000907068220 */ /* 0x0c0fe40000410000 */
[----:B------:R-:W-:Y:S02]  /*4100*/  @!P0 FMUL.FTZ R33, R30, R9 ;  /* 0x000000091e218220 */ /* 0x000fe40000410000 */
        /* <DEDUP_REMOVED lines=10> */
.L_x_247:
[----:B------:R-:W-:Y:S05]  /*41b0*/  BSYNC B1 ;  /* 0x0000000000017941 */ /* 0x000fea0003800000 */
.L_x_246:
[----:B--2---:R2:W4:Y:S01]  /*41c0*/  SHFL.IDX PT, R34, R70, 0x1, 0x1c1f ;  /* 0x003c1f0046227f89 */ /* 0x00452200000e0000 */
[----:B------:R-:W-:Y:S03]  /*41d0*/  BSSY B1, `(.L_x_250) ;  /* 0x0000077000017945 */ /* 0x000fe60003800000 */
[----:B------:R2:W1:Y:S01]  /*41e0*/  SHFL.IDX PT, R30, R71, 0x1, 0x1c1f ;  /* 0x003c1f00471e7f89 */ /* 0x00046200000e0000 */
[----:B------:R-:W-:-:S05]  /*41f0*/  @P4 BRA `(.L_x_251) ;  /* 0x0000074000004947 */ /* 0x000fca0003800000 */
[----:B------:R-:W-:Y:S01]  /*4200*/  ISETP.NE.AND P0, PT, R80, RZ, PT ;  /* 0x000000ff5000720c */ /* 0x000fe20003f05270 */
[----:B------:R-:W-:Y:S01]  /*4210*/  @!UPT UIADD3 URZ, URZ, URZ, URZ ;  /* 0x0000003f3f3ff290 */ /* 0x000fe2000fffe03f */
[----:B------:R-:W-:Y:S11]  /*4220*/  BSSY B0, `(.L_x_252) ;  /* 0x0000038000007945 */ /* 0x000ff60003800000 */
[----:B------:R-:W-:-:S05]  /*4230*/  @P0 BRA `(.L_x_253) ;  /* 0x0000036000000947 */ /* 0x000fca0003800000 */
[C---:B-1----:R-:W-:Y:S01]  /*4240*/  LEA R32, P0, R84.reuse, R30, 0x1 ;  /* 0x0000001e54207211 */ /* 0x042fe200078008ff */
[----:B------:R-:W1:Y:S03]  /*4250*/  LDS.128 R8, [R248+0x3800] ;  /* 0x00380000f8087984 */ /* 0x000e660000000c00 */
[----:B----4-:R-:W-:Y:S02]  /*4260*/  LEA.HI.X R33, R84, R34, R85, 0x1, P0 ;  /* 0x0000002254217211 */ /* 0x010fe400000f0c55 */
[----:B------:R-:W-:Y:S11]  /*4270*/  ISETP.GE.AND P0, PT, R86, c[0x0][0x27c], PT ;  /* 0x00009f0056007a0c */ /* 0x000ff60003f06270 */
[----:B------:R-:W-:Y:S02]  /*4280*/  @!UPT UIADD3 URZ, URZ, URZ, URZ ;  /* 0x0000003f3f3ff290 */ /* 0x000fe4000fffe03f */
[----:B------:R-:W-:Y:S01]  /*4290*/  @!P0 HADD2.F32 R3, -RZ, R25.H0_H0 ;  /* 0x20000019ff038230 */ /* 0x000fe20000004100 */
[----:B------:R-:W-:Y:S01]  /*42a0*/  @!P0 SHF.R.U64 R6, R16, 0x10, R17 ;  /* 0x0000001010068819 */ /* 0x000fe20000001211 */
[----:B------:R-:W-:Y:S01]  /*42b0*/  @!P0 HADD2.F32 R12, -RZ, R47.H1_H1 ;  /* 0x3000002fff0c8230 */ /* 0x000fe20000004100 */
[----:B------:R-:W-:Y:S02]  /*42c0*/  @!P0 SHF.R.U64 R15, R38, 0x10, R39 ;  /* 0x00000010260f8819 */ /* 0x000fe40000001227 */
[----:B------:R-:W-:Y:S01]  /*42d0*/  @!P0 SHF.R.U32.HI R13, RZ, 0x10, R17 ;  /* 0x00000010ff0d8819 */ /* 0x000fe20000011611 */
[----:B------:R-:W-:Y:S01]  /*42e0*/  @!P0 HADD2.F32 R6, -RZ, R6.H0_H0 ;  /* 0x20000006ff068230 */ /* 0x000fe20000004100 */
[----:B------:R-:W-:Y:S01]  /*42f0*/  @!P0 SHF.R.U32.HI R29, RZ, 0x10, R39 ;  /* 0x00000010ff1d8819 */ /* 0x000fe20000011627 */
[----:B------:R-:W-:Y:S02]  /*4300*/  @!P0 HADD2.F32 R15, -RZ, R15.H0_H0 ;  /* 0x2000000fff0f8230 */ /* 0x000fe40000004100 */
[----:B------:R-:W-:Y:S02]  /*4310*/  @!P0 HADD2.F32 R17, -RZ, R48.H0_H0 ;  /* 0x20000030ff118230 */ /* 0x000fe40000004100 */
[----:B------:R-:W-:Y:S01]  /*4320*/  @!P0 HADD2.F32 R13, -RZ, R13.H0_H0 ;  /* 0x2000000dff0d8230 */ /* 0x000fe20000004100 */
[----:B-1----:R-:W-:Y:S02]  /*4330*/  @!P0 MOV R4, R8 ;  /* 0x0000000800048202 */ /* 0x002fe40000000f00 */
        /* <DEDUP_REMOVED lines=10> */
[CC--:B------:R-:W-:Y:S02]  /*43e0*/  @!P0 FMUL.FTZ R16, R14.reuse, R6.reuse ;  /* 0x000000060e108220 */ /* 0x0c0fe40000410000 */
        /* <DEDUP_REMOVED lines=8> */
[--C-:B------:R-:W-:Y:S02]  /*4470*/  @!P0 HADD2.F32 R7, -RZ, R6.reuse.H0_H0 ;  /* 0x20000006ff078230 */ /* 0x100fe40000004100 */
[----:B------:R-:W-:Y:S01]  /*4480*/  @!P0 HADD2.F32 R24, -RZ, R6.H1_H1 ;  /* 0x30000006ff188230 */ /* 0x000fe20000004100 */
[-C--:B------:R-:W-:Y:S01]  /*4490*/  @!P0 FMUL.FTZ R6, R16, R5.reuse ;  /* 0x0000000510068220 */ /* 0x080fe20000410000 */
[----:B------:R-:W-:Y:S01]  /*44a0*/  @!P0 MOV R9, R4 ;  /* 0x0000000400098202 */ /* 0x000fe20000000f00 */
[C---:B------:R-:W-:Y:S01]  /*44b0*/  @!P0 FMUL.FTZ R5, R12.reuse, R5 ;  /* 0x000000050c058220 */ /* 0x040fe20000410000 */
[----:B------:R-:W-:Y:S01]  /*44c0*/  @!P0 HADD2.F32 R25, -RZ, R29.H0_H0 ;  /* 0x2000001dff198230 */ /* 0x000fe20000004100 */
        /* <DEDUP_REMOVED lines=13> */
.L_x_253:
[----:B------:R-:W-:Y:S05]  /*45a0*/  BSYNC B0 ;  /* 0x0000000000007941 */ /* 0x000fea0003800000 */
.L_x_252:
[----:B------:R-:W-:Y:S11]  /*45b0*/  ISETP.NE.AND P0, PT, R105, RZ, PT ;  /* 0x000000ff6900720c */ /* 0x000ff60003f05270 */
[----:B------:R-:W-:Y:S02]  /*45c0*/  @!UPT UIADD3 URZ, URZ, URZ, URZ ;  /* 0x0000003f3f3ff290 */ /* 0x000fe4000fffe03f */
        /* <DEDUP_REMOVED lines=9> */
[----:B------:R-:W-:Y:S01]  /*4660*/  @!P0 SHF.R.U64 R15, R40, 0x10, R41 ;  /* 0x00000010280f8819 */ /* 0x000fe20000001229 */
[----:B------:R-:W-:Y:S01]  /*4670*/  @!P0 HADD2.F32 R17, -RZ, R49.H0_H0 ;  /* 0x20000031ff118230 */ /* 0x000fe20000004100 */
        /* <DEDUP_REMOVED lines=21> */
[--C-:B------:R-:W-:Y:S01]  /*47d0*/  @!P0 HADD2.F32 R16, -RZ, R7.reuse.H1_H1 ;  /* 0x30000007ff108230 */ /* 0x100fe20000004100 */
        /* <DEDUP_REMOVED lines=22> */
.L_x_251:
[----:B------:R-:W-:Y:S05]  /*4940*/  BSYNC B1 ;  /* 0x0000000000017941 */ /* 0x000fea0003800000 */
.L_x_250:
[----:B------:R2:W4:Y:S04]  /*4950*/  SHFL.IDX PT, R29, R70, 0x2, 0x1c1f ;  /* 0x005c1f00461d7f89 */ /* 0x00052800000e0000 */
[----:B------:R2:W3:Y:S01]  /*4960*/  SHFL.IDX PT, R26, R71, 0x2, 0x1c1f ;  /* 0x005c1f00471a7f89 */ /* 0x0004e200000e0000 */
[----:B------:R-:W-:-:S05]  /*4970*/  @P2 BRA `(.L_x_254) ;  /* 0x0000281000002947 */ /* 0x000fca0003800000 */
[----:B------:R-:W-:Y:S01]  /*4980*/  ISETP.NE.AND P0, PT, R80, RZ, PT ;  /* 0x000000ff5000720c */ /* 0x000fe20003f05270 */
[----:B------:R-:W-:Y:S01]  /*4990*/  @!UPT UIADD3 URZ, URZ, URZ, URZ ;  /* 0x0000003f3f3ff290 */ /* 0x000fe2000fffe03f */
[----:B------:R-:W-:Y:S11]  /*49a0*/  BSSY B0, `(.L_x_255) ;  /* 0x0000038000007945 */ /* 0x000ff60003800000 */
[----:B------:R-:W-:-:S05]  /*49b0*/  @P0 BRA `(.L_x_256) ;  /* 0x0000036000000947 */ /* 0x000fca0003800000 */
[C---:B-1-3--:R-:W-:Y:S01]  /*49c0*/  LEA R24, P0, R84.reuse, R26, 0x1 ;  /* 0x0000001a54187211 */ /* 0x04afe200078008ff */
        /* <DEDUP_REMOVED lines=53> */
.L_x_256:
[----:B------:R-:W-:Y:S05]  /*4d20*/  BSYNC B0 ;  /* 0x0000000000007941 */ /* 0x000fea0003800000 */
.L_x_255:
[----:B------:R-:W-:Y:S11]  /*4d30*/  ISETP.NE.AND P0, PT, R105, RZ, PT ;  /* 0x000000ff6900720c */ /* 0x000ff60003f05270 */
[----:B------:R-:W-:Y:S02]  /*4d40*/  @!UPT UIADD3 URZ, URZ, URZ, URZ ;  /* 0x0000003f3f3ff290 */ /* 0x000fe4000fffe03f */
        /* <DEDUP_REMOVED lines=54> */
[----:B------:R1:W-:Y:S01]  /*50b0*/  ST.E.128 [R24.64], R8 ;  /* 0x0000000818007985 */ /* 0x0003e2000c101d08 */
[----:B------:R-:W-:-:S05]  /*50c0*/  BRA `(.L_x_254) ;  /* 0x000020c000007947 */ /* 0x000fca0003800000 */
.L_x_239:
[C---:B------:R-:W-:Y:S01]  /*50d0*/  IADD3 R158, R93.reuse, 0x20, RZ ;  /* 0x000000205d9e7810 */ /* 0x040fe20007ffe0ff */
[----:B------:R-:W-:Y:S01]  /*50e0*/  CS2R R22, SRZ ;  /* 0x0000000000167805 */ /* 0x000fe2000001ff00 */
[----:B------:R-:W-:Y:S01]  /*50f0*/  IADD3 R157, R93, 0x40, RZ ;  /* 0x000000405d9d7810 */ /* 0x000fe20007ffe0ff */
[----:B------:R-:W-:Y:S01]  /*5100*/  CS2R R20, SRZ ;  /* 0x0000000000147805 */ /* 0x000fe2000001ff00 */
[----:B------:R-:W-:Y:S01]  /*5110*/  ISETP.GE.AND P0, PT, R158, R63, PT ;  /* 0x0000003f9e00720c */ /* 0x000fe20003f06270 */
[----:B------:R-:W-:Y:S01]  /*5120*/  CS2R R54, SRZ ;  /* 0x0000000000367805 */ /* 0x000fe2000001ff00 */
[----:B------:R-:W-:Y:S01]  /*5130*/  ISETP.NE.AND P5, PT, R80, RZ, PT ;  /* 0x000000ff5000720c */ /* 0x000fe20003fa5270 */
[----:B------:R-:W-:Y:S01]  /*5140*/  CS2R R52, SRZ ;  /* 0x0000000000347805 */ /* 0x000fe2000001ff00 */
[----:B------:R-:W-:Y:S01]  /*5150*/  ISETP.GE.OR P2, PT, R84, c[0x0][0x27c], P0 ;  /* 0x00009f0054007a0c */ /* 0x000fe20000746670 */
[----:B------:R-:W-:Y:S01]  /*5160*/  CS2R R26, SRZ ;  /* 0x00000000001a7805 */ /* 0x000fe2000001ff00 */
[----:B------:R-:W-:Y:S01]  /*5170*/  ISETP.NE.AND P4, PT, R124, RZ, PT ;  /* 0x000000ff7c00720c */ /* 0x000fe20003f85270 */
[----:B------:R-:W-:Y:S01]  /*5180*/  CS2R R24, SRZ ;  /* 0x0000000000187805 */ /* 0x000fe2000001ff00 */
[----:B------:R-:W-:Y:S01]  /*5190*/  IADD3 R128, -R141, c[0x0][0x1d4], RZ ;  /* 0x000075008d807a10 */ /* 0x000fe20007ffe1ff */
[----:B------:R-:W-:Y:S01]  /*51a0*/  CS2R R50, SRZ ;  /* 0x0000000000327805 */ /* 0x000fe2000001ff00 */
[----:B------:R-:W-:Y:S01]  /*51b0*/  CS2R R48, SRZ ;  /* 0x0000000000307805 */ /* 0x000fe2000001ff00 */
[----:B------:R-:W-:Y:S01]  /*51c0*/  CS2R R34, SRZ ;  /* 0x0000000000227805 */ /* 0x000fe2000001ff00 */
[----:B------:R-:W-:Y:S01]  /*51d0*/  CS2R R32, SRZ ;  /* 0x0000000000207805 */ /* 0x000fe2000001ff00 */
[----:B------:R1:W2:Y:S01]  /*51e0*/  SHFL.IDX PT, R61, R70, RZ, 0x1c1f ;  /* 0x001c1fff463d7589 */ /* 0x0002a200000e0000 */
[----:B------:R-:W-:Y:S03]  /*51f0*/  BSSY B0, `(.L_x_257) ;  /* 0x00000c2000007945 */ /* 0x000fe60003800000 */
[----:B------:R-:W-:Y:S04]  /*5200*/  @!P2 IADD3 R3, P1, P0, R90, R14, R153 ;  /* 0x0000000e5a03a210 */ /* 0x000fe8000783e099 */
[----:B------:R-:W-:Y:S01]  /*5210*/  @!P2 IADD3.X R4, R102, R28, R145, P1, P0 ;  /* 0x0000001c6604a210 */ /* 0x000fe20000fe0491 */
[----:B------:R1:W3:Y:S01]  /*5220*/  SHFL.IDX PT, R60, R71, RZ, 0x1c1f ;  /* 0x001c1fff473c7589 */ /* 0x0002e200000e0000 */
[----:B------:R-:W-:Y:S04]  /*5230*/  @!P2 IADD3 R5, P1, P0, R82, R12, R154 ;  /* 0x0000000c5205a210 */ /* 0x000fe8000783e09a */
[----:B------:R-:W-:Y:S02]  /*5240*/  @!P2 IADD3.X R10, R101, R29, R146, P1, P0 ;  /* 0x0000001d650aa210 */ /* 0x000fe40000fe0492 */
[----:B------:R-:W-:Y:S04]  /*5250*/  ISETP.GE.AND P0, PT, R157, R63, PT ;  /* 0x0000003f9d00720c */ /* 0x000fe80003f06270 */
[----:B------:R-:W-:Y:S11]  /*5260*/  ISETP.GE.OR P1, PT, R84, c[0x0][0x27c], P0 ;  /* 0x00009f0054007a0c */ /* 0x000ff60000726670 */
[----:B------:R-:W-:Y:S02]  /*5270*/  @!UPT UIADD3 URZ, URZ, URZ, URZ ;  /* 0x0000003f3f3ff290 */ /* 0x000fe4000fffe03f */
[----:B------:R-:W-:Y:S04]  /*5280*/  @!P1 IADD3 R8, P3, P0, R90, R151, R14 ;  /* 0x000000975a089210 */ /* 0x000fe8000787e00e */
[----:B------:R-:W-:Y:S02]  /*5290*/  @!P1 IADD3.X R11, R102, R139, R28, P3, P0 ;  /* 0x0000008b660b9210 */ /* 0x000fe40001fe041c */
[----:B------:R-:W-:Y:S04]  /*52a0*/  @!P1 IADD3 R9, P3, P0, R82, R152, R12 ;  /* 0x0000009852099210 */ /* 0x000fe8000787e00c */
[----:B------:R-:W-:Y:S02]  /*52b0*/  @!P1 IADD3.X R13, R101, R140, R29, P3, P0 ;  /* 0x0000008c650d9210 */ /* 0x000fe40001fe041d */
[C---:B------:R-:W-:Y:S04]  /*52c0*/  @!P2 LEA R6, P0, R3.reuse, c[0x0][0x270], 0x1 ;  /* 0x00009c000306aa11 */ /* 0x040fe800078008ff */
[----:B------:R-:W-:Y:S02]  /*52d0*/  @!P2 LEA.HI.X R7, R3, c[0x0][0x274], R4, 0x1, P0 ;  /* 0x00009d000307aa11 */ /* 0x000fe400000f0c04 */
[C---:B------:R-:W-:Y:S03]  /*52e0*/  @!P2 LEA R4, P0, R5.reuse, c[0x0][0x288], 0x1 ;  /* 0x0000a2000504aa11 */ /* 0x040fe600078008ff */
[----:B------:R4:W2:Y:S01]  /*52f0*/  @!P2 LDG.E.128 R48, [R6.64] ;  /* 0x000000080630a981 */ /* 0x0008a2000c1e1d00 */
[----:B------:R-:W-:Y:S02]  /*5300*/  @!P2 LEA.HI.X R5, R5, c[0x0][0x28c], R10, 0x1, P0 ;  /* 0x0000a3000505aa11 */ /* 0x000fe400000f0c0a */
[C---:B------:R-:W-:Y:S04]  /*5310*/  @!P1 LEA R10, P0, R8.reuse, c[0x0][0x270], 0x1 ;  /* 0x00009c00080a9a11 */ /* 0x040fe800078008ff */
[----:B------:R-:W-:Y:S01]  /*5320*/  @!P1 LEA.HI.X R11, R8, c[0x0][0x274], R11, 0x1, P0 ;  /* 0x00009d00080b9a11 */ /* 0x000fe200000f0c0b */
[----:B------:R1:W3:Y:S01]  /*5330*/  @!P2 LDG.E.128 R20, [R4.64] ;  /* 0x000000080414a981 */ /* 0x0002e2000c1e1d00 */
[C---:B------:R-:W-:Y:S04]  /*5340*/  @!P1 LEA R8, P0, R9.reuse, c[0x0][0x288], 0x1 ;  /* 0x0000a20009089a11 */ /* 0x040fe800078008ff */
[----:B------:R-:W-:Y:S02]  /*5350*/  @!P1 LEA.HI.X R9, R9, c[0x0][0x28c], R13, 0x1, P0 ;  /* 0x0000a30009099a11 */ /* 0x000fe400000f0c0d */
[-C--:B------:R-:W-:Y:S01]  /*5360*/  ISETP.GE.AND P0, PT, R93, R63.reuse, PT ;  /* 0x0000003f5d00720c */ /* 0x080fe20003f06270 */
[----:B------:R1:W3:Y:S03]  /*5370*/  @!P1 LDG.E.128 R52, [R10.64] ;  /* 0x000000080a349981 */ /* 0x0002e6000c1e1d00 */
[----:B------:R-:W-:Y:S05]  /*5380*/  ISETP.GE.OR P0, PT, R84, c[0x0][0x27c], P0 ;  /* 0x00009f0054007a0c */ /* 0x000fea0000706670 */
[----:B------:R1:W3:Y:S01]  /*5390*/  @!P1 LDG.E.128 R24, [R8.64] ;  /* 0x0000000808189981 */ /* 0x0002e2000c1e1d00 */
[----:B----4-:R-:W-:Y:S07]  /*53a0*/  CS2R R6, SRZ ;  /* 0x0000000000067805 */ /* 0x010fee000001ff00 */
[----:B------:R-:W-:Y:S05]  /*53b0*/  @!P0 IADD3 R3, P1, R90, R14, RZ ;  /* 0x0000000e5a038210 */ /* 0x000fea0007f3e0ff */
[----:B-1----:R-:W-:Y:S01]  /*53c0*/  @!P0 IMAD.X R4, R28, 0x1, R102, P1 ;  /* 0x000000011c048824 */ /* 0x002fe200008e0666 */
[C---:B------:R-:W-:Y:S04]  /*53d0*/  @!P0 LEA R10, P1, R3.reuse, c[0x0][0x270], 0x1 ;  /* 0x00009c00030a8a11 */ /* 0x040fe800078208ff */
[----:B------:R-:W-:Y:S02]  /*53e0*/  @!P0 LEA.HI.X R11, R3, c[0x0][0x274], R4, 0x1, P1 ;  /* 0x00009d00030b8a11 */ /* 0x000fe400008f0c04 */
[----:B------:R-:W-:Y:S03]  /*53f0*/  @!P0 IADD3 R3, P1, R82, R12, RZ ;  /* 0x0000000c52038210 */ /* 0x000fe60007f3e0ff */
[----:B------:R2:W5:Y:S02]  /*5400*/  @!P0 LDG.E.128 R32, [R10.64] ;  /* 0x000000080a208981 */ /* 0x000564000c1e1d00 */
[----:B------:R-:W-:Y:S01]  /*5410*/  @!P0 IMAD.X R4, R29, 0x1, R101, P1 ;  /* 0x000000011d048824 */ /* 0x000fe200008e0665 */
[C---:B------:R-:W-:Y:S04]  /*5420*/  @!P0 LEA R8, P1, R3.reuse, c[0x0][0x288], 0x1 ;  /* 0x0000a20003088a11 */ /* 0x040fe800078208ff */
[----:B------:R-:W-:Y:S02]  /*5430*/  @!P0 LEA.HI.X R9, R3, c[0x0][0x28c], R4, 0x1, P1 ;  /* 0x0000a30003098a11 */ /* 0x000fe400008f0c04 */
[----:B------:R-:W-:Y:S01]  /*5440*/  CS2R R4, SRZ ;  /* 0x0000000000047805 */ /* 0x000fe2000001ff00 */
[----:B------:R-:W-:Y:S05]  /*5450*/  ISETP.GE.AND P1, PT, R84, c[0x0][0x27c], PT ;  /* 0x00009f0054007a0c */ /* 0x000fea0003f26270 */
[----:B------:R1:W5:Y:S01]  /*5460*/  @!P0 LDG.E.128 R4, [R8.64] ;  /* 0x0000000808048981 */ /* 0x000362000c1e1d00 */
[----:B------:R-:W-:Y:S01]  /*5470*/  ISETP.GE.OR P0, PT, R93, R63, P5 ;  /* 0x0000003f5d00720c */ /* 0x000fe20002f06670 */
[----:B--2---:R-:W-:Y:S02]  /*5480*/  IMAD.MOV.U32 R10, RZ, RZ, R50 ;  /* 0x000000ffff0a7224 */ /* 0x004fe400078e0032 */
[----:B-1----:R-:W-:Y:S02]  /*5490*/  IMAD.MOV.U32 R9, RZ, RZ, R51 ;  /* 0x000000ffff097224 */ /* 0x002fe400078e0033 */
[----:B------:R-:W-:Y:S02]  /*54a0*/  IMAD.MOV.U32 R8, RZ, RZ, R48 ;  /* 0x000000ffff087224 */ /* 0x000fe400078e0030 */
[----:B------:R-:W-:Y:S01]  /*54b0*/  IMAD.MOV.U32 R3, RZ, RZ, R49 ;  /* 0x000000ffff037224 */ /* 0x000fe200078e0031 */
[----:B------:R-:W-:Y:S01]  /*54c0*/  PRMT R57, R9, 0x5410, R10 ;  /* 0x0000541009397816 */ /* 0x000fe2000000000a */
[----:B---3--:R-:W-:Y:S02]  /*54d0*/  IMAD.MOV.U32 R10, RZ, RZ, R22 ;  /* 0x000000ffff0a7224 */ /* 0x008fe400078e0016 */
[----:B------:R-:W-:Y:S01]  /*54e0*/  IMAD.MOV.U32 R9, RZ, RZ, R23 ;  /* 0x000000ffff097224 */ /* 0x000fe200078e0017 */
[----:B------:R-:W-:Y:S01]  /*54f0*/  PRMT R56, R8, 0x5410, R3 ;  /* 0x0000541008387816 */ /* 0x000fe20000000003 */
[----:B------:R-:W-:Y:S02]  /*5500*/  IMAD.MOV.U32 R8, RZ, RZ, R20 ;  /* 0x000000ffff087224 */ /* 0x000fe400078e0014 */
        /* <DEDUP_REMOVED lines=13> */
[----:B------:R-:W-:Y:S04]  /*55e0*/  PRMT R30, R9, 0x5410, R10 ;  /* 0x00005410091e7816 */ /* 0x000fe8000000000a */
[----:B------:R-:W-:Y:S01]  /*55f0*/  PRMT R29, R3, 0x5410, R8 ;  /* 0x00005410031d7816 */ /* 0x000fe20000000008 */
[----:B------:R-:W-:-:S05]  /*5600*/  @P0 BRA `(.L_x_258) ;  /* 0x0000080000000947 */ /* 0x000fca0003800000 */
[----:B-----5:R-:W-:Y:S01]  /*5610*/  IMAD.MOV.U32 R10, RZ, RZ, R5 ;  /* 0x000000ffff0a7224 */ /* 0x020fe200078e0005 */
[----:B------:R-:W-:Y:S01]  /*5620*/  SEL R3, R141, R128, !P4 ;  /* 0x000000808d037207 */ /* 0x000fe20006000000 */
[----:B------:R-:W2:Y:S01]  /*5630*/  LDL R16, [R1+0x38] ;  /* 0x0000380001107983 */ /* 0x000ea20000100800 */
[----:B------:R-:W-:Y:S01]  /*5640*/  MOV R11, R6 ;  /* 0x00000006000b7202 */ /* 0x000fe20000000f00 */
[----:B------:R-:W-:Y:S01]  /*5650*/  IMAD.MOV.U32 R13, RZ, RZ, R7 ;  /* 0x000000ffff0d7224 */ /* 0x000fe200078e0007 */
[----:B------:R-:W-:Y:S01]  /*5660*/  SHF.R.S32.HI R8, RZ, 0x1f, R3 ;  /* 0x0000001fff087819 */ /* 0x000fe20000011403 */
[----:B------:R-:W-:Y:S01]  /*5670*/  IMAD.MOV.U32 R38, RZ, RZ, R33 ;  /* 0x000000ffff267224 */ /* 0x000fe200078e0021 */
[----:B------:R-:W-:Y:S01]  /*5680*/  @!P1 SHF.R.U64 R12, R6, 0x10, R7 ;  /* 0x00000010060c9819 */ /* 0x000fe20000001207 */
[----:B------:R-:W-:Y:S01]  /*5690*/  IMAD.MOV.U32 R42, RZ, RZ, R35 ;  /* 0x000000ffff2a7224 */ /* 0x000fe200078e0023 */
[----:B------:R-:W-:Y:S01]  /*56a0*/  LEA.HI R3, R8, R3, RZ, 0x4 ;  /* 0x0000000308037211 */ /* 0x000fe200078f20ff */
[----:B------:R-:W3:Y:S01]  /*56b0*/  LDL R37, [R1+0x3c] ;  /* 0x00003c0001257983 */ /* 0x000ee20000100800 */
[----:B------:R-:W-:Y:S02]  /*56c0*/  MOV R8, R4 ;  /* 0x0000000400087202 */ /* 0x000fe40000000f00 */
[----:B------:R-:W-:Y:S01]  /*56d0*/  LEA.HI.SX32 R3, R3, R100, 0x1c ;  /* 0x0000006403037211 */ /* 0x000fe200078fe2ff */
[----:B------:R-:W1:Y:S01]  /*56e0*/  S2R R17, SR_TID.X ;  /* 0x0000000000117919 */ /* 0x000e620000002100 */
[----:B------:R-:W-:Y:S02]  /*56f0*/  @!P1 SHF.R.U64 R4, R4, 0x10, R5 ;  /* 0x0000001004049819 */ /* 0x000fe40000001205 */
[----:B------:R-:W-:Y:S02]  /*5700*/  SHF.L.U32 R62, R3, 0x3, RZ ;  /* 0x00000003033e7819 */ /* 0x000fe400000006ff */
[----:B------:R-:W-:Y:S01]  /*5710*/  @!P1 SHF.R.U32.HI R14, RZ, 0x10, R7 ;  /* 0x00000010ff0e9819 */ /* 0x000fe20000011607 */
[----:B------:R-:W-:Y:S01]  /*5720*/  @!P1 HADD2.F32 R4, -RZ, R4.H0_H0 ;  /* 0x20000004ff049230 */ /* 0x000fe20000004100 */
[----:B------:R-:W-:Y:S01]  /*5730*/  @!P1 SHF.R.U32.HI R9, RZ, 0x10, R5 ;  /* 0x00000010ff099819 */ /* 0x000fe20000011605 */
[----:B------:R-:W-:Y:S01]  /*5740*/  @!P1 HADD2.F32 R5, -RZ, R8.H0_H0 ;  /* 0x20000008ff059230 */ /* 0x000fe20000004100 */
[----:B------:R-:W-:Y:S02]  /*5750*/  @!P1 SHF.R.U32.HI R39, RZ, 0x10, R33 ;  /* 0x00000010ff279819 */ /* 0x000fe40000011621 */
[----:B------:R-:W-:Y:S02]  /*5760*/  LEA R64, P0, R78, R60, 0x1 ;  /* 0x0000003c4e407211 */ /* 0x000fe400078008ff */
[--C-:B------:R-:W-:Y:S02]  /*5770*/  @!P1 SHF.R.U64 R41, R34, 0x10, R35.reuse ;  /* 0x0000001022299819 */ /* 0x100fe40000001223 */
[----:B------:R-:W-:Y:S02]  /*5780*/  LEA.HI.X R65, R78, R61, R92, 0x1, P0 ;  /* 0x0000003d4e417211 */ /* 0x000fe400000f0c5c */
[C---:B------:R-:W-:Y:S02]  /*5790*/  ISETP.GE.AND P0, PT, R62.reuse, c[0x0][0x1d4], PT ;  /* 0x000075003e007a0c */ /* 0x040fe40003f06270 */
[----:B------:R-:W-:Y:S02]  /*57a0*/  @!P1 SHF.R.U32.HI R43, RZ, 0x10, R35 ;  /* 0x00000010ff2b9819 */ /* 0x000fe40000011623 */
[----:B------:R-:W-:Y:S09]  /*57b0*/  MOV R40, R34 ;  /* 0x0000002200287202 */ /* 0x000ff20000000f00 */
[----:B------:R-:W-:Y:S01]  /*57c0*/  @!P0 IMAD.WIDE R60, R62, 0x2, R60 ;  /* 0x000000023e3c8825 */ /* 0x000fe200078e023c */
[----:B-1----:R-:W-:Y:S04]  /*57d0*/  SHF.R.S32.HI R36, RZ, 0x1f, R17 ;  /* 0x0000001fff247819 */ /* 0x002fe80000011411 */
[----:B------:R-:W-:Y:S04]  /*57e0*/  LEA.HI R36, R36, R17, RZ, 0x5 ;  /* 0x0000001124247211 */ /* 0x000fe800078f28ff */
[----:B------:R-:W-:Y:S05]  /*57f0*/  SHF.R.S32.HI R36, RZ, 0x5, R36 ;  /* 0x00000005ff247819 */ /* 0x000fea0000011424 */
[----:B------:R-:W-:Y:S01]  /*5800*/  IMAD.SHL.U32 R36, R36, 0x200, RZ ;  /* 0x0000020024247824 */ /* 0x000fe200078e00ff */
[----:B--2---:R-:W-:Y:S02]  /*5810*/  LOP3.LUT R3, R16, 0x38, R62, 0xf8, !PT ;  /* 0x0000003810037812 */ /* 0x004fe400078ef83e */
[----:B------:R-:W1:Y:S02]  /*5820*/  LDS.128 R16, [R122+0x2900] ;  /* 0x002900007a107984 */ /* 0x000e640000000c00 */
[----:B---3--:R-:W-:Y:S02]  /*5830*/  LOP3.LUT R3, R3, R37, RZ, 0x3c, !PT ;  /* 0x0000002503037212 */ /* 0x008fe400078e3cff */
[----:B------:R-:W-:Y:S02]  /*5840*/  @!P1 SHF.R.U64 R37, R32, 0x10, R33 ;  /* 0x0000001020259819 */ /* 0x000fe40000001221 */
[----:B------:R-:W-:Y:S02]  /*5850*/  IADD3 R3, R36, R3, RZ ;  /* 0x0000000324037210 */ /* 0x000fe40007ffe0ff */
[----:B------:R-:W-:Y:S01]  /*5860*/  MOV R36, R32 ;  /* 0x0000002000247202 */ /* 0x000fe20000000f00 */
[----:B------:R-:W-:Y:S02]  /*5870*/  @!P1 HADD2.F32 R34, -RZ, R37.H0_H0 ;  /* 0x20000025ff229230 */ /* 0x000fe40000004100 */
[----:B------:R-:W-:Y:S01]  /*5880*/  IMAD.SHL.U32 R3, R3, 0x2, RZ ;  /* 0x0000000203037824 */ /* 0x000fe200078e00ff */
[----:B------:R-:W-:Y:S02]  /*5890*/  @!P1 HADD2.F32 R37, -RZ, R40.H0_H0 ;  /* 0x20000028ff259230 */ /* 0x000fe40000004100 */
[----:B------:R-:W-:Y:S02]  /*58a0*/  @!P1 HADD2.F32 R32, -RZ, R36.H0_H0 ;  /* 0x20000024ff209230 */ /* 0x000fe40000004100 */
[----:B------:R1:W2:Y:S02]  /*58b0*/  LDS.128 R44, [R3+0x2900] ;  /* 0x00290000032c7984 */ /* 0x0002a40000000c00 */
[----:B-1----:R-:W-:Y:S05]  /*58c0*/  @!P1 MOV R3, R16 ;  /* 0x0000001000039202 */ /* 0x002fea0000000f00 */
[--C-:B------:R-:W-:Y:S01]  /*58d0*/  @!P1 HADD2.F32 R7, -RZ, R3.reuse.H0_H0 ;  /* 0x20000003ff079230 */ /* 0x100fe20000004100 */
[----:B--2---:R-:W-:Y:S05]  /*58e0*/  @!P1 IMAD.MOV.U32 R6, RZ, RZ, R44 ;  /* 0x000000ffff069224 */ /* 0x004fea00078e002c */
[--C-:B------:R-:W-:Y:S02]  /*58f0*/  @!P1 HADD2.F32 R8, -RZ, R6.reuse.H0_H0 ;  /* 0x20000006ff089230 */ /* 0x100fe40000004100 */
[----:B------:R-:W-:Y:S02]  /*5900*/  @!P1 HADD2.F32 R33, -RZ, R6.H1_H1 ;  /* 0x30000006ff219230 */ /* 0x000fe40000004100 */
[----:B------:R-:W-:Y:S01]  /*5910*/  @!P1 HADD2.F32 R6, -RZ, R3.H1_H1 ;  /* 0x30000003ff069230 */ /* 0x000fe20000004100 */
[-C--:B------:R-:W-:Y:S02]  /*5920*/  @!P1 FMUL.FTZ R3, R7, R5.reuse ;  /* 0x0000000507039220 */ /* 0x080fe40000410000 */
[C---:B------:R-:W-:Y:S02]  /*5930*/  @!P1 FMUL.FTZ R35, R8.reuse, R5 ;  /* 0x0000000508239220 */ /* 0x040fe40000410000 */
[----:B------:R-:W-:Y:S02]  /*5940*/  @!P1 FMUL.FTZ R5, R33, R4 ;  /* 0x0000000421059220 */ /* 0x000fe40000410000 */
[----:B------:R-:W-:Y:S01]  /*5950*/  @!P1 FFMA.FTZ R3, R8, R32, R3 ;  /* 0x0000002008039223 */ /* 0x000fe20000010003 */
[----:B------:R-:W-:Y:S01]  /*5960*/  @!P1 MOV R8, R45 ;  /* 0x0000002d00089202 */ /* 0x000fe20000000f00 */
[C---:B------:R-:W-:Y:S02]  /*5970*/  @!P1 FMUL.FTZ R4, R6.reuse, R4 ;  /* 0x0000000406049220 */ /* 0x040fe40000410000 */
[----:B------:R-:W-:Y:S01]  /*5980*/  @!P1 FFMA.FTZ R72, R6, R34, -R5 ;  /* 0x0000002206489223 */ /* 0x000fe20000010805 */
[----:B------:R-:W-:Y:S01]  /*5990*/  @!P1 MOV R6, R17 ;  /* 0x0000001100069202 */ /* 0x000fe20000000f00 */
[----:B------:R-:W-:Y:S01]  /*59a0*/  @!P1 FFMA.FTZ R73, R7, R32, -R35 ;  /* 0x0000002007499223 */ /* 0x000fe20000010823 */
[----:B------:R-:W-:Y:S01]  /*59b0*/  @!P1 HADD2.F32 R5, -RZ, R10.H0_H0 ;  /* 0x2000000aff059230 */ /* 0x000fe20000004100 */
[----:B------:R-:W-:Y:S01]  /*59c0*/  @!P1 FFMA.FTZ R4, R33, R34, R4 ;  /* 0x0000002221049223 */ /* 0x000fe20000010004 */
[--C-:B------:R-:W-:Y:S01]  /*59d0*/  @!P1 HADD2.F32 R32, -RZ, R8.reuse.H0_H0 ;  /* 0x20000008ff209230 */ /* 0x100fe20000004100 */
[----:B------:R-:W-:Y:S01]  /*59e0*/  @!P1 IMAD.MOV.U32 R10, RZ, RZ, R46 ;  /* 0x000000ffff0a9224 */ /* 0x000fe200078e002e */
[----:B------:R-:W-:Y:S02]  /*59f0*/  @!P1 HADD2.F32 R7, -RZ, R9.H0_H0 ;  /* 0x20000009ff079230 */ /* 0x000fe40000004100 */
[----:B------:R-:W-:Y:S01]  /*5a00*/  @!P1 HADD2.F32 R34, -RZ, R8.H1_H1 ;  /* 0x30000008ff229230 */ /* 0x000fe20000004100 */
[----:B------:R-:W-:Y:S01]  /*5a10*/  @!P1 F2FP.PACK_AB R4, R4, R3 ;  /* 0x000000030404923e */ /* 0x000fe200000000ff */
[----:B------:R-:W-:Y:S02]  /*5a20*/  @!P1 HADD2.F32 R8, -RZ, R6.H1_H1 ;  /* 0x30000006ff089230 */ /* 0x000fe40000004100 */
[----:B------:R-:W-:Y:S01]  /*5a30*/  @!P1 HADD2.F32 R33, -RZ, R38.H0_H0 ;  /* 0x20000026ff219230 */ /* 0x000fe20000004100 */
[----:B------:R-:W-:Y:S01]  /*5a40*/  @!P1 FMUL.FTZ R36, R34, R7 ;  /* 0x0000000722249220 */ /* 0x000fe20000410000 */
[----:B------:R-:W-:Y:S01]  /*5a50*/  @!P1 HADD2.F32 R9, -RZ, R6.H0_H0 ;  /* 0x20000006ff099230 */ /* 0x000fe20000004100 */
[----:B------:R-:W-:Y:S01]  /*5a60*/  @!P1 FMUL.FTZ R6, R32, R5 ;  /* 0x0000000520069220 */ /* 0x000fe20000410000 */
[----:B------:R-:W-:Y:S01]  /*5a70*/  @!P1 HADD2.F32 R35, -RZ, R39.H0_H0 ;  /* 0x20000027ff239230 */ /* 0x000fe20000004100 */
[----:B------:R-:W-:Y:S01]  /*5a80*/  @!P1 MOV R44, R4 ;  /* 0x00000004002c9202 */ /* 0x000fe20000000f00 */
[----:B------:R-:W-:Y:S01]  /*5a90*/  @!P1 HADD2.F32 R38, -RZ, R10.H1_H1 ;  /* 0x3000000aff269230 */ /* 0x000fe20000004100 */
[C---:B------:R-:W-:Y:S01]  /*5aa0*/  @!P1 FFMA.FTZ R69, R9.reuse, R33, -R6 ;  /* 0x0000002109459223 */ /* 0x040fe20000010806 */
[----:B------:R-:W-:Y:S01]  /*5ab0*/  @!P1 HADD2.F32 R39, -RZ, R41.H0_H0 ;  /* 0x20000029ff279230 */ /* 0x000fe20000004100 */
[C---:B------:R-:W-:Y:S01]  /*5ac0*/  @!P1 FMUL.FTZ R6, R8.reuse, R7 ;  /* 0x0000000708069220 */ /* 0x040fe20000410000 */
[----:B------:R-:W-:Y:S01]  /*5ad0*/  @!P1 HADD2.F32 R7, -RZ, R11.H0_H0 ;  /* 0x2000000bff079230 */ /* 0x000fe20000004100 */
[----:B------:R-:W-:Y:S01]  /*5ae0*/  @!P1 FFMA.FTZ R68, R8, R35, -R36 ;  /* 0x0000002308449223 */ /* 0x000fe20000010824 */
[----:B------:R-:W-:Y:S01]  /*5af0*/  @!P1 MOV R8, R18 ;  /* 0x0000001200089202 */ /* 0x000fe20000000f00 */
[----:B------:R-:W-:Y:S01]  /*5b00*/  @!P1 FMUL.FTZ R5, R9, R5 ;  /* 0x0000000509059220 */ /* 0x000fe20000410000 */
[----:B------:R-:W-:Y:S01]  /*5b10*/  @!P1 HADD2.F32 R9, -RZ, R12.H0_H0 ;  /* 0x2000000cff099230 */ /* 0x000fe20000004100 */
[----:B------:R-:W-:Y:S01]  /*5b20*/  @!P1 MOV R12, R47 ;  /* 0x0000002f000c9202 */ /* 0x000fe20000000f00 */
[----:B------:R-:W-:Y:S01]  /*5b30*/  @!P1 HADD2.F32 R36, -RZ, R10.H0_H0 ;  /* 0x2000000aff249230 */ /* 0x000fe20000004100 */
[----:B------:R-:W-:Y:S01]  /*5b40*/  @!P1 FFMA.FTZ R5, R32, R33, R5 ;  /* 0x0000002120059223 */ /* 0x000fe20000010005 */
[--C-:B------:R-:W-:Y:S01]  /*5b50*/  @!P1 HADD2.F32 R10, -RZ, R8.reuse.H1_H1 ;  /* 0x30000008ff0a9230 */ /* 0x100fe20000004100 */
[----:B------:R-:W-:Y:S01]  /*5b60*/  @!P1 FMUL.FTZ R40, R38, R9 ;  /* 0x0000000926289220 */ /* 0x000fe20000410000 */
[----:B------:R-:W-:Y:S01]  /*5b70*/  @!P1 HADD2.F32 R11, -RZ, R8.H0_H0 ;  /* 0x20000008ff0b9230 */ /* 0x000fe20000004100 */
[----:B------:R-:W-:Y:S01]  /*5b80*/  @!P1 FMUL.FTZ R8, R36, R7 ;  /* 0x0000000724089220 */ /* 0x000fe20000410000 */
[----:B------:R-:W-:Y:S01]  /*5b90*/  @!P1 HADD2.F32 R41, -RZ, R12.H1_H1 ;  /* 0x3000000cff299230 */ /* 0x000fe20000004100 */
[C---:B------:R-:W-:Y:S01]  /*5ba0*/  @!P1 FFMA.FTZ R66, R10.reuse, R39, -R40 ;  /* 0x000000270a429223 */ /* 0x040fe20000010828 */
[----:B------:R-:W-:Y:S01]  /*5bb0*/  @!P1 HADD2.F32 R40, -RZ, R42.H0_H0 ;  /* 0x2000002aff289230 */ /* 0x000fe20000004100 */
[C---:B------:R-:W-:Y:S01]  /*5bc0*/  @!P1 FFMA.FTZ R67, R11.reuse, R37, -R8 ;  /* 0x000000250b439223 */ /* 0x040fe20000010808 */
[----:B------:R-:W-:Y:S01]  /*5bd0*/  @!P1 HADD2.F32 R42, -RZ, R43.H0_H0 ;  /* 0x2000002bff2a9230 */ /* 0x000fe20000004100 */
[----:B------:R-:W-:Y:S01]  /*5be0*/  @!P1 FMUL.FTZ R8, R10, R9 ;  /* 0x000000090a089220 */ /* 0x000fe20000410000 */
[----:B------:R-:W-:Y:S01]  /*5bf0*/  @!P1 HADD2.F32 R9, -RZ, R13.H0_H0 ;  /* 0x2000000dff099230 */ /* 0x000fe20000004100 */
[----:B------:R-:W-:Y:S02]  /*5c00*/  @!P1 IMAD.MOV.U32 R10, RZ, RZ, R19 ;  /* 0x000000ffff0a9224 */ /* 0x000fe400078e0013 */
[----:B------:R-:W-:Y:S01]  /*5c10*/  @!P1 FMUL.FTZ R7, R11, R7 ;  /* 0x000000070b079220 */ /* 0x000fe20000410000 */
[----:B------:R-:W-:Y:S01]  /*5c20*/  @!P1 HADD2.F32 R11, -RZ, R14.H0_H0 ;  /* 0x2000000eff0b9230 */ /* 0x000fe20000004100 */
[----:B------:R-:W-:Y:S01]  /*5c30*/  @!P1 FFMA.FTZ R6, R34, R35, R6 ;  /* 0x0000002322069223 */ /* 0x000fe20000010006 */
[----:B------:R-:W-:Y:S01]  /*5c40*/  @!P1 HADD2.F32 R14, -RZ, R12.H0_H0 ;  /* 0x2000000cff0e9230 */ /* 0x000fe20000004100 */
[----:B------:R-:W-:Y:S01]  /*5c50*/  @!P1 FFMA.FTZ R7, R36, R37, R7 ;  /* 0x0000002524079223 */ /* 0x000fe20000010007 */
[--C-:B------:R-:W-:Y:S01]  /*5c60*/  @!P1 HADD2.F32 R13, -RZ, R10.reuse.H0_H0 ;  /* 0x2000000aff0d9230 */ /* 0x100fe20000004100 */
[----:B------:R-:W-:Y:S01]  /*5c70*/  @!P1 FMUL.FTZ R43, R41, R11 ;  /* 0x0000000b292b9220 */ /* 0x000fe20000410000 */
[----:B------:R-:W-:Y:S01]  /*5c80*/  @!P1 F2FP.PACK_AB R5, R6, R5 ;  /* 0x000000050605923e */ /* 0x000fe200000000ff */
[----:B------:R-:W-:Y:S01]  /*5c90*/  @!P1 HADD2.F32 R12, -RZ, R10.H1_H1 ;  /* 0x3000000aff0c9230 */ /* 0x000fe20000004100 */
[-C--:B------:R-:W-:Y:S02]  /*5ca0*/  @!P1 FMUL.FTZ R10, R14, R9.reuse ;  /* 0x000000090e0a9220 */ /* 0x080fe40000410000 */
[C---:B------:R-:W-:Y:S02]  /*5cb0*/  @!P1 FMUL.FTZ R9, R13.reuse, R9 ;  /* 0x000000090d099220 */ /* 0x040fe40000410000 */
[----:B------:R-:W-:Y:S01]  /*5cc0*/  @!P1 FFMA.FTZ R62, R13, R40, -R10 ;  /* 0x000000280d3e9223 */ /* 0x000fe2000001080a */
[----:B------:R-:W-:Y:S01]  /*5cd0*/  @!P1 F2FP.PACK_AB R13, R66, R67 ;  /* 0x00000043420d923e */ /* 0x000fe200000000ff */
[C---:B------:R-:W-:Y:S02]  /*5ce0*/  @!P1 FFMA.FTZ R43, R12.reuse, R42, -R43 ;  /* 0x0000002a0c2b9223 */ /* 0x040fe4000001082b */
[----:B------:R-:W-:Y:S01]  /*5cf0*/  @!P1 FMUL.FTZ R10, R12, R11 ;  /* 0x0000000b0c0a9220 */ /* 0x000fe20000410000 */
[----:B------:R-:W-:Y:S01]  /*5d00*/  @!P1 F2FP.PACK_AB R12, R68, R69 ;  /* 0x00000045440c923e */ /* 0x000fe200000000ff */
[----:B------:R-:W-:Y:S01]  /*5d10*/  @!P1 FFMA.FTZ R8, R38, R39, R8 ;  /* 0x0000002726089223 */ /* 0x000fe20000010008 */
[----:B------:R-:W-:Y:S01]  /*5d20*/  @!P1 F2FP.PACK_AB R11, R72, R73 ;  /* 0x00000049480b923e */ /* 0x000fe200000000ff */
[----:B------:R-:W-:Y:S01]  /*5d30*/  @!P1 FFMA.FTZ R9, R14, R40, R9 ;  /* 0x000000280e099223 */ /* 0x000fe20000010009 */
[----:B------:R-:W-:Y:S01]  /*5d40*/  @!P1 F2FP.PACK_AB R32, R43, R62 ;  /* 0x0000003e2b20923e */ /* 0x000fe200000000ff */
[----:B------:R-:W-:Y:S01]  /*5d50*/  @!P1 FFMA.FTZ R10, R41, R42, R10 ;  /* 0x0000002a290a9223 */ /* 0x000fe2000001000a */
[----:B------:R-:W-:Y:S01]  /*5d60*/  @!P1 MOV R16, R11 ;  /* 0x0000000b00109202 */ /* 0x000fe20000000f00 */
[----:B------:R-:W-:Y:S01]  /*5d70*/  @!P1 IMAD.MOV.U32 R18, RZ, RZ, R13 ;  /* 0x000000ffff129224 */ /* 0x000fe200078e000d */
[----:B------:R-:W-:Y:S01]  /*5d80*/  @!P1 MOV R17, R12 ;  /* 0x0000000c00119202 */ /* 0x000fe20000000f00 */
[----:B------:R-:W-:Y:S01]  /*5d90*/  @!P1 IMAD.MOV.U32 R45, RZ, RZ, R5 ;  /* 0x000000ffff2d9224 */ /* 0x000fe200078e0005 */
[----:B------:R-:W-:Y:S02]  /*5da0*/  @!P1 MOV R19, R32 ;  /* 0x0000002000139202 */ /* 0x000fe40000000f00 */
[----:B------:R-:W-:Y:S02]  /*5db0*/  @!P1 F2FP.PACK_AB R7, R8, R7 ;  /* 0x000000070807923e */ /* 0x000fe400000000ff */
[----:B------:R-:W-:Y:S01]  /*5dc0*/  @!P1 F2FP.PACK_AB R3, R10, R9 ;  /* 0x000000090a03923e */ /* 0x000fe200000000ff */
[----:B------:R1:W-:Y:S01]  /*5dd0*/  ST.E.128 [R64.64], R16 ;  /* 0x0000001040007985 */ /* 0x0003e2000c101d08 */
[----:B------:R-:W-:Y:S02]  /*5de0*/  @!P1 MOV R46, R7 ;  /* 0x00000007002e9202 */ /* 0x000fe40000000f00 */
[----:B------:R-:W-:Y:S05]  /*5df0*/  @!P1 MOV R47, R3 ;  /* 0x00000003002f9202 */ /* 0x000fea0000000f00 */
[----:B------:R1:W-:Y:S02]  /*5e00*/  @!P0 ST.E.128 [R60.64], R44 ;  /* 0x0000002c3c008985 */ /* 0x0003e4000c101d08 */
.L_x_258:
[----:B------:R-:W-:Y:S05]  /*5e10*/  BSYNC B0 ;  /* 0x0000000000007941 */ /* 0x000fea0003800000 */
.L_x_257:
[----:B-----5:R2:W3:Y:S01]  /*5e20*/  SHFL.IDX PT, R7, R70, 0x1, 0x1c1f ;  /* 0x003c1f0046077f89 */ /* 0x0204e200000e0000 */
[----:B------:R-:W-:Y:S01]  /*5e30*/  ISETP.GE.OR P0, PT, R158, R63, P5 ;  /* 0x0000003f9e00720c */ /* 0x000fe20002f06670 */
[----:B------:R-:W-:Y:S02]  /*5e40*/  BSSY B0, `(.L_x_259) ;  /* 0x000007c000007945 */ /* 0x000fe40003800000 */
[----:B------:R2:W4:Y:S10]  /*5e50*/  SHFL.IDX PT, R6, R71, 0x1, 0x1c1f ;  /* 0x003c1f0047067f89 */ /* 0x00053400000e0000 */
[----:B------:R-:W-:-:S05]  /*5e60*/  @P0 BRA `(.L_x_260) ;  /* 0x0000079000000947 */ /* 0x000fca0003800000 */
[----:B------:R-:W5:Y:S01]  /*5e70*/  LDL R8, [R1+0x44] ;  /* 0x0000440001087983 */ /* 0x000f620000100800 */
[----:B------:R-:W-:Y:S01]  /*5e80*/  SEL R3, R141, R128, !P4 ;  /* 0x000000808d037207 */ /* 0x000fe20006000000 */
[----:B------:R-:W-:Y:S01]  /*5e90*/  @!P1 HADD2.F32 R11, -RZ, R56.H0_H0 ;  /* 0x20000038ff0b9230 */ /* 0x000fe20000004100 */
[C---:B------:R-:W-:Y:S01]  /*5ea0*/  IADD3 R10, R93.reuse, 0x20, RZ ;  /* 0x000000205d0a7810 */ /* 0x040fe20007ffe0ff */
[----:B-1----:R-:W1:Y:S01]  /*5eb0*/  LDS.128 R16, [R121+0x2900] ;  /* 0x0029000079107984 */ /* 0x002e620000000c00 */
[----:B------:R-:W-:Y:S01]  /*5ec0*/  SHF.R.S32.HI R4, RZ, 0x1f, R3 ;  /* 0x0000001fff047819 */ /* 0x000fe20000011403 */
[--C-:B------:R-:W-:Y:S01]  /*5ed0*/  @!P1 HADD2.F32 R34, -RZ, R57.reuse.H0_H0 ;  /* 0x20000039ff229230 */ /* 0x100fe20000004100 */
[----:B------:R-:W-:Y:S01]  /*5ee0*/  IADD3 R9, R93, 0x20, RZ ;  /* 0x000000205d097810 */ /* 0x000fe20007ffe0ff */
[----:B------:R-:W-:Y:S01]  /*5ef0*/  IMAD.SHL.U32 R10, R10, 0x40, RZ ;  /* 0x000000400a0a7824 */ /* 0x000fe200078e00ff */
[----:B------:R-:W-:Y:S02]  /*5f00*/  LEA.HI R3, R4, R3, RZ, 0x4 ;  /* 0x0000000304037211 */ /* 0x000fe400078f20ff */
[----:B------:R-:W-:Y:S02]  /*5f10*/  SHF.L.U32 R9, R9, 0x6, RZ ;  /* 0x0000000609097819 */ /* 0x000fe400000006ff */
[----:B------:R-:W-:Y:S02]  /*5f20*/  LEA.HI.SX32 R3, R3, R100, 0x1c ;  /* 0x0000006403037211 */ /* 0x000fe400078fe2ff */
[----:B------:R-:W-:Y:S02]  /*5f30*/  LOP3.LUT R10, R10, 0x1c0, RZ, 0xc0, !PT ;  /* 0x000001c00a0a7812 */ /* 0x000fe400078ec0ff */
[----:B------:R-:W-:Y:S02]  /*5f40*/  SHF.L.U32 R5, R3, 0x3, RZ ;  /* 0x0000000303057819 */ /* 0x000fe400000006ff */
[----:B------:R-:W-:Y:S02]  /*5f50*/  LOP3.LUT R9, R9, 0x1c0, RZ, 0xc0, !PT ;  /* 0x000001c009097812 */ /* 0x000fe400078ec0ff */
[----:B------:R-:W-:Y:S02]  /*5f60*/  LOP3.LUT R3, R10, 0x38, R5, 0xf8, !PT ;  /* 0x000000380a037812 */ /* 0x000fe400078ef805 */
[----:B------:R-:W-:Y:S02]  /*5f70*/  SHF.R.U32.HI R9, RZ, 0x3, R9 ;  /* 0x00000003ff097819 */ /* 0x000fe40000011609 */
[C---:B----4-:R-:W-:Y:S02]  /*5f80*/  LEA R46, P0, R78.reuse, R6, 0x1 ;  /* 0x000000064e2e7211 */ /* 0x050fe400078008ff */
[----:B------:R-:W-:Y:S02]  /*5f90*/  LOP3.LUT R3, R3, R9, RZ, 0x3c, !PT ;  /* 0x0000000903037212 */ /* 0x000fe400078e3cff */
[----:B---3--:R-:W-:Y:S02]  /*5fa0*/  LEA.HI.X R47, R78, R7, R92, 0x1, P0 ;  /* 0x000000074e2f7211 */ /* 0x008fe400000f0c5c */
[C---:B------:R-:W-:Y:S02]  /*5fb0*/  ISETP.GE.AND P0, PT, R5.reuse, c[0x0][0x1d4], PT ;  /* 0x0000750005007a0c */ /* 0x040fe40003f06270 */
[----:B------:R-:W-:Y:S02]  /*5fc0*/  @!P1 SHF.R.U64 R14, R48, 0x10, R49 ;  /* 0x00000010300e9819 */ /* 0x000fe40000001231 */
[----:B------:R-:W-:Y:S02]  /*5fd0*/  @!P1 SHF.R.U64 R32, R50, 0x10, R51 ;  /* 0x0000001032209819 */ /* 0x000fe40000001233 */
[----:B------:R-:W-:Y:S01]  /*5fe0*/  @!P1 SHF.R.U64 R12, R22, 0x10, R23 ;  /* 0x00000010160c9819 */ /* 0x000fe20000001217 */
[----:B------:R-:W-:Y:S01]  /*5ff0*/  @!P1 HADD2.F32 R14, -RZ, R14.H0_H0 ;  /* 0x2000000eff0e9230 */ /* 0x000fe20000004100 */
[----:B------:R-:W-:Y:S01]  /*6000*/  @!P1 SHF.R.U64 R4, R20, 0x10, R21 ;  /* 0x0000001014049819 */ /* 0x000fe20000001215 */
[----:B------:R-:W-:Y:S01]  /*6010*/  @!P1 HADD2.F32 R32, -RZ, R32.H0_H0 ;  /* 0x20000020ff209230 */ /* 0x000fe20000004100 */
[----:B------:R-:W-:Y:S01]  /*6020*/  @!P1 SHF.R.U32.HI R10, RZ, 0x10, R23 ;  /* 0x00000010ff0a9819 */ /* 0x000fe20000011617 */
[----:B------:R-:W-:Y:S01]  /*6030*/  @!P1 HADD2.F32 R23, -RZ, R57.H1_H1 ;  /* 0x30000039ff179230 */ /* 0x000fe20000004100 */
[----:B------:R-:W-:Y:S01]  /*6040*/  @!P1 SHF.R.U32.HI R22, RZ, 0x10, R51 ;  /* 0x00000010ff169819 */ /* 0x000fe20000011633 */
[----:B------:R-:W-:Y:S01]  /*6050*/  @!P0 IMAD.WIDE R60, R5, 0x2, R6 ;  /* 0x00000002053c8825 */ /* 0x000fe200078e0206 */
[----:B------:R-:W-:Y:S02]  /*6060*/  @!P1 HADD2.F32 R6, -RZ, R15.H0_H0 ;  /* 0x2000000fff069230 */ /* 0x000fe40000004100 */
[----:B------:R-:W-:Y:S02]  /*6070*/  @!P1 HADD2.F32 R4, -RZ, R4.H0_H0 ;  /* 0x20000004ff049230 */ /* 0x000fe40000004100 */
[----:B------:R-:W-:Y:S02]  /*6080*/  @!P1 HADD2.F32 R10, -RZ, R10.H0_H0 ;  /* 0x2000000aff0a9230 */ /* 0x000fe40000004100 */
[----:B------:R-:W-:Y:S01]  /*6090*/  @!P1 HADD2.F32 R36, -RZ, R22.H0_H0 ;  /* 0x20000016ff249230 */ /* 0x000fe20000004100 */
[----:B-----5:R-:W-:Y:S01]  /*60a0*/  IMAD.IADD R3, R8, 0x1, R3 ;  /* 0x0000000108037824 */ /* 0x020fe200078e0203 */
[----:B------:R-:W-:Y:S02]  /*60b0*/  @!P1 SHF.R.U32.HI R8, RZ, 0x10, R21 ;  /* 0x00000010ff089819 */ /* 0x000fe40000011615 */
[----:B------:R-:W-:Y:S02]  /*60c0*/  @!P1 SHF.R.U32.HI R21, RZ, 0x10, R49 ;  /* 0x00000010ff159819 */ /* 0x000fe40000011631 */
[----:B------:R-:W-:Y:S03]  /*60d0*/  SHF.L.U32 R3, R3, 0x1, RZ ;  /* 0x0000000103037819 */ /* 0x000fe600000006ff */
[----:B------:R-:W-:Y:S02]  /*60e0*/  @!P1 HADD2.F32 R21, -RZ, R21.H0_H0 ;  /* 0x20000015ff159230 */ /* 0x000fe40000004100 */
[----:B------:R1:W3:Y:S02]  /*60f0*/  LDS.128 R40, [R3+0x2900] ;  /* 0x0029000003287984 */ /* 0x0002e40000000c00 */
[----:B-1----:R-:W-:Y:S05]  /*6100*/  @!P1 IMAD.MOV.U32 R3, RZ, RZ, R16 ;  /* 0x000000ffff039224 */ /* 0x002fea00078e0010 */
[----:B------:R-:W-:Y:S01]  /*6110*/  @!P1 HADD2.F32 R7, -RZ, R3.H0_H0 ;  /* 0x20000003ff079230 */ /* 0x000fe20000004100 */
[----:B---3--:R-:W-:Y:S05]  /*6120*/  @!P1 MOV R5, R40 ;  /* 0x0000002800059202 */ /* 0x008fea0000000f00 */
[--C-:B------:R-:W-:Y:S02]  /*6130*/  @!P1 HADD2.F32 R9, -RZ, R5.reuse.H0_H0 ;  /* 0x20000005ff099230 */ /* 0x100fe40000004100 */
[----:B------:R-:W-:Y:S02]  /*6140*/  @!P1 HADD2.F32 R13, -RZ, R5.H1_H1 ;  /* 0x30000005ff0d9230 */ /* 0x000fe40000004100 */
[----:B------:R-:W-:Y:S01]  /*6150*/  @!P1 HADD2.F32 R5, -RZ, R3.H1_H1 ;  /* 0x30000003ff059230 */ /* 0x000fe20000004100 */
[-C--:B------:R-:W-:Y:S02]  /*6160*/  @!P1 FMUL.FTZ R3, R7, R6.reuse ;  /* 0x0000000607039220 */ /* 0x080fe40000410000 */
[----:B------:R-:W-:Y:S02]  /*6170*/  @!P1 FMUL.FTZ R20, R9, R6 ;  /* 0x0000000609149220 */ /* 0x000fe40000410000 */
[-C--:B------:R-:W-:Y:S02]  /*6180*/  @!P1 FMUL.FTZ R6, R13, R4.reuse ;  /* 0x000000040d069220 */ /* 0x080fe40000410000 */
[-C--:B------:R-:W-:Y:S02]  /*6190*/  @!P1 FFMA.FTZ R3, R9, R11.reuse, R3 ;  /* 0x0000000b09039223 */ /* 0x080fe40000010003 */
[----:B------:R-:W-:Y:S01]  /*61a0*/  @!P1 FFMA.FTZ R50, R7, R11, -R20 ;  /* 0x0000000b07329223 */ /* 0x000fe20000010814 */
[----:B------:R-:W-:Y:S01]  /*61b0*/  @!P1 HADD2.F32 R7, -RZ, R8.H0_H0 ;  /* 0x20000008ff079230 */ /* 0x000fe20000004100 */
[----:B------:R-:W-:Y:S02]  /*61c0*/  @!P1 IMAD.MOV.U32 R11, RZ, RZ, R41 ;  /* 0x000000ffff0b9224 */ /* 0x000fe400078e0029 */
[C---:B------:R-:W-:Y:S02]  /*61d0*/  @!P1 FMUL.FTZ R4, R5.reuse, R4 ;  /* 0x0000000405049220 */ /* 0x040fe40000410000 */
[-C--:B------:R-:W-:Y:S01]  /*61e0*/  @!P1 FFMA.FTZ R49, R5, R14.reuse, -R6 ;  /* 0x0000000e05319223 */ /* 0x080fe20000010806 */
[----:B------:R-:W-:Y:S01]  /*61f0*/  @!P1 MOV R6, R17 ;  /* 0x0000001100069202 */ /* 0x000fe20000000f00 */
[----:B------:R-:W-:Y:S01]  /*6200*/  @!P1 FFMA.FTZ R4, R13, R14, R4 ;  /* 0x0000000e0d049223 */ /* 0x000fe20000010004 */
[----:B------:R-:W-:Y:S02]  /*6210*/  @!P1 HADD2.F32 R14, -RZ, R11.H0_H0 ;  /* 0x2000000bff0e9230 */ /* 0x000fe40000004100 */
[----:B------:R-:W-:Y:S02]  /*6220*/  @!P1 HADD2.F32 R5, -RZ, R15.H1_H1 ;  /* 0x3000000fff059230 */ /* 0x000fe40000004100 */
[----:B------:R-:W-:Y:S01]  /*6230*/  @!P1 HADD2.F32 R20, -RZ, R11.H1_H1 ;  /* 0x3000000bff149230 */ /* 0x000fe20000004100 */
[----:B------:R-:W-:Y:S01]  /*6240*/  @!P1 F2FP.PACK_AB R4, R4, R3 ;  /* 0x000000030404923e */ /* 0x000fe200000000ff */
[----:B------:R-:W-:Y:S02]  /*6250*/  @!P1 HADD2.F32 R9, -RZ, R6.H0_H0 ;  /* 0x20000006ff099230 */ /* 0x000fe40000004100 */
[----:B------:R-:W-:Y:S01]  /*6260*/  @!P1 HADD2.F32 R15, -RZ, R56.H1_H1 ;  /* 0x30000038ff0f9230 */ /* 0x000fe20000004100 */
[----:B------:R-:W-:Y:S01]  /*6270*/  @!P1 FMUL.FTZ R11, R20, R7 ;  /* 0x00000007140b9220 */ /* 0x000fe20000410000 */
[----:B------:R-:W-:Y:S01]  /*6280*/  @!P1 HADD2.F32 R8, -RZ, R6.H1_H1 ;  /* 0x30000006ff089230 */ /* 0x000fe20000004100 */
[-C--:B------:R-:W-:Y:S01]  /*6290*/  @!P1 FMUL.FTZ R6, R14, R5.reuse ;  /* 0x000000050e069220 */ /* 0x080fe20000410000 */
[----:B------:R-:W-:Y:S01]  /*62a0*/  @!P1 MOV R40, R4 ;  /* 0x0000000400289202 */ /* 0x000fe20000000f00 */
[C---:B------:R-:W-:Y:S02]  /*62b0*/  @!P1 FMUL.FTZ R5, R9.reuse, R5 ;  /* 0x0000000509059220 */ /* 0x040fe40000410000 */
[----:B------:R-:W-:Y:S02]  /*62c0*/  @!P1 FFMA.FTZ R48, R9, R15, -R6 ;  /* 0x0000000f09309223 */ /* 0x000fe40000010806 */
[----:B------:R-:W-:Y:S02]  /*62d0*/  @!P1 IMAD.MOV.U32 R9, RZ, RZ, R43 ;  /* 0x000000ffff099224 */ /* 0x000fe400078e002b */
[C---:B------:R-:W-:Y:S01]  /*62e0*/  @!P1 FMUL.FTZ R6, R8.reuse, R7 ;  /* 0x0000000708069220 */ /* 0x040fe20000410000 */
[----:B------:R-:W-:Y:S01]  /*62f0*/  @!P1 HADD2.F32 R7, -RZ, R28.H0_H0 ;  /* 0x2000001cff079230 */ /* 0x000fe20000004100 */
[----:B------:R-:W-:Y:S01]  /*6300*/  @!P1 FFMA.FTZ R45, R8, R21, -R11 ;  /* 0x00000015082d9223 */ /* 0x000fe2000001080b */
[----:B------:R-:W-:Y:S01]  /*6310*/  @!P1 MOV R8, R19 ;  /* 0x0000001300089202 */ /* 0x000fe20000000f00 */
[----:B------:R-:W-:Y:S01]  /*6320*/  @!P1 FFMA.FTZ R5, R14, R15, R5 ;  /* 0x0000000f0e059223 */ /* 0x000fe20000010005 */
[--C-:B------:R-:W-:Y:S01]  /*6330*/  @!P1 HADD2.F32 R33, -RZ, R9.reuse.H0_H0 ;  /* 0x20000009ff219230 */ /* 0x100fe20000004100 */
[----:B------:R-:W-:Y:S01]  /*6340*/  @!P1 FFMA.FTZ R6, R20, R21, R6 ;  /* 0x0000001514069223 */ /* 0x000fe20000010006 */
[----:B------:R-:W-:Y:S02]  /*6350*/  @!P1 HADD2.F32 R35, -RZ, R9.H1_H1 ;  /* 0x30000009ff239230 */ /* 0x000fe40000004100 */
[--C-:B------:R-:W-:Y:S01]  /*6360*/  @!P1 HADD2.F32 R11, -RZ, R8.reuse.H0_H0 ;  /* 0x20000008ff0b9230 */ /* 0x100fe20000004100 */
[----:B------:R-:W-:Y:S01]  /*6370*/  @!P1 FMUL.FTZ R13, R33, R7 ;  /* 0x00000007210d9220 */ /* 0x000fe20000410000 */
[----:B------:R-:W-:Y:S01]  /*6380*/  @!P1 HADD2.F32 R8, -RZ, R8.H1_H1 ;  /* 0x30000008ff089230 */ /* 0x000fe20000004100 */
[----:B------:R-:W-:Y:S02]  /*6390*/  @!P1 F2FP.PACK_AB R5, R6, R5 ;  /* 0x000000050605923e */ /* 0x000fe400000000ff */
[----:B------:R-:W-:Y:S02]  /*63a0*/  @!P1 FMUL.FTZ R9, R11, R7 ;  /* 0x000000070b099220 */ /* 0x000fe40000410000 */
[----:B------:R-:W-:Y:S02]  /*63b0*/  @!P1 FMUL.FTZ R7, R35, R10 ;  /* 0x0000000a23079220 */ /* 0x000fe40000410000 */
[----:B------:R-:W-:Y:S01]  /*63c0*/  @!P1 FFMA.FTZ R44, R11, R34, -R13 ;  /* 0x000000220b2c9223 */ /* 0x000fe2000001080d */
[----:B------:R-:W-:Y:S01]  /*63d0*/  @!P1 HADD2.F32 R11, -RZ, R12.H0_H0 ;  /* 0x2000000cff0b9230 */ /* 0x000fe20000004100 */
[----:B------:R-:W-:Y:S02]  /*63e0*/  @!P1 IMAD.MOV.U32 R13, RZ, RZ, R42 ;  /* 0x000000ffff0d9224 */ /* 0x000fe400078e002a */
[C---:B------:R-:W-:Y:S02]  /*63f0*/  @!P1 FMUL.FTZ R10, R8.reuse, R10 ;  /* 0x0000000a080a9220 */ /* 0x040fe40000410000 */
[----:B------:R-:W-:Y:S01]  /*6400*/  @!P1 FFMA.FTZ R39, R8, R36, -R7 ;  /* 0x0000002408279223 */ /* 0x000fe20000010807 */
[----:B------:R-:W-:Y:S01]  /*6410*/  @!P1 MOV R8, R18 ;  /* 0x0000001200089202 */ /* 0x000fe20000000f00 */
[----:B------:R-:W-:Y:S01]  /*6420*/  @!P1 IMAD.MOV.U32 R41, RZ, RZ, R5 ;  /* 0x000000ffff299224 */ /* 0x000fe200078e0005 */
[--C-:B------:R-:W-:Y:S02]  /*6430*/  @!P1 HADD2.F32 R22, -RZ, R13.reuse.H0_H0 ;  /* 0x2000000dff169230 */ /* 0x100fe40000004100 */
[----:B------:R-:W-:Y:S01]  /*6440*/  @!P1 HADD2.F32 R7, -RZ, R28.H1_H1 ;  /* 0x3000001cff079230 */ /* 0x000fe20000004100 */
[----:B------:R-:W-:Y:S01]  /*6450*/  @!P1 F2FP.PACK_AB R14, R39, R44 ;  /* 0x0000002c270e923e */ /* 0x000fe200000000ff */
[----:B------:R-:W-:Y:S02]  /*6460*/  @!P1 HADD2.F32 R28, -RZ, R13.H1_H1 ;  /* 0x3000000dff1c9230 */ /* 0x000fe40000004100 */
[--C-:B------:R-:W-:Y:S01]  /*6470*/  @!P1 HADD2.F32 R13, -RZ, R8.reuse.H0_H0 ;  /* 0x20000008ff0d9230 */ /* 0x100fe20000004100 */
[----:B------:R-:W-:Y:S01]  /*6480*/  @!P1 MOV R19, R14 ;  /* 0x0000000e00139202 */ /* 0x000fe20000000f00 */
[----:B------:R-:W-:Y:S01]  /*6490*/  @!P1 HADD2.F32 R12, -RZ, R8.H1_H1 ;  /* 0x30000008ff0c9230 */ /* 0x000fe20000004100 */
[----:B------:R-:W-:Y:S02]  /*64a0*/  @!P1 FMUL.FTZ R8, R22, R7 ;  /* 0x0000000716089220 */ /* 0x000fe40000410000 */
[----:B------:R-:W-:Y:S02]  /*64b0*/  @!P1 FMUL.FTZ R37, R28, R11 ;  /* 0x0000000b1c259220 */ /* 0x000fe40000410000 */
[C---:B------:R-:W-:Y:S02]  /*64c0*/  @!P1 FMUL.FTZ R7, R13.reuse, R7 ;  /* 0x000000070d079220 */ /* 0x040fe40000410000 */
[----:B------:R-:W-:Y:S02]  /*64d0*/  @!P1 FFMA.FTZ R38, R13, R23, -R8 ;  /* 0x000000170d269223 */ /* 0x000fe40000010808 */
[C---:B------:R-:W-:Y:S02]  /*64e0*/  @!P1 FFMA.FTZ R13, R12.reuse, R32, -R37 ;  /* 0x000000200c0d9223 */ /* 0x040fe40000010825 */
[----:B------:R-:W-:Y:S01]  /*64f0*/  @!P1 FMUL.FTZ R8, R12, R11 ;  /* 0x0000000b0c089220 */ /* 0x000fe20000410000 */
[----:B------:R-:W-:Y:S01]  /*6500*/  @!P1 F2FP.PACK_AB R11, R49, R50 ;  /* 0x00000032310b923e */ /* 0x000fe200000000ff */
[----:B------:R-:W-:Y:S01]  /*6510*/  @!P1 FFMA.FTZ R7, R22, R23, R7 ;  /* 0x0000001716079223 */ /* 0x000fe20000010007 */
[----:B------:R-:W-:Y:S01]  /*6520*/  @!P1 F2FP.PACK_AB R13, R13, R38 ;  /* 0x000000260d0d923e */ /* 0x000fe200000000ff */
[----:B------:R-:W-:Y:S01]  /*6530*/  @!P1 FFMA.FTZ R8, R28, R32, R8 ;  /* 0x000000201c089223 */ /* 0x000fe20000010008 */
[----:B------:R-:W-:Y:S01]  /*6540*/  @!P1 F2FP.PACK_AB R12, R45, R48 ;  /* 0x000000302d0c923e */ /* 0x000fe200000000ff */
[----:B------:R-:W-:Y:S02]  /*6550*/  @!P1 FFMA.FTZ R9, R33, R34, R9 ;  /* 0x0000002221099223 */ /* 0x000fe40000010009 */
[----:B------:R-:W-:Y:S01]  /*6560*/  @!P1 FFMA.FTZ R10, R35, R36, R10 ;  /* 0x00000024230a9223 */ /* 0x000fe2000001000a */
[----:B------:R-:W-:Y:S01]  /*6570*/  @!P1 MOV R17, R12 ;  /* 0x0000000c00119202 */ /* 0x000fe20000000f00 */
[----:B------:R-:W-:Y:S01]  /*6580*/  @!P1 IMAD.MOV.U32 R16, RZ, RZ, R11 ;  /* 0x000000ffff109224 */ /* 0x000fe200078e000b */
[----:B------:R-:W-:Y:S01]  /*6590*/  @!P1 F2FP.PACK_AB R7, R8, R7 ;  /* 0x000000070807923e */ /* 0x000fe200000000ff */
[----:B------:R-:W-:Y:S01]  /*65a0*/  @!P1 IMAD.MOV.U32 R18, RZ, RZ, R13 ;  /* 0x000000ffff129224 */ /* 0x000fe200078e000d */
[----:B------:R-:W-:Y:S02]  /*65b0*/  @!P1 F2FP.PACK_AB R3, R10, R9 ;  /* 0x000000090a03923e */ /* 0x000fe400000000ff */
[----:B------:R-:W-:Y:S02]  /*65c0*/  @!P1 MOV R42, R7 ;  /* 0x00000007002a9202 */ /* 0x000fe40000000f00 */
[----:B------:R1:W-:Y:S01]  /*65d0*/  ST.E.128 [R46.64], R16 ;  /* 0x000000102e007985 */ /* 0x0003e2000c101d08 */
[----:B------:R-:W-:Y:S07]  /*65e0*/  @!P1 MOV R43, R3 ;  /* 0x00000003002b9202 */ /* 0x000fee0000000f00 */
[----:B------:R1:W-:Y:S02]  /*65f0*/  @!P0 ST.E.128 [R60.64], R40 ;  /* 0x000000283c008985 */ /* 0x0003e4000c101d08 */
.L_x_260:
[----:B------:R-:W-:Y:S05]  /*6600*/  BSYNC B0 ;  /* 0x0000000000007941 */ /* 0x000fea0003800000 */
.L_x_259:
[----:B-1----:R1:W2:Y:S01]  /*6610*/  SHFL.IDX PT, R41, R70, 0x2, 0x1c1f ;  /* 0x005c1f0046297f89 */ /* 0x0022a200000e0000 */
[----:B------:R-:W-:Y:S03]  /*6620*/  ISETP.GE.OR P0, PT, R157, R63, P5 ;  /* 0x0000003f9d00720c */ /* 0x000fe60002f06670 */
[----:B------:R1:W4:Y:S10]  /*6630*/  SHFL.IDX PT, R40, R71, 0x2, 0x1c1f ;  /* 0x005c1f0047287f89 */ /* 0x00033400000e0000 */
[----:B------:R-:W-:-:S05]  /*6640*/  @P0 BRA `(.L_x_254) ;  /* 0x00000b4000000947 */ /* 0x000fca0003800000 */
[----:B------:R-:W-:Y:S01]  /*6650*/  SEL R3, R141, R128, !P4 ;  /* 0x000000808d037207 */ /* 0x000fe20006000000 */
[----:B------:R-:W5:Y:S01]  /*6660*/  LDL R5, [R1+0x40] ;  /* 0x0000400001057983 */ /* 0x000f620000100800 */
[C---:B---3--:R-:W-:Y:S01]  /*6670*/  IADD3 R7, R93.reuse, 0x40, RZ ;  /* 0x000000405d077810 */ /* 0x048fe20007ffe0ff */
[----:B------:R-:W-:Y:S01]  /*6680*/  @!P1 HADD2.F32 R20, -RZ, R58.H1_H1 ;  /* 0x3000003aff149230 */ /* 0x000fe20000004100 */
[----:B------:R-:W-:Y:S01]  /*6690*/  SHF.R.S32.HI R4, RZ, 0x1f, R3 ;  /* 0x0000001fff047819 */ /* 0x000fe20000011403 */
[----:B------:R-:W3:Y:S01]  /*66a0*/  LDS.128 R16, [R120+0x2900] ;  /* 0x0029000078107984 */ /* 0x000ee20000000c00 */
[----:B----4-:R-:W-:Y:S01]  /*66b0*/  IADD3 R6, R93, 0x40, RZ ;  /* 0x000000405d067810 */ /* 0x010fe20007ffe0ff */
[----:B------:R-:W-:Y:S01]  /*66c0*/  IMAD.SHL.U32 R7, R7, 0x40, RZ ;  /* 0x0000004007077824 */ /* 0x000fe200078e00ff */
[----:B------:R-:W-:Y:S01]  /*66d0*/  LEA.HI R3, R4, R3, RZ, 0x4 ;  /* 0x0000000304037211 */ /* 0x000fe200078f20ff */
[--C-:B------:R-:W-:Y:S01]  /*66e0*/  @!P1 HADD2.F32 R33, -RZ, R59.reuse.H0_H0 ;  /* 0x2000003bff219230 */ /* 0x100fe20000004100 */
[----:B------:R-:W-:Y:S01]  /*66f0*/  SHF.L.U32 R6, R6, 0x6, RZ ;  /* 0x0000000606067819 */ /* 0x000fe200000006ff */
[----:B------:R-:W-:Y:S01]  /*6700*/  @!P1 HADD2.F32 R28, -RZ, R59.H1_H1 ;  /* 0x3000003bff1c9230 */ /* 0x000fe20000004100 */
[----:B------:R-:W-:Y:S02]  /*6710*/  LEA.HI.SX32 R3, R3, R100, 0x1c ;  /* 0x0000006403037211 */ /* 0x000fe400078fe2ff */
[----:B------:R-:W-:Y:S02]  /*6720*/  LOP3.LUT R6, R6, 0x1c0, RZ, 0xc0, !PT ;  /* 0x000001c006067812 */ /* 0x000fe400078ec0ff */
[----:B------:R-:W-:Y:S02]  /*6730*/  LOP3.LUT R7, R7, 0x1c0, RZ, 0xc0, !PT ;  /* 0x000001c007077812 */ /* 0x000fe400078ec0ff */
[----:B------:R-:W-:Y:S02]  /*6740*/  SHF.L.U32 R42, R3, 0x3, RZ ;  /* 0x00000003032a7819 */ /* 0x000fe400000006ff */
[----:B------:R-:W-:Y:S02]  /*6750*/  SHF.R.U32.HI R6, RZ, 0x3, R6 ;  /* 0x00000003ff067819 */ /* 0x000fe40000011606 */
[----:B------:R-:W-:Y:S02]  /*6760*/  LOP3.LUT R3, R7, 0x38, R42, 0xf8, !PT ;  /* 0x0000003807037812 */ /* 0x000fe400078ef82a */
[C---:B------:R-:W-:Y:S02]  /*6770*/  LEA R46, P0, R78.reuse, R40, 0x1 ;  /* 0x000000284e2e7211 */ /* 0x040fe400078008ff */
[----:B------:R-:W-:Y:S02]  /*6780*/  LOP3.LUT R3, R3, R6, RZ, 0x3c, !PT ;  /* 0x0000000603037212 */ /* 0x000fe400078e3cff */
[----:B--2---:R-:W-:Y:S02]  /*6790*/  LEA.HI.X R47, R78, R41, R92, 0x1, P0 ;  /* 0x000000294e2f7211 */ /* 0x004fe400000f0c5c */
[--C-:B------:R-:W-:Y:S02]  /*67a0*/  @!P1 SHF.R.U32.HI R11, RZ, 0x10, R53.reuse ;  /* 0x00000010ff0b9819 */ /* 0x100fe40000011635 */
[----:B------:R-:W-:Y:S02]  /*67b0*/  @!P1 SHF.R.U64 R22, R52, 0x10, R53 ;  /* 0x0000001034169819 */ /* 0x000fe40000001235 */
[--C-:B------:R-:W-:Y:S01]  /*67c0*/  @!P1 SHF.R.U64 R12, R26, 0x10, R27.reuse ;  /* 0x000000101a0c9819 */ /* 0x100fe2000000121b */
[----:B------:R-:W-:Y:S01]  /*67d0*/  @!P1 HADD2.F32 R26, -RZ, R11.H0_H0 ;  /* 0x2000000bff1a9230 */ /* 0x000fe20000004100 */
[----:B------:R-:W-:Y:S01]  /*67e0*/  @!P1 SHF.R.U32.HI R14, RZ, 0x10, R27 ;  /* 0x00000010ff0e9819 */ /* 0x000fe2000001161b */
[----:B------:R-:W-:Y:S01]  /*67f0*/  @!P1 HADD2.F32 R22, -RZ, R22.H0_H0 ;  /* 0x20000016ff169230 */ /* 0x000fe20000004100 */
[--C-:B------:R-:W-:Y:S01]  /*6800*/  @!P1 SHF.R.U64 R10, R24, 0x10, R25.reuse ;  /* 0x00000010180a9819 */ /* 0x100fe20000001219 */
[----:B------:R-:W-:Y:S01]  /*6810*/  @!P1 HADD2.F32 R24, -RZ, R58.H0_H0 ;  /* 0x2000003aff189230 */ /* 0x000fe20000004100 */
[----:B------:R-:W-:Y:S01]  /*6820*/  @!P1 SHF.R.U32.HI R7, RZ, 0x10, R25 ;  /* 0x00000010ff079819 */ /* 0x000fe20000011619 */
[----:B------:R-:W-:Y:S01]  /*6830*/  @!P1 HADD2.F32 R14, -RZ, R14.H0_H0 ;  /* 0x2000000eff0e9230 */ /* 0x000fe20000004100 */
[--C-:B------:R-:W-:Y:S02]  /*6840*/  @!P1 SHF.R.U64 R27, R54, 0x10, R55.reuse ;  /* 0x00000010361b9819 */ /* 0x100fe40000001237 */
[----:B------:R-:W-:Y:S02]  /*6850*/  @!P1 SHF.R.U32.HI R35, RZ, 0x10, R55 ;  /* 0x00000010ff239819 */ /* 0x000fe40000011637 */
[----:B------:R-:W-:Y:S03]  /*6860*/  ISETP.GE.AND P0, PT, R42, c[0x0][0x1d4], PT ;  /* 0x000075002a007a0c */ /* 0x000fe60003f06270 */
[----:B------:R-:W-:Y:S01]  /*6870*/  @!P1 HADD2.F32 R35, -RZ, R35.H0_H0 ;  /* 0x20000023ff239230 */ /* 0x000fe20000004100 */
[----:B-----5:R-:W-:Y:S01]  /*6880*/  IMAD.IADD R3, R5, 0x1, R3 ;  /* 0x0000000105037824 */ /* 0x020fe200078e0203 */
[----:B---3--:R-:W-:Y:S04]  /*6890*/  @!P1 MOV R6, R17 ;  /* 0x0000001100069202 */ /* 0x008fe80000000f00 */
[----:B------:R-:W-:Y:S01]  /*68a0*/  SHF.L.U32 R3, R3, 0x1, RZ ;  /* 0x0000000103037819 */ /* 0x000fe200000006ff */
[----:B------:R-:W-:Y:S04]  /*68b0*/  @!P1 HADD2.F32 R4, -RZ, R6.H0_H0 ;  /* 0x20000006ff049230 */ /* 0x000fe80000004100 */
[----:B------:R2:W3:Y:S02]  /*68c0*/  LDS.128 R36, [R3+0x2900] ;  /* 0x0029000003247984 */ /* 0x0004e40000000c00 */
[----:B--2---:R-:W-:Y:S05]  /*68d0*/  @!P1 HADD2.F32 R3, -RZ, R29.H0_H0 ;  /* 0x2000001dff039230 */ /* 0x004fea0000004100 */
[CC--:B------:R-:W-:Y:S02]  /*68e0*/  @!P1 FMUL.FTZ R5, R4.reuse, R3.reuse ;  /* 0x0000000304059220 */ /* 0x0c0fe40000410000 */
[----:B---3--:R-:W-:Y:S02]  /*68f0*/  @!P1 IMAD.MOV.U32 R8, RZ, RZ, R37 ;  /* 0x000000ffff089224 */ /* 0x008fe400078e0025 */
[----:B------:R-:W-:Y:S02]  /*6900*/  @!P1 IMAD.MOV.U32 R13, RZ, RZ, R36 ;  /* 0x000000ffff0d9224 */ /* 0x000fe400078e0024 */
[----:B------:R-:W-:Y:S01]  /*6910*/  @!P1 IMAD.MOV.U32 R34, RZ, RZ, R39 ;  /* 0x000000ffff229224 */ /* 0x000fe200078e0027 */
[--C-:B------:R-:W-:Y:S02]  /*6920*/  @!P1 HADD2.F32 R23, -RZ, R8.reuse.H0_H0 ;  /* 0x20000008ff179230 */ /* 0x100fe40000004100 */
[----:B------:R-:W-:Y:S02]  /*6930*/  @!P1 HADD2.F32 R25, -RZ, R8.H1_H1 ;  /* 0x30000008ff199230 */ /* 0x000fe40000004100 */
[----:B------:R-:W-:Y:S01]  /*6940*/  @!P1 HADD2.F32 R15, -RZ, R13.H0_H0 ;  /* 0x2000000dff0f9230 */ /* 0x000fe20000004100 */
[----:B------:R-:W-:Y:S01]  /*6950*/  @!P1 FMUL.FTZ R9, R23, R3 ;  /* 0x0000000317099220 */ /* 0x000fe20000410000 */
[----:B------:R-:W-:Y:S02]  /*6960*/  @!P1 HADD2.F32 R3, -RZ, R7.H0_H0 ;  /* 0x20000007ff039230 */ /* 0x000fe40000004100 */
[----:B------:R-:W-:Y:S01]  /*6970*/  @!P1 HADD2.F32 R7, -RZ, R6.H1_H1 ;  /* 0x30000006ff079230 */ /* 0x000fe20000004100 */
[----:B------:R-:W-:Y:S01]  /*6980*/  @!P1 FFMA.FTZ R52, R4, R24, -R9 ;  /* 0x0000001804349223 */ /* 0x000fe20000010809 */
[----:B------:R-:W-:Y:S01]  /*6990*/  @!P1 MOV R9, R16 ;  /* 0x0000001000099202 */ /* 0x000fe20000000f00 */
[-C--:B------:R-:W-:Y:S01]  /*69a0*/  @!P1 FMUL.FTZ R11, R25, R3.reuse ;  /* 0x00000003190b9220 */ /* 0x080fe20000410000 */
[----:B------:R-:W-:Y:S01]  /*69b0*/  @!P1 HADD2.F32 R4, -RZ, R29.H1_H1 ;  /* 0x3000001dff049230 */ /* 0x000fe20000004100 */
[C---:B------:R-:W-:Y:S01]  /*69c0*/  @!P1 FMUL.FTZ R6, R7.reuse, R3 ;  /* 0x0000000307069220 */ /* 0x040fe20000410000 */
[--C-:B------:R-:W-:Y:S01]  /*69d0*/  @!P1 HADD2.F32 R32, -RZ, R34.reuse.H0_H0 ;  /* 0x20000022ff209230 */ /* 0x100fe20000004100 */
[----:B------:R-:W-:Y:S01]  /*69e0*/  @!P1 FFMA.FTZ R51, R7, R26, -R11 ;  /* 0x0000001a07339223 */ /* 0x000fe2000001080b */
[----:B------:R-:W-:Y:S01]  /*69f0*/  @!P1 HADD2.F32 R8, -RZ, R9.H0_H0 ;  /* 0x20000009ff089230 */ /* 0x000fe20000004100 */
[C---:B------:R-:W-:Y:S01]  /*6a00*/  @!P1 FMUL.FTZ R21, R15.reuse, R4 ;  /* 0x000000040f159220 */ /* 0x040fe20000410000 */
[----:B------:R-:W-:Y:S01]  /*6a10*/  @!P1 MOV R11, R19 ;  /* 0x00000013000b9202 */ /* 0x000fe20000000f00 */
[----:B------:R-:W-:Y:S01]  /*6a20*/  @!P1 HADD2.F32 R34, -RZ, R34.H1_H1 ;  /* 0x30000022ff229230 */ /* 0x000fe20000004100 */
[----:B------:R-:W-:Y:S01]  /*6a30*/  @!P1 MOV R29, R38 ;  /* 0x00000026001d9202 */ /* 0x000fe20000000f00 */
[C---:B------:R-:W-:Y:S01]  /*6a40*/  @!P1 FMUL.FTZ R3, R8.reuse, R4 ;  /* 0x0000000408039220 */ /* 0x040fe20000410000 */
[----:B------:R-:W-:Y:S01]  /*6a50*/  @!P1 HADD2.F32 R4, -RZ, R10.H0_H0 ;  /* 0x2000000aff049230 */ /* 0x000fe20000004100 */
[----:B------:R-:W-:Y:S01]  /*6a60*/  @!P1 FFMA.FTZ R50, R8, R20, -R21 ;  /* 0x0000001408329223 */ /* 0x000fe20000010815 */
[----:B------:R-:W-:Y:S01]  /*6a70*/  @!P1 HADD2.F32 R21, -RZ, R13.H1_H1 ;  /* 0x3000000dff159230 */ /* 0x000fe20000004100 */
[----:B------:R-:W-:Y:S01]  /*6a80*/  @!P1 FMUL.FTZ R43, R34, R14 ;  /* 0x0000000e222b9220 */ /* 0x000fe20000410000 */
[--C-:B------:R-:W-:Y:S01]  /*6a90*/  @!P1 HADD2.F32 R7, -RZ, R30.reuse.H0_H0 ;  /* 0x2000001eff079230 */ /* 0x100fe20000004100 */
[----:B------:R-:W-:Y:S01]  /*6aa0*/  @!P1 FFMA.FTZ R3, R15, R20, R3 ;  /* 0x000000140f039223 */ /* 0x000fe20000010003 */
[----:B------:R-:W-:Y:S01]  /*6ab0*/  @!P1 HADD2.F32 R8, -RZ, R9.H1_H1 ;  /* 0x30000009ff089230 */ /* 0x000fe20000004100 */
[-C--:B------:R-:W-:Y:S01]  /*6ac0*/  @!P1 FMUL.FTZ R9, R21, R4.reuse ;  /* 0x0000000415099220 */ /* 0x080fe20000410000 */
[--C-:B------:R-:W-:Y:S01]  /*6ad0*/  @!P1 HADD2.F32 R10, -RZ, R11.reuse.H0_H0 ;  /* 0x2000000bff0a9230 */ /* 0x100fe20000004100 */
[-C--:B------:R-:W-:Y:S01]  /*6ae0*/  @!P1 FMUL.FTZ R13, R32, R7.reuse ;  /* 0x00000007200d9220 */ /* 0x080fe20000410000 */
[----:B------:R-:W-:Y:S01]  /*6af0*/  @!P1 HADD2.F32 R11, -RZ, R11.H1_H1 ;  /* 0x3000000bff0b9230 */ /* 0x000fe20000004100 */
[C---:B------:R-:W-:Y:S02]  /*6b00*/  @!P1 FMUL.FTZ R4, R8.reuse, R4 ;  /* 0x0000000408049220 */ /* 0x040fe40000410000 */
[-C--:B------:R-:W-:Y:S02]  /*6b10*/  @!P1 FFMA.FTZ R49, R8, R22.reuse, -R9 ;  /* 0x0000001608319223 */ /* 0x080fe40000010809 */
[----:B------:R-:W-:Y:S02]  /*6b20*/  @!P1 IMAD.MOV.U32 R8, RZ, RZ, R18 ;  /* 0x000000ffff089224 */ /* 0x000fe400078e0012 */
[C---:B------:R-:W-:Y:S01]  /*6b30*/  @!P1 FMUL.FTZ R9, R10.reuse, R7 ;  /* 0x000000070a099220 */ /* 0x040fe20000410000 */
[----:B------:R-:W-:Y:S01]  /*6b40*/  @!P1 HADD2.F32 R7, -RZ, R30.H1_H1 ;  /* 0x3000001eff079230 */ /* 0x000fe20000004100 */
[----:B------:R-:W-:Y:S01]  /*6b50*/  @!P1 FFMA.FTZ R48, R10, R33, -R13 ;  /* 0x000000210a309223 */ /* 0x000fe2000001080d */
[----:B------:R-:W-:Y:S01]  /*6b60*/  @!P1 HADD2.F32 R10, -RZ, R12.H0_H0 ;  /* 0x2000000cff0a9230 */ /* 0x000fe20000004100 */
[----:B------:R-:W-:Y:S01]  /*6b70*/  @!P1 FFMA.FTZ R43, R11, R35, -R43 ;  /* 0x000000230b2b9223 */ /* 0x000fe2000001082b */
[----:B------:R-:W-:Y:S01]  /*6b80*/  @!P1 HADD2.F32 R30, -RZ, R27.H0_H0 ;  /* 0x2000001bff1e9230 */ /* 0x000fe20000004100 */
[----:B------:R-:W-:Y:S01]  /*6b90*/  @!P1 FFMA.FTZ R4, R21, R22, R4 ;  /* 0x0000001615049223 */ /* 0x000fe20000010004 */
[--C-:B------:R-:W-:Y:S01]  /*6ba0*/  @!P1 HADD2.F32 R27, -RZ, R29.reuse.H0_H0 ;  /* 0x2000001dff1b9230 */ /* 0x100fe20000004100 */
[----:B------:R-:W-:Y:S01]  /*6bb0*/  @!P1 FFMA.FTZ R5, R23, R24, R5 ;  /* 0x0000001817059223 */ /* 0x000fe20000010005 */
[----:B------:R-:W-:Y:S01]  /*6bc0*/  @!P1 HADD2.F32 R29, -RZ, R29.H1_H1 ;  /* 0x3000001dff1d9230 */ /* 0x000fe20000004100 */
[----:B------:R-:W-:Y:S01]  /*6bd0*/  @!P1 FFMA.FTZ R6, R25, R26, R6 ;  /* 0x0000001a19069223 */ /* 0x000fe20000010006 */
[--C-:B------:R-:W-:Y:S01]  /*6be0*/  @!P1 HADD2.F32 R13, -RZ, R8.reuse.H0_H0 ;  /* 0x20000008ff0d9230 */ /* 0x100fe20000004100 */
[----:B------:R-:W-:Y:S01]  /*6bf0*/  @!P1 F2FP.PACK_AB R4, R4, R3 ;  /* 0x000000030404923e */ /* 0x000fe200000000ff */
[----:B------:R-:W-:Y:S01]  /*6c00*/  @!P1 HADD2.F32 R12, -RZ, R8.H1_H1 ;  /* 0x30000008ff0c9230 */ /* 0x000fe20000004100 */
[----:B------:R-:W-:Y:S01]  /*6c10*/  @!P1 FMUL.FTZ R8, R27, R7 ;  /* 0x000000071b089220 */ /* 0x000fe20000410000 */
[----:B------:R-:W-:Y:S01]  /*6c20*/  @!P1 F2FP.PACK_AB R5, R6, R5 ;  /* 0x000000050605923e */ /* 0x000fe200000000ff */
[----:B------:R-:W-:Y:S01]  /*6c30*/  @!P1 FMUL.FTZ R44, R29, R10 ;  /* 0x0000000a1d2c9220 */ /* 0x000fe20000410000 */
[----:B------:R-:W-:Y:S01]  /*6c40*/  @!P1 MOV R36, R4 ;  /* 0x0000000400249202 */ /* 0x000fe20000000f00 */
[C---:B------:R-:W-:Y:S02]  /*6c50*/  @!P1 FFMA.FTZ R45, R13.reuse, R28, -R8 ;  /* 0x0000001c0d2d9223 */ /* 0x040fe40000010808 */
[C---:B------:R-:W-:Y:S02]  /*6c60*/  @!P1 FFMA.FTZ R44, R12.reuse, R30, -R44 ;  /* 0x0000001e0c2c9223 */ /* 0x040fe4000001082c */
[----:B------:R-:W-:Y:S01]  /*6c70*/  @!P1 FMUL.FTZ R7, R13, R7 ;  /* 0x000000070d079220 */ /* 0x000fe20000410000 */
[----:B------:R-:W-:Y:S01]  /*6c80*/  @!P1 F2FP.PACK_AB R13, R49, R50 ;  /* 0x00000032310d923e */ /* 0x000fe200000000ff */
[----:B------:R-:W-:Y:S01]  /*6c90*/  @!P1 FMUL.FTZ R8, R12, R10 ;  /* 0x0000000a0c089220 */ /* 0x000fe20000410000 */
[----:B------:R-:W-:Y:S01]  /*6ca0*/  @!P1 F2FP.PACK_AB R12, R43, R48 ;  /* 0x000000302b0c923e */ /* 0x000fe200000000ff */
[----:B------:R-:W-:Y:S01]  /*6cb0*/  @!P1 FMUL.FTZ R10, R11, R14 ;  /* 0x0000000e0b0a9220 */ /* 0x000fe20000410000 */
[----:B------:R-:W-:Y:S01]  /*6cc0*/  @!P1 F2FP.PACK_AB R11, R44, R45 ;  /* 0x0000002d2c0b923e */ /* 0x000fe200000000ff */
[----:B------:R-:W-:Y:S01]  /*6cd0*/  @!P1 IMAD.MOV.U32 R16, RZ, RZ, R13 ;  /* 0x000000ffff109224 */ /* 0x000fe200078e000d */
[----:B------:R-:W-:Y:S01]  /*6ce0*/  @!P1 F2FP.PACK_AB R14, R51, R52 ;  /* 0x00000034330e923e */ /* 0x000fe200000000ff */
[----:B------:R-:W-:Y:S01]  /*6cf0*/  @!P1 FFMA.FTZ R7, R27, R28, R7 ;  /* 0x0000001c1b079223 */ /* 0x000fe20000010007 */
[----:B------:R-:W-:Y:S01]  /*6d00*/  @!P1 MOV R19, R12 ;  /* 0x0000000c00139202 */ /* 0x000fe20000000f00 */
[----:B------:R-:W-:Y:S01]  /*6d10*/  @!P1 IMAD.MOV.U32 R18, RZ, RZ, R11 ;  /* 0x000000ffff129224 */ /* 0x000fe200078e000b */
[----:B------:R-:W-:Y:S01]  /*6d20*/  @!P1 MOV R17, R14 ;  /* 0x0000000e00119202 */ /* 0x000fe20000000f00 */
[----:B------:R-:W-:Y:S02]  /*6d30*/  @!P1 FFMA.FTZ R8, R29, R30, R8 ;  /* 0x0000001e1d089223 */ /* 0x000fe40000010008 */
[----:B------:R-:W-:Y:S02]  /*6d40*/  @!P1 FFMA.FTZ R9, R32, R33, R9 ;  /* 0x0000002120099223 */ /* 0x000fe40000010009 */
[----:B------:R2:W-:Y:S01]  /*6d50*/  ST.E.128 [R46.64], R16 ;  /* 0x000000102e007985 */ /* 0x0005e2000c101d08 */
[----:B------:R-:W-:Y:S01]  /*6d60*/  @!P1 F2FP.PACK_AB R7, R8, R7 ;  /* 0x000000070807923e */ /* 0x000fe200000000ff */
[----:B------:R-:W-:Y:S02]  /*6d70*/  @!P1 FFMA.FTZ R10, R34, R35, R10 ;  /* 0x00000023220a9223 */ /* 0x000fe4000001000a */
[----:B------:R-:W-:Y:S01]  /*6d80*/  @!P1 IMAD.MOV.U32 R37, RZ, RZ, R5 ;  /* 0x000000ffff259224 */ /* 0x000fe200078e0005 */
[----:B------:R-:W-:Y:S02]  /*6d90*/  @!P1 MOV R38, R7 ;  /* 0x0000000700269202 */ /* 0x000fe40000000f00 */
[----:B------:R-:W-:Y:S04]  /*6da0*/  @!P1 F2FP.PACK_AB R3, R10, R9 ;  /* 0x000000090a03923e */ /* 0x000fe800000000ff */
[----:B------:R-:W-:Y:S01]  /*6db0*/  @!P1 MOV R39, R3 ;  /* 0x0000000300279202 */ /* 0x000fe20000000f00 */
[----:B------:R-:W-:-:S05]  /*6dc0*/  @P0 BRA `(.L_x_254) ;  /* 0x000003c000000947 */ /* 0x000fca0003800000 */
[C---:B------:R-:W-:Y:S04]  /*6dd0*/  LEA R4, P0, R42.reuse, R40, 0x1 ;  /* 0x000000282a047211 */ /* 0x040fe800078008ff */
[----:B------:R-:W-:Y:S05]  /*6de0*/  LEA.HI.X.SX32 R5, R42, R41, 0x1, P0 ;  /* 0x000000292a057211 */ /* 0x000fea00000f0eff */
[----:B------:R3:W-:Y:S01]  /*6df0*/  ST.E.128 [R4.64], R36 ;  /* 0x0000002404007985 */ /* 0x0007e2000c101d08 */
[----:B------:R-:W-:-:S05]  /*6e00*/  BRA `(.L_x_254) ;  /* 0x0000038000007947 */ /* 0x000fca0003800000 */
.L_x_238:
[----:B------:R1:W2:Y:S01]  /*6e10*/  SHFL.IDX PT, R5, R70, RZ, 0x1c1f ;  /* 0x001c1fff46057589 */ /* 0x0002a200000e0000 */
[----:B------:R-:W-:Y:S01]  /*6e20*/  IMAD R3, R31, -0x50, R2 ;  /* 0xffffffb01f037824 */ /* 0x000fe200078e0202 */
[----:B------:R-:W-:Y:S02]  /*6e30*/  BSSY B0, `(.L_x_261) ;  /* 0x0000013000007945 */ /* 0x000fe40003800000 */
[----:B------:R1:W3:Y:S02]  /*6e40*/  SHFL.IDX PT, R4, R71, RZ, 0x1c1f ;  /* 0x001c1fff47047589 */ /* 0x0002e400000e0000 */
[----:B------:R-:W-:Y:S04]  /*6e50*/  IMNMX R3, R3, 0x50, PT ;  /* 0x0000005003037817 */ /* 0x000fe80003800200 */
[----:B------:R-:W-:Y:S04]  /*6e60*/  IADD3 R3, -R93, R3, RZ ;  /* 0x000000035d037210 */ /* 0x000fe80007ffe1ff */
[----:B------:R-:W-:Y:S11]  /*6e70*/  ISETP.GE.AND P0, PT, R3, 0x1, PT ;  /* 0x000000010300780c */ /* 0x000ff60003f06270 */
[----:B------:R-:W-:Y:S02]  /*6e80*/  @!UPT UIADD3 URZ, URZ, URZ, URZ ;  /* 0x0000003f3f3ff290 */ /* 0x000fe4000fffe03f */
[----:B------:R-:W-:-:S05]  /*6e90*/  @!P0 BRA `(.L_x_262) ;  /* 0x000000c000008947 */ /* 0x000fca0003800000 */
[C---:B-12---:R-:W-:Y:S11]  /*6ea0*/  ISETP.GE.AND P1, PT, R84.reuse, c[0x0][0x1d4], PT ;  /* 0x0000750054007a0c */ /* 0x046ff60003f26270 */
[----:B------:R-:W-:Y:S02]  /*6eb0*/  @!UPT UIADD3 URZ, URZ, URZ, URZ ;  /* 0x0000003f3f3ff290 */ /* 0x000fe4000fffe03f */
[----:B------:R-:W1:Y:S01]  /*6ec0*/  @!P1 LDS.128 R8, [R248+0x2800] ;  /* 0x00280000f8089984 */ /* 0x000e620000000c00 */
[CC--:B---3--:R-:W-:Y:S04]  /*6ed0*/  @!P1 LEA R6, P0, R84.reuse, R4.reuse, 0x1 ;  /* 0x0000000454069211 */ /* 0x0c8fe800078008ff */
[-C--:B------:R-:W-:Y:S02]  /*6ee0*/  @!P1 LEA.HI.X R7, R84, R5.reuse, R85, 0x1, P0 ;  /* 0x0000000554079211 */ /* 0x080fe400000f0c55 */
[C---:B------:R-:W-:Y:S11]  /*6ef0*/  ISETP.GE.AND P0, PT, R208.reuse, c[0x0][0x1d4], PT ;  /* 0x00007500d0007a0c */ /* 0x040ff60003f06270 */
[----:B------:R-:W-:Y:S02]  /*6f00*/  @!UPT UIADD3 URZ, URZ, URZ, URZ ;  /* 0x0000003f3f3ff290 */ /* 0x000fe4000fffe03f */
[C---:B------:R-:W-:Y:S04]  /*6f10*/  @!P0 LEA R4, P2, R208.reuse, R4, 0x1 ;  /* 0x00000004d0048211 */ /* 0x040fe800078408ff */
[----:B------:R-:W-:Y:S01]  /*6f20*/  @!P0 LEA.HI.X R5, R208, R5, R250, 0x1, P2 ;  /* 0x00000005d0058211 */ /* 0x000fe200010f0cfa */
[----:B-1----:R-:W-:Y:S04]  /*6f30*/  @!P1 ST.E.128 [R6.64], R8 ;  /* 0x0000000806009985 */ /* 0x002fe8000c101d08 */
[----:B------:R-:W1:Y:S04]  /*6f40*/  @!P0 LDS.128 R8, [R249+0x2800] ;  /* 0x00280000f9088984 */ /* 0x000e680000000c00 */
[----:B-1----:R1:W-:Y:S02]  /*6f50*/  @!P0 ST.E.128 [R4.64], R8 ;  /* 0x0000000804008985 */ /* 0x0023e4000c101d08 */
.L_x_262:
[----:B-12---:R-:W-:Y:S05]  /*6f60*/  BSYNC B0 ;  /* 0x0000000000007941 */ /* 0x006fea0003800000 */
.L_x_261:
[----:B------:R1:W2:Y:S01]  /*6f70*/  SHFL.IDX PT, R5, R70, 0x1, 0x1c1f ;  /* 0x003c1f0046057f89 */ /* 0x0002a200000e0000 */
[----:B------:R-:W-:Y:S01]  /*6f80*/  ISETP.GE.AND P0, PT, R3, 0x21, PT ;  /* 0x000000210300780c */ /* 0x000fe20003f06270 */
[----:B------:R-:W-:Y:S02]  /*6f90*/  BSSY B0, `(.L_x_263) ;  /* 0x000000f000007945 */ /* 0x000fe40003800000 */
[----:B---3--:R1:W3:Y:S10]  /*6fa0*/  SHFL.IDX PT, R4, R71, 0x1, 0x1c1f ;  /* 0x003c1f0047047f89 */ /* 0x0082f400000e0000 */
[----:B------:R-:W-:-:S05]  /*6fb0*/  @!P0 BRA `(.L_x_264) ;  /* 0x000000c000008947 */ /* 0x000fca0003800000 */
[C---:B------:R-:W-:Y:S11]  /*6fc0*/  ISETP.GE.AND P1, PT, R84.reuse, c[0x0][0x1d4], PT ;  /* 0x0000750054007a0c */ /* 0x040ff60003f26270 */
[----:B------:R-:W-:Y:S02]  /*6fd0*/  @!UPT UIADD3 URZ, URZ, URZ, URZ ;  /* 0x0000003f3f3ff290 */ /* 0x000fe4000fffe03f */
[----:B------:R-:W4:Y:S01]  /*6fe0*/  @!P1 LDS.128 R8, [R248+0x3800] ;  /* 0x00380000f8089984 */ /* 0x000f220000000c00 */
[CC--:B---3--:R-:W-:Y:S04]  /*6ff0*/  @!P1 LEA R6, P0, R84.reuse, R4.reuse, 0x1 ;  /* 0x0000000454069211 */ /* 0x0c8fe800078008ff */
[-C--:B--2---:R-:W-:Y:S02]  /*7000*/  @!P1 LEA.HI.X R7, R84, R5.reuse, R85, 0x1, P0 ;  /* 0x0000000554079211 */ /* 0x084fe400000f0c55 */
[C---:B------:R-:W-:Y:S11]  /*7010*/  ISETP.GE.AND P0, PT, R208.reuse, c[0x0][0x1d4], PT ;  /* 0x00007500d0007a0c */ /* 0x040ff60003f06270 */
[----:B------:R-:W-:Y:S02]  /*7020*/  @!UPT UIADD3 URZ, URZ, URZ, URZ ;  /* 0x0000003f3f3ff290 */ /* 0x000fe4000fffe03f */
[C---:B------:R-:W-:Y:S04]  /*7030*/  @!P0 LEA R4, P2, R208.reuse, R4, 0x1 ;  /* 0x00000004d0048211 */ /* 0x040fe800078408ff */
[----:B------:R-:W-:Y:S01]  /*7040*/  @!P0 LEA.HI.X R5, R208, R5, R250, 0x1, P2 ;  /* 0x00000005d0058211 */ /* 0x000fe200010f0cfa */
[----:B----4-:R-:W-:Y:S04]  /*7050*/  @!P1 ST.E.128 [R6.64], R8 ;  /* 0x0000000806009985 */ /* 0x010fe8000c101d08 */
[----:B------:R-:W2:Y:S04]  /*7060*/  @!P0 LDS.128 R8, [R249+0x3800] ;  /* 0x00380000f9088984 */ /* 0x000ea80000000c00 */
[----:B--2---:R2:W-:Y:S02]  /*7070*/  @!P0 ST.E.128 [R4.64], R8 ;  /* 0x0000000804008985 */ /* 0x0045e4000c101d08 */
.L_x_264:
[----:B------:R-:W-:Y:S05]  /*7080*/  BSYNC B0 ;  /* 0x0000000000007941 */ /* 0x000fea0003800000 */
.L_x_263:
[----:B--2---:R2:W4:Y:S01]  /*7090*/  SHFL.IDX PT, R5, R70, 0x2, 0x1c1f ;  /* 0x005c1f0046057f89 */ /* 0x00452200000e0000 */
[----:B------:R-:W-:Y:S03]  /*70a0*/  ISETP.GE.AND P0, PT, R3, 0x41, PT ;  /* 0x000000410300780c */ /* 0x000fe60003f06270 */
[----:B---3--:R2:W3:Y:S10]  /*70b0*/  SHFL.IDX PT, R4, R71, 0x2, 0x1c1f ;  /* 0x005c1f0047047f89 */ /* 0x0084f400000e0000 */
[----:B------:R-:W-:-:S05]  /*70c0*/  @!P0 BRA `(.L_x_254) ;  /* 0x000000c000008947 */ /* 0x000fca0003800000 */
[C---:B------:R-:W-:Y:S11]  /*70d0*/  ISETP.GE.AND P1, PT, R84.reuse, c[0x0][0x1d4], PT ;  /* 0x0000750054007a0c */ /* 0x040ff60003f26270 */
[----:B------:R-:W-:Y:S02]  /*70e0*/  @!UPT UIADD3 URZ, URZ, URZ, URZ ;  /* 0x0000003f3f3ff290 */ /* 0x000fe4000fffe03f */
[----:B------:R-:W5:Y:S01]  /*70f0*/  @!P1 LDS.128 R8, [R248+0x4800] ;  /* 0x00480000f8089984 */ /* 0x000f620000000c00 */
[CC--:B---3--:R-:W-:Y:S04]  /*7100*/  @!P1 LEA R6, P0, R84.reuse, R4.reuse, 0x1 ;  /* 0x0000000454069211 */ /* 0x0c8fe800078008ff */
[-C--:B----4-:R-:W-:Y:S02]  /*7110*/  @!P1 LEA.HI.X R7, R84, R5.reuse, R85, 0x1, P0 ;  /* 0x0000000554079211 */ /* 0x090fe400000f0c55 */
[C---:B------:R-:W-:Y:S11]  /*7120*/  ISETP.GE.AND P0, PT, R208.reuse, c[0x0][0x1d4], PT ;  /* 0x00007500d0007a0c */ /* 0x040ff60003f06270 */
[----:B------:R-:W-:Y:S02]  /*7130*/  @!UPT UIADD3 URZ, URZ, URZ, URZ ;  /* 0x0000003f3f3ff290 */ /* 0x000fe4000fffe03f */
[C---:B------:R-:W-:Y:S04]  /*7140*/  @!P0 LEA R4, P2, R208.reuse, R4, 0x1 ;  /* 0x00000004d0048211 */ /* 0x040fe800078408ff */
[----:B------:R-:W-:Y:S01]  /*7150*/  @!P0 LEA.HI.X R5, R208, R5, R250, 0x1, P2 ;  /* 0x00000005d0058211 */ /* 0x000fe200010f0cfa */
[----:B-----5:R-:W-:Y:S04]  /*7160*/  @!P1 ST.E.128 [R6.64], R8 ;  /* 0x0000000806009985 */ /* 0x020fe8000c101d08 */
[----:B------:R-:W3:Y:S04]  /*7170*/  @!P0 LDS.128 R8, [R249+0x4800] ;  /* 0x00480000f9088984 */ /* 0x000ee80000000c00 */
[----:B---3--:R3:W-:Y:S02]  /*7180*/  @!P0 ST.E.128 [R4.64], R8 ;  /* 0x0000000804008985 */ /* 0x0087e4000c101d08 */
.L_x_254:
[----:B------:R-:W-:Y:S05]  /*7190*/  BSYNC B2 ;  /* 0x0000000000027941 */ /* 0x000fea0003800000 */
.L_x_237:
[C---:B--2---:R-:W-:Y:S01]  /*71a0*/  IMAD R18, R31.reuse, -0x50, RZ ;  /* 0xffffffb01f127824 */ /* 0x044fe200078e02ff */
[----:B------:R-:W-:Y:S01]  /*71b0*/  BSSY B0, `(.L_x_265) ;  /* 0x0000064000007945 */ /* 0x000fe20003800000 */
[----:B---34-:R-:W-:Y:S04]  /*71c0*/  IMAD.WIDE R6, R31, 0x50, R106 ;  /* 0x000000501f067825 */ /* 0x018fe800078e026a */
[----:B------:R-:W-:Y:S05]  /*71d0*/  IMAD.IADD R3, R118, 0x1, R18 ;  /* 0x0000000176037824 */ /* 0x000fea00078e0212 */
[C---:B------:R-:W-:Y:S02]  /*71e0*/  ISETP.GE.AND P3, PT, R3.reuse, 0x11, PT ;  /* 0x000000110300780c */ /* 0x040fe40003f66270 */
[C---:B------:R-:W-:Y:S02]  /*71f0*/  ISETP.GE.AND P2, PT, R3.reuse, 0x21, PT ;  /* 0x000000210300780c */ /* 0x040fe40003f46270 */
[C---:B------:R-:W-:Y:S09]  /*7200*/  ISETP.GE.AND P1, PT, R3.reuse, 0x31, PT ;  /* 0x000000310300780c */ /* 0x040ff20003f26270 */
[C---:B-1----:R-:W-:Y:S04]  /*7210*/  @P3 IADD3 R8, P0, R6.reuse, 0x10, RZ ;  /* 0x0000001006083810 */ /* 0x042fe80007f1e0ff */
[-C--:B------:R-:W-:Y:S02]  /*7220*/  @P3 IADD3.X R10, RZ, R7.reuse, RZ, P0, !PT ;  /* 0x00000007ff0a3210 */ /* 0x080fe400007fe4ff */
[C---:B------:R-:W-:Y:S05]  /*7230*/  @P2 IADD3 R9, P0, R6.reuse, 0x20, RZ ;  /* 0x0000002006092810 */ /* 0x040fea0007f1e0ff */
[--C-:B------:R-:W-:Y:S01]  /*7240*/  @P2 IMAD.X R11, RZ, RZ, R7.reuse, P0 ;  /* 0x000000ffff0b2224 */ /* 0x100fe200000e0607 */
[C---:B------:R-:W-:Y:S04]  /*7250*/  @P1 IADD3 R16, P0, R6.reuse, 0x30, RZ ;  /* 0x0000003006101810 */ /* 0x040fe80007f1e0ff */
[----:B------:R-:W-:Y:S02]  /*7260*/  @P1 IADD3.X R19, RZ, R7, RZ, P0, !PT ;  /* 0x00000007ff131210 */ /* 0x000fe400007fe4ff */
[C---:B------:R-:W-:Y:S11]  /*7270*/  ISETP.GE.AND P0, PT, R3.reuse, 0x41, PT ;  /* 0x000000410300780c */ /* 0x040ff60003f06270 */
[----:B------:R-:W-:Y:S02]  /*7280*/  @!UPT UIADD3 URZ, URZ, URZ, URZ ;  /* 0x0000003f3f3ff290 */ /* 0x000fe4000fffe03f */
[C---:B------:R-:W-:Y:S05]  /*7290*/  @P0 IADD3 R17, P4, R6.reuse, 0x40, RZ ;  /* 0x0000004006110810 */ /* 0x040fea0007f9e0ff */
[----:B------:R-:W-:Y:S01]  /*72a0*/  @P0 IMAD.X R20, RZ, RZ, R7, P4 ;  /* 0x000000ffff140224 */ /* 0x000fe200020e0607 */
[----:B------:R-:W-:Y:S11]  /*72b0*/  ISETP.GE.AND P4, PT, R3, 0x1, PT ;  /* 0x000000010300780c */ /* 0x000ff60003f86270 */
[----:B------:R-:W-:Y:S02]  /*72c0*/  @!UPT UIADD3 URZ, URZ, URZ, URZ ;  /* 0x0000003f3f3ff290 */ /* 0x000fe4000fffe03f */
[----:B------:R-:W-:Y:S01]  /*72d0*/  @P4 IMAD R3, R7, c[0x0][0x258], RZ ;  /* 0x0000960007034a24 */ /* 0x000fe200078e02ff */
[-C--:B------:R-:W-:Y:S01]  /*72e0*/  @P4 MOV R4, R76.reuse ;  /* 0x0000004c00044202 */ /* 0x080fe20000000f00 */
[----:B------:R-:W-:Y:S02]  /*72f0*/  @P4 IMAD.MOV.U32 R5, RZ, RZ, R79 ;  /* 0x000000ffff054224 */ /* 0x000fe400078e004f */
[C---:B------:R-:W-:Y:S02]  /*7300*/  @P4 IMAD R3, R6.reuse, c[0x0][0x25c], R3 ;  /* 0x0000970006034a24 */ /* 0x040fe400078e0203 */
[----:B------:R-:W-:Y:S05]  /*7310*/  @P4 IMAD.WIDE.U32 R4, R6, c[0x0][0x258], R4 ;  /* 0x0000960006044a25 */ /* 0x000fea00078e0004 */
[C---:B------:R-:W-:Y:S02]  /*7320*/  @P4 LEA R14, P5, R4.reuse, c[0x0][0x250], 0x1 ;  /* 0x00009400040e4a11 */ /* 0x040fe400078a08ff */
[----:B------:R-:W-:Y:S02]  /*7330*/  @P4 IADD3 R3, R5, R3, RZ ;  /* 0x0000000305034210 */ /* 0x000fe40007ffe0ff */
[----:B------:R-:W-:Y:S02]  /*7340*/  @P3 MOV R5, R79 ;  /* 0x0000004f00053202 */ /* 0x000fe40000000f00 */
[----:B------:R-:W-:Y:S01]  /*7350*/  @P4 LEA.HI.X R15, R4, c[0x0][0x254], R3, 0x1, P5 ;  /* 0x00009500040f4a11 */ /* 0x000fe200028f0c03 */
[----:B------:R-:W-:Y:S02]  /*7360*/  @P3 IMAD R3, R10, c[0x0][0x258], RZ ;  /* 0x000096000a033a24 */ /* 0x000fe400078e02ff */
[----:B------:R-:W-:Y:S02]  /*7370*/  @P3 IMAD.MOV.U32 R4, RZ, RZ, R76 ;  /* 0x000000ffff043224 */ /* 0x000fe400078e004c */
[----:B------:R-:W-:Y:S01]  /*7380*/  @!PT LDS RZ, [RZ] ;  /* 0x00000000fffff984 */ /* 0x000fe20000000800 */
[----:B------:R-:W-:Y:S01]  /*7390*/  @!PT LDS RZ, [RZ] ;  /* 0x00000000fffff984 */ /* 0x000fe20000000800 */
[----:B------:R-:W-:Y:S01]  /*73a0*/  @!PT LDS RZ, [RZ] ;  /* 0x00000000fffff984 */ /* 0x000fe20000000800 */
[----:B------:R1:W-:Y:S01]  /*73b0*/  @P4 LDGSTS.E.BYPASS.LTC128B.128 [R209+0x100], [R14.64], !P6 ;  /* 0x001000000ed14fae */ /* 0x0003e2000f101d48 */
[C---:B------:R-:W-:Y:S02]  /*73c0*/  @P3 IMAD R3, R8.reuse, c[0x0][0x25c], R3 ;  /* 0x0000970008033a24 */ /* 0x040fe400078e0203 */
[----:B------:R-:W-:Y:S04]  /*73d0*/  @P3 IMAD.WIDE.U32 R4, R8, c[0x0][0x258], R4 ;  /* 0x0000960008043a25 */ /* 0x000fe800078e0004 */
[----:B------:R-:W-:Y:S01]  /*73e0*/  @P3 IMAD.IADD R3, R5, 0x1, R3 ;  /* 0x0000000105033824 */ /* 0x000fe200078e0203 */
[C---:B------:R-:W-:Y:S01]  /*73f0*/  @P3 LEA R12, P5, R4.reuse, c[0x0][0x250], 0x1 ;  /* 0x00009400040c3a11 */ /* 0x040fe200078a08ff */
[----:B------:R-:W-:Y:S03]  /*7400*/  @P2 IMAD.MOV.U32 R5, RZ, RZ, R79 ;  /* 0x000000ffff052224 */ /* 0x000fe600078e004f */
[----:B------:R-:W-:Y:S01]  /*7410*/  @P3 LEA.HI.X R13, R4, c[0x0][0x254], R3, 0x1, P5 ;  /* 0x00009500040d3a11 */ /* 0x000fe200028f0c03 */
[----:B------:R-:W-:Y:S01]  /*7420*/  @P2 IMAD R3, R11, c[0x0][0x258], RZ ;  /* 0x000096000b032a24 */ /* 0x000fe200078e02ff */
[-C--:B------:R-:W-:Y:S03]  /*7430*/  @P2 MOV R4, R76.reuse ;  /* 0x0000004c00042202 */ /* 0x080fe60000000f00 */
[----:B------:R1:W-:Y:S01]  /*7440*/  @P3 LDGSTS.E.BYPASS.LTC128B.128 [R209+0x900], [R12.64], !P6 ;  /* 0x009000000cd13fae */ /* 0x0003e2000f101d48 */
[C---:B------:R-:W-:Y:S02]  /*7450*/  @P2 IMAD R3, R9.reuse, c[0x0][0x25c], R3 ;  /* 0x0000970009032a24 */ /* 0x040fe400078e0203 */
[----:B------:R-:W-:Y:S05]  /*7460*/  @P2 IMAD.WIDE.U32 R4, R9, c[0x0][0x258], R4 ;  /* 0x0000960009042a25 */ /* 0x000fea00078e0004 */
[C---:B------:R-:W-:Y:S02]  /*7470*/  @P2 LEA R10, P5, R4.reuse, c[0x0][0x250], 0x1 ;  /* 0x00009400040a2a11 */ /* 0x040fe400078a08ff */
[----:B------:R-:W-:Y:S02]  /*7480*/  @P2 IADD3 R3, R5, R3, RZ ;  /* 0x0000000305032210 */ /* 0x000fe40007ffe0ff */
[----:B------:R-:W-:Y:S02]  /*7490*/  @P1 MOV R5, R79 ;  /* 0x0000004f00051202 */ /* 0x000fe40000000f00 */
[----:B------:R-:W-:Y:S01]  /*74a0*/  @P2 LEA.HI.X R11, R4, c[0x0][0x254], R3, 0x1, P5 ;  /* 0x00009500040b2a11 */ /* 0x000fe200028f0c03 */
[----:B------:R-:W-:Y:S02]  /*74b0*/  @P1 IMAD.MOV.U32 R4, RZ, RZ, R76 ;  /* 0x000000ffff041224 */ /* 0x000fe400078e004c */
[----:B------:R-:W-:Y:S02]  /*74c0*/  @P1 IMAD R3, R19, c[0x0][0x258], RZ ;  /* 0x0000960013031a24 */ /* 0x000fe400078e02ff */
[----:B------:R1:W-:Y:S01]  /*74d0*/  @P2 LDGSTS.E.BYPASS.LTC128B.128 [R209+0x1100], [R10.64], !P6 ;  /* 0x011000000ad12fae */ /* 0x0003e2000f101d48 */
[C---:B------:R-:W-:Y:S04]  /*74e0*/  @P1 IMAD.WIDE.U32 R4, R16.reuse, c[0x0][0x258], R4 ;  /* 0x0000960010041a25 */ /* 0x040fe800078e0004 */
[----:B------:R-:W-:Y:S01]  /*74f0*/  @P1 IMAD R3, R16, c[0x0][0x25c], R3 ;  /* 0x0000970010031a24 */ /* 0x000fe200078e0203 */
[C---:B------:R-:W-:Y:S03]  /*7500*/  @P1 LEA R6, P5, R4.reuse, c[0x0][0x250], 0x1 ;  /* 0x0000940004061a11 */ /* 0x040fe600078a08ff */
[----:B------:R-:W-:Y:S02]  /*7510*/  @P1 IMAD.IADD R3, R5, 0x1, R3 ;  /* 0x0000000105031824 */ /* 0x000fe400078e0203 */
[----:B------:R-:W-:Y:S03]  /*7520*/  @P0 IMAD.MOV.U32 R5, RZ, RZ, R79 ;  /* 0x000000ffff050224 */ /* 0x000fe600078e004f */
[----:B------:R-:W-:Y:S01]  /*7530*/  @P1 LEA.HI.X R7, R4, c[0x0][0x254], R3, 0x1, P5 ;  /* 0x0000950004071a11 */ /* 0x000fe200028f0c03 */
[----:B------:R-:W-:Y:S01]  /*7540*/  @P0 IMAD R3, R20, c[0x0][0x258], RZ ;  /* 0x0000960014030a24 */ /* 0x000fe200078e02ff */
[----:B------:R-:W-:Y:S03]  /*7550*/  @P0 MOV R4, R76 ;  /* 0x0000004c00040202 */ /* 0x000fe60000000f00 */
[----:B------:R2:W-:Y:S01]  /*7560*/  @P1 LDGSTS.E.BYPASS.LTC128B.128 [R209+0x1900], [R6.64], !P6 ;  /* 0x0190000006d11fae */ /* 0x0005e2000f101d48 */
[C---:B------:R-:W-:Y:S02]  /*7570*/  @P0 IMAD R3, R17.reuse, c[0x0][0x25c], R3 ;  /* 0x0000970011030a24 */ /* 0x040fe400078e0203 */
[----:B------:R-:W-:Y:S05]  /*7580*/  @P0 IMAD.WIDE.U32 R4, R17, c[0x0][0x258], R4 ;  /* 0x0000960011040a25 */ /* 0x000fea00078e0004 */
[C---:B------:R-:W-:Y:S02]  /*7590*/  @P0 LEA R8, P5, R4.reuse, c[0x0][0x250], 0x1 ;  /* 0x0000940004080a11 */ /* 0x040fe400078a08ff */
[----:B------:R-:W-:Y:S04]  /*75a0*/  @P0 IADD3 R3, R5, R3, RZ ;  /* 0x0000000305030210 */ /* 0x000fe80007ffe0ff */
[----:B------:R-:W-:Y:S01]  /*75b0*/  @P0 LEA.HI.X R9, R4, c[0x0][0x254], R3, 0x1, P5 ;  /* 0x0000950004090a11 */ /* 0x000fe200028f0c03 */
[----:B------:R-:W-:Y:S02]  /*75c0*/  IMAD R3, R81, c[0x0][0x208], RZ ;  /* 0x0000820051037a24 */ /* 0x000fe400078e02ff */
[C---:B------:R-:W-:Y:S02]  /*75d0*/  IMAD.WIDE.U32 R4, R75.reuse, c[0x0][0x208], RZ ;  /* 0x000082004b047a25 */ /* 0x040fe400078e00ff */
[----:B------:R1:W-:Y:S02]  /*75e0*/  @P0 LDGSTS.E.BYPASS.LTC128B.128 [R209+0x2100], [R8.64], !P6 ;  /* 0x0210000008d10fae */ /* 0x0003e4000f101d48 */
[----:B------:R-:W-:Y:S04]  /*75f0*/  IMAD R3, R75, c[0x0][0x20c], R3 ;  /* 0x000083004b037a24 */ /* 0x000fe800078e0203 */
[----:B------:R-:W-:Y:S01]  /*7600*/  IMAD.IADD R5, R5, 0x1, R3 ;  /* 0x0000000105057824 */ /* 0x000fe200078e0203 */
[----:B------:R-:W0:Y:S01]  /*7610*/  LDGDEPBAR ;  /* 0x00000000000079af */ /* 0x000e220000000000 */
[----:B--2---:R-:W-:Y:S02]  /*7620*/  IMAD R6, R89, c[0x0][0x218], RZ ;  /* 0x0000860059067a24 */ /* 0x004fe400078e02ff */
[C---:B------:R-:W-:Y:S04]  /*7630*/  IMAD.WIDE.U32 R4, R74.reuse, c[0x0][0x218], R4 ;  /* 0x000086004a047a25 */ /* 0x040fe800078e0004 */
[----:B------:R-:W-:Y:S01]  /*7640*/  IMAD R6, R74, c[0x0][0x21c], R6 ;  /* 0x000087004a067a24 */ /* 0x000fe200078e0206 */
[----:B------:R-:W-:Y:S04]  /*7650*/  IADD3 R3, P0, R114, R4, RZ ;  /* 0x0000000472037210 */ /* 0x000fe80007f1e0ff */
[----:B------:R-:W-:Y:S02]  /*7660*/  IADD3.X R4, R125, R5, R6, P0, !PT ;  /* 0x000000057d047210 */ /* 0x000fe400007fe406 */
[C---:B------:R-:W-:Y:S04]  /*7670*/  LEA R5, P0, R3.reuse, c[0x0][0x1f8], 0x1 ;  /* 0x00007e0003057a11 */ /* 0x040fe800078008ff */
[----:B------:R-:W-:Y:S01]  /*7680*/  LEA.HI.X R4, R3, c[0x0][0x1fc], R4, 0x1, P0 ;  /* 0x00007f0003047a11 */ /* 0x000fe200000f0c04 */
[----:B------:R1:W2:Y:S01]  /*7690*/  SHFL.IDX PT, R6, R5, RZ, 0x1c1f ;  /* 0x001c1fff05067589 */ /* 0x0002a200000e0000 */
[----:B------:R-:W-:Y:S04]  /*76a0*/  IADD3 R3, R18, R2, RZ ;  /* 0x0000000212037210 */ /* 0x000fe80007ffe0ff */
[----:B------:R-:W-:Y:S01]  /*76b0*/  IMNMX R3, R3, 0x50, PT ;  /* 0x0000005003037817 */ /* 0x000fe20003800200 */
[----:B------:R-:W-:Y:S04]  /*76c0*/  DEPBAR.LE SB0, 0x0 ;  /* 0x000080000000791a */ /* 0x000fe80000000000 */
[----:B------:R1:W3:Y:S01]  /*76d0*/  SHFL.IDX PT, R7, R4, RZ, 0x1c1f ;  /* 0x001c1fff04077589 */ /* 0x0002e200000e0000 */
[----:B------:R-:W-:Y:S06]  /*76e0*/  IMAD.IADD R3, R3, 0x1, -R93 ;  /* 0x0000000103037824 */ /* 0x000fec00078e0a5d */
[----:B------:R-:W-:Y:S01]  /*76f0*/  BAR.SYNC.DEFER_BLOCKING 0x0 ;  /* 0x0000000000007b1d */ /* 0x000fe20000010000 */
[----:B------:R-:W-:Y:S11]  /*7700*/  ISETP.GE.AND P0, PT, R3, 0x1, PT ;  /* 0x000000010300780c */ /* 0x000ff60003f06270 */
[----:B------:R-:W-:Y:S02]  /*7710*/  @!UPT UIADD3 URZ, URZ, URZ, URZ ;  /* 0x0000003f3f3ff290 */ /* 0x000fe4000fffe03f */
[----:B------:R-:W-:-:S05]  /*7720*/  @!P0 BRA `(.L_x_266) ;  /* 0x000000c000008947 */ /* 0x000fca0003800000 */
[C---:B--2---:R-:W-:Y:S11]  /*7730*/  ISETP.GE.AND P1, PT, R84.reuse, c[0x0][0x1d4], PT ;  /* 0x0000750054007a0c */ /* 0x044ff60003f26270 */
[----:B------:R-:W-:Y:S02]  /*7740*/  @!UPT UIADD3 URZ, URZ, URZ, URZ ;  /* 0x0000003f3f3ff290 */ /* 0x000fe4000fffe03f */
[----:B-1----:R-:W1:Y:S01]  /*7750*/  @!P1 LDS.128 R12, [R248] ;  /* 0x00000000f80c9984 */ /* 0x002e620000000c00 */
[CC--:B------:R-:W-:Y:S04]  /*7760*/  @!P1 LEA R8, P0, R84.reuse, R6.reuse, 0x1 ;  /* 0x0000000654089211 */ /* 0x0c0fe800078008ff */
[-C--:B---3--:R-:W-:Y:S02]  /*7770*/  @!P1 LEA.HI.X R9, R84, R7.reuse, R85, 0x1, P0 ;  /* 0x0000000754099211 */ /* 0x088fe400000f0c55 */
[C---:B------:R-:W-:Y:S11]  /*7780*/  ISETP.GE.AND P0, PT, R208.reuse, c[0x0][0x1d4], PT ;  /* 0x00007500d0007a0c */ /* 0x040ff60003f06270 */
[----:B------:R-:W-:Y:S02]  /*7790*/  @!UPT UIADD3 URZ, URZ, URZ, URZ ;  /* 0x0000003f3f3ff290 */ /* 0x000fe4000fffe03f */
[C---:B------:R-:W-:Y:S04]  /*77a0*/  @!P0 LEA R6, P2, R208.reuse, R6, 0x1 ;  /* 0x00000006d0068211 */ /* 0x040fe800078408ff */
[----:B------:R-:W-:Y:S01]  /*77b0*/  @!P0 LEA.HI.X R7, R208, R7, R250, 0x1, P2 ;  /* 0x00000007d0078211 */ /* 0x000fe200010f0cfa */
[----:B-1----:R-:W-:Y:S04]  /*77c0*/  @!P1 ST.E.128 [R8.64], R12 ;  /* 0x0000000c08009985 */ /* 0x002fe8000c101d08 */
[----:B------:R-:W1:Y:S04]  /*77d0*/  @!P0 LDS.128 R8, [R249] ;  /* 0x00000000f9088984 */ /* 0x000e680000000c00 */
[----:B-1----:R1:W-:Y:S02]  /*77e0*/  @!P0 ST.E.128 [R6.64], R8 ;  /* 0x0000000806008985 */ /* 0x0023e4000c101d08 */
.L_x_266:
[----:B--2---:R-:W-:Y:S05]  /*77f0*/  BSYNC B0 ;  /* 0x0000000000007941 */ /* 0x004fea0003800000 */
.L_x_265:
[----:B-1-3--:R1:W2:Y:S01]  /*7800*/  SHFL.IDX PT, R7, R4, 0x1, 0x1c1f ;  /* 0x003c1f0004077f89 */ /* 0x00a2a200000e0000 */
[----:B------:R-:W-:Y:S01]  /*7810*/  ISETP.GE.AND P0, PT, R3, 0x21, PT ;  /* 0x000000210300780c */ /* 0x000fe20003f06270 */
[----:B------:R-:W-:Y:S02]  /*7820*/  BSSY B0, `(.L_x_267) ;  /* 0x000000f000007945 */ /* 0x000fe40003800000 */
[----:B------:R1:W3:Y:S10]  /*7830*/  SHFL.IDX PT, R6, R5, 0x1, 0x1c1f ;  /* 0x003c1f0005067f89 */ /* 0x0002f400000e0000 */
        /* <DEDUP_REMOVED lines=13> */
.L_x_268:
[----:B------:R-:W-:Y:S05]  /*7910*/  BSYNC B0 ;  /* 0x0000000000007941 */ /* 0x000fea0003800000 */
.L_x_267:
[----:B--2---:R2:W4:Y:S01]  /*7920*/  SHFL.IDX PT, R8, R4, 0x2, 0x1c1f ;  /* 0x005c1f0004087f89 */ /* 0x00452200000e0000 */
[----:B------:R-:W-:Y:S01]  /*7930*/  ISETP.GE.AND P0, PT, R3, 0x41, PT ;  /* 0x000000410300780c */ /* 0x000fe20003f06270 */
[----:B------:R-:W-:Y:S02]  /*7940*/  BSSY B0, `(.L_x_269) ;  /* 0x000000f000007945 */ /* 0x000fe40003800000 */
[----:B-1----:R-:W1:Y:S10]  /*7950*/  SHFL.IDX PT, R5, R5, 0x2, 0x1c1f ;  /* 0x005c1f0005057f89 */ /* 0x002e7400000e0000 */
[----:B------:R-:W-:-:S05]  /*7960*/  @!P0 BRA `(.L_x_270) ;  /* 0x000000c000008947 */ /* 0x000fca0003800000 */
[C---:B------:R-:W-:Y:S11]  /*7970*/  ISETP.GE.AND P1, PT, R84.reuse, c[0x0][0x1d4], PT ;  /* 0x0000750054007a0c */ /* 0x040ff60003f26270 */
[----:B------:R-:W-:Y:S02]  /*7980*/  @!UPT UIADD3 URZ, URZ, URZ, URZ ;  /* 0x0000003f3f3ff290 */ /* 0x000fe4000fffe03f */
[CC--:B-1-3--:R-:W-:Y:S04]  /*7990*/  @!P1 LEA R6, P0, R84.reuse, R5.reuse, 0x1 ;  /* 0x0000000554069211 */ /* 0x0cafe800078008ff */
[-C--:B----4-:R-:W-:Y:S02]  /*79a0*/  @!P1 LEA.HI.X R7, R84, R8.reuse, R85, 0x1, P0 ;  /* 0x0000000854079211 */ /* 0x090fe400000f0c55 */
[C---:B------:R-:W-:Y:S11]  /*79b0*/  ISETP.GE.AND P0, PT, R208.reuse, c[0x0][0x1d4], PT ;  /* 0x00007500d0007a0c */ /* 0x040ff60003f06270 */
[----:B------:R-:W-:Y:S02]  /*79c0*/  @!UPT UIADD3 URZ, URZ, URZ, URZ ;  /* 0x0000003f3f3ff290 */ /* 0x000fe4000fffe03f */
[C---:B--2---:R-:W-:Y:S04]  /*79d0*/  @!P0 LEA R4, P2, R208.reuse, R5, 0x1 ;  /* 0x00000005d0048211 */ /* 0x044fe800078408ff */
[----:B------:R-:W-:Y:S02]  /*79e0*/  @!P0 LEA.HI.X R5, R208, R8, R250, 0x1, P2 ;  /* 0x00000008d0058211 */ /* 0x000fe400010f0cfa */
[----:B------:R-:W1:Y:S04]  /*79f0*/  @!P1 LDS.128 R8, [R248+0x2000] ;  /* 0x00200000f8089984 */ /* 0x000e680000000c00 */
[----:B-1----:R-:W-:Y:S04]  /*7a00*/  @!P1 ST.E.128 [R6.64], R8 ;  /* 0x0000000806009985 */ /* 0x002fe8000c101d08 */
[----:B------:R-:W1:Y:S04]  /*7a10*/  @!P0 LDS.128 R8, [R249+0x2000] ;  /* 0x00200000f9088984 */ /* 0x000e680000000c00 */
[----:B-1----:R1:W-:Y:S02]  /*7a20*/  @!P0 ST.E.128 [R4.64], R8 ;  /* 0x0000000804008985 */ /* 0x0023e4000c101d08 */
.L_x_270:
[----:B------:R-:W-:Y:S05]  /*7a30*/  BSYNC B0 ;  /* 0x0000000000007941 */ /* 0x000fea0003800000 */
.L_x_269:
[C---:B------:R-:W-:Y:S02]  /*7a40*/  ISETP.GT.AND P0, PT, R31.reuse, R119, PT ;  /* 0x000000771f00720c */ /* 0x040fe40003f04270 */
[----:B------:R-:W-:Y:S11]  /*7a50*/  IADD3 R31, R31, -0x1, RZ ;  /* 0xffffffff1f1f7810 */ /* 0x000ff60007ffe0ff */
[----:B---3--:R-:W-:Y:S01]  /*7a60*/  @P0 SHF.R.S32.HI R6, RZ, 0x1f, R31 ;  /* 0x0000001fff060819 */ /* 0x008fe2000001141f */
[----:B------:R-:W-:Y:S02]  /*7a70*/  @P0 IMAD R3, R150, R31, RZ ;  /* 0x0000001f96030224 */ /* 0x000fe400078e02ff */
[----:B-12---:R-:W-:Y:S02]  /*7a80*/  @P0 IMAD.MOV.U32 R4, RZ, RZ, R110 ;  /* 0x000000ffff040224 */ /* 0x006fe400078e006e */
[----:B------:R-:W-:Y:S02]  /*7a90*/  @P0 IMAD.MOV.U32 R5, RZ, RZ, R109 ;  /* 0x000000ffff050224 */ /* 0x000fe400078e006d */
[-C--:B------:R-:W-:Y:S02]  /*7aa0*/  @P0 IMAD R3, R6, R132.reuse, R3 ;  /* 0x0000008406030224 */ /* 0x080fe400078e0203 */
[----:B------:R-:W-:Y:S04]  /*7ab0*/  @P0 IMAD.WIDE.U32 R4, R31, R132, R4 ;  /* 0x000000841f040225 */ /* 0x000fe800078e0004 */
[----:B------:R-:W-:Y:S01]  /*7ac0*/  @P0 IMAD.IADD R3, R5, 0x1, R3 ;  /* 0x0000000105030824 */ /* 0x000fe200078e0203 */
[C---:B------:R-:W-:Y:S04]  /*7ad0*/  @P0 LEA R10, P1, R4.reuse, c[0x0][0x220], 0x1 ;  /* 0x00008800040a0a11 */ /* 0x040fe800078208ff */
[----:B------:R-:W-:Y:S02]  /*7ae0*/  @P0 LEA.HI.X R11, R4, c[0x0][0x224], R3, 0x1, P1 ;  /* 0x00008900040b0a11 */ /* 0x000fe400008f0c03 */
[----:B----4-:R-:W-:Y:S03]  /*7af0*/  @P0 IADD3 R8, P1, R10, R138, RZ ;  /* 0x0000008a0a080210 */ /* 0x010fe60007f3e0ff */
[----:B------:R-:W-:Y:S01]  /*7b00*/  @!PT LDS RZ, [RZ] ;  /* 0x00000000fffff984 */ /* 0x000fe20000000800 */
[----:B------:R-:W-:Y:S01]  /*7b10*/  @!PT LDS RZ, [RZ] ;  /* 0x00000000fffff984 */ /* 0x000fe20000000800 */
[----:B------:R-:W-:Y:S01]  /*7b20*/  @!PT LDS RZ, [RZ] ;  /* 0x00000000fffff984 */ /* 0x000fe20000000800 */
[----:B------:R1:W-:Y:S01]  /*7b30*/  @P0 LDGSTS.E.BYPASS.LTC128B.128 [R209+0x2900], [R10.64], !P6 ;  /* 0x029000000ad10fae */ /* 0x0003e2000f101d48 */
[----:B------:R-:W-:Y:S02]  /*7b40*/  @P0 IADD3.X R9, R11, R130, RZ, P1, !PT ;  /* 0x000000820b090210 */ /* 0x000fe40000ffe4ff */
[-C--:B------:R-:W-:Y:S03]  /*7b50*/  @P0 IADD3 R6, P1, R8, R138.reuse, RZ ;  /* 0x0000008a08060210 */ /* 0x080fe60007f3e0ff */
[----:B------:R1:W-:Y:S02]  /*7b60*/  @P0 LDGSTS.E.BYPASS.LTC128B.128 [R209+0x3100], [R8.64], !P6 ;  /* 0x0310000008d10fae */ /* 0x0003e4000f101d48 */
[--C-:B------:R-:W-:Y:S01]  /*7b70*/  @P0 IMAD.X R7, R9, 0x1, R130.reuse, P1 ;  /* 0x0000000109070824 */ /* 0x100fe200008e0682 */
[-C--:B------:R-:W-:Y:S04]  /*7b80*/  @P0 IADD3 R4, P1, R6, R138.reuse, RZ ;  /* 0x0000008a06040210 */ /* 0x080fe80007f3e0ff */
[----:B------:R1:W-:Y:S01]  /*7b90*/  @P0 LDGSTS.E.BYPASS.LTC128B.128 [R209+0x3900], [R6.64], !P6 ;  /* 0x0390000006d10fae */ /* 0x0003e2000f101d48 */
[----:B------:R-:W-:Y:S01]  /*7ba0*/  @P0 IMAD.X R5, R7, 0x1, R130, P1 ;  /* 0x0000000107050824 */ /* 0x000fe200008e0682 */
[----:B------:R-:W-:Y:S04]  /*7bb0*/  @P0 IADD3 R12, P1, R4, R138, RZ ;  /* 0x0000008a040c0210 */ /* 0x000fe80007f3e0ff */
[----:B------:R1:W-:Y:S01]  /*7bc0*/  @P0 LDGSTS.E.BYPASS.LTC128B.128 [R209+0x4100], [R4.64], !P6 ;  /* 0x0410000004d10fae */ /* 0x0003e2000f101d48 */
[----:B------:R-:W-:Y:S05]  /*7bd0*/  @P0 IADD3.X R13, R5, R130, RZ, P1, !PT ;  /* 0x00000082050d0210 */ /* 0x000fea0000ffe4ff */
[----:B------:R1:W-:Y:S04]  /*7be0*/  @P0 LDGSTS.E.BYPASS.LTC128B.128 [R209+0x4900], [R12.64], !P6 ;  /* 0x049000000cd10fae */ /* 0x0003e8000f101d48 */
[----:B------:R-:W0:Y:S01]  /*7bf0*/  LDGDEPBAR ;  /* 0x00000000000079af */ /* 0x000e220000000000 */
[----:B------:R-:W-:-:S05]  /*7c00*/  @P0 BRA `(.L_x_271) ;  /* 0xffffb37000000947 */ /* 0x000fca000383ffff */
[----:B------:R-:W-:Y:S01]  /*7c10*/  WARPSYNC 0xffffffff ;  /* 0xffffffff00007948 */ /* 0x000fe20003800000 */
[----:B------:R-:W-:Y:S06]  /*7c20*/  BAR.SYNC.DEFER_BLOCKING 0x0 ;  /* 0x0000000000007b1d */ /* 0x000fec0000010000 */
.L_x_236:
[----:B------:R-:W-:Y:S01]  /*7c30*/  ISETP.GE.AND P0, PT, R143, 0x1, PT ;  /* 0x000000018f00780c */ /* 0x000fe20003f06270 */
[----:B------:R-:W-:Y:S01]  /*7c40*/  BSSY B0, `(.L_x_272) ;  /* 0x000001f000007945 */ /* 0x000fe20003800000 */
[----:B------:R-:W-:-:S11]  /*7c50*/  MOV R0, RZ ;  /* 0x000000ff00007202 */ /* 0x000fd60000000f00 */
[----:B------:R-:W-:Y:S05]  /*7c60*/  @!P0 BRA `(.L_x_273) ;  /* 0x000001c000008947 */ /* 0x000fea0003800000 */
[----:B------:R-:W-:Y:S01]  /*7c70*/  IABS R2, R129 ;  /* 0x0000008100027213 */ /* 0x000fe20000000000 */
[----:B-1----:R-:W-:Y:S01]  /*7c80*/  IMAD.MOV.U32 R4, RZ, RZ, RZ ;  /* 0x000000ffff047224 */ /* 0x002fe200078e00ff */
[----:B------:R-:W-:Y:S02]  /*7c90*/  IADD3 R6, R131, -0x1, R129 ;  /* 0xffffffff83067810 */ /* 0x000fe40007ffe081 */
[----:B------:R-:W1:Y:S02]  /*7ca0*/  I2F.RP R0, R2 ;  /* 0x0000000200007306 */ /* 0x000e640000209400 */
[----:B------:R-:W-:-:S06]  /*7cb0*/  IABS R8, R6 ;  /* 0x0000000600087213 */ /* 0x000fcc0000000000 */
[----:B-1----:R-:W1:Y:S02]  /*7cc0*/  MUFU.RCP R0, R0 ;  /* 0x0000000000007308 */ /* 0x002e640000001000 */
[----:B-1----:R-:W-:-:S06]  /*7cd0*/  IADD3 R0, R0, 0xffffffe, RZ ;  /* 0x0ffffffe00007810 */ /* 0x002fcc0007ffe0ff */
[----:B------:R-:W1:Y:S02]  /*7ce0*/  F2I.FTZ.U32.TRUNC.NTZ R5, R0 ;  /* 0x0000000000057305 */ /* 0x000e64000021f000 */
        /* <DEDUP_REMOVED lines=20> */
.L_x_273:
[----:B------:R-:W-:Y:S05]  /*7e30*/  BSYNC B0 ;  /* 0x0000000000007941 */ /* 0x000fea0003800000 */
.L_x_272:
[----:B------:R-:W2:Y:S01]  /*7e40*/  LDL R2, [R1+0x80] ;  /* 0x0000800001027983 */ /* 0x000ea20000100800 */
        /* <DEDUP_REMOVED lines=33> */
[----:B--2---:R-:W-:-:S04]  /*8060*/  IMAD R252, R2, R0, RZ ;  /* 0x0000000002fc7224 */ /* 0x004fc800078e02ff */
[--C-:B------:R-:W-:Y:S01]  /*8070*/  IMAD.IADD R2, R252, 0x1, R0.reuse ;  /* 0x00000001fc027824 */ /* 0x100fe200078e0200 */
[----:B------:R-:W-:-:S04]  /*8080*/  PRMT R0, RZ, 0x7610, R0 ;  /* 0x00007610ff007816 */ /* 0x000fc80000000000 */
[----:B------:R-:W-:Y:S02]  /*8090*/  IMNMX R228, R131, R2, PT ;  /* 0x0000000283e47217 */ /* 0x000fe40003800200 */
[----:B------:R-:W-:Y:S02]  /*80a0*/  CS2R R130, SRZ ;  /* 0x0000000000827805 */ /* 0x000fe4000001ff00 */
[----:B------:R-:W-:-:S13]  /*80b0*/  ISETP.GT.AND P0, PT, R228, R252, PT ;  /* 0x000000fce400720c */ /* 0x000fda0003f04270 */
[----:B------:R-:W-:Y:S05]  /*80c0*/  @!P0 BRA `(.L_x_274) ;  /* 0x0000c80000008947 */ /* 0x000fea0003800000 */
[----:B------:R-:W2:Y:S04]  /*80d0*/  LDL R3, [R1+0x48] ;  /* 0x0000480001037983 */ /* 0x000ea80000100800 */
[----:B-1----:R-:W3:Y:S04]  /*80e0*/  LDL R4, [R1+0x4c] ;  /* 0x00004c0001047983 */ /* 0x002ee80000100800 */
[----:B------:R-:W4:Y:S04]  /*80f0*/  LDL R10, [R1+0x2c] ;  /* 0x00002c00010a7983 */ /* 0x000f280000100800 */
[----:B------:R-:W4:Y:S04]  /*8100*/  LDL R6, [R1+0x30] ;  /* 0x0000300001067983 */ /* 0x000f280000100800 */
[----:B------:R-:W4:Y:S04]  /*8110*/  LDL R5, [R1+0x78] ;  /* 0x0000780001057983 */ /* 0x000f280000100800 */
[----:B------:R-:W4:Y:S01]  /*8120*/  LDL R9, [R1+0x50] ;  /* 0x0000500001097983 */ /* 0x000f220000100800 */
[----:B------:R-:W-:-:S04]  /*8130*/  ISETP.NE.U32.AND P0, PT, RZ, c[0x0][0x340], PT ;  /* 0x0000d000ff007a0c */ /* 0x000fc80003f05070 */
[----:B------:R-:W-:Y:S02]  /*8140*/  ISETP.NE.AND.EX P3, PT, RZ, c[0x0][0x344], PT, P0 ;  /* 0x0000d100ff007a0c */ /* 0x000fe40003f65300 */
[----:B------:R-:W-:-:S05]  /*8150*/  SHF.R.S32.HI R0, RZ, 0x1f, R144 ;  /* 0x0000001fff007819 */ /* 0x000fca0000011490 */
[----:B------:R-:W-:-:S04]  /*8160*/  IMAD R0, R0, c[0x0][0x178], RZ ;  /* 0x00005e0000007a24 */ /* 0x000fc800078e02ff */
[----:B------:R-:W-:Y:S02]  /*8170*/  IMAD R0, R144, c[0x0][0x17c], R0 ;  /* 0x00005f0090007a24 */ /* 0x000fe400078e0200 */
[----:B--2---:R-:W-:-:S04]  /*8180*/  @P3 IADD3 R2, P0, R3, c[0x0][0x340], RZ ;  /* 0x0000d00003023a10 */ /* 0x004fc80007f1e0ff */
[----:B---3--:R-:W-:-:S05]  /*8190*/  @P3 IADD3.X R3, R4, c[0x0][0x344], RZ, P0, !PT ;  /* 0x0000d10004033a10 */ /* 0x008fca00007fe4ff */
[----:B------:R1:W5:Y:S01]  /*81a0*/  @P3 LDG.E R8, [R2.64] ;  /* 0x0000000802083981 */ /* 0x000362000c1e1900 */
[----:B------:R-:W-:-:S05]  /*81b0*/  IMAD.MOV.U32 R4, RZ, RZ, c[0x0][0x2c4] ;  /* 0x0000b100ff047624 */ /* 0x000fca00078e00ff */
[----:B------:R-:W-:Y:S02]  /*81c0*/  ISETP.NE.AND P1, PT, R4, 0x1, PT ;  /* 0x000000010400780c */ /* 0x000fe40003f25270 */
[----:B------:R-:W-:Y:S02]  /*81d0*/  ISETP.NE.U32.AND P0, PT, RZ, c[0x0][0x348], PT ;  /* 0x0000d200ff007a0c */ /* 0x000fe40003f05070 */
[----:B----4-:R-:W-:Y:S02]  /*81e0*/  LEA R4, R10, R251, 0x7 ;  /* 0x000000fb0a047211 */ /* 0x010fe400078e38ff */
[----:B------:R-:W-:Y:S02]  /*81f0*/  LOP3.LUT R48, R6, 0xffff, RZ, 0xc0, !PT ;  /* 0x0000ffff06307812 */ /* 0x000fe400078ec0ff */
[----:B------:R-:W-:Y:S01]  /*8200*/  ISETP.NE.AND.EX P0, PT, RZ, c[0x0][0x34c], PT, P0 ;  /* 0x0000d300ff007a0c */ /* 0x000fe20003f05300 */
[----:B------:R-:W2:Y:S03]  /*8210*/  S2R R12, SR_TID.X ;  /* 0x00000000000c7919 */ /* 0x000ea60000002100 */
[----:B------:R-:W-:Y:S01]  /*8220*/  SEL R6, R5, RZ, !P0 ;  /* 0x000000ff05067207 */ /* 0x000fe20004000000 */
[----:B-1----:R-:W-:-:S04]  /*8230*/  IMAD.WIDE.U32 R2, R144, c[0x0][0x178], RZ ;  /* 0x00005e0090027a25 */ /* 0x002fc800078e00ff */
[----:B------:R-:W-:Y:S02]  /*8240*/  IMAD.IADD R3, R3, 0x1, R0 ;  /* 0x0000000103037824 */ /* 0x000fe400078e0200 */
[----:B------:R-:W-:Y:S01]  /*8250*/  @P1 IMAD.HI.U32 R7, R4, c[0x0][0x2c8], RZ ;  /* 0x0000b20004071a27 */ /* 0x000fe200078e00ff */
[----:B------:R-:W-:-:S03]  /*8260*/  SEL R5, R9, RZ, !P0 ;  /* 0x000000ff09057207 */ /* 0x000fc60004000000 */
[----:B------:R-:W-:-:S04]  /*8270*/  IMAD.WIDE.U32 R2, R48, c[0x0][0x1b8], R2 ;  /* 0x00006e0030027a25 */ /* 0x000fc800078e0002 */
[----:B------:R-:W-:Y:S01]  /*8280*/  IMAD.MOV.U32 R0, RZ, RZ, R4 ;  /* 0x000000ffff007224 */ /* 0x000fe200078e0004 */
[----:B------:R-:W-:Y:S01]  /*8290*/  @P1 SHF.R.U32.HI R0, RZ, c[0x0][0x2cc], R7 ;  /* 0x0000b300ff001a19 */ /* 0x000fe20000011607 */
[----:B------:R-:W-:Y:S02]  /*82a0*/  IMAD R3, R48, c[0x0][0x1bc], R3 ;  /* 0x00006f0030037a24 */ /* 0x000fe400078e0203 */
[----:B------:R-:W-:Y:S01]  /*82b0*/  IMAD R6, R6, c[0x0][0x1c0], RZ ;  /* 0x0000700006067a24 */ /* 0x000fe200078e02ff */
[----:B------:R-:W-:Y:S01]  /*82c0*/  SHF.R.S32.HI R7, RZ, 0x1f, R0 ;  /* 0x0000001fff077819 */ /* 0x000fe20000011400 */
[----:B------:R-:W-:-:S04]  /*82d0*/  IMAD.WIDE.U32 R2, R5, c[0x0][0x1c0], R2 ;  /* 0x0000700005027a25 */ /* 0x000fc800078e0002 */
[----:B------:R-:W-:Y:S02]  /*82e0*/  IMAD R6, R5, c[0x0][0x1c4], R6 ;  /* 0x0000710005067a24 */ /* 0x000fe400078e0206 */
[----:B------:R-:W-:-:S04]  /*82f0*/  IMAD.MOV R5, RZ, RZ, -R0 ;  /* 0x000000ffff057224 */ /* 0x000fc800078e0a00 */
[----:B------:R-:W-:Y:S01]  /*8300*/  IMAD R4, R5, c[0x0][0x2c4], R4 ;  /* 0x0000b10005047a24 */ /* 0x000fe200078e0204 */
[----:B------:R-:W-:Y:S01]  /*8310*/  IADD3 R3, R3, R6, RZ ;  /* 0x0000000603037210 */ /* 0x000fe20007ffe0ff */
[----:B------:R-:W-:-:S04]  /*8320*/  IMAD R5, R7, c[0x0][0x1b0], RZ ;  /* 0x00006c0007057a24 */ /* 0x000fc800078e02ff */
[C---:B------:R-:W-:Y:S01]  /*8330*/  IMAD R6, R0.reuse, c[0x0][0x1b4], R5 ;  /* 0x00006d0000067a24 */ /* 0x040fe200078e0205 */
[----:B------:R-:W-:Y:S01]  /*8340*/  SHF.R.S32.HI R5, RZ, 0x1f, R4 ;  /* 0x0000001fff057819 */ /* 0x000fe20000011404 */
[----:B------:R-:W-:Y:S01]  /*8350*/  IMAD.WIDE.U32 R2, R0, c[0x0][0x1b0], R2 ;  /* 0x00006c0000027a25 */ /* 0x000fe200078e0002 */
[----:B--2---:R-:W-:-:S03]  /*8360*/  SHF.R.S32.HI R11, RZ, 0x1f, R12 ;  /* 0x0000001fff0b7819 */ /* 0x004fc6000001140c */
[----:B------:R-:W-:Y:S02]  /*8370*/  IMAD R0, R5, c[0x0][0x1a8], RZ ;  /* 0x00006a0005007a24 */ /* 0x000fe400078e02ff */
[----:B------:R-:W-:Y:S01]  /*8380*/  IMAD.IADD R3, R3, 0x1, R6 ;  /* 0x0000000103037824 */ /* 0x000fe200078e0206 */
[----:B------:R-:W-:Y:S01]  /*8390*/  LEA.HI R11, R11, R12, RZ, 0x3 ;  /* 0x0000000c0b0b7211 */ /* 0x000fe200078f18ff */
[C---:B------:R-:W-:Y:S02]  /*83a0*/  IMAD R0, R4.reuse, c[0x0][0x1ac], R0 ;  /* 0x00006b0004007a24 */ /* 0x040fe400078e0200 */
[----:B------:R-:W-:Y:S01]  /*83b0*/  IMAD.WIDE.U32 R2, R4, c[0x0][0x1a8], R2 ;  /* 0x00006a0004027a25 */ /* 0x000fe200078e0002 */
[----:B------:R-:W-:-:S04]  /*83c0*/  SHF.R.S32.HI R11, RZ, 0x3, R11 ;  /* 0x00000003ff0b7819 */ /* 0x000fc8000001140b */
[----:B------:R-:W-:Y:S02]  /*83d0*/  IADD3 R0, R3, R0, RZ ;  /* 0x0000000003007210 */ /* 0x000fe40007ffe0ff */
[----:B------:R-:W-:Y:S01]  /*83e0*/  LEA R6, P0, R2, c[0x0][0x160], 0x1 ;  /* 0x0000580002067a11 */ /* 0x000fe200078008ff */
[----:B------:R-:W-:Y:S01]  /*83f0*/  IMAD R4, R10, 0x80, R11 ;  /* 0x000000800a047824 */ /* 0x000fe200078e020b */
[----:B------:R-:W-:Y:S02]  /*8400*/  ISETP.GE.AND P2, PT, R244, c[0x0][0x198], PT ;  /* 0x00006600f4007a0c */ /* 0x000fe40003f46270 */
[----:B------:R-:W-:Y:S02]  /*8410*/  LEA.HI.X R5, R2, c[0x0][0x164], R0, 0x1, P0 ;  /* 0x0000590002057a11 */ /* 0x000fe400000f0c00 */
[----:B------:R-:W-:Y:S02]  /*8420*/  IADD3 R161, R228, -0x1, RZ ;  /* 0xffffffffe4a17810 */ /* 0x000fe40007ffe0ff */
[----:B------:R-:W-:Y:S01]  /*8430*/  @!P3 MOV R8, R9 ;  /* 0x000000090008b202 */ /* 0x000fe20000000f00 */
[----:B------:R-:W-:Y:S05]  /*8440*/  BRA.DIV ~URZ, `(.L_x_275) ;  /* 0x000105127f007947 */ /* 0x000fea000b800000 */
[----:B------:R1:W2:Y:S02]  /*8450*/  SHFL.IDX PT, R7, R5, RZ, 0x181f ;  /* 0x00181fff05077589 */ /* 0x0002a400000e0000 */
.L_x_415:
[----:B------:R-:W-:Y:S05]  /*8460*/  BRA.DIV ~URZ, `(.L_x_276) ;  /* 0x000105627f007947 */ /* 0x000fea000b800000 */
[----:B------:R3:W4:Y:S02]  /*8470*/  SHFL.IDX PT, R2, R6, RZ, 0x181f ;  /* 0x00181fff06027589 */ /* 0x00072400000e0000 */
.L_x_416:
[----:B------:R-:W-:Y:S01]  /*8480*/  IMAD R0, R147, c[0x0][0x2c4], RZ ;  /* 0x0000b10093007a24 */ /* 0x000fe200078e02ff */
[----:B------:R-:W-:Y:S04]  /*8490*/  BSSY B0, `(.L_x_277) ;  /* 0x0000009000007945 */ /* 0x000fe80003800000 */
[----:B------:R-:W-:-:S13]  /*84a0*/  ISETP.GE.AND P0, PT, R4, R0, PT ;  /* 0x000000000400720c */ /* 0x000fda0003f06270 */
[----:B------:R-:W-:Y:S05]  /*84b0*/  @P0 BRA `(.L_x_278) ;  /* 0x0000006000000947 */ /* 0x000fea0003800000 */
[----:B----4-:R-:W-:-:S04]  /*84c0*/  LEA R2, P0, R244, R2, 0x1 ;  /* 0x00000002f4027211 */ /* 0x010fc800078008ff */
[----:B--2---:R-:W-:-:S05]  /*84d0*/  LEA.HI.X R3, R244, R7, R245, 0x1, P0 ;  /* 0x00000007f4037211 */ /* 0x004fca00000f0cf5 */
[----:B------:R-:W-:Y:S01]  /*84e0*/  @!PT LDS RZ, [RZ] ;  /* 0x00000000fffff984 */ /* 0x000fe20000000800 */
[----:B------:R-:W-:Y:S01]  /*84f0*/  @!PT LDS RZ, [RZ] ;  /* 0x00000000fffff984 */ /* 0x000fe20000000800 */
[----:B------:R-:W-:Y:S01]  /*8500*/  @!PT LDS RZ, [RZ] ;  /* 0x00000000fffff984 */ /* 0x000fe20000000800 */
[----:B------:R2:W-:Y:S04]  /*8510*/  LDGSTS.E.BYPASS.LTC128B.128 [R209+0x5100], [R2.64], !P2 ;  /* 0x0510000002d17fae */ /* 0x0005e8000d101d48 */
.L_x_278:
[----:B------:R-:W-:Y:S05]  /*8520*/  BSYNC B0 ;  /* 0x0000000000007941 */ /* 0x000fea0003800000 */
.L_x_277:
[----:B------:R-:W-:Y:S05]  /*8530*/  BRA.DIV ~URZ, `(.L_x_279) ;  /* 0x000105027f007947 */ /* 0x000fea000b800000 */
[----:B--2---:R2:W1:Y:S04]  /*8540*/  SHFL.IDX PT, R7, R5, 0x1, 0x181f ;  /* 0x00381f0005077f89 */ /* 0x00446800000e0000 */
[----:B----4-:R2:W4:Y:S02]  /*8550*/  SHFL.IDX PT, R2, R6, 0x1, 0x181f ;  /* 0x00381f0006027f89 */ /* 0x01052400000e0000 */
.L_x_417:
[----:B------:R-:W-:Y:S01]  /*8560*/  IADD3 R3, R4, 0x10, RZ ;  /* 0x0000001004037810 */ /* 0x000fe20007ffe0ff */
[----:B------:R-:W-:Y:S03]  /*8570*/  BSSY B0, `(.L_x_280) ;  /* 0x0000009000007945 */ /* 0x000fe60003800000 */
[----:B------:R-:W-:-:S13]  /*8580*/  ISETP.GE.AND P0, PT, R3, R0, PT ;  /* 0x000000000300720c */ /* 0x000fda0003f06270 */
[----:B------:R-:W-:Y:S05]  /*8590*/  @P0 BRA `(.L_x_281) ;  /* 0x0000006000000947 */ /* 0x000fea0003800000 */
[----:B----4-:R-:W-:-:S04]  /*85a0*/  LEA R2, P0, R244, R2, 0x1 ;  /* 0x00000002f4027211 */ /* 0x010fc800078008ff */
[----:B-1----:R-:W-:-:S05]  /*85b0*/  LEA.HI.X R3, R244, R7, R245, 0x1, P0 ;  /* 0x00000007f4037211 */ /* 0x002fca00000f0cf5 */
[----:B------:R-:W-:Y:S01]  /*85c0*/  @!PT LDS RZ, [RZ] ;  /* 0x00000000fffff984 */ /* 0x000fe20000000800 */
[----:B------:R-:W-:Y:S01]  /*85d0*/  @!PT LDS RZ, [RZ] ;  /* 0x00000000fffff984 */ /* 0x000fe20000000800 */
[----:B------:R-:W-:Y:S01]  /*85e0*/  @!PT LDS RZ, [RZ] ;  /* 0x00000000fffff984 */ /* 0x000fe20000000800 */
[----:B------:R1:W-:Y:S04]  /*85f0*/  LDGSTS.E.BYPASS.LTC128B.128 [R209+0x5900], [R2.64], !P2 ;  /* 0x0590000002d17fae */ /* 0x0003e8000d101d48 */
.L_x_281:
[----:B------:R-:W-:Y:S05]  /*8600*/  BSYNC B0 ;  /* 0x0000000000007941 */ /* 0x000fea0003800000 */
.L_x_280:
[----:B------:R-:W-:Y:S05]  /*8610*/  BRA.DIV ~URZ, `(.L_x_282) ;  /* 0x000104f27f007947 */ /* 0x000fea000b800000 */
[----:B-1----:R1:W2:Y:S02]  /*8620*/  SHFL.IDX PT, R7, R5, 0x2, 0x181f ;  /* 0x00581f0005077f89 */ /* 0x0022a400000e0000 */
.L_x_418:
[----:B------:R-:W-:Y:S05]  /*8630*/  BRA.DIV ~URZ, `(.L_x_283) ;  /* 0x000105427f007947 */ /* 0x000fea000b800000 */
[----:B----4-:R4:W1:Y:S02]  /*8640*/  SHFL.IDX PT, R2, R6, 0x2, 0x181f ;  /* 0x00581f0006027f89 */ /* 0x01086400000e0000 */
.L_x_419:
[----:B------:R-:W-:Y:S01]  /*8650*/  IADD3 R3, R4, 0x20, RZ ;  /* 0x0000002004037810 */ /* 0x000fe20007ffe0ff */
[----:B------:R-:W-:Y:S03]  /*8660*/  BSSY B0, `(.L_x_284) ;  /* 0x0000009000007945 */ /* 0x000fe60003800000 */
[----:B------:R-:W-:-:S13]  /*8670*/  ISETP.GE.AND P0, PT, R3, R0, PT ;  /* 0x000000000300720c */ /* 0x000fda0003f06270 */
[----:B------:R-:W-:Y:S05]  /*8680*/  @P0 BRA `(.L_x_285) ;  /* 0x0000006000000947 */ /* 0x000fea0003800000 */
[----:B-1----:R-:W-:-:S04]  /*8690*/  LEA R2, P0, R244, R2, 0x1 ;  /* 0x00000002f4027211 */ /* 0x002fc800078008ff */
[----:B--2---:R-:W-:-:S05]  /*86a0*/  LEA.HI.X R3, R244, R7, R245, 0x1, P0 ;  /* 0x00000007f4037211 */ /* 0x004fca00000f0cf5 */
[----:B------:R-:W-:Y:S01]  /*86b0*/  @!PT LDS RZ, [RZ] ;  /* 0x00000000fffff984 */ /* 0x000fe20000000800 */
[----:B------:R-:W-:Y:S01]  /*86c0*/  @!PT LDS RZ, [RZ] ;  /* 0x00000000fffff984 */ /* 0x000fe20000000800 */
[----:B------:R-:W-:Y:S01]  /*86d0*/  @!PT LDS RZ, [RZ] ;  /* 0x00000000fffff984 */ /* 0x000fe20000000800 */
[----:B------:R1:W-:Y:S04]  /*86e0*/  LDGSTS.E.BYPASS.LTC128B.128 [R209+0x6100], [R2.64], !P2 ;  /* 0x0610000002d17fae */ /* 0x0003e8000d101d48 */
.L_x_285:
[----:B------:R-:W-:Y:S05]  /*86f0*/  BSYNC B0 ;  /* 0x0000000000007941 */ /* 0x000fea0003800000 */
.L_x_284:
[----:B------:R-:W-:Y:S05]  /*8700*/  BRA.DIV ~URZ, `(.L_x_286) ;  /* 0x000104e27f007947 */ /* 0x000fea000b800000 */
[----:B--2---:R2:W3:Y:S04]  /*8710*/  SHFL.IDX PT, R7, R5, 0x3, 0x181f ;  /* 0x00781f0005077f89 */ /* 0x0044e800000e0000 */
[----:B-1----:R2:W1:Y:S02]  /*8720*/  SHFL.IDX PT, R2, R6, 0x3, 0x181f ;  /* 0x00781f0006027f89 */ /* 0x00246400000e0000 */
.L_x_420:
[----:B------:R-:W-:Y:S01]  /*8730*/  IADD3 R3, R4, 0x30, RZ ;  /* 0x0000003004037810 */ /* 0x000fe20007ffe0ff */
[----:B------:R-:W-:Y:S03]  /*8740*/  BSSY B0, `(.L_x_287) ;  /* 0x0000009000007945 */ /* 0x000fe60003800000 */
[----:B------:R-:W-:-:S13]  /*8750*/  ISETP.GE.AND P0, PT, R3, R0, PT ;  /* 0x000000000300720c */ /* 0x000fda0003f06270 */
[----:B------:R-:W-:Y:S05]  /*8760*/  @P0 BRA `(.L_x_288) ;  /* 0x0000006000000947 */ /* 0x000fea0003800000 */
[----:B-1----:R-:W-:-:S04]  /*8770*/  LEA R2, P0, R244, R2, 0x1 ;  /* 0x00000002f4027211 */ /* 0x002fc800078008ff */
[----:B---3--:R-:W-:-:S05]  /*8780*/  LEA.HI.X R3, R244, R7, R245, 0x1, P0 ;  /* 0x00000007f4037211 */ /* 0x008fca00000f0cf5 */
[----:B------:R-:W-:Y:S01]  /*8790*/  @!PT LDS RZ, [RZ] ;  /* 0x00000000fffff984 */ /* 0x000fe20000000800 */
[----:B------:R-:W-:Y:S01]  /*87a0*/  @!PT LDS RZ, [RZ] ;  /* 0x00000000fffff984 */ /* 0x000fe20000000800 */
[----:B------:R-:W-:Y:S01]  /*87b0*/  @!PT LDS RZ, [RZ] ;  /* 0x00000000fffff984 */ /* 0x000fe20000000800 */
[----:B------:R1:W-:Y:S04]  /*87c0*/  LDGSTS.E.BYPASS.LTC128B.128 [R209+0x6900], [R2.64], !P2 ;  /* 0x0690000002d17fae */ /* 0x0003e8000d101d48 */
.L_x_288:
[----:B------:R-:W-:Y:S05]  /*87d0*/  BSYNC B0 ;  /* 0x0000000000007941 */ /* 0x000fea0003800000 */
.L_x_287:
[----:B------:R-:W-:Y:S05]  /*87e0*/  BRA.DIV ~URZ, `(.L_x_289) ;  /* 0x000104d27f007947 */ /* 0x000fea000b800000 */
[----:B---3--:R3:W2:Y:S02]  /*87f0*/  SHFL.IDX PT, R7, R5, 0x4, 0x181f ;  /* 0x00981f0005077f89 */ /* 0x0086a400000e0000 */
.L_x_421:
[----:B------:R-:W-:Y:S05]  /*8800*/  BRA.DIV ~URZ, `(.L_x_290) ;  /* 0x000105227f007947 */ /* 0x000fea000b800000 */
[----:B-1----:R1:W3:Y:S02]  /*8810*/  SHFL.IDX PT, R2, R6, 0x4, 0x181f ;  /* 0x00981f0006027f89 */ /* 0x0022e400000e0000 */
.L_x_422:
[----:B------:R-:W-:Y:S01]  /*8820*/  IADD3 R3, R4, 0x40, RZ ;  /* 0x0000004004037810 */ /* 0x000fe20007ffe0ff */
[----:B------:R-:W-:Y:S03]  /*8830*/  BSSY B0, `(.L_x_291) ;  /* 0x0000009000007945 */ /* 0x000fe60003800000 */
[----:B------:R-:W-:-:S13]  /*8840*/  ISETP.GE.AND P0, PT, R3, R0, PT ;  /* 0x000000000300720c */ /* 0x000fda0003f06270 */
[----:B------:R-:W-:Y:S05]  /*8850*/  @P0 BRA `(.L_x_292) ;  /* 0x0000006000000947 */ /* 0x000fea0003800000 */
[----:B---3--:R-:W-:-:S04]  /*8860*/  LEA R2, P0, R244, R2, 0x1 ;  /* 0x00000002f4027211 */ /* 0x008fc800078008ff */
[----:B--2---:R-:W-:-:S05]  /*8870*/  LEA.HI.X R3, R244, R7, R245, 0x1, P0 ;  /* 0x00000007f4037211 */ /* 0x004fca00000f0cf5 */
[----:B------:R-:W-:Y:S01]  /*8880*/  @!PT LDS RZ, [RZ] ;  /* 0x00000000fffff984 */ /* 0x000fe20000000800 */
[----:B------:R-:W-:Y:S01]  /*8890*/  @!PT LDS RZ, [RZ] ;  /* 0x00000000fffff984 */ /* 0x000fe20000000800 */
[----:B------:R-:W-:Y:S01]  /*88a0*/  @!PT LDS RZ, [RZ] ;  /* 0x00000000fffff984 */ /* 0x000fe20000000800 */
[----:B------:R2:W-:Y:S04]  /*88b0*/  LDGSTS.E.BYPASS.LTC128B.128 [R209+0x7100], [R2.64], !P2 ;  /* 0x0710000002d17fae */ /* 0x0005e8000d101d48 */
.L_x_292:
[----:B------:R-:W-:Y:S05]  /*88c0*/  BSYNC B0 ;  /* 0x0000000000007941 */ /* 0x000fea0003800000 */
.L_x_291:
[----:B------:R-:W-:Y:S05]  /*88d0*/  BRA.DIV ~URZ, `(.L_x_293) ;  /* 0x000104c27f007947 */ /* 0x000fea000b800000 */
[----:B--2---:R2:W1:Y:S04]  /*88e0*/  SHFL.IDX PT, R7, R5, 0x5, 0x181f ;  /* 0x00b81f0005077f89 */ /* 0x00446800000e0000 */
[----:B---3--:R2:W3:Y:S02]  /*88f0*/  SHFL.IDX PT, R2, R6, 0x5, 0x181f ;  /* 0x00b81f0006027f89 */ /* 0x0084e400000e0000 */
.L_x_423:
[----:B------:R-:W-:Y:S01]  /*8900*/  IADD3 R3, R4, 0x50, RZ ;  /* 0x0000005004037810 */ /* 0x000fe20007ffe0ff */
[----:B------:R-:W-:Y:S03]  /*8910*/  BSSY B0, `(.L_x_294) ;  /* 0x0000009000007945 */ /* 0x000fe60003800000 */
[----:B------:R-:W-:-:S13]  /*8920*/  ISETP.GE.AND P0, PT, R3, R0, PT ;  /* 0x000000000300720c */ /* 0x000fda0003f06270 */
[----:B------:R-:W-:Y:S05]  /*8930*/  @P0 BRA `(.L_x_295) ;  /* 0x0000006000000947 */ /* 0x000fea0003800000 */
[----:B---3--:R-:W-:-:S04]  /*8940*/  LEA R2, P0, R244, R2, 0x1 ;  /* 0x00000002f4027211 */ /* 0x008fc800078008ff */
[----:B-1----:R-:W-:-:S05]  /*8950*/  LEA.HI.X R3, R244, R7, R245, 0x1, P0 ;  /* 0x00000007f4037211 */ /* 0x002fca00000f0cf5 */
[----:B------:R-:W-:Y:S01]  /*8960*/  @!PT LDS RZ, [RZ] ;  /* 0x00000000fffff984 */ /* 0x000fe20000000800 */
[----:B------:R-:W-:Y:S01]  /*8970*/  @!PT LDS RZ, [RZ] ;  /* 0x00000000fffff984 */ /* 0x000fe20000000800 */
[----:B------:R-:W-:Y:S01]  /*8980*/  @!PT LDS RZ, [RZ] ;  /* 0x00000000fffff984 */ /* 0x000fe20000000800 */
[----:B------:R1:W-:Y:S04]  /*8990*/  LDGSTS.E.BYPASS.LTC128B.128 [R209+0x7900], [R2.64], !P2 ;  /* 0x0790000002d17fae */ /* 0x0003e8000d101d48 */
.L_x_295:
[----:B------:R-:W-:Y:S05]  /*89a0*/  BSYNC B0 ;  /* 0x0000000000007941 */ /* 0x000fea0003800000 */
.L_x_294:
[----:B------:R-:W-:Y:S05]  /*89b0*/  BRA.DIV ~URZ, `(.L_x_296) ;  /* 0x000104b27f007947 */ /* 0x000fea000b800000 */
[----:B-1----:R1:W2:Y:S02]  /*89c0*/  SHFL.IDX PT, R7, R5, 0x6, 0x181f ;  /* 0x00d81f0005077f89 */ /* 0x0022a400000e0000 */
.L_x_424:
[----:B------:R-:W-:Y:S05]  /*89d0*/  BRA.DIV ~URZ, `(.L_x_297) ;  /* 0x000105027f007947 */ /* 0x000fea000b800000 */
[----:B---3--:R3:W1:Y:S02]  /*89e0*/  SHFL.IDX PT, R2, R6, 0x6, 0x181f ;  /* 0x00d81f0006027f89 */ /* 0x00866400000e0000 */
.L_x_425:
        /* <DEDUP_REMOVED lines=10> */
.L_x_299:
[----:B------:R-:W-:Y:S05]  /*8a90*/  BSYNC B0 ;  /* 0x0000000000007941 */ /* 0x000fea0003800000 */
.L_x_298:
[----:B------:R-:W-:Y:S05]  /*8aa0*/  BRA.DIV ~URZ, `(.L_x_300) ;  /* 0x000104a27f007947 */ /* 0x000fea000b800000 */
[----:B-12---:R-:W1:Y:S04]  /*8ab0*/  SHFL.IDX PT, R5, R5, 0x7, 0x181f ;  /* 0x00f81f0005057f89 */ /* 0x006e6800000e0000 */
[----:B------:R2:W3:Y:S02]  /*8ac0*/  SHFL.IDX PT, R3, R6, 0x7, 0x181f ;  /* 0x00f81f0006037f89 */ /* 0x0004e400000e0000 */
.L_x_426:
[----:B------:R-:W-:Y:S01]  /*8ad0*/  IADD3 R2, R4, 0x70, RZ ;  /* 0x0000007004027810 */ /* 0x000fe20007ffe0ff */
[----:B-----5:R-:W-:-:S03]  /*8ae0*/  IMAD.WIDE.U32 R168, R8, c[0x0][0x2b0], RZ ;  /* 0x0000ac0008a87a25 */ /* 0x020fc600078e00ff */
[----:B------:R-:W-:Y:S02]  /*8af0*/  ISETP.GE.AND P0, PT, R2, R0, PT ;  /* 0x000000000200720c */ /* 0x000fe40003f06270 */
[----:B------:R2:W-:Y:S11]  /*8b00*/  STL.64 [R1+0x18], R168 ;  /* 0x000018a801007387 */ /* 0x0005f60000100a00 */
[----:B---3--:R-:W-:-:S04]  /*8b10*/  @!P0 LEA R2, P1, R244, R3, 0x1 ;  /* 0x00000003f4028211 */ /* 0x008fc800078208ff */
[----:B-1----:R-:W-:-:S05]  /*8b20*/  @!P0 LEA.HI.X R3, R244, R5, R245, 0x1, P1 ;  /* 0x00000005f4038211 */ /* 0x002fca00008f0cf5 */
[----:B------:R-:W-:Y:S01]  /*8b30*/  @!PT LDS RZ, [RZ] ;  /* 0x00000000fffff984 */ /* 0x000fe20000000800 */
[----:B------:R-:W-:Y:S01]  /*8b40*/  @!PT LDS RZ, [RZ] ;  /* 0x00000000fffff984 */ /* 0x000fe20000000800 */
[----:B------:R-:W-:Y:S01]  /*8b50*/  @!PT LDS RZ, [RZ] ;  /* 0x00000000fffff984 */ /* 0x000fe20000000800 */
[----:B------:R1:W-:Y:S04]  /*8b60*/  @!P0 LDGSTS.E.BYPASS.LTC128B.128 [R209+0x8900], [R2.64], !P2 ;  /* 0x0890000002d18fae */ /* 0x0003e8000d101d48 */
[----:B------:R-:W0:Y:S01]  /*8b70*/  LDGDEPBAR ;  /* 0x00000000000079af */ /* 0x000e220000000000 */
[----:B------:R-:W-:Y:S01]  /*8b80*/  WARPSYNC 0xffffffff ;  /* 0xffffffff00007948 */ /* 0x000fe20003800000 */
[----:B-1----:R-:W-:-:S05]  /*8b90*/  SHF.R.S32.HI R2, RZ, 0x1f, R8 ;  /* 0x0000001fff027819 */ /* 0x002fca0000011408 */
[----:B------:R-:W-:-:S04]  /*8ba0*/  IMAD R2, R2, c[0x0][0x2b0], RZ ;  /* 0x0000ac0002027a24 */ /* 0x000fc800078e02ff */
[----:B------:R-:W-:-:S04]  /*8bb0*/  IMAD R2, R8, c[0x0][0x2b4], R2 ;  /* 0x0000ad0008027a24 */ /* 0x000fc800078e0202 */
[----:B------:R-:W-:-:S05]  /*8bc0*/  IMAD.IADD R166, R169, 0x1, R2 ;  /* 0x00000001a9a67824 */ /* 0x000fca00078e0202 */
[----:B------:R2:W-:Y:S02]  /*8bd0*/  STL [R1+0x20], R166 ;  /* 0x000020a601007387 */ /* 0x0005e40000100800 */
[----:B------:R-:W3:Y:S01]  /*8be0*/  LDL R167, [R1+0x24] ;  /* 0x0000240001a77983 */ /* 0x000ee20000100800 */
[----:B------:R-:W-:Y:S02]  /*8bf0*/  IMAD.MOV.U32 R159, RZ, RZ, 0x50 ;  /* 0x00000050ff9f7424 */ /* 0x000fe400078e00ff */
[----:B------:R-:W-:Y:S02]  /*8c00*/  IMAD.MOV.U32 R162, RZ, RZ, c[0x0][0x2b8] ;  /* 0x0000ae00ffa27624 */ /* 0x000fe400078e00ff */
[----:B------:R-:W-:Y:S02]  /*8c10*/  IMAD R159, R228, R159, -0x50 ;  /* 0xffffffb0e49f7424 */ /* 0x000fe400078e029f */
[----:B------:R-:W-:Y:S01]  /*8c20*/  IMAD.MOV.U32 R235, RZ, RZ, RZ ;  /* 0x000000ffffeb7224 */ /* 0x000fe200078e00ff */
[----:B------:R-:W-:Y:S01]  /*8c30*/  BAR.SYNC.DEFER_BLOCKING 0x0 ;  /* 0x0000000000007b1d */ /* 0x000fe20000010000 */
[----:B------:R-:W-:Y:S01]  /*8c40*/  ISETP.NE.AND P1, PT, R162, 0x1, PT ;  /* 0x00000001a200780c */ /* 0x000fe20003f25270 */
[----:B------:R-:W-:-:S05]  /*8c50*/  IMAD.IADD R3, R251, 0x1, R159 ;  /* 0x00000001fb037824 */ /* 0x000fca00078e029f */
[----:B------:R-:W-:-:S04]  /*8c60*/  ISETP.GE.AND P0, PT, R3, R143, PT ;  /* 0x0000008f0300720c */ /* 0x000fc80003f06270 */
[----:B------:R-:W-:Y:S01]  /*8c70*/  ISETP.GT.OR P0, PT, R251, 0x4f, P0 ;  /* 0x0000004ffb00780c */ /* 0x000fe20000704670 */
[----:B---3--:R-:W-:-:S04]  /*8c80*/  IMAD.IADD R3, R3, 0x1, R167 ;  /* 0x0000000103037824 */ /* 0x008fc800078e02a7 */
[----:B------:R-:W-:-:S04]  /*8c90*/  @P1 IMAD.HI.U32 R4, R3, c[0x0][0x2bc], RZ ;  /* 0x0000af0003041a27 */ /* 0x000fc800078e00ff */
[----:B------:R-:W-:Y:S01]  /*8ca0*/  IMAD.MOV.U32 R2, RZ, RZ, R3 ;  /* 0x000000ffff027224 */ /* 0x000fe200078e0003 */
[----:B------:R-:W-:-:S04]  /*8cb0*/  @P1 SHF.R.U32.HI R2, RZ, c[0x0][0x2c0], R4 ;  /* 0x0000b000ff021a19 */ /* 0x000fc80000011604 */
[----:B------:R-:W-:-:S04]  /*8cc0*/  @!P0 IADD3 R5, P1, R2, R168, RZ ;  /* 0x000000a802058210 */ /* 0x000fc80007f3e0ff */
[----:B--2-4-:R-:W-:Y:S02]  /*8cd0*/  @!P0 LEA.HI.X.SX32 R6, R2, R166, 0x1, P1 ;  /* 0x000000a602068211 */ /* 0x014fe400008f0eff */
[----:B------:R-:W-:-:S04]  /*8ce0*/  @!P0 LEA R4, P1, R5, c[0x0][0x2a0], 0x2 ;  /* 0x0000a80005048a11 */ /* 0x000fc800078210ff */
[----:B------:R-:W-:-:S05]  /*8cf0*/  @!P0 LEA.HI.X R5, R5, c[0x0][0x2a4], R6, 0x2, P1 ;  /* 0x0000a90005058a11 */ /* 0x000fca00008f1406 */
[----:B------:R1:W2:Y:S01]  /*8d00*/  @!P0 LDG.E R235, [R4.64] ;  /* 0x0000000804eb8981 */ /* 0x0002a2000c1e1900 */
[----:B------:R-:W-:Y:S01]  /*8d10*/  IMAD.MOV R2, RZ, RZ, -R2 ;  /* 0x000000ffff027224 */ /* 0x000fe200078e0a02 */
[----:B------:R-:W-:Y:S01]  /*8d20*/  BSSY B0, `(.L_x_301) ;  /* 0x000003d000007945 */ /* 0x000fe20003800000 */
[----:B------:R-:W-:Y:S01]  /*8d30*/  IMAD.WIDE.U32 R164, R48, c[0x0][0x1e8], RZ ;  /* 0x00007a0030a47a25 */ /* 0x000fe200078e00ff */
[----:B------:R-:W3:Y:S03]  /*8d40*/  S2R R7, SR_TID.X ;  /* 0x0000000000077919 */ /* 0x000ee60000002100 */
[----:B------:R-:W-:Y:S01]  /*8d50*/  IMAD R240, R2, c[0x0][0x2b8], R3 ;  /* 0x0000ae0002f07a24 */ /* 0x000fe200078e0203 */
[----:B------:R-:W-:Y:S01]  /*8d60*/  STL.64 [R1+0x10], R164 ;  /* 0x000010a401007387 */ /* 0x000fe20000100a00 */
[----:B------:R-:W-:Y:S02]  /*8d70*/  IMAD R163, R48, c[0x0][0x1ec], R165 ;  /* 0x00007b0030a37a24 */ /* 0x000fe400078e02a5 */
[----:B------:R-:W-:Y:S01]  /*8d80*/  IMAD.WIDE.U32 R2, R240, c[0x0][0x1e0], RZ ;  /* 0x00007800f0027a25 */ /* 0x000fe200078e00ff */
[----:B------:R-:W-:-:S02]  /*8d90*/  SHF.R.S32.HI R49, RZ, 0x1f, R240 ;  /* 0x0000001fff317819 */ /* 0x000fc400000114f0 */
[----:B------:R-:W-:Y:S01]  /*8da0*/  STL [R1+0xc], R163 ;  /* 0x00000ca301007387 */ /* 0x000fe20000100800 */
[----:B------:R-:W-:Y:S02]  /*8db0*/  IMAD R160, R161, -0x50, R143 ;  /* 0xffffffb0a1a07824 */ /* 0x000fe400078e028f */
[----:B-1----:R-:W-:Y:S01]  /*8dc0*/  IMAD R4, R49, c[0x0][0x1e0], RZ ;  /* 0x0000780031047a24 */ /* 0x002fe200078e02ff */
[----:B---3--:R-:W-:-:S03]  /*8dd0*/  SHF.R.S32.HI R9, RZ, 0x1f, R7 ;  /* 0x0000001fff097819 */ /* 0x008fc60000011407 */
[----:B------:R-:W-:Y:S01]  /*8de0*/  IMAD R4, R240, c[0x0][0x1e4], R4 ;  /* 0x00007900f0047a24 */ /* 0x000fe200078e0204 */
[----:B------:R-:W-:-:S03]  /*8df0*/  LEA.HI R9, R9, R7, RZ, 0x3 ;  /* 0x0000000709097211 */ /* 0x000fc600078f18ff */
[----:B------:R-:W-:Y:S01]  /*8e00*/  IMAD.IADD R3, R3, 0x1, R4 ;  /* 0x0000000103037824 */ /* 0x000fe200078e0204 */
[----:B------:R-:W-:-:S05]  /*8e10*/  SHF.R.S32.HI R9, RZ, 0x3, R9 ;  /* 0x00000003ff097819 */ /* 0x000fca0000011409 */
[----:B------:R-:W-:-:S05]  /*8e20*/  IMAD.IADD R47, R160, 0x1, -R9 ;  /* 0x00000001a02f7824 */ /* 0x000fca00078e0a09 */
[C---:B------:R-:W-:Y:S02]  /*8e30*/  ISETP.GE.AND P1, PT, R47.reuse, 0x1, PT ;  /* 0x000000012f00780c */ /* 0x040fe40003f26270 */
[----:B------:R-:W-:-:S11]  /*8e40*/  ISETP.GE.AND P4, PT, R47, 0x21, PT ;  /* 0x000000212f00780c */ /* 0x000fd60003f86270 */
[----:B------:R-:W-:Y:S02]  /*8e50*/  @P1 ISETP.GE.AND P5, PT, R244, c[0x0][0x1d4], PT ;  /* 0x00007500f4001a0c */ /* 0x000fe40003fa6270 */
        /* <DEDUP_REMOVED lines=8> */
[----:B------:R-:W-:Y:S01]  /*8ee0*/  SHFL.IDX PT, R9, R2, 0x2, 0x181f ;  /* 0x00581f0002097f89 */ /* 0x000fe200000e0000 */
[----:B------:R-:W-:-:S03]  /*8ef0*/  ISETP.GE.AND P0, PT, R47, 0x11, PT ;  /* 0x000000112f00780c */ /* 0x000fc60003f06270 */
[----:B------:R-:W1:Y:S04]  /*8f00*/  SHFL.IDX PT, R3, R2, RZ, 0x181f ;  /* 0x00181fff02037589 */ /* 0x000e6800000e0000 */
[----:B------:R-:W2:Y:S04]  /*8f10*/  SHFL.IDX PT, R4, R2, 0x1, 0x181f ;  /* 0x00381f0002047f89 */ /* 0x000ea800000e0000 */
[----:B------:R-:W3:Y:S04]  /*8f20*/  SHFL.IDX PT, R7, R8, RZ, 0x181f ;  /* 0x00181fff08077589 */ /* 0x000ee800000e0000 */
[----:B------:R-:W4:Y:S04]  /*8f30*/  SHFL.IDX PT, R5, R8, 0x1, 0x181f ;  /* 0x00381f0008057f89 */ /* 0x000f2800000e0000 */
[----:B------:R-:W-:Y:S04]  /*8f40*/  SHFL.IDX PT, R10, R2, 0x3, 0x181f ;  /* 0x00781f00020a7f89 */ /* 0x000fe800000e0000 */
[----:B------:R-:W5:Y:S01]  /*8f50*/  SHFL.IDX PT, R11, R8, 0x2, 0x181f ;  /* 0x00581f00080b7f89 */ /* 0x000f6200000e0000 */
[----:B-1----:R-:W-:-:S03]  /*8f60*/  @P1 LEA R6, P2, R244, R3, 0x1 ;  /* 0x00000003f4061211 */ /* 0x002fc600078408ff */
[----:B------:R-:W-:Y:S01]  /*8f70*/  SHFL.IDX PT, R2, R2, 0x4, 0x181f ;  /* 0x00981f0002027f89 */ /* 0x000fe200000e0000 */
[----:B--2---:R-:W-:-:S03]  /*8f80*/  @P0 LEA R4, P3, R244, R4, 0x1 ;  /* 0x00000004f4040211 */ /* 0x004fc600078608ff */
[----:B------:R-:W1:Y:S01]  /*8f90*/  SHFL.IDX PT, R3, R8, 0x3, 0x181f ;  /* 0x00781f0008037f89 */ /* 0x000e6200000e0000 */
[C-C-:B---3--:R-:W-:Y:S02]  /*8fa0*/  @P1 LEA.HI.X R7, R244.reuse, R7, R245.reuse, 0x1, P2 ;  /* 0x00000007f4071211 */ /* 0x148fe400010f0cf5 */
[C---:B------:R-:W-:Y:S02]  /*8fb0*/  @P0 ISETP.GE.AND P2, PT, R244.reuse, c[0x0][0x1d4], PT ;  /* 0x00007500f4000a0c */ /* 0x040fe40003f46270 */
[C---:B----4-:R-:W-:Y:S01]  /*8fc0*/  @P0 LEA.HI.X R5, R244.reuse, R5, R245, 0x1, P3 ;  /* 0x00000005f4050211 */ /* 0x050fe200018f0cf5 */
[----:B------:R2:W-:Y:S01]  /*8fd0*/  @P1 LDGSTS.E.BYPASS.LTC128B.128 [R209+0x2900], [R6.64], !P5 ;  /* 0x0290000006d11fae */ /* 0x0005e2000e901d48 */
[----:B------:R-:W-:Y:S02]  /*8fe0*/  ISETP.GE.AND P3, PT, R47, 0x31, PT ;  /* 0x000000312f00780c */ /* 0x000fe40003f66270 */
[----:B------:R-:W-:-:S07]  /*8ff0*/  @P4 ISETP.GE.AND P5, PT, R244, c[0x0][0x1d4], PT ;  /* 0x00007500f4004a0c */ /* 0x000fce0003fa6270 */
[----:B------:R3:W-:Y:S04]  /*9000*/  @P0 LDGSTS.E.BYPASS.LTC128B.128 [R209+0x3100], [R4.64], !P2 ;  /* 0x0310000004d10fae */ /* 0x0007e8000d101d48 */
[C---:B------:R-:W-:Y:S02]  /*9010*/  @P3 ISETP.GE.AND P0, PT, R244.reuse, c[0x0][0x1d4], PT ;  /* 0x00007500f4003a0c */ /* 0x040fe40003f06270 */
[----:B--2---:R-:W-:-:S04]  /*9020*/  @P4 LEA R6, P2, R244, R9, 0x1 ;  /* 0x00000009f4064211 */ /* 0x004fc800078408ff */
[----:B-----5:R-:W-:-:S05]  /*9030*/  @P4 LEA.HI.X R7, R244, R11, R245, 0x1, P2 ;  /* 0x0000000bf4074211 */ /* 0x020fca00010f0cf5 */
[----:B------:R2:W-:Y:S01]  /*9040*/  @P4 LDGSTS.E.BYPASS.LTC128B.128 [R209+0x3900], [R6.64], !P5 ;  /* 0x0390000006d14fae */ /* 0x0005e2000e901d48 */
[----:B---3--:R-:W-:-:S04]  /*9050*/  @P3 LEA R4, P1, R244, R10, 0x1 ;  /* 0x0000000af4043211 */ /* 0x008fc800078208ff */
[----:B-1----:R-:W-:Y:S02]  /*9060*/  @P3 LEA.HI.X R5, R244, R3, R245, 0x1, P1 ;  /* 0x00000003f4053211 */ /* 0x002fe400008f0cf5 */
[----:B------:R2:W1:Y:S04]  /*9070*/  SHFL.IDX PT, R3, R8, 0x4, 0x181f ;  /* 0x00981f0008037f89 */ /* 0x00046800000e0000 */
[----:B------:R2:W-:Y:S01]  /*9080*/  @P3 LDGSTS.E.BYPASS.LTC128B.128 [R209+0x4100], [R4.64], !P0 ;  /* 0x0410000004d13fae */ /* 0x0005e2000c101d48 */
[----:B------:R-:W-:-:S13]  /*9090*/  ISETP.GE.AND P0, PT, R47, 0x41, PT ;  /* 0x000000412f00780c */ /* 0x000fda0003f06270 */
[----:B------:R-:W-:Y:S05]  /*90a0*/  @!P0 BRA `(.L_x_302) ;  /* 0x0000004000008947 */ /* 0x000fea0003800000 */
[C---:B------:R-:W-:Y:S02]  /*90b0*/  ISETP.GE.AND P0, PT, R244.reuse, c[0x0][0x1d4], PT ;  /* 0x00007500f4007a0c */ /* 0x040fe40003f06270 */
[----:B------:R-:W-:-:S04]  /*90c0*/  LEA R2, P1, R244, R2, 0x1 ;  /* 0x00000002f4027211 */ /* 0x000fc800078208ff */
[----:B-1----:R-:W-:-:S07]  /*90d0*/  LEA.HI.X R3, R244, R3, R245, 0x1, P1 ;  /* 0x00000003f4037211 */ /* 0x002fce00008f0cf5 */
[----:B------:R1:W-:Y:S02]  /*90e0*/  LDGSTS.E.BYPASS.LTC128B.128 [R209+0x4900], [R2.64], !P0 ;  /* 0x0490000002d17fae */ /* 0x0003e4000c101d48 */
.L_x_302:
[----:B------:R-:W-:Y:S05]  /*90f0*/  BSYNC B0 ;  /* 0x0000000000007941 */ /* 0x000fea0003800000 */
.L_x_301:
[----:B------:R-:W-:Y:S01]  /*9100*/  ISETP.LT.AND P0, PT, RZ, c[0x0][0x27c], PT ;  /* 0x00009f00ff007a0c */ /* 0x000fe20003f01270 */
[----:B------:R-:W0:-:S12]  /*9110*/  LDGDEPBAR ;  /* 0x00000000000079af */ /* 0x000e180000000000 */
[----:B------:R-:W-:Y:S05]  /*9120*/  @P0 BRA `(.L_x_303) ;  /* 0x0000002000000947 */ /* 0x000fea0003800000 */
[----:B------:R-:W-:-:S04]  /*9130*/  DEPBAR.LE SB0, 0x1 ;  /* 0x000080400000791a */ /* 0x000fc80000000000 */
[----:B------:R-:W-:Y:S05]  /*9140*/  BRA `(.L_x_304) ;  /* 0x0000352000007947 */ /* 0x000fea0003800000 */
.L_x_303:
[----:B------:R-:W3:Y:S01]  /*9150*/  LDL R25, [R1+0x2c] ;  /* 0x00002c0001197983 */ /* 0x000ee20000100800 */
[----:B-1----:R-:W-:Y:S01]  /*9160*/  SHF.R.S32.HI R2, RZ, 0x1f, R142 ;  /* 0x0000001fff027819 */ /* 0x002fe2000001148e */
[----:B------:R-:W-:Y:S01]  /*9170*/  ULDC.U8 UR4, c[0x0][0x298] ;  /* 0x0000a60000047ab9 */ /* 0x000fe20000000000 */
[----:B--2---:R-:W-:Y:S01]  /*9180*/  IMAD.WIDE.U32 R4, R142, c[0x0][0x290], RZ ;  /* 0x0000a4008e047a25 */ /* 0x004fe200078e00ff */
[----:B------:R-:W-:Y:S01]  /*9190*/  ISETP.NE.AND P2, PT, RZ, UR4, PT ;  /* 0x00000004ff007c0c */ /* 0x000fe2000bf45270 */
[----:B------:R-:W-:Y:S02]  /*91a0*/  BSSY B2, `(.L_x_304) ;  /* 0x000034c000027945 */ /* 0x000fe40003800000 */
[C---:B------:R-:W-:Y:S02]  /*91b0*/  IMAD R7, R2.reuse, c[0x0][0x280], RZ ;  /* 0x0000a00002077a24 */ /* 0x040fe400078e02ff */
[----:B------:R-:W-:Y:S02]  /*91c0*/  IMAD R6, R2, c[0x0][0x290], RZ ;  /* 0x0000a40002067a24 */ /* 0x000fe400078e02ff */
[----:B------:R-:W-:-:S04]  /*91d0*/  IMAD.WIDE.U32 R2, R142, c[0x0][0x280], RZ ;  /* 0x0000a0008e027a25 */ /* 0x000fc800078e00ff */
[----:B------:R-:W-:Y:S01]  /*91e0*/  IMAD R9, R142, c[0x0][0x284], R7 ;  /* 0x0000a1008e097a24 */ /* 0x000fe200078e0207 */
[----:B------:R-:W-:Y:S01]  /*91f0*/  LEA R7, P0, R4, c[0x0][0x288], 0x1 ;  /* 0x0000a20004077a11 */ /* 0x000fe200078008ff */
[----:B------:R-:W-:Y:S01]  /*9200*/  IMAD R8, R142, c[0x0][0x294], R6 ;  /* 0x0000a5008e087a24 */ /* 0x000fe200078e0206 */
[----:B------:R-:W-:Y:S02]  /*9210*/  LEA R6, P1, R2, c[0x0][0x270], 0x1 ;  /* 0x00009c0002067a11 */ /* 0x000fe400078208ff */
[----:B------:R-:W-:Y:S02]  /*9220*/  IADD3 R3, R9, R3, RZ ;  /* 0x0000000309037210 */ /* 0x000fe40007ffe0ff */
[----:B------:R-:W-:Y:S02]  /*9230*/  IADD3 R5, R8, R5, RZ ;  /* 0x0000000508057210 */ /* 0x000fe40007ffe0ff */
[----:B------:R-:W-:Y:S02]  /*9240*/  LEA.HI.X R2, R2, c[0x0][0x274], R3, 0x1, P1 ;  /* 0x00009d0002027a11 */ /* 0x000fe400008f0c03 */
[----:B------:R-:W-:-:S02]  /*9250*/  LEA.HI.X R3, R4, c[0x0][0x28c], R5, 0x1, P0 ;  /* 0x0000a30004037a11 */ /* 0x000fc400000f0c05 */
[----:B---3--:R-:W-:Y:S01]  /*9260*/  LEA R4, R25, R93, 0x7 ;  /* 0x0000005d19047211 */ /* 0x008fe200078e38ff */
[----:B------:R-:W-:Y:S05]  /*9270*/  @!P2 BRA `(.L_x_305) ;  /* 0x000019200000a947 */ /* 0x000fea0003800000 */
[----:B------:R-:W-:Y:S01]  /*9280*/  ISETP.GE.AND P0, PT, R4, R0, PT ;  /* 0x000000000400720c */ /* 0x000fe20003f06270 */
[----:B------:R-:W1:Y:S01]  /*9290*/  SHFL.IDX PT, R11, R2, RZ, 0x1c1f ;  /* 0x001c1fff020b7589 */ /* 0x000e6200000e0000 */
[----:B------:R-:W-:Y:S01]  /*92a0*/  BSSY B0, `(.L_x_306) ;  /* 0x0000019000007945 */ /* 0x000fe20003800000 */
[----:B------:R-:W-:Y:S01]  /*92b0*/  CS2R R4, SRZ ;  /* 0x0000000000047805 */ /* 0x000fe2000001ff00 */
[----:B------:R-:W-:Y:S01]  /*92c0*/  CS2R R8, SRZ ;  /* 0x0000000000087805 */ /* 0x000fe2000001ff00 */
[----:B------:R-:W2:Y:S04]  /*92d0*/  SHFL.IDX PT, R10, R6, RZ, 0x1c1f ;  /* 0x001c1fff060a7589 */ /* 0x000ea800000e0000 */
[----:B------:R3:W4:Y:S04]  /*92e0*/  SHFL.IDX PT, R13, R3, RZ, 0x1c1f ;  /* 0x001c1fff030d7589 */ /* 0x00072800000e0000 */
[----:B------:R5:W1:Y:S01]  /*92f0*/  SHFL.IDX PT, R12, R7, RZ, 0x1c1f ;  /* 0x001c1fff070c7589 */ /* 0x000a6200000e0000 */
[----:B---3--:R-:W-:Y:S01]  /*9300*/  CS2R R2, SRZ ;  /* 0x0000000000027805 */ /* 0x008fe2000001ff00 */
[----:B-----5:R-:W-:Y:S01]  /*9310*/  CS2R R6, SRZ ;  /* 0x0000000000067805 */ /* 0x020fe2000001ff00 */
[----:B------:R-:W-:Y:S05]  /*9320*/  @P0 BRA `(.L_x_307) ;  /* 0x0000010000000947 */ /* 0x000fea0003800000 */
[----:B-12-4-:R-:W2:Y:S04]  /*9330*/  LDL R16, [R1+0xd8] ;  /* 0x0000d80001107983 */ /* 0x016ea80000100800 */
[----:B------:R-:W3:Y:S01]  /*9340*/  LDL R18, [R1+0xd4] ;  /* 0x0000d40001127983 */ /* 0x000ee20000100800 */
[----:B------:R-:W-:-:S02]  /*9350*/  ISETP.GE.AND P1, PT, R86, c[0x0][0x27c], PT ;  /* 0x00009f0056007a0c */ /* 0x000fc40003f26270 */
[----:B------:R-:W-:Y:S01]  /*9360*/  ISETP.GE.AND P0, PT, R88, c[0x0][0x27c], PT ;  /* 0x00009f0058007a0c */ /* 0x000fe20003f06270 */
[----:B------:R-:W-:-:S10]  /*9370*/  CS2R R4, SRZ ;  /* 0x0000000000047805 */ /* 0x000fd4000001ff00 */
[----:B------:R-:W-:-:S05]  /*9380*/  @!P1 IMAD.WIDE R2, R86, 0x2, R10 ;  /* 0x0000000256029825 */ /* 0x000fca00078e020a */
[----:B------:R1:W5:Y:S02]  /*9390*/  @!P1 LD.E.64 R8, [R2.64] ;  /* 0x0000000802089980 */ /* 0x000364000c101b00 */
[----:B-1----:R-:W-:Y:S01]  /*93a0*/  CS2R R2, SRZ ;  /* 0x0000000000027805 */ /* 0x002fe2000001ff00 */
[-C--:B--2---:R-:W-:Y:S02]  /*93b0*/  @!P0 IADD3 R14, P3, R10, R16.reuse, RZ ;  /* 0x000000100a0e8210 */ /* 0x084fe40007f7e0ff */
[----:B------:R-:W-:Y:S01]  /*93c0*/  @!P0 IADD3 R10, P2, R12, R16, RZ ;  /* 0x000000100c0a8210 */ /* 0x000fe20007f5e0ff */
[----:B------:R-:W-:-:S04]  /*93d0*/  @!P1 IMAD.WIDE R16, R86, 0x2, R12 ;  /* 0x0000000256109825 */ /* 0x000fc800078e020c */
[--C-:B---3--:R-:W-:Y:S01]  /*93e0*/  @!P0 IMAD.X R15, R11, 0x1, R18.reuse, P3 ;  /* 0x000000010b0f8824 */ /* 0x108fe200018e0612 */
[----:B------:R1:W5:Y:S01]  /*93f0*/  @!P1 LD.E.64 R6, [R16.64] ;  /* 0x0000000810069980 */ /* 0x000362000c101b00 */
[----:B------:R-:W-:-:S03]  /*9400*/  @!P0 IMAD.X R11, R13, 0x1, R18, P2 ;  /* 0x000000010d0b8824 */ /* 0x000fc600010e0612 */
[----:B------:R1:W5:Y:S04]  /*9410*/  @!P0 LD.E.64 R4, [R14.64] ;  /* 0x000000080e048980 */ /* 0x000368000c101b00 */
[----:B------:R1:W5:Y:S02]  /*9420*/  @!P0 LD.E.64 R2, [R10.64] ;  /* 0x000000080a028980 */ /* 0x000364000c101b00 */
.L_x_307:
[----:B-12-4-:R-:W-:Y:S05]  /*9430*/  BSYNC B0 ;  /* 0x0000000000007941 */ /* 0x016fea0003800000 */
.L_x_306:
[--C-:B-----5:R-:W-:Y:S01]  /*9440*/  IMAD.MOV.U32 R17, RZ, RZ, R9.reuse ;  /* 0x000000ffff117224 */ /* 0x120fe200078e0009 */
[--C-:B------:R-:W-:Y:S01]  /*9450*/  SHF.R.U32.HI R13, RZ, 0x10, R9.reuse ;  /* 0x00000010ff0d7819 */ /* 0x100fe20000011609 */
[----:B------:R-:W-:Y:S01]  /*9460*/  IMAD R0, R25, -0x80, R0 ;  /* 0xffffff8019007824 */ /* 0x000fe200078e0200 */
[----:B------:R-:W-:Y:S01]  /*9470*/  SHF.R.U64 R16, R8, 0x10, R9 ;  /* 0x0000001008107819 */ /* 0x000fe20000001209 */
[----:B------:R-:W-:Y:S01]  /*9480*/  IMAD.MOV.U32 R18, RZ, RZ, R8 ;  /* 0x000000ffff127224 */ /* 0x000fe200078e0008 */
[----:B------:R-:W-:Y:S01]  /*9490*/  PRMT R20, R13, 0x5410, R17 ;  /* 0x000054100d147816 */ /* 0x000fe20000000011 */
[--C-:B------:R-:W-:Y:S01]  /*94a0*/  IMAD.MOV.U32 R14, RZ, RZ, R5.reuse ;  /* 0x000000ffff0e7224 */ /* 0x100fe200078e0005 */
[----:B------:R-:W-:Y:S01]  /*94b0*/  IMNMX R17, R0, 0x80, PT ;  /* 0x0000008000117817 */ /* 0x000fe20003800200 */
[----:B------:R-:W-:Y:S01]  /*94c0*/  IMAD.MOV.U32 R15, RZ, RZ, R4 ;  /* 0x000000ffff0f7224 */ /* 0x000fe200078e0004 */
[----:B------:R-:W-:Y:S01]  /*94d0*/  SHF.R.U64 R12, R4, 0x10, R5 ;  /* 0x00000010040c7819 */ /* 0x000fe20000001205 */
[----:B------:R-:W-:Y:S01]  /*94e0*/  IMAD.MOV.U32 R11, RZ, RZ, R6 ;  /* 0x000000ffff0b7224 */ /* 0x000fe200078e0006 */
[----:B------:R-:W-:Y:S01]  /*94f0*/  ISETP.GE.AND P0, PT, R93, R17, PT ;  /* 0x000000115d00720c */ /* 0x000fe20003f06270 */
[----:B------:R-:W-:Y:S01]  /*9500*/  IMAD.MOV.U32 R10, RZ, RZ, R7 ;  /* 0x000000ffff0a7224 */ /* 0x000fe200078e0007 */
[----:B------:R-:W-:Y:S01]  /*9510*/  SHF.R.U32.HI R9, RZ, 0x10, R5 ;  /* 0x00000010ff097819 */ /* 0x000fe20000011605 */
[----:B------:R-:W-:-:S04]  /*9520*/  DEPBAR.LE SB0, 0x1 ;  /* 0x000080400000791a */ /* 0x000fc80000000000 */
[----:B------:R-:W-:Y:S01]  /*9530*/  SHF.R.U64 R8, R6, 0x10, R7 ;  /* 0x0000001006087819 */ /* 0x000fe20000001207 */
[----:B------:R-:W-:Y:S01]  /*9540*/  IMAD.MOV.U32 R6, RZ, RZ, R3 ;  /* 0x000000ffff067224 */ /* 0x000fe200078e0003 */
[----:B------:R-:W-:Y:S01]  /*9550*/  SHF.R.U32.HI R5, RZ, 0x10, R7 ;  /* 0x00000010ff057819 */ /* 0x000fe20000011607 */
[----:B------:R-:W-:Y:S01]  /*9560*/  IMAD.MOV.U32 R7, RZ, RZ, R2 ;  /* 0x000000ffff077224 */ /* 0x000fe200078e0002 */
[--C-:B------:R-:W-:Y:S01]  /*9570*/  SHF.R.U64 R4, R2, 0x10, R3.reuse ;  /* 0x0000001002047819 */ /* 0x100fe20000001203 */
[----:B------:R-:W-:Y:S01]  /*9580*/  BSSY B1, `(.L_x_308) ;  /* 0x000005d000017945 */ /* 0x000fe20003800000 */
[----:B------:R-:W-:Y:S02]  /*9590*/  SHF.R.U32.HI R2, RZ, 0x10, R3 ;  /* 0x00000010ff027819 */ /* 0x000fe40000011603 */
[----:B------:R-:W-:Y:S02]  /*95a0*/  PRMT R19, R16, 0x5410, R18 ;  /* 0x0000541010137816 */ /* 0x000fe40000000012 */
[----:B------:R-:W-:-:S02]  /*95b0*/  PRMT R23, R12, 0x5410, R15 ;  /* 0x000054100c177816 */ /* 0x000fc4000000000f */
[----:B------:R-:W-:Y:S02]  /*95c0*/  PRMT R24, R9, 0x5410, R14 ;  /* 0x0000541009187816 */ /* 0x000fe4000000000e */
[----:B------:R-:W-:Y:S02]  /*95d0*/  PRMT R16, R11, 0x5410, R8 ;  /* 0x000054100b107816 */ /* 0x000fe40000000008 */
[----:B------:R-:W-:Y:S02]  /*95e0*/  PRMT R18, R5, 0x5410, R10 ;  /* 0x0000541005127816 */ /* 0x000fe4000000000a */
[----:B------:R-:W-:Y:S02]  /*95f0*/  PRMT R21, R7, 0x5410, R4 ;  /* 0x0000541007157816 */ /* 0x000fe40000000004 */
[----:B------:R-:W-:Y:S01]  /*9600*/  PRMT R22, R2, 0x5410, R6 ;  /* 0x0000541002167816 */ /* 0x000fe20000000006 */
[----:B------:R-:W-:Y:S06]  /*9610*/  BAR.SYNC.DEFER_BLOCKING 0x0 ;  /* 0x0000000000007b1d */ /* 0x000fec0000010000 */
[----:B------:R-:W-:Y:S05]  /*9620*/  @P0 BRA `(.L_x_309) ;  /* 0x0000052000000947 */ /* 0x000fea0003800000 */
[----:B------:R-:W-:Y:S01]  /*9630*/  ISETP.GE.AND P0, PT, R86, c[0x0][0x27c], PT ;  /* 0x00009f0056007a0c */ /* 0x000fe20003f06270 */
[----:B------:R-:W-:-:S12]  /*9640*/  BSSY B0, `(.L_x_310) ;  /* 0x0000028000007945 */ /* 0x000fd80003800000 */
[----:B------:R-:W-:Y:S05]  /*9650*/  @P0 BRA `(.L_x_311) ;  /* 0x0000026000000947 */ /* 0x000fea0003800000 */
[----:B------:R-:W1:Y:S01]  /*9660*/  LDS.128 R4, [R248+0x5000] ;  /* 0x00500000f8047984 */ /* 0x000e620000000c00 */
[--C-:B------:R-:W-:Y:S02]  /*9670*/  HADD2.F32 R9, -RZ, R16.reuse.H0_H0 ;  /* 0x20000010ff097230 */ /* 0x100fe40000004100 */
[----:B------:R-:W-:Y:S02]  /*9680*/  HADD2.F32 R0, -RZ, R16.H1_H1 ;  /* 0x30000010ff007230 */ /* 0x000fe40000004100 */
[--C-:B------:R-:W-:Y:S02]  /*9690*/  HADD2.F32 R3, -RZ, R19.reuse.H1_H1 ;  /* 0x30000013ff037230 */ /* 0x100fe40000004100 */
[----:B------:R-:W-:Y:S02]  /*96a0*/  HADD2.F32 R2, -RZ, R19.H0_H0 ;  /* 0x20000013ff027230 */ /* 0x000fe40000004100 */
[--C-:B-1----:R-:W-:Y:S02]  /*96b0*/  HADD2.F32 R10, -RZ, R4.reuse.H0_H0 ;  /* 0x20000004ff0a7230 */ /* 0x102fe40000004100 */
[----:B------:R-:W-:-:S02]  /*96c0*/  HADD2.F32 R8, -RZ, R4.H1_H1 ;  /* 0x30000004ff087230 */ /* 0x000fc40000004100 */
[--C-:B------:R-:W-:Y:S01]  /*96d0*/  HADD2.F32 R4, -RZ, R5.reuse.H0_H0 ;  /* 0x20000005ff047230 */ /* 0x100fe20000004100 */
[-C--:B------:R-:W-:Y:S01]  /*96e0*/  FMUL.FTZ R13, R10, R9.reuse ;  /* 0x000000090a0d7220 */ /* 0x080fe20000410000 */
[----:B------:R-:W-:Y:S01]  /*96f0*/  HADD2.F32 R5, -RZ, R5.H1_H1 ;  /* 0x30000005ff057230 */ /* 0x000fe20000004100 */
[----:B------:R-:W-:Y:S01]  /*9700*/  FMUL.FTZ R14, R8, R9 ;  /* 0x00000009080e7220 */ /* 0x000fe20000410000 */
[--C-:B------:R-:W-:Y:S02]  /*9710*/  HADD2.F32 R12, -RZ, R6.reuse.H0_H0 ;  /* 0x20000006ff0c7230 */ /* 0x100fe40000004100 */
[----:B------:R-:W-:Y:S01]  /*9720*/  HADD2.F32 R11, -RZ, R6.H1_H1 ;  /* 0x30000006ff0b7230 */ /* 0x000fe20000004100 */
[-C--:B------:R-:W-:Y:S01]  /*9730*/  FMUL.FTZ R9, R5, R0.reuse ;  /* 0x0000000005097220 */ /* 0x080fe20000410000 */
[--C-:B------:R-:W-:Y:S01]  /*9740*/  HADD2.F32 R6, -RZ, R7.reuse.H0_H0 ;  /* 0x20000007ff067230 */ /* 0x100fe20000004100 */
[----:B------:R-:W-:Y:S01]  /*9750*/  FMUL.FTZ R0, R4, R0 ;  /* 0x0000000004007220 */ /* 0x000fe20000410000 */
[----:B------:R-:W-:Y:S01]  /*9760*/  HADD2.F32 R7, -RZ, R7.H1_H1 ;  /* 0x30000007ff077230 */ /* 0x000fe20000004100 */
[----:B------:R-:W-:-:S02]  /*9770*/  FFMA.FTZ R15, R10, R3, -R14 ;  /* 0x000000030a0f7223 */ /* 0x000fc4000001080e */
[----:B------:R-:W-:Y:S01]  /*9780*/  FFMA.FTZ R14, R8, R3, R13 ;  /* 0x00000003080e7223 */ /* 0x000fe2000001000d */
[----:B------:R-:W-:Y:S01]  /*9790*/  HADD2.F32 R3, -RZ, R20.H1_H1 ;  /* 0x30000014ff037230 */ /* 0x000fe20000004100 */
[-C--:B------:R-:W-:Y:S01]  /*97a0*/  FFMA.FTZ R13, R4, R2.reuse, -R9 ;  /* 0x00000002040d7223 */ /* 0x080fe20000010809 */
[--C-:B------:R-:W-:Y:S01]  /*97b0*/  HADD2.F32 R4, -RZ, R18.reuse.H1_H1 ;  /* 0x30000012ff047230 */ /* 0x100fe20000004100 */
[----:B------:R-:W-:Y:S01]  /*97c0*/  FFMA.FTZ R10, R5, R2, R0 ;  /* 0x00000002050a7223 */ /* 0x000fe20000010000 */
[----:B------:R-:W-:Y:S02]  /*97d0*/  HADD2.F32 R0, -RZ, R18.H0_H0 ;  /* 0x20000012ff007230 */ /* 0x000fe40000004100 */
[----:B------:R-:W-:Y:S01]  /*97e0*/  HADD2.F32 R2, -RZ, R20.H0_H0 ;  /* 0x20000014ff027230 */ /* 0x000fe20000004100 */
[----:B------:R-:W-:Y:S02]  /*97f0*/  FMUL.FTZ R9, R11, R4 ;  /* 0x000000040b097220 */ /* 0x000fe40000410000 */
[----:B------:R-:W-:-:S02]  /*9800*/  FMUL.FTZ R8, R7, R0 ;  /* 0x0000000007087220 */ /* 0x000fc40000410000 */
[----:B------:R-:W-:Y:S02]  /*9810*/  FMUL.FTZ R4, R12, R4 ;  /* 0x000000040c047220 */ /* 0x000fe40000410000 */
[----:B------:R-:W-:Y:S02]  /*9820*/  FMUL.FTZ R5, R6, R0 ;  /* 0x0000000006057220 */ /* 0x000fe40000410000 */
[-C--:B------:R-:W-:Y:S02]  /*9830*/  FFMA.FTZ R9, R12, R3.reuse, -R9 ;  /* 0x000000030c097223 */ /* 0x080fe40000010809 */
[-C--:B------:R-:W-:Y:S02]  /*9840*/  FFMA.FTZ R0, R6, R2.reuse, -R8 ;  /* 0x0000000206007223 */ /* 0x080fe40000010808 */
[----:B------:R-:W-:Y:S01]  /*9850*/  FFMA.FTZ R3, R11, R3, R4 ;  /* 0x000000030b037223 */ /* 0x000fe20000010004 */
[----:B------:R-:W-:Y:S01]  /*9860*/  F2FP.PACK_AB R4, R14, R15 ;  /* 0x0000000f0e04723e */ /* 0x000fe200000000ff */
[----:B------:R-:W-:Y:S01]  /*9870*/  FFMA.FTZ R2, R7, R2, R5 ;  /* 0x0000000207027223 */ /* 0x000fe20000010005 */
[----:B------:R-:W-:-:S02]  /*9880*/  F2FP.PACK_AB R5, R10, R13 ;  /* 0x0000000d0a05723e */ /* 0x000fc400000000ff */
[----:B------:R-:W-:Y:S02]  /*9890*/  F2FP.PACK_AB R6, R3, R9 ;  /* 0x000000090306723e */ /* 0x000fe400000000ff */
[----:B------:R-:W-:-:S05]  /*98a0*/  F2FP.PACK_AB R7, R2, R0 ;  /* 0x000000000207723e */ /* 0x000fca00000000ff */
[----:B------:R1:W-:Y:S02]  /*98b0*/  STS.128 [R248+0x5000], R4 ;  /* 0x00500004f8007388 */ /* 0x0003e40000000c00 */
.L_x_311:
[----:B------:R-:W-:Y:S05]  /*98c0*/  BSYNC B0 ;  /* 0x0000000000007941 */ /* 0x000fea0003800000 */
.L_x_310:
[----:B------:R-:W-:-:S13]  /*98d0*/  ISETP.GE.AND P0, PT, R88, c[0x0][0x27c], PT ;  /* 0x00009f0058007a0c */ /* 0x000fda0003f06270 */
[----:B------:R-:W-:Y:S05]  /*98e0*/  @P0 BRA `(.L_x_309) ;  /* 0x0000026000000947 */ /* 0x000fea0003800000 */
[----:B-1----:R-:W1:Y:S01]  /*98f0*/  LDS.128 R4, [R249+0x5000] ;  /* 0x00500000f9047984 */ /* 0x002e620000000c00 */
        /* <DEDUP_REMOVED lines=37> */
.L_x_309:
[----:B------:R-:W-:Y:S05]  /*9b50*/  BSYNC B1 ;  /* 0x0000000000017941 */ /* 0x000fea0003800000 */
.L_x_308:
[----:B------:R-:W-:Y:S01]  /*9b60*/  IADD3 R0, R93, 0x20, RZ ;  /* 0x000000205d007810 */ /* 0x000fe20007ffe0ff */
[----:B------:R-:W-:Y:S03]  /*9b70*/  BSSY B1, `(.L_x_312) ;  /* 0x0000055000017945 */ /* 0x000fe60003800000 */
[----:B------:R-:W-:-:S13]  /*9b80*/  ISETP.GE.AND P0, PT, R0, R17, PT ;  /* 0x000000110000720c */ /* 0x000fda0003f06270 */
[----:B------:R-:W-:Y:S05]  /*9b90*/  @P0 BRA `(.L_x_313) ;  /* 0x0000052000000947 */ /* 0x000fea0003800000 */
[----:B------:R-:W-:Y:S01]  /*9ba0*/  ISETP.GE.AND P0, PT, R86, c[0x0][0x27c], PT ;  /* 0x00009f0056007a0c */ /* 0x000fe20003f06270 */
[----:B------:R-:W-:-:S12]  /*9bb0*/  BSSY B0, `(.L_x_314) ;  /* 0x0000028000007945 */ /* 0x000fd80003800000 */
        /* <DEDUP_REMOVED lines=9> */
[C---:B------:R-:W-:Y:S01]  /*9c50*/  FMUL.FTZ R13, R9.reuse, R10 ;  /* 0x0000000a090d7220 */ /* 0x040fe20000410000 */
[----:B------:R-:W-:Y:S01]  /*9c60*/  HADD2.F32 R5, -RZ, R5.H1_H1 ;  /* 0x30000005ff057230 */ /* 0x000fe20000004100 */
[----:B------:R-:W-:Y:S01]  /*9c70*/  FMUL.FTZ R14, R9, R8 ;  /* 0x00000008090e7220 */ /* 0x000fe20000410000 */
[--C-:B------:R-:W-:Y:S02]  /*9c80*/  HADD2.F32 R12, -RZ, R6.reuse.H0_H0 ;  /* 0x20000006ff0c7230 */ /* 0x100fe40000004100 */
[----:B------:R-:W-:Y:S01]  /*9c90*/  HADD2.F32 R11, -RZ, R6.H1_H1 ;  /* 0x30000006ff0b7230 */ /* 0x000fe20000004100 */
[C---:B------:R-:W-:Y:S01]  /*9ca0*/  FMUL.FTZ R9, R0.reuse, R5 ;  /* 0x0000000500097220 */ /* 0x040fe20000410000 */
[--C-:B------:R-:W-:Y:S01]  /*9cb0*/  HADD2.F32 R6, -RZ, R7.reuse.H0_H0 ;  /* 0x20000007ff067230 */ /* 0x100fe20000004100 */
[----:B------:R-:W-:Y:S01]  /*9cc0*/  FMUL.FTZ R0, R0, R4 ;  /* 0x0000000400007220 */ /* 0x000fe20000410000 */
[----:B------:R-:W-:Y:S01]  /*9cd0*/  HADD2.F32 R7, -RZ, R7.H1_H1 ;  /* 0x30000007ff077230 */ /* 0x000fe20000004100 */
[----:B------:R-:W-:-:S02]  /*9ce0*/  FFMA.FTZ R15, R3, R10, -R14 ;  /* 0x0000000a030f7223 */ /* 0x000fc4000001080e */
[----:B------:R-:W-:Y:S01]  /*9cf0*/  FFMA.FTZ R14, R3, R8, R13 ;  /* 0x00000008030e7223 */ /* 0x000fe2000001000d */
[----:B------:R-:W-:Y:S01]  /*9d00*/  HADD2.F32 R3, -RZ, R20.H1_H1 ;  /* 0x30000014ff037230 */ /* 0x000fe20000004100 */
[C---:B------:R-:W-:Y:S01]  /*9d10*/  FFMA.FTZ R13, R2.reuse, R4, -R9 ;  /* 0x00000004020d7223 */ /* 0x040fe20000010809 */
        /* <DEDUP_REMOVED lines=8> */
[C---:B------:R-:W-:Y:S02]  /*9da0*/  FFMA.FTZ R9, R3.reuse, R12, -R9 ;  /* 0x0000000c03097223 */ /* 0x040fe40000010809 */
[----:B------:R-:W-:Y:S02]  /*9db0*/  FFMA.FTZ R0, R2, R6, -R8 ;  /* 0x0000000602007223 */ /* 0x000fe40000010808 */
[----:B------:R-:W-:Y:S01]  /*9dc0*/  FFMA.FTZ R3, R3, R11, R4 ;  /* 0x0000000b03037223 */ /* 0x000fe20000010004 */
[----:B------:R-:W-:Y:S01]  /*9dd0*/  F2FP.PACK_AB R4, R14, R15 ;  /* 0x0000000f0e04723e */ /* 0x000fe200000000ff */
[----:B------:R-:W-:Y:S01]  /*9de0*/  FFMA.FTZ R2, R2, R7, R5 ;  /* 0x0000000702027223 */ /* 0x000fe20000010005 */
[----:B------:R-:W-:-:S02]  /*9df0*/  F2FP.PACK_AB R5, R10, R13 ;  /* 0x0000000d0a05723e */ /* 0x000fc400000000ff */
[----:B------:R-:W-:Y:S02]  /*9e00*/  F2FP.PACK_AB R6, R3, R9 ;  /* 0x000000090306723e */ /* 0x000fe400000000ff */
[----:B------:R-:W-:-:S05]  /*9e10*/  F2FP.PACK_AB R7, R2, R0 ;  /* 0x000000000207723e */ /* 0x000fca00000000ff */
[----:B------:R1:W-:Y:S02]  /*9e20*/  STS.128 [R248+0x6000], R4 ;  /* 0x00600004f8007388 */ /* 0x0003e40000000c00 */
.L_x_315:
[----:B------:R-:W-:Y:S05]  /*9e30*/  BSYNC B0 ;  /* 0x0000000000007941 */ /* 0x000fea0003800000 */
.L_x_314:
        /* <DEDUP_REMOVED lines=40> */
.L_x_313:
[----:B------:R-:W-:Y:S05]  /*a0c0*/  BSYNC B1 ;  /* 0x0000000000017941 */ /* 0x000fea0003800000 */
.L_x_312:
        /* <DEDUP_REMOVED lines=45> */
.L_x_319:
[----:B------:R-:W-:Y:S05]  /*a3a0*/  BSYNC B0 ;  /* 0x0000000000007941 */ /* 0x000fea0003800000 */
.L_x_318:
        /* <DEDUP_REMOVED lines=40> */
.L_x_317:
[----:B------:R-:W-:Y:S05]  /*a630*/  BSYNC B1 ;  /* 0x0000000000017941 */ /* 0x000fea0003800000 */
.L_x_316:
[----:B------:R-:W-:-:S04]  /*a640*/  IADD3 R0, R93, 0x60, RZ ;  /* 0x000000605d007810 */ /* 0x000fc80007ffe0ff */
        /* <DEDUP_REMOVED lines=43> */
.L_x_322:
[----:B------:R-:W-:Y:S05]  /*a900*/  BSYNC B0 ;  /* 0x0000000000007941 */ /* 0x000fea0003800000 */
.L_x_321:
        /* <DEDUP_REMOVED lines=39> */
[----:B------:R1:W-:Y:S01]  /*ab80*/  STS.128 [R249+0x8000], R4 ;  /* 0x00800004f9007388 */ /* 0x0003e20000000c00 */
[----:B------:R-:W-:Y:S05]  /*ab90*/  BRA `(.L_x_320) ;  /* 0x00001ac000007947 */ /* 0x000fea0003800000 */
.L_x_305:
[----:B------:R-:W-:Y:S01]  /*aba0*/  ISETP.GE.AND P0, PT, R4, R0, PT ;  /* 0x000000000400720c */ /* 0x000fe20003f06270 */
[----:B------:R-:W1:Y:S01]  /*abb0*/  SHFL.IDX PT, R15, R2, RZ, 0x1c1f ;  /* 0x001c1fff020f7589 */ /* 0x000e6200000e0000 */
[----:B------:R-:W-:Y:S01]  /*abc0*/  BSSY B0, `(.L_x_323) ;  /* 0x0000014000007945 */ /* 0x000fe20003800000 */
[----:B------:R-:W-:Y:S01]  /*abd0*/  CS2R R4, SRZ ;  /* 0x0000000000047805 */ /* 0x000fe2000001ff00 */
[----:B------:R-:W-:Y:S01]  /*abe0*/  CS2R R10, SRZ ;  /* 0x00000000000a7805 */ /* 0x000fe2000001ff00 */
[----:B------:R-:W2:Y:S01]  /*abf0*/  SHFL.IDX PT, R12, R6, RZ, 0x1c1f ;  /* 0x001c1fff060c7589 */ /* 0x000ea200000e0000 */
[----:B------:R-:W-:-:S03]  /*ac00*/  CS2R R8, SRZ ;  /* 0x0000000000087805 */ /* 0x000fc6000001ff00 */
[----:B------:R-:W3:Y:S04]  /*ac10*/  SHFL.IDX PT, R14, R3, RZ, 0x1c1f ;  /* 0x001c1fff030e7589 */ /* 0x000ee800000e0000 */
[----:B------:R4:W1:Y:S02]  /*ac20*/  SHFL.IDX PT, R13, R7, RZ, 0x1c1f ;  /* 0x001c1fff070d7589 */ /* 0x00086400000e0000 */
[----:B----4-:R-:W-:Y:S01]  /*ac30*/  CS2R R6, SRZ ;  /* 0x0000000000067805 */ /* 0x010fe2000001ff00 */
[----:B------:R-:W-:Y:S05]  /*ac40*/  @P0 BRA `(.L_x_324) ;  /* 0x000000b000000947 */ /* 0x000fea0003800000 */
[C---:B-123--:R-:W-:Y:S01]  /*ac50*/  ISETP.GE.AND P0, PT, R84.reuse, c[0x0][0x27c], PT ;  /* 0x00009f0054007a0c */ /* 0x04efe20003f06270 */
[C---:B------:R-:W-:Y:S01]  /*ac60*/  IMAD.SHL.U32 R2, R84.reuse, 0x2, RZ ;  /* 0x0000000254027824 */ /* 0x040fe200078e00ff */
[----:B------:R-:W-:Y:S01]  /*ac70*/  SHF.L.U64.HI R3, R84, 0x1, R85 ;  /* 0x0000000154037819 */ /* 0x000fe20000010255 */
[----:B------:R-:W-:-:S03]  /*ac80*/  CS2R R6, SRZ ;  /* 0x0000000000067805 */ /* 0x000fc6000001ff00 */
[-C--:B------:R-:W-:Y:S02]  /*ac90*/  IADD3 R12, P2, R12, R2.reuse, RZ ;  /* 0x000000020c0c7210 */ /* 0x080fe40007f5e0ff */
[----:B------:R-:W-:-:S03]  /*aca0*/  IADD3 R2, P1, R13, R2, RZ ;  /* 0x000000020d027210 */ /* 0x000fc60007f3e0ff */
[--C-:B------:R-:W-:Y:S02]  /*acb0*/  IMAD.X R13, R15, 0x1, R3.reuse, P2 ;  /* 0x000000010f0d7824 */ /* 0x100fe400010e0603 */
[----:B------:R-:W-:Y:S01]  /*acc0*/  IMAD.X R3, R14, 0x1, R3, P1 ;  /* 0x000000010e037824 */ /* 0x000fe200008e0603 */
[----:B------:R-:W-:Y:S05]  /*acd0*/  @P0 BRA `(.L_x_324) ;  /* 0x0000002000000947 */ /* 0x000fea0003800000 */
[----:B------:R1:W5:Y:S04]  /*ace0*/  LD.E.128 R8, [R12.64] ;  /* 0x000000080c087980 */ /* 0x000368000c101d00 */
[----:B------:R1:W5:Y:S02]  /*acf0*/  LD.E.128 R4, [R2.64] ;  /* 0x0000000802047980 */ /* 0x000364000c101d00 */
.L_x_324:
[----:B-123--:R-:W-:Y:S05]  /*ad00*/  BSYNC B0 ;  /* 0x0000000000007941 */ /* 0x00efea0003800000 */
.L_x_323:
[----:B------:R-:W-:Y:S01]  /*ad10*/  IMAD R0, R25, -0x80, R0 ;  /* 0xffffff8019007824 */ /* 0x000fe200078e0200 */
[----:B------:R-:W-:Y:S01]  /*ad20*/  ISETP.GE.AND P0, PT, R84, c[0x0][0x27c], PT ;  /* 0x00009f0054007a0c */ /* 0x000fe20003f06270 */
[--C-:B-----5:R-:W-:Y:S01]  /*ad30*/  IMAD.MOV.U32 R18, RZ, RZ, R9.reuse ;  /* 0x000000ffff127224 */ /* 0x120fe200078e0009 */
[----:B------:R-:W-:Y:S01]  /*ad40*/  SHF.R.U64 R17, R8, 0x10, R9 ;  /* 0x0000001008117819 */ /* 0x000fe20000001209 */
[----:B------:R-:W-:Y:S01]  /*ad50*/  IMAD.MOV.U32 R16, RZ, RZ, R10 ;  /* 0x000000ffff107224 */ /* 0x000fe200078e000a */
[----:B------:R-:W-:Y:S01]  /*ad60*/  IMNMX R38, R0, 0x80, PT ;  /* 0x0000008000267817 */ /* 0x000fe20003800200 */
[----:B------:R-:W-:Y:S01]  /*ad70*/  IMAD.MOV.U32 R15, RZ, RZ, R11 ;  /* 0x000000ffff0f7224 */ /* 0x000fe200078e000b */
[----:B------:R-:W-:Y:S01]  /*ad80*/  SHF.R.U32.HI R13, RZ, 0x10, R9 ;  /* 0x00000010ff0d7819 */ /* 0x000fe20000011609 */
[----:B------:R-:W-:Y:S01]  /*ad90*/  IMAD.MOV.U32 R12, RZ, RZ, R4 ;  /* 0x000000ffff0c7224 */ /* 0x000fe200078e0004 */
[----:B------:R-:W-:Y:S01]  /*ada0*/  ISETP.GE.OR P1, PT, R93, R38, P0 ;  /* 0x000000265d00720c */ /* 0x000fe20000726670 */
[----:B------:R-:W-:Y:S01]  /*adb0*/  IMAD.MOV.U32 R19, RZ, RZ, R8 ;  /* 0x000000ffff137224 */ /* 0x000fe200078e0008 */
[--C-:B------:R-:W-:Y:S01]  /*adc0*/  SHF.R.U64 R14, R10, 0x10, R11.reuse ;  /* 0x000000100a0e7819 */ /* 0x100fe2000000120b */
[----:B------:R-:W-:Y:S01]  /*add0*/  IMAD.MOV.U32 R8, RZ, RZ, R6 ;  /* 0x000000ffff087224 */ /* 0x000fe200078e0006 */
[----:B------:R-:W-:Y:S01]  /*ade0*/  SHF.R.U32.HI R10, RZ, 0x10, R11 ;  /* 0x00000010ff0a7819 */ /* 0x000fe2000001160b */
[--C-:B------:R-:W-:Y:S01]  /*adf0*/  IMAD.MOV.U32 R11, RZ, RZ, R5.reuse ;  /* 0x000000ffff0b7224 */ /* 0x100fe200078e0005 */
[----:B------:R-:W-:Y:S01]  /*ae00*/  SHF.R.U64 R9, R4, 0x10, R5 ;  /* 0x0000001004097819 */ /* 0x000fe20000001205 */
[----:B------:R-:W-:-:S04]  /*ae10*/  DEPBAR.LE SB0, 0x1 ;  /* 0x000080400000791a */ /* 0x000fc80000000000 */
[----:B------:R-:W-:Y:S01]  /*ae20*/  SHF.R.U32.HI R4, RZ, 0x10, R5 ;  /* 0x00000010ff047819 */ /* 0x000fe20000011605 */
[--C-:B------:R-:W-:Y:S01]  /*ae30*/  IMAD.MOV.U32 R5, RZ, RZ, R7.reuse ;  /* 0x000000ffff057224 */ /* 0x100fe200078e0007 */
[--C-:B------:R-:W-:Y:S01]  /*ae40*/  SHF.R.U64 R3, R6, 0x10, R7.reuse ;  /* 0x0000001006037819 */ /* 0x100fe20000001207 */
[----:B------:R-:W-:Y:S01]  /*ae50*/  BSSY B0, `(.L_x_325) ;  /* 0x0000065000007945 */ /* 0x000fe20003800000 */
[----:B------:R-:W-:Y:S02]  /*ae60*/  SHF.R.U32.HI R2, RZ, 0x10, R7 ;  /* 0x00000010ff027819 */ /* 0x000fe40000011607 */
[----:B------:R-:W-:Y:S02]  /*ae70*/  PRMT R41, R19, 0x5410, R8 ;  /* 0x0000541013297816 */ /* 0x000fe40000000008 */
        /* <DEDUP_REMOVED lines=9> */
[----:B------:R-:W2:Y:S04]  /*af10*/  LDL R22, [R1+0x38] ;  /* 0x0000380001167983 */ /* 0x000ea80000100800 */
[----:B------:R-:W3:Y:S04]  /*af20*/  LDL R21, [R1+0x3c] ;  /* 0x00003c0001157983 */ /* 0x000ee80000100800 */
[----:B------:R-:W4:Y:S04]  /*af30*/  LDL R51, [R1+0xc4] ;  /* 0x0000c40001337983 */ /* 0x000f280000100800 */
[----:B------:R-:W1:Y:S01]  /*af40*/  S2R R23, SR_TID.X ;  /* 0x0000000000177919 */ /* 0x000e620000002100 */
[----:B------:R-:W-:-:S02]  /*af50*/  IADD3 R0, R84, c[0x0][0x27c], RZ ;  /* 0x00009f0054007a10 */ /* 0x000fc40007ffe0ff */
[----:B-1----:R-:W-:-:S04]  /*af60*/  SHF.R.S32.HI R20, RZ, 0x1f, R23 ;  /* 0x0000001fff147819 */ /* 0x002fc80000011417 */
[----:B------:R-:W-:-:S04]  /*af70*/  LEA.HI R20, R20, R23, RZ, 0x5 ;  /* 0x0000001714147211 */ /* 0x000fc800078f28ff */
[----:B------:R-:W-:-:S04]  /*af80*/  SHF.R.S32.HI R20, RZ, 0x5, R20 ;  /* 0x00000005ff147819 */ /* 0x000fc80000011414 */
[----:B------:R-:W-:Y:S01]  /*af90*/  SHF.L.U32 R20, R20, 0x9, RZ ;  /* 0x0000000914147819 */ /* 0x000fe200000006ff */
[----:B------:R-:W-:Y:S02]  /*afa0*/  HADD2.F32 R2, -RZ, R39.H0_H0 ;  /* 0x20000027ff027230 */ /* 0x000fe40000004100 */
[----:B------:R-:W-:Y:S01]  /*afb0*/  HADD2.F32 R13, -RZ, R41.H0_H0 ;  /* 0x20000029ff0d7230 */ /* 0x000fe20000004100 */
[----:B--2---:R-:W-:-:S04]  /*afc0*/  LOP3.LUT R0, R22, 0x38, R0, 0xf8, !PT ;  /* 0x0000003816007812 */ /* 0x004fc800078ef800 */
[----:B---3--:R-:W-:-:S04]  /*afd0*/  LOP3.LUT R0, R0, R21, RZ, 0x3c, !PT ;  /* 0x0000001500007212 */ /* 0x008fc800078e3cff */
[----:B------:R-:W-:Y:S01]  /*afe0*/  IADD3 R0, R20, R0, RZ ;  /* 0x0000000014007210 */ /* 0x000fe20007ffe0ff */
[----:B----4-:R-:W1:Y:S03]  /*aff0*/  LDS.128 R4, [R51] ;  /* 0x0000000033047984 */ /* 0x010e660000000c00 */
[----:B------:R-:W-:-:S05]  /*b000*/  SHF.L.U32 R26, R0, 0x1, RZ ;  /* 0x00000001001a7819 */ /* 0x000fca00000006ff */
[----:B------:R-:W2:Y:S01]  /*b010*/  LDS.128 R8, [R26+0x5100] ;  /* 0x005100001a087984 */ /* 0x000ea20000000c00 */
[----:B------:R-:W-:Y:S02]  /*b020*/  HADD2.F32 R0, -RZ, R39.H1_H1 ;  /* 0x30000027ff007230 */ /* 0x000fe40000004100 */
[--C-:B-1----:R-:W-:Y:S02]  /*b030*/  HADD2.F32 R19, -RZ, R4.reuse.H0_H0 ;  /* 0x20000004ff137230 */ /* 0x102fe40000004100 */
[----:B------:R-:W-:Y:S02]  /*b040*/  HADD2.F32 R16, -RZ, R4.H1_H1 ;  /* 0x30000004ff107230 */ /* 0x000fe40000004100 */
[--C-:B------:R-:W-:Y:S02]  /*b050*/  HADD2.F32 R23, -RZ, R7.reuse.H0_H0 ;  /* 0x20000007ff177230 */ /* 0x100fe40000004100 */
[----:B--2---:R-:W-:Y:S02]  /*b060*/  HADD2.F32 R4, -RZ, R8.H0_H0 ;  /* 0x20000008ff047230 */ /* 0x004fe40000004100 */
[----:B------:R-:W-:Y:S01]  /*b070*/  HADD2.F32 R22, -RZ, R7.H1_H1 ;  /* 0x30000007ff167230 */ /* 0x000fe20000004100 */
[-C--:B------:R-:W-:Y:S01]  /*b080*/  FMUL.FTZ R7, R19, R2.reuse ;  /* 0x0000000213077220 */ /* 0x080fe20000410000 */
[--C-:B------:R-:W-:Y:S01]  /*b090*/  HADD2.F32 R15, -RZ, R11.reuse.H0_H0 ;  /* 0x2000000bff0f7230 */ /* 0x100fe20000004100 */
[----:B------:R-:W-:Y:S01]  /*b0a0*/  FMUL.FTZ R34, R4, R2 ;  /* 0x0000000204227220 */ /* 0x000fe20000410000 */
[----:B------:R-:W-:Y:S01]  /*b0b0*/  HADD2.F32 R14, -RZ, R11.H1_H1 ;  /* 0x3000000bff0e7230 */ /* 0x000fe20000004100 */
[----:B------:R-:W-:Y:S01]  /*b0c0*/  FMUL.FTZ R2, R16, R0 ;  /* 0x0000000010027220 */ /* 0x000fe20000410000 */
[----:B------:R-:W-:-:S02]  /*b0d0*/  HADD2.F32 R18, -RZ, R5.H0_H0 ;  /* 0x20000005ff127230 */ /* 0x000fc40000004100 */
[----:B------:R-:W-:Y:S02]  /*b0e0*/  HADD2.F32 R17, -RZ, R5.H1_H1 ;  /* 0x30000005ff117230 */ /* 0x000fe40000004100 */
[----:B------:R-:W-:Y:S02]  /*b0f0*/  HADD2.F32 R3, -RZ, R8.H1_H1 ;  /* 0x30000008ff037230 */ /* 0x000fe40000004100 */
[----:B------:R-:W-:Y:S02]  /*b100*/  HADD2.F32 R11, -RZ, R42.H1_H1 ;  /* 0x3000002aff0b7230 */ /* 0x000fe40000004100 */
[----:B------:R-:W-:Y:S01]  /*b110*/  HADD2.F32 R5, -RZ, R40.H0_H0 ;  /* 0x20000028ff057230 */ /* 0x000fe20000004100 */
[----:B------:R-:W-:Y:S01]  /*b120*/  FFMA.FTZ R37, R4, R13, R7 ;  /* 0x0000000d04257223 */ /* 0x000fe20000010007 */
[--C-:B------:R-:W-:Y:S01]  /*b130*/  HADD2.F32 R21, -RZ, R6.reuse.H0_H0 ;  /* 0x20000006ff157230 */ /* 0x100fe20000004100 */
[----:B------:R-:W-:Y:S01]  /*b140*/  FFMA.FTZ R36, R3, R11, R2 ;  /* 0x0000000b03247223 */ /* 0x000fe20000010002 */
[----:B------:R-:W-:-:S02]  /*b150*/  HADD2.F32 R20, -RZ, R6.H1_H1 ;  /* 0x30000006ff147230 */ /* 0x000fc40000004100 */
[--C-:B------:R-:W-:Y:S02]  /*b160*/  HADD2.F32 R8, -RZ, R10.reuse.H0_H0 ;  /* 0x2000000aff087230 */ /* 0x100fe40000004100 */
[----:B------:R-:W-:Y:S01]  /*b170*/  HADD2.F32 R12, -RZ, R10.H1_H1 ;  /* 0x3000000aff0c7230 */ /* 0x000fe20000004100 */
[-C--:B------:R-:W-:Y:S01]  /*b180*/  FMUL.FTZ R4, R18, R5.reuse ;  /* 0x0000000512047220 */ /* 0x080fe20000410000 */
[----:B------:R-:W-:Y:S01]  /*b190*/  HADD2.F32 R6, -RZ, R9.H0_H0 ;  /* 0x20000009ff067230 */ /* 0x000fe20000004100 */
[----:B------:R-:W-:Y:S01]  /*b1a0*/  FMUL.FTZ R33, R3, R0 ;  /* 0x0000000003217220 */ /* 0x000fe20000410000 */
[----:B------:R-:W-:Y:S02]  /*b1b0*/  HADD2.F32 R10, -RZ, R43.H0_H0 ;  /* 0x2000002bff0a7230 */ /* 0x000fe40000004100 */
[----:B------:R-:W-:Y:S02]  /*b1c0*/  HADD2.F32 R2, -RZ, R40.H1_H1 ;  /* 0x30000028ff027230 */ /* 0x000fe40000004100 */
[----:B------:R-:W-:Y:S01]  /*b1d0*/  HADD2.F32 R0, -RZ, R41.H1_H1 ;  /* 0x30000029ff007230 */ /* 0x000fe20000004100 */
[C---:B------:R-:W-:Y:S01]  /*b1e0*/  FMUL.FTZ R31, R6.reuse, R5 ;  /* 0x00000005061f7220 */ /* 0x040fe20000410000 */
[----:B------:R-:W-:Y:S01]  /*b1f0*/  HADD2.F32 R9, -RZ, R9.H1_H1 ;  /* 0x30000009ff097230 */ /* 0x000fe20000004100 */
[----:B------:R-:W-:Y:S01]  /*b200*/  FFMA.FTZ R35, R6, R10, R4 ;  /* 0x0000000a06237223 */ /* 0x000fe20000010004 */
[--C-:B------:R-:W-:Y:S01]  /*b210*/  HADD2.F32 R7, -RZ, R45.reuse.H0_H0 ;  /* 0x2000002dff077230 */ /* 0x100fe20000004100 */
[----:B------:R-:W-:Y:S01]  /*b220*/  FMUL.FTZ R5, R17, R2 ;  /* 0x0000000211057220 */ /* 0x000fe20000410000 */
[----:B------:R-:W-:Y:S01]  /*b230*/  HADD2.F32 R6, -RZ, R44.H0_H0 ;  /* 0x2000002cff067230 */ /* 0x000fe20000004100 */
[----:B------:R-:W-:Y:S01]  /*b240*/  FMUL.FTZ R4, R21, R0 ;  /* 0x0000000015047220 */ /* 0x000fe20000410000 */
[----:B------:R-:W-:Y:S01]  /*b250*/  HADD2.F32 R3, -RZ, R42.H0_H0 ;  /* 0x2000002aff037230 */ /* 0x000fe20000004100 */
[----:B------:R-:W-:Y:S01]  /*b260*/  FFMA.FTZ R32, R9, R7, R5 ;  /* 0x0000000709207223 */ /* 0x000fe20000010005 */
[----:B------:R-:W-:Y:S01]  /*b270*/  HADD2.F32 R5, -RZ, R45.H1_H1 ;  /* 0x3000002dff057230 */ /* 0x000fe20000004100 */
[----:B------:R-:W-:-:S02]  /*b280*/  FFMA.FTZ R30, R8, R6, R4 ;  /* 0x00000006081e7223 */ /* 0x000fc40000010004 */
[----:B------:R-:W-:Y:S01]  /*b290*/  FMUL.FTZ R29, R9, R2 ;  /* 0x00000002091d7220 */ /* 0x000fe20000410000 */
[----:B------:R-:W-:Y:S01]  /*b2a0*/  HADD2.F32 R2, -RZ, R44.H1_H1 ;  /* 0x3000002cff027230 */ /* 0x000fe20000004100 */
[----:B------:R-:W-:Y:S02]  /*b2b0*/  FMUL.FTZ R4, R20, R3 ;  /* 0x0000000314047220 */ /* 0x000fe40000410000 */
[----:B------:R-:W-:Y:S01]  /*b2c0*/  FMUL.FTZ R27, R8, R0 ;  /* 0x00000000081b7220 */ /* 0x000fe20000410000 */
[----:B------:R-:W-:Y:S01]  /*b2d0*/  HADD2.F32 R0, -RZ, R43.H1_H1 ;  /* 0x3000002bff007230 */ /* 0x000fe20000004100 */
[C---:B------:R-:W-:Y:S01]  /*b2e0*/  FFMA.FTZ R28, R12.reuse, R5, R4 ;  /* 0x000000050c1c7223 */ /* 0x040fe20000010004 */
[--C-:B------:R-:W-:Y:S01]  /*b2f0*/  HADD2.F32 R4, -RZ, R46.reuse.H1_H1 ;  /* 0x3000002eff047230 */ /* 0x100fe20000004100 */
[----:B------:R-:W-:Y:S01]  /*b300*/  FMUL.FTZ R25, R12, R3 ;  /* 0x000000030c197220 */ /* 0x000fe20000410000 */
[----:B------:R-:W-:Y:S01]  /*b310*/  HADD2.F32 R3, -RZ, R46.H0_H0 ;  /* 0x2000002eff037230 */ /* 0x000fe20000004100 */
[----:B------:R-:W-:-:S02]  /*b320*/  FMUL.FTZ R9, R23, R2 ;  /* 0x0000000217097220 */ /* 0x000fc40000410000 */
[----:B------:R-:W-:Y:S02]  /*b330*/  FMUL.FTZ R8, R22, R0 ;  /* 0x0000000016087220 */ /* 0x000fe40000410000 */
[C---:B------:R-:W-:Y:S02]  /*b340*/  FMUL.FTZ R24, R15.reuse, R2 ;  /* 0x000000020f187220 */ /* 0x040fe40000410000 */
[C---:B------:R-:W-:Y:S02]  /*b350*/  FMUL.FTZ R12, R14.reuse, R0 ;  /* 0x000000000e0c7220 */ /* 0x040fe40000410000 */
[----:B------:R-:W-:Y:S02]  /*b360*/  FFMA.FTZ R15, R15, R4, R9 ;  /* 0x000000040f0f7223 */ /* 0x000fe40000010009 */
[----:B------:R-:W-:Y:S02]  /*b370*/  FFMA.FTZ R14, R14, R3, R8 ;  /* 0x000000030e0e7223 */ /* 0x000fe40000010008 */
[----:B------:R-:W-:-:S02]  /*b380*/  FFMA.FTZ R10, R18, R10, -R31 ;  /* 0x0000000a120a7223 */ /* 0x000fc4000001081f */
[----:B------:R-:W-:Y:S02]  /*b390*/  FFMA.FTZ R9, R17, R7, -R29 ;  /* 0x0000000711097223 */ /* 0x000fe4000001081d */
[----:B------:R-:W-:Y:S02]  /*b3a0*/  FFMA.FTZ R13, R19, R13, -R34 ;  /* 0x0000000d130d7223 */ /* 0x000fe40000010822 */
[----:B------:R-:W-:Y:S02]  /*b3b0*/  FFMA.FTZ R8, R16, R11, -R33 ;  /* 0x0000000b10087223 */ /* 0x000fe40000010821 */
[----:B------:R-:W-:Y:S02]  /*b3c0*/  FFMA.FTZ R7, R21, R6, -R27 ;  /* 0x0000000615077223 */ /* 0x000fe4000001081b */
[----:B------:R-:W-:Y:S02]  /*b3d0*/  FFMA.FTZ R2, R20, R5, -R25 ;  /* 0x0000000514027223 */ /* 0x000fe40000010819 */
[----:B------:R-:W-:-:S02]  /*b3e0*/  FFMA.FTZ R0, R23, R4, -R24 ;  /* 0x0000000417007223 */ /* 0x000fc40000010818 */
[----:B------:R-:W-:Y:S01]  /*b3f0*/  FFMA.FTZ R3, R22, R3, -R12 ;  /* 0x0000000316037223 */ /* 0x000fe2000001080c */
[----:B------:R-:W-:Y:S02]  /*b400*/  F2FP.PACK_AB R9, R9, R10 ;  /* 0x0000000a0909723e */ /* 0x000fe400000000ff */
[----:B------:R-:W-:Y:S02]  /*b410*/  F2FP.PACK_AB R8, R8, R13 ;  /* 0x0000000d0808723e */ /* 0x000fe400000000ff */
[----:B------:R-:W-:Y:S02]  /*b420*/  F2FP.PACK_AB R10, R2, R7 ;  /* 0x00000007020a723e */ /* 0x000fe400000000ff */
[----:B------:R-:W-:Y:S02]  /*b430*/  F2FP.PACK_AB R11, R3, R0 ;  /* 0x00000000030b723e */ /* 0x000fe400000000ff */
[----:B------:R-:W-:Y:S02]  /*b440*/  F2FP.PACK_AB R4, R36, R37 ;  /* 0x000000252404723e */ /* 0x000fe400000000ff */
[----:B------:R-:W-:-:S02]  /*b450*/  F2FP.PACK_AB R5, R32, R35 ;  /* 0x000000232005723e */ /* 0x000fc400000000ff */
[----:B------:R-:W-:Y:S02]  /*b460*/  F2FP.PACK_AB R6, R28, R30 ;  /* 0x0000001e1c06723e */ /* 0x000fe400000000ff */
[----:B------:R-:W-:Y:S01]  /*b470*/  F2FP.PACK_AB R7, R14, R15 ;  /* 0x0000000f0e07723e */ /* 0x000fe200000000ff */
[----:B------:R1:W-:Y:S04]  /*b480*/  STS.128 [R51], R8 ;  /* 0x0000000833007388 */ /* 0x0003e80000000c00 */
[----:B------:R1:W-:Y:S02]  /*b490*/  STS.128 [R26+0x5100], R4 ;  /* 0x005100041a007388 */ /* 0x0003e40000000c00 */
.L_x_326:
[----:B------:R-:W-:Y:S05]  /*b4a0*/  BSYNC B0 ;  /* 0x0000000000007941 */ /* 0x000fea0003800000 */
.L_x_325:
[----:B------:R-:W-:Y:S01]  /*b4b0*/  IADD3 R0, R93, 0x20, RZ ;  /* 0x000000205d007810 */ /* 0x000fe20007ffe0ff */
[----:B------:R-:W-:Y:S03]  /*b4c0*/  BSSY B0, `(.L_x_327) ;  /* 0x000005d000007945 */ /* 0x000fe60003800000 */
[----:B------:R-:W-:-:S13]  /*b4d0*/  ISETP.GE.OR P1, PT, R0, R38, P0 ;  /* 0x000000260000720c */ /* 0x000fda0000726670 */
[----:B------:R-:W-:Y:S05]  /*b4e0*/  @P1 BRA `(.L_x_328) ;  /* 0x000005a000001947 */ /* 0x000fea0003800000 */
[----:B------:R-:W2:Y:S01]  /*b4f0*/  LDL R2, [R1+0x44] ;  /* 0x0000440001027983 */ /* 0x000ea20000100800 */
[C---:B------:R-:W-:Y:S02]  /*b500*/  IADD3 R3, R93.reuse, 0x20, RZ ;  /* 0x000000205d037810 */ /* 0x040fe40007ffe0ff */
[----:B-1----:R-:W-:Y:S01]  /*b510*/  IADD3 R4, R93, 0x20, RZ ;  /* 0x000000205d047810 */ /* 0x002fe20007ffe0ff */
[----:B------:R-:W3:Y:S01]  /*b520*/  LDL R51, [R1+0xd0] ;  /* 0x0000d00001337983 */ /* 0x000ee20000100800 */
[----:B------:R-:W-:Y:S02]  /*b530*/  SHF.L.U32 R3, R3, 0x6, RZ ;  /* 0x0000000603037819 */ /* 0x000fe400000006ff */
[----:B------:R-:W-:Y:S02]  /*b540*/  SHF.L.U32 R4, R4, 0x6, RZ ;  /* 0x0000000604047819 */ /* 0x000fe400000006ff */
[----:B------:R-:W-:Y:S02]  /*b550*/  LOP3.LUT R3, R3, 0x1c0, RZ, 0xc0, !PT ;  /* 0x000001c003037812 */ /* 0x000fe400078ec0ff */
[----:B------:R-:W-:-:S02]  /*b560*/  LOP3.LUT R4, R4, 0x1c0, RZ, 0xc0, !PT ;  /* 0x000001c004047812 */ /* 0x000fc400078ec0ff */
[----:B------:R-:W-:Y:S02]  /*b570*/  IADD3 R0, R84, c[0x0][0x27c], RZ ;  /* 0x00009f0054007a10 */ /* 0x000fe40007ffe0ff */
[----:B------:R-:W-:Y:S02]  /*b580*/  SHF.R.U32.HI R3, RZ, 0x3, R3 ;  /* 0x00000003ff037819 */ /* 0x000fe40000011603 */
[----:B------:R-:W-:-:S04]  /*b590*/  LOP3.LUT R0, R4, 0x38, R0, 0xf8, !PT ;  /* 0x0000003804007812 */ /* 0x000fc800078ef800 */
[----:B------:R-:W-:Y:S01]  /*b5a0*/  LOP3.LUT R0, R0, R3, RZ, 0x3c, !PT ;  /* 0x0000000300007212 */ /* 0x000fe200078e3cff */
[----:B------:R-:W-:-:S03]  /*b5b0*/  HADD2.F32 R13, -RZ, R41.H0_H0 ;  /* 0x20000029ff0d7230 */ /* 0x000fc60000004100 */
[----:B--2---:R-:W-:-:S04]  /*b5c0*/  IADD3 R0, R2, R0, RZ ;  /* 0x0000000002007210 */ /* 0x004fc80007ffe0ff */
[----:B------:R-:W-:Y:S01]  /*b5d0*/  SHF.L.U32 R26, R0, 0x1, RZ ;  /* 0x00000001001a7819 */ /* 0x000fe200000006ff */
[----:B---3--:R-:W1:Y:S04]  /*b5e0*/  LDS.128 R4, [R51] ;  /* 0x0000000033047984 */ /* 0x008e680000000c00 */
[----:B------:R-:W2:Y:S01]  /*b5f0*/  LDS.128 R8, [R26+0x5100] ;  /* 0x005100001a087984 */ /* 0x000ea20000000c00 */
[--C-:B------:R-:W-:Y:S02]  /*b600*/  HADD2.F32 R2, -RZ, R39.reuse.H0_H0 ;  /* 0x20000027ff027230 */ /* 0x100fe40000004100 */
[----:B------:R-:W-:Y:S02]  /*b610*/  HADD2.F32 R0, -RZ, R39.H1_H1 ;  /* 0x30000027ff007230 */ /* 0x000fe40000004100 */
[----:B-1----:R-:W-:-:S02]  /*b620*/  HADD2.F32 R19, -RZ, R4.H0_H0 ;  /* 0x20000004ff137230 */ /* 0x002fc40000004100 */
[----:B------:R-:W-:Y:S02]  /*b630*/  HADD2.F32 R16, -RZ, R4.H1_H1 ;  /* 0x30000004ff107230 */ /* 0x000fe40000004100 */
[----:B--2---:R-:W-:Y:S02]  /*b640*/  HADD2.F32 R4, -RZ, R8.H0_H0 ;  /* 0x20000008ff047230 */ /* 0x004fe40000004100 */
[--C-:B------:R-:W-:Y:S02]  /*b650*/  HADD2.F32 R23, -RZ, R7.reuse.H0_H0 ;  /* 0x20000007ff177230 */ /* 0x100fe40000004100 */
[----:B------:R-:W-:Y:S01]  /*b660*/  HADD2.F32 R22, -RZ, R7.H1_H1 ;  /* 0x30000007ff167230 */ /* 0x000fe20000004100 */
[C---:B------:R-:W-:Y:S01]  /*b670*/  FMUL.FTZ R7, R2.reuse, R19 ;  /* 0x0000001302077220 */ /* 0x040fe20000410000 */
        /* <DEDUP_REMOVED lines=15> */
[C---:B------:R-:W-:Y:S01]  /*b770*/  FMUL.FTZ R4, R5.reuse, R18 ;  /* 0x0000001205047220 */ /* 0x040fe20000410000 */
[----:B------:R-:W-:Y:S01]  /*b780*/  HADD2.F32 R6, -RZ, R9.H0_H0 ;  /* 0x20000009ff067230 */ /* 0x000fe20000004100 */
[----:B------:R-:W-:Y:S01]  /*b790*/  FMUL.FTZ R33, R0, R3 ;  /* 0x0000000300217220 */ /* 0x000fe20000410000 */
[----:B------:R-:W-:Y:S02]  /*b7a0*/  HADD2.F32 R10, -RZ, R43.H0_H0 ;  /* 0x2000002bff0a7230 */ /* 0x000fe40000004100 */
[----:B------:R-:W-:Y:S02]  /*b7b0*/  HADD2.F32 R2, -RZ, R40.H1_H1 ;  /* 0x30000028ff027230 */ /* 0x000fe40000004100 */
[----:B------:R-:W-:Y:S01]  /*b7c0*/  HADD2.F32 R0, -RZ, R41.H1_H1 ;  /* 0x30000029ff007230 */ /* 0x000fe20000004100 */
[-C--:B------:R-:W-:Y:S01]  /*b7d0*/  FMUL.FTZ R31, R5, R6.reuse ;  /* 0x00000006051f7220 */ /* 0x080fe20000410000 */
        /* <DEDUP_REMOVED lines=15> */
[-C--:B------:R-:W-:Y:S01]  /*b8d0*/  FFMA.FTZ R28, R5, R12.reuse, R4 ;  /* 0x0000000c051c7223 */ /* 0x080fe20000010004 */
[--C-:B------:R-:W-:Y:S01]  /*b8e0*/  HADD2.F32 R4, -RZ, R46.reuse.H1_H1 ;  /* 0x3000002eff047230 */ /* 0x100fe20000004100 */
[----:B------:R-:W-:Y:S01]  /*b8f0*/  FMUL.FTZ R25, R3, R12 ;  /* 0x0000000c03197220 */ /* 0x000fe20000410000 */
[----:B------:R-:W-:Y:S01]  /*b900*/  HADD2.F32 R3, -RZ, R46.H0_H0 ;  /* 0x2000002eff037230 */ /* 0x000fe20000004100 */
[----:B------:R-:W-:-:S02]  /*b910*/  FMUL.FTZ R9, R2, R23 ;  /* 0x0000001702097220 */ /* 0x000fc40000410000 */
[----:B------:R-:W-:Y:S02]  /*b920*/  FMUL.FTZ R8, R0, R22 ;  /* 0x0000001600087220 */ /* 0x000fe40000410000 */
[-C--:B------:R-:W-:Y:S02]  /*b930*/  FMUL.FTZ R24, R2, R15.reuse ;  /* 0x0000000f02187220 */ /* 0x080fe40000410000 */
[-C--:B------:R-:W-:Y:S02]  /*b940*/  FMUL.FTZ R12, R0, R14.reuse ;  /* 0x0000000e000c7220 */ /* 0x080fe40000410000 */
        /* <DEDUP_REMOVED lines=20> */
.L_x_328:
[----:B------:R-:W-:Y:S05]  /*ba90*/  BSYNC B0 ;  /* 0x0000000000007941 */ /* 0x000fea0003800000 */
.L_x_327:
        /* <DEDUP_REMOVED lines=94> */
.L_x_330:
[----:B------:R-:W-:Y:S05]  /*c080*/  BSYNC B0 ;  /* 0x0000000000007941 */ /* 0x000fea0003800000 */
.L_x_329:
[----:B------:R-:W-:-:S04]  /*c090*/  IADD3 R0, R93, 0x60, RZ ;  /* 0x000000605d007810 */ /* 0x000fc80007ffe0ff */
        /* <DEDUP_REMOVED lines=92> */
.L_x_320:
[----:B------:R-:W-:Y:S05]  /*c660*/  BSYNC B2 ;  /* 0x0000000000027941 */ /* 0x000fea0003800000 */
.L_x_304:
[----:B------:R-:W-:Y:S01]  /*c670*/  IMAD R0, R49, c[0x0][0x208], RZ ;  /* 0x0000820031007a24 */ /* 0x000fe200078e02ff */
[----:B------:R-:W-:-:S04]  /*c680*/  DEPBAR.LE SB0, 0x0 ;  /* 0x000080000000791a */ /* 0x000fc80000000000 */
[----:B-1----:R-:W-:Y:S01]  /*c690*/  IMAD.WIDE.U32 R2, R240, c[0x0][0x208], RZ ;  /* 0x00008200f0027a25 */ /* 0x002fe200078e00ff */
[----:B------:R-:W-:Y:S01]  /*c6a0*/  BAR.SYNC.DEFER_BLOCKING 0x0 ;  /* 0x0000000000007b1d */ /* 0x000fe20000010000 */
[----:B------:R-:W-:Y:S02]  /*c6b0*/  ISETP.GE.AND P0, PT, R244, c[0x0][0x1d4], PT ;  /* 0x00007500f4007a0c */ /* 0x000fe40003f06270 */
[----:B------:R-:W-:Y:S01]  /*c6c0*/  IMAD R0, R240, c[0x0][0x20c], R0 ;  /* 0x00008300f0007a24 */ /* 0x000fe200078e0200 */
[----:B------:R-:W-:Y:S01]  /*c6d0*/  SHF.L.U32 R37, R244, 0x1, RZ ;  /* 0x00000001f4257819 */ /* 0x000fe200000006ff */
[----:B--2---:R-:W-:Y:S01]  /*c6e0*/  IMAD.WIDE.U32 R6, R48, c[0x0][0x210], RZ ;  /* 0x0000840030067a25 */ /* 0x004fe200078e00ff */
[----:B------:R-:W-:Y:S01]  /*c6f0*/  ISETP.LT.OR P3, PT, R47, 0x1, P0 ;  /* 0x000000012f00780c */ /* 0x000fe20000761670 */
[----:B------:R-:W-:Y:S01]  /*c700*/  BSSY B0, `(.L_x_331) ;  /* 0x000018c000007945 */ /* 0x000fe20003800000 */
[----:B------:R-:W-:Y:S01]  /*c710*/  IADD3 R3, R3, R0, RZ ;  /* 0x0000000003037210 */ /* 0x000fe20007ffe0ff */
[----:B------:R-:W-:Y:S01]  /*c720*/  IMAD R0, R50, c[0x0][0x218], RZ ;  /* 0x0000860032007a24 */ /* 0x000fe200078e02ff */
[----:B------:R-:W-:Y:S01]  /*c730*/  STL.64 [R1], R6 ;  /* 0x0000000601007387 */ /* 0x000fe20000100a00 */
[----:B------:R-:W-:Y:S01]  /*c740*/  IMAD R4, R48, c[0x0][0x214], R7 ;  /* 0x0000850030047a24 */ /* 0x000fe200078e0207 */
[----:B------:R-:W-:Y:S01]  /*c750*/  ISETP.LT.OR P6, PT, R47, 0x11, P0 ;  /* 0x000000112f00780c */ /* 0x000fe200007c1670 */
[----:B------:R-:W-:Y:S01]  /*c760*/  IMAD.WIDE.U32 R2, R235, c[0x0][0x218], R2 ;  /* 0x00008600eb027a25 */ /* 0x000fe200078e0002 */
[----:B------:R-:W-:-:S02]  /*c770*/  ISETP.LT.OR P5, PT, R47, 0x21, P0 ;  /* 0x000000212f00780c */ /* 0x000fc400007a1670 */
[----:B------:R-:W-:Y:S01]  /*c780*/  STL [R1+0x8], R4 ;  /* 0x0000080401007387 */ /* 0x000fe20000100800 */
[----:B------:R-:W-:Y:S01]  /*c790*/  IMAD R0, R235, c[0x0][0x21c], R0 ;  /* 0x00008700eb007a24 */ /* 0x000fe200078e0200 */
[----:B------:R-:W-:Y:S02]  /*c7a0*/  IADD3 R2, P1, R2, R6, RZ ;  /* 0x0000000602027210 */ /* 0x000fe40007f3e0ff */
[C---:B------:R-:W-:Y:S02]  /*c7b0*/  ISETP.LT.OR P4, PT, R47.reuse, 0x31, P0 ;  /* 0x000000312f00780c */ /* 0x040fe40000781670 */
[----:B------:R-:W-:Y:S02]  /*c7c0*/  IADD3.X R3, R4, R3, R0, P1, !PT ;  /* 0x0000000304037210 */ /* 0x000fe40000ffe400 */
[----:B------:R-:W-:Y:S01]  /*c7d0*/  LEA R0, P1, R2, c[0x0][0x1f8], 0x1 ;  /* 0x00007e0002007a11 */ /* 0x000fe200078208ff */
[----:B------:R-:W-:Y:S01]  /*c7e0*/  LDSM.16.M88.4 R32, [R198] ;  /* 0x00000000c620783b */ /* 0x000fe20000000200 */
[----:B------:R-:W-:-:S02]  /*c7f0*/  ISETP.LT.OR P2, PT, R47, 0x41, P0 ;  /* 0x000000412f00780c */ /* 0x000fc40000741670 */
[----:B------:R-:W-:Y:S01]  /*c800*/  LEA.HI.X R3, R2, c[0x0][0x1fc], R3, 0x1, P1 ;  /* 0x00007f0002037a11 */ /* 0x000fe200008f0c03 */
[----:B------:R-:W-:Y:S01]  /*c810*/  LDSM.16.M88.4 R48, [R95] ;  /* 0x000000005f30783b */ /* 0x000fe20000000200 */
[----:B------:R-:W-:-:S03]  /*c820*/  SHF.L.U64.HI R36, R244, 0x1, R245 ;  /* 0x00000001f4247819 */ /* 0x000fc600000102f5 */
[----:B------:R-:W1:Y:S04]  /*c830*/  SHFL.IDX PT, R2, R0, RZ, 0x181f ;  /* 0x00181fff00027589 */ /* 0x000e6800000e0000 */
[----:B------:R-:W2:Y:S04]  /*c840*/  SHFL.IDX PT, R5, R3, RZ, 0x181f ;  /* 0x00181fff03057589 */ /* 0x000ea800000e0000 */
[----:B------:R-:W3:Y:S04]  /*c850*/  SHFL.IDX PT, R4, R0, 0x1, 0x181f ;  /* 0x00381f0000047f89 */ /* 0x000ee800000e0000 */
[----:B------:R-:W-:Y:S04]  /*c860*/  SHFL.IDX PT, R7, R3, 0x1, 0x181f ;  /* 0x00381f0003077f89 */ /* 0x000fe800000e0000 */
[----:B------:R-:W-:Y:S04]  /*c870*/  SHFL.IDX PT, R6, R0, 0x2, 0x181f ;  /* 0x00581f0000067f89 */ /* 0x000fe800000e0000 */
[----:B------:R-:W-:Y:S04]  /*c880*/  SHFL.IDX PT, R11, R3, 0x2, 0x181f ;  /* 0x00581f00030b7f89 */ /* 0x000fe800000e0000 */
[----:B------:R-:W4:Y:S01]  /*c890*/  SHFL.IDX PT, R10, R0, 0x3, 0x181f ;  /* 0x00781f00000a7f89 */ /* 0x000f2200000e0000 */
[----:B-1----:R-:W-:-:S03]  /*c8a0*/  IADD3 R2, P0, R2, R37, RZ ;  /* 0x0000002502027210 */ /* 0x002fc60007f1e0ff */
[----:B------:R-:W-:Y:S04]  /*c8b0*/  SHFL.IDX PT, R0, R0, 0x4, 0x181f ;  /* 0x00981f0000007f89 */ /* 0x000fe800000e0000 */
[----:B------:R-:W-:Y:S04]  /*c8c0*/  LDSM.16.M88.4 R28, [R198+0x2000] ;  /* 0x00200000c61c783b */ /* 0x000fe80000000200 */
[----:B------:R-:W1:Y:S01]  /*c8d0*/  SHFL.IDX PT, R12, R3, 0x3, 0x181f ;  /* 0x00781f00030c7f89 */ /* 0x000e6200000e0000 */
[----:B------:R-:W-:Y:S03]  /*c8e0*/  HMMA.16816.F32 R68, R32, R50, RZ ;  /* 0x000000322044723c */ /* 0x000fe600000018ff */
[----:B------:R2:W-:Y:S04]  /*c8f0*/  SHFL.IDX PT, R13, R3, 0x4, 0x181f ;  /* 0x00981f00030d7f89 */ /* 0x0005e800000e0000 */
[----:B------:R-:W-:Y:S04]  /*c900*/  LDSM.16.M88.4 R24, [R201] ;  /* 0x00000000c918783b */ /* 0x000fe80000000200 */
[----:B------:R-:W-:Y:S04]  /*c910*/  LDSM.16.M88.4 R52, [R202] ;  /* 0x00000000ca34783b */ /* 0x000fe80000000200 */
[----:B------:R-:W-:Y:S04]  /*c920*/  LDSM.16.M88.4 R72, [R95+0x800] ;  /* 0x000800005f48783b */ /* 0x000fe80000000200 */
[----:B------:R-:W-:Y:S04]  /*c930*/  LDSM.16.M88.4 R100, [R95+0x1000] ;  /* 0x001000005f64783b */ /* 0x000fe80000000200 */
[----:B------:R-:W-:Y:S01]  /*c940*/  LDSM.16.M88.4 R108, [R95+0x1800] ;  /* 0x001800005f6c783b */ /* 0x000fe20000000200 */
[----:B--2---:R-:W-:-:S03]  /*c950*/  IADD3.X R3, R5, R36, RZ, P0, !PT ;  /* 0x0000002405037210 */ /* 0x004fc600007fe4ff */
[----:B------:R-:W-:Y:S01]  /*c960*/  LDSM.16.M88.4 R116, [R95+0x2000] ;  /* 0x002000005f74783b */ /* 0x000fe20000000200 */
[-C--:B---3--:R-:W-:Y:S02]  /*c970*/  IADD3 R8, P0, R4, R37.reuse, RZ ;  /* 0x0000002504087210 */ /* 0x088fe40007f1e0ff */
[-C--:B----4-:R-:W-:Y:S01]  /*c980*/  IADD3 R4, P1, R10, R37.reuse, RZ ;  /* 0x000000250a047210 */ /* 0x090fe20007f3e0ff */
[----:B------:R-:W2:Y:S01]  /*c990*/  LDSM.16.M88.4 R20, [R201+0x2000] ;  /* 0x00200000c914783b */ /* 0x000ea20000000200 */
[-C--:B------:R-:W-:Y:S02]  /*c9a0*/  IADD3.X R9, R7, R36.reuse, RZ, P0, !PT ;  /* 0x0000002407097210 */ /* 0x080fe400007fe4ff */
[-C--:B------:R-:W-:Y:S01]  /*c9b0*/  IADD3 R6, P0, R6, R37.reuse, RZ ;  /* 0x0000002506067210 */ /* 0x080fe20007f1e0ff */
[----:B------:R-:W-:Y:S01]  /*c9c0*/  LDSM.16.M88.4 R96, [R206] ;  /* 0x00000000ce60783b */ /* 0x000fe20000000200 */
[-C--:B-1----:R-:W-:Y:S01]  /*c9d0*/  IADD3.X R5, R12, R36.reuse, RZ, P1, !PT ;  /* 0x000000240c057210 */ /* 0x082fe20000ffe4ff */
[----:B------:R-:W-:Y:S01]  /*c9e0*/  HMMA.16816.F32 R56, R28, R48, RZ ;  /* 0x000000301c38723c */ /* 0x000fe200000018ff */
[----:B------:R-:W-:Y:S01]  /*c9f0*/  IADD3.X R7, R11, R36, RZ, P0, !PT ;  /* 0x000000240b077210 */ /* 0x000fe200007fe4ff */
[----:B------:R-:W-:Y:S04]  /*ca00*/  LDSM.16.M88.4 R104, [R205] ;  /* 0x00000000cd68783b */ /* 0x000fe80000000200 */
[----:B------:R-:W-:Y:S04]  /*ca10*/  LDSM.16.M88.4 R112, [R204] ;  /* 0x00000000cc70783b */ /* 0x000fe80000000200 */
[----:B------:R-:W-:Y:S04]  /*ca20*/  LDSM.16.M88.4 R120, [R203] ;  /* 0x00000000cb78783b */ /* 0x000fe80000000200 */
[----:B------:R-:W-:Y:S01]  /*ca30*/  @!PT LDS RZ, [RZ] ;  /* 0x00000000fffff984 */ /* 0x000fe20000000800 */
[----:B------:R-:W-:Y:S01]  /*ca40*/  @!PT LDS RZ, [RZ] ;  /* 0x00000000fffff984 */ /* 0x000fe20000000800 */
[----:B------:R-:W-:Y:S01]  /*ca50*/  @!PT LDS RZ, [RZ] ;  /* 0x00000000fffff984 */ /* 0x000fe20000000800 */
[----:B------:R1:W-:Y:S04]  /*ca60*/  LDGSTS.E.BYPASS.LTC128B.128 [R209+0x100], [R2.64], !P3 ;  /* 0x0010000002d17fae */ /* 0x0003e8000d901d48 */
[----:B------:R3:W-:Y:S04]  /*ca70*/  LDGSTS.E.BYPASS.LTC128B.128 [R209+0x900], [R8.64], !P6 ;  /* 0x0090000008d17fae */ /* 0x0007e8000f101d48 */
[----:B------:R4:W-:Y:S04]  /*ca80*/  LDGSTS.E.BYPASS.LTC128B.128 [R209+0x1100], [R6.64], !P5 ;  /* 0x0110000006d17fae */ /* 0x0009e8000e901d48 */
[----:B------:R4:W-:Y:S01]  /*ca90*/  LDGSTS.E.BYPASS.LTC128B.128 [R209+0x1900], [R4.64], !P4 ;  /* 0x0190000004d17fae */ /* 0x0009e2000e101d48 */
[----:B--2---:R-:W-:Y:S01]  /*caa0*/  HMMA.16816.F32 R56, R20, R52, R56 ;  /* 0x000000341438723c */ /* 0x004fe20000001838 */
[----:B-1----:R-:W-:-:S07]  /*cab0*/  IADD3 R2, P0, R0, R37, RZ ;  /* 0x0000002500027210 */ /* 0x002fce0007f1e0ff */
[----:B---3--:R-:W-:Y:S01]  /*cac0*/  HMMA.16816.F32 R8, R32, R48, RZ ;  /* 0x000000302008723c */ /* 0x008fe200000018ff */
[----:B------:R-:W-:Y:S02]  /*cad0*/  IADD3.X R3, R13, R36, RZ, P0, !PT ;  /* 0x000000240d037210 */ /* 0x000fe400007fe4ff */
[----:B------:R-:W-:-:S03]  /*cae0*/  ISETP.GT.AND P0, PT, R161, R252, PT ;  /* 0x000000fca100720c */ /* 0x000fc60003f04270 */
[----:B------:R1:W-:Y:S04]  /*caf0*/  LDGSTS.E.BYPASS.LTC128B.128 [R209+0x2100], [R2.64], !P2 ;  /* 0x0210000002d17fae */ /* 0x0003e8000d101d48 */
[----:B------:R-:W-:Y:S04]  /*cb00*/  LDSM.16.M88.4 R40, [R197] ;  /* 0x00000000c528783b */ /* 0x000fe80000000200 */
[----:B------:R-:W2:Y:S04]  /*cb10*/  LDSM.16.M88.4 R16, [R199] ;  /* 0x00000000c710783b */ /* 0x000ea80000000200 */
[----:B------:R-:W3:Y:S04]  /*cb20*/  LDSM.16.M88.4 R12, [R199+0x2000] ;  /* 0x00200000c70c783b */ /* 0x000ee80000000200 */
[----:B------:R-:W-:Y:S02]  /*cb30*/  LDSM.16.M88.4 R44, [R194] ;  /* 0x00000000c22c783b */ /* 0x000fe40000000200 */
[----:B------:R-:W-:Y:S02]  /*cb40*/  HMMA.16816.F32 R60, R24, R52, R8 ;  /* 0x00000034183c723c */ /* 0x000fe40000001808 */
[----:B------:R-:W5:Y:S04]  /*cb50*/  LDSM.16.M88.4 R8, [R200] ;  /* 0x00000000c808783b */ /* 0x000f680000000200 */
[----:B----4-:R-:W4:Y:S04]  /*cb60*/  LDSM.16.M88.4 R4, [R200+0x2000] ;  /* 0x00200000c804783b */ /* 0x010f280000000200 */
[----:B------:R-:W0:Y:S11]  /*cb70*/  LDGDEPBAR ;  /* 0x00000000000079af */ /* 0x000e360000000000 */
[----:B------:R-:W-:Y:S03]  /*cb80*/  @!UPT UIADD3 URZ, URZ, URZ, URZ ;  /* 0x0000003f3f3ff290 */ /* 0x000fe6000fffe03f */
[----:B--2---:R-:W-:Y:S08]  /*cb90*/  HMMA.16816.F32 R64, R16, R40, R60 ;  /* 0x000000281040723c */ /* 0x004ff0000000183c */
[----:B------:R-:W-:Y:S08]  /*cba0*/  HMMA.16816.F32 R60, R28, R50, RZ ;  /* 0x000000321c3c723c */ /* 0x000ff000000018ff */
[----:B---3--:R-:W-:Y:S08]  /*cbb0*/  HMMA.16816.F32 R48, R12, R40, R56 ;  /* 0x000000280c30723c */ /* 0x008ff00000001838 */
[----:B------:R-:W-:Y:S08]  /*cbc0*/  HMMA.16816.F32 R56, R24, R54, R68 ;  /* 0x000000361838723c */ /* 0x000ff00000001844 */
[----:B-----5:R-:W-:Y:S08]  /*cbd0*/  HMMA.16816.F32 R68, R8, R44, R64 ;  /* 0x0000002c0844723c */ /* 0x020ff00000001840 */
[----:B------:R-:W-:Y:S08]  /*cbe0*/  HMMA.16816.F32 R64, R20, R54, R60 ;  /* 0x000000361440723c */ /* 0x000ff0000000183c */
[----:B------:R-:W-:Y:S08]  /*cbf0*/  HMMA.16816.F32 R60, R32, R72, RZ ;  /* 0x00000048203c723c */ /* 0x000ff000000018ff */
[----:B----4-:R-:W-:Y:S01]  /*cc00*/  HMMA.16816.F32 R80, R4, R44, R48 ;  /* 0x0000002c0450723c */ /* 0x010fe20000001830 */
[----:B------:R-:W2:Y:S01]  /*cc10*/  LDSM.16.M88.4 R48, [R197+0x800] ;  /* 0x00080000c530783b */ /* 0x000ea20000000200 */
[----:B------:R-:W-:-:S04]  /*cc20*/  FMUL.FTZ R0, R68, c[0x0][0x320] ;  /* 0x0000c80044007a20 */ /* 0x000fc80000410000 */
[----:B------:R3:W4:Y:S02]  /*cc30*/  MUFU.TANH R158, R0 ;  /* 0x00000000009e7308 */ /* 0x0007240000002400 */
[----:B------:R-:W-:Y:S08]  /*cc40*/  HMMA.16816.F32 R52, R16, R42, R56 ;  /* 0x0000002a1034723c */ /* 0x000ff00000001838 */
[----:B------:R-:W-:Y:S01]  /*cc50*/  HMMA.16816.F32 R56, R28, R72, RZ ;  /* 0x000000481c38723c */ /* 0x000fe200000018ff */
[----:B---3--:R-:W-:-:S07]  /*cc60*/  FMUL.FTZ R0, R69, c[0x0][0x320] ;  /* 0x0000c80045007a20 */ /* 0x008fce0000410000 */
[----:B------:R-:W-:Y:S01]  /*cc70*/  HMMA.16816.F32 R60, R24, R96, R60 ;  /* 0x00000060183c723c */ /* 0x000fe2000000183c */
[----:B------:R3:W1:Y:S07]  /*cc80*/  MUFU.TANH R157, R0 ;  /* 0x00000000009d7308 */ /* 0x00066e0000002400 */
[----:B------:R-:W-:Y:S01]  /*cc90*/  HMMA.16816.F32 R64, R12, R42, R64 ;  /* 0x0000002a0c40723c */ /* 0x000fe20000001840 */
[----:B------:R-:W5:Y:S01]  /*cca0*/  LDSM.16.M88.4 R40, [R194+0x800] ;  /* 0x00080000c228783b */ /* 0x000f620000000200 */
[----:B---3--:R-:W-:-:S04]  /*ccb0*/  FMUL.FTZ R0, R70, c[0x0][0x320] ;  /* 0x0000c80046007a20 */ /* 0x008fc80000410000 */
[----:B------:R3:W1:Y:S10]  /*ccc0*/  MUFU.TANH R156, R0 ;  /* 0x00000000009c7308 */ /* 0x0006740000002400 */
[----:B--2---:R-:W-:Y:S08]  /*ccd0*/  HMMA.16816.F32 R60, R16, R48, R60 ;  /* 0x00000030103c723c */ /* 0x004ff0000000183c */
[----:B------:R-:W-:Y:S01]  /*cce0*/  HMMA.16816.F32 R76, R4, R46, R64 ;  /* 0x0000002e044c723c */ /* 0x000fe20000001840 */
[----:B---3--:R-:W-:-:S07]  /*ccf0*/  FMUL.FTZ R0, R71, c[0x0][0x320] ;  /* 0x0000c80047007a20 */ /* 0x008fce0000410000 */
[----:B------:R-:W-:Y:S01]  /*cd00*/  HMMA.16816.F32 R68, R8, R46, R52 ;  /* 0x0000002e0844723c */ /* 0x000fe20000001834 */
[----:B------:R2:W3:Y:S07]  /*cd10*/  MUFU.TANH R155, R0 ;  /* 0x00000000009b7308 */ /* 0x0004ee0000002400 */
[----:B------:R-:W-:Y:S08]  /*cd20*/  HMMA.16816.F32 R52, R20, R96, R56 ;  /* 0x000000601434723c */ /* 0x000ff00000001838 */
[----:B------:R-:W-:Y:S01]  /*cd30*/  HMMA.16816.F32 R56, R32, R74, RZ ;  /* 0x0000004a2038723c */ /* 0x000fe200000018ff */
[----:B--2---:R-:W-:-:S04]  /*cd40*/  FMUL.FTZ R0, R80, c[0x0][0x320] ;  /* 0x0000c80050007a20 */ /* 0x004fc80000410000 */
[----:B------:R2:W1:Y:S03]  /*cd50*/  MUFU.TANH R154, R0 ;  /* 0x00000000009a7308 */ /* 0x0004660000002400 */
[----:B------:R-:W-:Y:S08]  /*cd60*/  HMMA.16816.F32 R64, R28, R74, RZ ;  /* 0x0000004a1c40723c */ /* 0x000ff000000018ff */
[----:B------:R-:W-:Y:S01]  /*cd70*/  HMMA.16816.F32 R44, R12, R48, R52 ;  /* 0x000000300c2c723c */ /* 0x000fe20000001834 */
[----:B--2---:R-:W-:-:S07]  /*cd80*/  FMUL.FTZ R0, R81, c[0x0][0x320] ;  /* 0x0000c80051007a20 */ /* 0x004fce0000410000 */
[-C--:B------:R-:W-:Y:S01]  /*cd90*/  HMMA.16816.F32 R52, R24, R98.reuse, R56 ;  /* 0x000000621834723c */ /* 0x080fe20000001838 */
[----:B------:R2:W1:Y:S07]  /*cda0*/  MUFU.TANH R153, R0 ;  /* 0x0000000000997308 */ /* 0x00046e0000002400 */
[----:B------:R-:W-:Y:S08]  /*cdb0*/  HMMA.16816.F32 R64, R20, R98, R64 ;  /* 0x000000621440723c */ /* 0x000ff00000001840 */
[----:B------:R-:W-:Y:S01]  /*cdc0*/  HMMA.16816.F32 R56, R28, R100, RZ ;  /* 0x000000641c38723c */ /* 0x000fe200000018ff */
[----:B--2---:R-:W-:-:S04]  /*cdd0*/  FMUL.FTZ R0, R82, c[0x0][0x320] ;  /* 0x0000c80052007a20 */ /* 0x004fc80000410000 */
[----:B------:R2:W1:Y:S03]  /*cde0*/  MUFU.TANH R149, R0 ;  /* 0x0000000000957308 */ /* 0x0004660000002400 */
[-C--:B------:R-:W-:Y:S08]  /*cdf0*/  HMMA.16816.F32 R52, R16, R50.reuse, R52 ;  /* 0x000000321034723c */ /* 0x080ff00000001834 */
[----:B------:R-:W-:Y:S01]  /*ce00*/  HMMA.16816.F32 R64, R12, R50, R64 ;  /* 0x000000320c40723c */ /* 0x000fe20000001840 */
[----:B------:R-:W-:Y:S01]  /*ce10*/  LDSM.16.M88.4 R48, [R194+0x1000] ;  /* 0x00100000c230783b */ /* 0x000fe20000000200 */
[----:B--2---:R-:W-:-:S06]  /*ce20*/  FMUL.FTZ R0, R83, c[0x0][0x320] ;  /* 0x0000c80053007a20 */ /* 0x004fcc0000410000 */
[C---:B-----5:R-:W-:Y:S01]  /*ce30*/  HMMA.16816.F32 R80, R4.reuse, R40, R44 ;  /* 0x000000280450723c */ /* 0x060fe2000000182c */
[----:B------:R-:W2:Y:S01]  /*ce40*/  LDSM.16.M88.4 R44, [R197+0x1000] ;  /* 0x00100000c52c783b */ /* 0x000ea20000000200 */
[----:B------:R5:W1:Y:S11]  /*ce50*/  MUFU.TANH R150, R0 ;  /* 0x0000000000967308 */ /* 0x000a760000002400 */
[----:B------:R-:W-:Y:S03]  /*ce60*/  @!UPT UIADD3 URZ, URZ, URZ, URZ ;  /* 0x0000003f3f3ff290 */ /* 0x000fe6000fffe03f */
[----:B------:R-:W-:Y:S01]  /*ce70*/  HMMA.16816.F32 R72, R4, R42, R64 ;  /* 0x0000002a0448723c */ /* 0x000fe20000001840 */
[----:B-----5:R-:W-:-:S04]  /*ce80*/  FMUL.FTZ R0, R68, c[0x0][0x320] ;  /* 0x0000c80044007a20 */ /* 0x020fc80000410000 */
[----:B------:R5:W1:Y:S03]  /*ce90*/  MUFU.TANH R152, R0 ;  /* 0x0000000000987308 */ /* 0x000a660000002400 */
        /* <DEDUP_REMOVED lines=8> */
[----:B--2---:R-:W-:Y:S01]  /*cf20*/  HMMA.16816.F32 R64, R12, R46, R64 ;  /* 0x0000002e0c40723c */ /* 0x004fe20000001840 */
[----:B-----5:R-:W-:-:S07]  /*cf30*/  FMUL.FTZ R0, R71, c[0x0][0x320] ;  /* 0x0000c80047007a20 */ /* 0x020fce0000410000 */
[----:B------:R-:W-:Y:S01]  /*cf40*/  HMMA.16816.F32 R68, R8, R40, R60 ;  /* 0x000000280844723c */ /* 0x000fe2000000183c */
[----:B------:R2:W1:Y:S07]  /*cf50*/  MUFU.TANH R147, R0 ;  /* 0x0000000000937308 */ /* 0x00046e0000002400 */
[----:B------:R-:W-:Y:S01]  /*cf60*/  HMMA.16816.F32 R60, R32, R100, RZ ;  /* 0x00000064203c723c */ /* 0x000fe200000018ff */
[----:B--2---:R-:W-:-:S04]  /*cf70*/  FMUL.FTZ R0, R76, c[0x0][0x320] ;  /* 0x0000c8004c007a20 */ /* 0x004fc80000410000 */
[----:B------:R2:W1:Y:S11]  /*cf80*/  MUFU.TANH R146, R0 ;  /* 0x0000000000927308 */ /* 0x0004760000002400 */
[----:B------:R-:W-:Y:S08]  /*cf90*/  @!UPT UIADD3 URZ, URZ, URZ, URZ ;  /* 0x0000003f3f3ff290 */ /* 0x000ff0000fffe03f */
[----:B------:R-:W-:Y:S01]  /*cfa0*/  HMMA.16816.F32 R60, R24, R104, R60 ;  /* 0x00000068183c723c */ /* 0x000fe2000000183c */
[----:B--2---:R-:W-:-:S04]  /*cfb0*/  FMUL.FTZ R0, R77, c[0x0][0x320] ;  /* 0x0000c8004d007a20 */ /* 0x004fc80000410000 */
[----:B------:R2:W1:Y:S11]  /*cfc0*/  MUFU.TANH R145, R0 ;  /* 0x0000000000917308 */ /* 0x0004760000002400 */
[----:B------:R-:W-:Y:S08]  /*cfd0*/  @!UPT UIADD3 URZ, URZ, URZ, URZ ;  /* 0x0000003f3f3ff290 */ /* 0x000ff0000fffe03f */
[----:B------:R-:W-:Y:S01]  /*cfe0*/  HMMA.16816.F32 R60, R16, R44, R60 ;  /* 0x0000002c103c723c */ /* 0x000fe2000000183c */
[----:B--2---:R-:W-:-:S04]  /*cff0*/  FMUL.FTZ R0, R78, c[0x0][0x320] ;  /* 0x0000c8004e007a20 */ /* 0x004fc80000410000 */
[----:B------:R2:W1:Y:S02]  /*d000*/  MUFU.TANH R141, R0 ;  /* 0x00000000008d7308 */ /* 0x0004640000002400 */
[----:B--2---:R-:W-:-:S06]  /*d010*/  FMUL.FTZ R0, R79, c[0x0][0x320] ;  /* 0x0000c8004f007a20 */ /* 0x004fcc0000410000 */
[----:B------:R2:W1:Y:S02]  /*d020*/  MUFU.TANH R142, R0 ;  /* 0x00000000008e7308 */ /* 0x0004640000002400 */
[----:B--2---:R-:W-:-:S06]  /*d030*/  FMUL.FTZ R0, R68, c[0x0][0x320] ;  /* 0x0000c80044007a20 */ /* 0x004fcc0000410000 */
[----:B------:R2:W1:Y:S02]  /*d040*/  MUFU.TANH R144, R0 ;  /* 0x0000000000907308 */ /* 0x0004640000002400 */
[----:B--2---:R-:W-:-:S06]  /*d050*/  FMUL.FTZ R0, R69, c[0x0][0x320] ;  /* 0x0000c80045007a20 */ /* 0x004fcc0000410000 */
[----:B------:R2:W1:Y:S02]  /*d060*/  MUFU.TANH R143, R0 ;  /* 0x00000000008f7308 */ /* 0x0004640000002400 */
[----:B--2---:R-:W-:-:S06]  /*d070*/  FMUL.FTZ R0, R70, c[0x0][0x320] ;  /* 0x0000c80046007a20 */ /* 0x004fcc0000410000 */
[----:B------:R2:W1:Y:S02]  /*d080*/  MUFU.TANH R140, R0 ;  /* 0x00000000008c7308 */ /* 0x0004640000002400 */
[----:B--2---:R-:W-:Y:S02]  /*d090*/  FMUL.FTZ R0, R71, c[0x0][0x320] ;  /* 0x0000c80047007a20 */ /* 0x004fe40000410000 */
[----:B------:R-:W-:Y:S04]  /*d0a0*/  HMMA.16816.F32 R68, R8, R42, R52 ;  /* 0x0000002a0844723c */ /* 0x000fe80000001834 */
[----:B------:R2:W1:Y:S04]  /*d0b0*/  MUFU.TANH R139, R0 ;  /* 0x00000000008b7308 */ /* 0x0004680000002400 */
[----:B------:R-:W-:Y:S08]  /*d0c0*/  HMMA.16816.F32 R52, R20, R104, R56 ;  /* 0x000000681434723c */ /* 0x000ff00000001838 */
[----:B------:R-:W-:Y:S01]  /*d0d0*/  HMMA.16816.F32 R56, R32, R102, RZ ;  /* 0x000000662038723c */ /* 0x000fe200000018ff */
[----:B--2---:R-:W-:-:S04]  /*d0e0*/  FMUL.FTZ R0, R80, c[0x0][0x320] ;  /* 0x0000c80050007a20 */ /* 0x004fc80000410000 */
[----:B------:R2:W1:Y:S11]  /*d0f0*/  MUFU.TANH R138, R0 ;  /* 0x00000000008a7308 */ /* 0x0004760000002400 */
[----:B------:R-:W-:Y:S01]  /*d100*/  HMMA.16816.F32 R40, R12, R44, R52 ;  /* 0x0000002c0c28723c */ /* 0x000fe20000001834 */
[----:B--2---:R-:W-:-:S07]  /*d110*/  FMUL.FTZ R0, R81, c[0x0][0x320] ;  /* 0x0000c80051007a20 */ /* 0x004fce0000410000 */
[----:B------:R-:W-:Y:S01]  /*d120*/  HMMA.16816.F32 R52, R24, R106, R56 ;  /* 0x0000006a1834723c */ /* 0x000fe20000001838 */
[----:B------:R2:W1:Y:S07]  /*d130*/  MUFU.TANH R137, R0 ;  /* 0x0000000000897308 */ /* 0x00046e0000002400 */
[----:B------:R-:W-:Y:S08]  /*d140*/  HMMA.16816.F32 R56, R28, R108, RZ ;  /* 0x0000006c1c38723c */ /* 0x000ff000000018ff */
[----:B------:R-:W-:Y:S01]  /*d150*/  HMMA.16816.F32 R76, R4, R48, R40 ;  /* 0x00000030044c723c */ /* 0x000fe20000001828 */
[----:B--2---:R-:W-:-:S04]  /*d160*/  FMUL.FTZ R0, R82, c[0x0][0x320] ;  /* 0x0000c80052007a20 */ /* 0x004fc80000410000 */
[----:B------:R2:W1:Y:S03]  /*d170*/  MUFU.TANH R133, R0 ;  /* 0x0000000000857308 */ /* 0x0004660000002400 */
[----:B------:R-:W-:Y:S01]  /*d180*/  HMMA.16816.F32 R40, R16, R46, R52 ;  /* 0x0000002e1028723c */ /* 0x000fe20000001834 */
[----:B------:R-:W5:Y:S07]  /*d190*/  LDSM.16.M88.4 R52, [R197+0x1800] ;  /* 0x00180000c534783b */ /* 0x000f6e0000000200 */
[----:B------:R-:W-:Y:S01]  /*d1a0*/  HMMA.16816.F32 R44, R20, R112, R56 ;  /* 0x00000070142c723c */ /* 0x000fe20000001838 */
[----:B--2---:R-:W-:-:S04]  /*d1b0*/  FMUL.FTZ R0, R83, c[0x0][0x320] ;  /* 0x0000c80053007a20 */ /* 0x004fc80000410000 */
[----:B------:R2:W1:Y:S02]  /*d1c0*/  MUFU.TANH R134, R0 ;  /* 0x0000000000867308 */ /* 0x0004640000002400 */
[----:B--2---:R-:W-:-:S06]  /*d1d0*/  FMUL.FTZ R0, R68, c[0x0][0x320] ;  /* 0x0000c80044007a20 */ /* 0x004fcc0000410000 */
[----:B------:R2:W1:Y:S11]  /*d1e0*/  MUFU.TANH R136, R0 ;  /* 0x0000000000887308 */ /* 0x0004760000002400 */
[----:B-----5:R-:W-:Y:S01]  /*d1f0*/  HMMA.16816.F32 R44, R12, R52, R44 ;  /* 0x000000340c2c723c */ /* 0x020fe2000000182c */
[----:B--2---:R-:W-:-:S04]  /*d200*/  FMUL.FTZ R0, R69, c[0x0][0x320] ;  /* 0x0000c80045007a20 */ /* 0x004fc80000410000 */
[----:B------:R2:W1:Y:S02]  /*d210*/  MUFU.TANH R135, R0 ;  /* 0x0000000000877308 */ /* 0x0004640000002400 */
[----:B--2---:R-:W-:-:S06]  /*d220*/  FMUL.FTZ R0, R70, c[0x0][0x320] ;  /* 0x0000c80046007a20 */ /* 0x004fcc0000410000 */
[----:B------:R2:W1:Y:S02]  /*d230*/  MUFU.TANH R132, R0 ;  /* 0x0000000000847308 */ /* 0x0004640000002400 */
[----:B--2---:R-:W-:Y:S02]  /*d240*/  FMUL.FTZ R0, R71, c[0x0][0x320] ;  /* 0x0000c80047007a20 */ /* 0x004fe40000410000 */
[----:B------:R-:W-:Y:S04]  /*d250*/  HMMA.16816.F32 R68, R8, R48, R60 ;  /* 0x000000300844723c */ /* 0x000fe8000000183c */
[----:B------:R2:W1:Y:S04]  /*d260*/  MUFU.TANH R131, R0 ;  /* 0x0000000000837308 */ /* 0x0004680000002400 */
        /* <DEDUP_REMOVED lines=10> */
[----:B------:R2:W1:Y:S03]  /*d310*/  MUFU.TANH R125, R0 ;  /* 0x00000000007d7308 */ /* 0x0004660000002400 */
[----:B------:R-:W-:Y:S01]  /*d320*/  HMMA.16816.F32 R60, R28, R110, RZ ;  /* 0x0000006e1c3c723c */ /* 0x000fe200000018ff */
[----:B--2---:R-:W-:-:S07]  /*d330*/  FMUL.FTZ R0, R75, c[0x0][0x320] ;  /* 0x0000c8004b007a20 */ /* 0x004fce0000410000 */
[----:B------:R-:W-:Y:S01]  /*d340*/  HMMA.16816.F32 R72, R4, R50, R64 ;  /* 0x000000320448723c */ /* 0x000fe20000001840 */
[----:B------:R2:W1:Y:S11]  /*d350*/  MUFU.TANH R126, R0 ;  /* 0x00000000007e7308 */ /* 0x0004760000002400 */
[----:B------:R-:W-:Y:S04]  /*d360*/  @!UPT UIADD3 URZ, URZ, URZ, URZ ;  /* 0x0000003f3f3ff290 */ /* 0x000fe8000fffe03f */
[----:B------:R-:W-:Y:S08]  /*d370*/  HMMA.16816.F32 R64, R20, R114, R60 ;  /* 0x000000721440723c */ /* 0x000ff0000000183c */
[----:B------:R-:W-:Y:S01]  /*d380*/  HMMA.16816.F32 R60, R32, R116, RZ ;  /* 0x00000074203c723c */ /* 0x000fe200000018ff */
[----:B--2---:R-:W-:-:S04]  /*d390*/  FMUL.FTZ R0, R68, c[0x0][0x320] ;  /* 0x0000c80044007a20 */ /* 0x004fc80000410000 */
[----:B------:R2:W1:Y:S02]  /*d3a0*/  MUFU.TANH R128, R0 ;  /* 0x0000000000807308 */ /* 0x0004640000002400 */
[----:B--2---:R-:W-:Y:S11]  /*d3b0*/  FMUL.FTZ R0, R69, c[0x0][0x320] ;  /* 0x0000c80045007a20 */ /* 0x004ff60000410000 */
[----:B------:R-:W-:Y:S06]  /*d3c0*/  @!UPT UIADD3 URZ, URZ, URZ, URZ ;  /* 0x0000003f3f3ff290 */ /* 0x000fec000fffe03f */
[----:B------:R-:W-:Y:S01]  /*d3d0*/  HMMA.16816.F32 R60, R24, R120, R60 ;  /* 0x00000078183c723c */ /* 0x000fe2000000183c */
[----:B------:R2:W1:Y:S02]  /*d3e0*/  MUFU.TANH R127, R0 ;  /* 0x00000000007f7308 */ /* 0x0004640000002400 */
[----:B--2---:R-:W-:-:S06]  /*d3f0*/  FMUL.FTZ R0, R70, c[0x0][0x320] ;  /* 0x0000c80046007a20 */ /* 0x004fcc0000410000 */
[----:B------:R2:W1:Y:S02]  /*d400*/  MUFU.TANH R124, R0 ;  /* 0x00000000007c7308 */ /* 0x0004640000002400 */
[----:B--2---:R-:W-:Y:S02]  /*d410*/  FMUL.FTZ R0, R71, c[0x0][0x320] ;  /* 0x0000c80047007a20 */ /* 0x004fe40000410000 */
[----:B------:R-:W-:Y:S01]  /*d420*/  HMMA.16816.F32 R68, R8, R50, R40 ;  /* 0x000000320844723c */ /* 0x000fe20000001828 */
[----:B------:R-:W2:Y:S03]  /*d430*/  LDSM.16.M88.4 R40, [R194+0x1800] ;  /* 0x00180000c228783b */ /* 0x000ea60000000200 */
        /* <DEDUP_REMOVED lines=15> */
[C---:B--2---:R-:W-:Y:S01]  /*d530*/  HMMA.16816.F32 R76, R4.reuse, R40, R44 ;  /* 0x00000028044c723c */ /* 0x044fe2000000182c */
[----:B------:R-:W2:Y:S01]  /*d540*/  LDSM.16.M88.4 R44, [R197+0x2000] ;  /* 0x00200000c52c783b */ /* 0x000ea20000000200 */
[----:B------:R5:W1:Y:S11]  /*d550*/  MUFU.TANH R101, R0 ;  /* 0x0000000000657308 */ /* 0x000a760000002400 */
[----:B------:R-:W-:Y:S03]  /*d560*/  @!UPT UIADD3 URZ, URZ, URZ, URZ ;  /* 0x0000003f3f3ff290 */ /* 0x000fe6000fffe03f */
[----:B------:R-:W-:Y:S08]  /*d570*/  HMMA.16816.F32 R64, R4, R42, R52 ;  /* 0x0000002a0440723c */ /* 0x000ff00000001834 */
[----:B------:R-:W-:Y:S01]  /*d580*/  HMMA.16816.F32 R52, R28, R118, RZ ;  /* 0x000000761c34723c */ /* 0x000fe200000018ff */
[----:B-----5:R-:W-:-:S04]  /*d590*/  FMUL.FTZ R0, R68, c[0x0][0x320] ;  /* 0x0000c80044007a20 */ /* 0x020fc80000410000 */
[----:B------:R5:W1:Y:S02]  /*d5a0*/  MUFU.TANH R106, R0 ;  /* 0x00000000006a7308 */ /* 0x000a640000002400 */
[----:B-----5:R-:W-:Y:S11]  /*d5b0*/  FMUL.FTZ R0, R69, c[0x0][0x320] ;  /* 0x0000c80045007a20 */ /* 0x020ff60000410000 */
[----:B------:R-:W-:Y:S06]  /*d5c0*/  @!UPT UIADD3 URZ, URZ, URZ, URZ ;  /* 0x0000003f3f3ff290 */ /* 0x000fec000fffe03f */
[----:B------:R-:W-:Y:S01]  /*d5d0*/  HMMA.16816.F32 R32, R20, R122, R52 ;  /* 0x0000007a1420723c */ /* 0x000fe20000001834 */
        /* <DEDUP_REMOVED lines=15> */
[----:B-----5:R-:W-:-:S04]  /*d6d0*/  FMUL.FTZ R0, R74, c[0x0][0x320] ;  /* 0x0000c8004a007a20 */ /* 0x020fc80000410000 */
[----:B------:R2:W1:Y:S03]  /*d6e0*/  MUFU.TANH R92, R0 ;  /* 0x00000000005c7308 */ /* 0x0004660000002400 */
        /* <DEDUP_REMOVED lines=10> */
[----:B------:R-:W-:Y:S01]  /*d790*/  HMMA.16816.F32 R68, R8, R42, R48 ;  /* 0x0000002a0844723c */ /* 0x000fe20000001830 */
[----:B------:R-:W2:Y:S03]  /*d7a0*/  LDSM.16.M88.4 R48, [R194+0x2000] ;  /* 0x00200000c230783b */ /* 0x000ea60000000200 */
[----:B------:R5:W1:Y:S01]  /*d7b0*/  MUFU.TANH R91, R0 ;  /* 0x00000000005b7308 */ /* 0x000a620000002400 */
[----:B------:R-:W-:-:S04]  /*d7c0*/  DEPBAR.LE SB0, 0x0 ;  /* 0x000080000000791a */ /* 0x000fc80000000000 */
[C---:B------:R-:W-:Y:S08]  /*d7d0*/  HMMA.16816.F32 R40, R16.reuse, R44, R60 ;  /* 0x0000002c1028723c */ /* 0x040ff0000000183c */
[----:B------:R-:W-:Y:S01]  /*d7e0*/  HMMA.16816.F32 R16, R16, R46, R24 ;  /* 0x0000002e1010723c */ /* 0x000fe20000001818 */
[----:B-----5:R-:W-:-:S04]  /*d7f0*/  FMUL.FTZ R0, R76, c[0x0][0x320] ;  /* 0x0000c8004c007a20 */ /* 0x020fc80000410000 */
[----:B------:R5:W1:Y:S02]  /*d800*/  MUFU.TANH R89, R0 ;  /* 0x0000000000597308 */ /* 0x000a640000002400 */
[----:B-----5:R-:W-:-:S09]  /*d810*/  FMUL.FTZ R0, R77, c[0x0][0x320] ;  /* 0x0000c8004d007a20 */ /* 0x020fd20000410000 */
[-C--:B--2---:R-:W-:Y:S01]  /*d820*/  HMMA.16816.F32 R40, R8, R48.reuse, R40 ;  /* 0x000000300828723c */ /* 0x084fe20000001828 */
[----:B------:R2:W1:Y:S07]  /*d830*/  MUFU.TANH R83, R0 ;  /* 0x0000000000537308 */ /* 0x00046e0000002400 */
[----:B------:R-:W-:Y:S08]  /*d840*/  HMMA.16816.F32 R20, R4, R48, R28 ;  /* 0x000000300414723c */ /* 0x000ff0000000181c */
[----:B------:R-:W-:Y:S01]  /*d850*/  HMMA.16816.F32 R8, R8, R50, R16 ;  /* 0x000000320808723c */ /* 0x000fe20000001810 */
[----:B--2---:R-:W-:-:S04]  /*d860*/  FMUL.FTZ R0, R78, c[0x0][0x320] ;  /* 0x0000c8004e007a20 */ /* 0x004fc80000410000 */
        /* <DEDUP_REMOVED lines=51> */
[----:B------:R2:W1:Y:S01]  /*dba0*/  MUFU.TANH R19, R0 ;  /* 0x0000000000137308 */ /* 0x0004620000002400 */
[----:B------:R-:W-:Y:S06]  /*dbb0*/  BAR.SYNC.DEFER_BLOCKING 0x0 ;  /* 0x0000000000007b1d */ /* 0x000fec0000010000 */
[----:B------:R-:W-:Y:S05]  /*dbc0*/  @!P0 BRA `(.L_x_332) ;  /* 0x000003f000008947 */ /* 0x000fea0003800000 */
[----:B---34-:R-:W-:Y:S01]  /*dbd0*/  ISETP.NE.AND P3, PT, R162, 0x1, PT ;  /* 0x00000001a200780c */ /* 0x018fe20003f65270 */
[----:B------:R-:W-:Y:S01]  /*dbe0*/  IMAD.MOV.U32 R235, RZ, RZ, RZ ;  /* 0x000000ffffeb7224 */ /* 0x000fe200078e00ff */
[C---:B-1----:R-:W-:Y:S02]  /*dbf0*/  IADD3 R2, R251.reuse, R159, R167 ;  /* 0x0000009ffb027210 */ /* 0x042fe40007ffe0a7 */
[----:B------:R-:W-:-:S02]  /*dc00*/  ISETP.GT.AND P0, PT, R251, 0x4f, PT ;  /* 0x0000004ffb00780c */ /* 0x000fc40003f04270 */
[----:B------:R-:W-:-:S05]  /*dc10*/  IADD3 R2, R2, -0x50, RZ ;  /* 0xffffffb002027810 */ /* 0x000fca0007ffe0ff */
[----:B--2---:R-:W-:Y:S02]  /*dc20*/  IMAD.MOV.U32 R0, RZ, RZ, R2 ;  /* 0x000000ffff007224 */ /* 0x004fe400078e0002 */
[----:B------:R-:W-:-:S05]  /*dc30*/  @P3 IMAD.HI.U32 R3, R2, c[0x0][0x2bc], RZ ;  /* 0x0000af0002033a27 */ /* 0x000fca00078e00ff */
        /* <DEDUP_REMOVED lines=23> */
.L_x_427:
        /* <DEDUP_REMOVED lines=24> */
.L_x_428:
        /* <DEDUP_REMOVED lines=9> */
.L_x_332:
[----:B---34-:R-:W-:Y:S05]  /*dfc0*/  BSYNC B0 ;  /* 0x0000000000007941 */ /* 0x018fea0003800000 */
.L_x_331:
[----:B--2---:R-:W2:Y:S04]  /*dfd0*/  LDL R0, [R1+0x74] ;  /* 0x0000740001007983 */ /* 0x004ea80000100800 */
[----:B------:R-:W0:Y:S01]  /*dfe0*/  LDGDEPBAR ;  /* 0x00000000000079af */ /* 0x000e220000000000 */
[----:B--2---:R-:W-:-:S05]  /*dff0*/  IMAD.IADD R0, R160, 0x1, -R0 ;  /* 0x00000001a0007824 */ /* 0x004fca00078e0a00 */
[C---:B------:R-:W-:Y:S02]  /*e000*/  ISETP.GT.AND P0, PT, R0.reuse, 0x1, PT ;  /* 0x000000010000780c */ /* 0x040fe40003f04270 */
[----:B------:R-:W-:Y:S02]  /*e010*/  ISETP.GT.AND P1, PT, R0, RZ, PT ;  /* 0x000000ff0000720c */ /* 0x000fe40003f24270 */
[----:B-1----:R-:W-:Y:S02]  /*e020*/  FSEL R40, R150, -INF , P0 ;  /* 0xff80000096287808 */ /* 0x002fe40000000000 */
[----:B------:R-:W-:Y:S02]  /*e030*/  FSEL R27, R153, -INF , P0 ;  /* 0xff800000991b7808 */ /* 0x000fe40000000000 */
[----:B------:R-:W-:Y:S02]  /*e040*/  FSEL R17, R155, -INF , P0 ;  /* 0xff8000009b117808 */ /* 0x000fe40000000000 */
[----:B------:R-:W-:-:S02]  /*e050*/  FSEL R10, R157, -INF , P0 ;  /* 0xff8000009d0a7808 */ /* 0x000fc40000000000 */
        /* <DEDUP_REMOVED lines=28> */
[C---:B------:R-:W-:Y:S02]  /*e220*/  ISETP.GT.AND P4, PT, R0.reuse, 0x29, PT ;  /* 0x000000290000780c */ /* 0x040fe40003f84270 */
[----:B------:R-:W-:-:S02]  /*e230*/  ISETP.GT.AND P3, PT, R0, 0x18, PT ;  /* 0x000000180000780c */ /* 0x000fc40003f64270 */
[----:B------:R-:W-:Y:S02]  /*e240*/  ISETP.GT.AND P0, PT, R0, 0x30, PT ;  /* 0x000000300000780c */ /* 0x000fe40003f04270 */
        /* <DEDUP_REMOVED lines=28> */
[----:B------:R-:W-:-:S02]  /*e410*/  ISETP.GT.AND P6, PT, R0, 0x38, PT ;  /* 0x000000380000780c */ /* 0x000fc40003fc4270 */
[C---:B------:R-:W-:Y:S02]  /*e420*/  ISETP.GT.AND P5, PT, R0.reuse, 0x39, PT ;  /* 0x000000390000780c */ /* 0x040fe40003fa4270 */
[C---:B------:R-:W-:Y:S02]  /*e430*/  ISETP.GT.AND P3, PT, R0.reuse, 0x40, PT ;  /* 0x000000400000780c */ /* 0x040fe40003f64270 */
[C---:B------:R-:W-:Y:S02]  /*e440*/  ISETP.GT.AND P2, PT, R0.reuse, 0x41, PT ;  /* 0x000000410000780c */ /* 0x040fe40003f44270 */
[C---:B------:R-:W-:Y:S02]  /*e450*/  ISETP.GT.AND P1, PT, R0.reuse, 0x48, PT ;  /* 0x000000480000780c */ /* 0x040fe40003f24270 */
[C---:B------:R-:W-:Y:S02]  /*e460*/  ISETP.GT.AND P0, PT, R0.reuse, 0x49, PT ;  /* 0x000000490000780c */ /* 0x040fe40003f04270 */
[----:B------:R-:W-:-:S02]  /*e470*/  ISETP.GT.AND P4, PT, R0, 0x31, PT ;  /* 0x000000310000780c */ /* 0x000fc40003f84270 */
        /* <DEDUP_REMOVED lines=44> */
[----:B------:R-:W-:Y:S02]  /*e740*/  FSEL R106, R83, -INF , P4 ;  /* 0xff800000536a7808 */ /* 0x000fe40002000000 */
[----:B------:R-:W-:Y:S02]  /*e750*/  FSEL R118, R80, -INF , P4 ;  /* 0xff80000050767808 */ /* 0x000fe40002000000 */
[----:B------:R-:W-:Y:S02]  /*e760*/  FSEL R83, R91, -INF , P4 ;  /* 0xff8000005b537808 */ /* 0x000fe40002000000 */
[----:B------:R-:W-:-:S02]  /*e770*/  FSEL R64, R97, -INF , P4 ;  /* 0xff80000061407808 */ /* 0x000fc40002000000 */
[----:B------:R-:W-:Y:S02]  /*e780*/  FMNMX.FTZ R0, R65, R0, !PT ;  /* 0x0000000041007209 */ /* 0x000fe40007810000 */
[----:B------:R-:W-:Y:S02]  /*e790*/  FMNMX.FTZ R2, R90, R2, !PT ;  /* 0x000000025a027209 */ /* 0x000fe40007810000 */
[----:B------:R-:W-:Y:S02]  /*e7a0*/  FMNMX.FTZ R3, R108, R3, !PT ;  /* 0x000000036c037209 */ /* 0x000fe40007810000 */
[----:B------:R-:W-:Y:S02]  /*e7b0*/  FMNMX.FTZ R7, R120, R7, !PT ;  /* 0x0000000778077209 */ /* 0x000fe40007810000 */
[----:B------:R-:W-:Y:S02]  /*e7c0*/  FSEL R117, R63, -INF , P6 ;  /* 0xff8000003f757808 */ /* 0x000fe40003000000 */
[----:B------:R-:W-:-:S02]  /*e7d0*/  FSEL R105, R68, -INF , P6 ;  /* 0xff80000044697808 */ /* 0x000fc40003000000 */
[----:B------:R-:W-:Y:S02]  /*e7e0*/  FSEL R82, R76, -INF , P6 ;  /* 0xff8000004c527808 */ /* 0x000fe40003000000 */
[----:B------:R-:W-:Y:S02]  /*e7f0*/  FSEL R63, R81, -INF , P6 ;  /* 0xff800000513f7808 */ /* 0x000fe40003000000 */
[----:B------:R-:W-:Y:S02]  /*e800*/  FMNMX.FTZ R0, R64, R0, !PT ;  /* 0x0000000040007209 */ /* 0x000fe40007810000 */
[----:B------:R-:W-:Y:S02]  /*e810*/  FMNMX.FTZ R2, R83, R2, !PT ;  /* 0x0000000253027209 */ /* 0x000fe40007810000 */
[----:B------:R-:W-:Y:S02]  /*e820*/  FMNMX.FTZ R3, R106, R3, !PT ;  /* 0x000000036a037209 */ /* 0x000fe40007810000 */
[----:B------:R-:W-:-:S02]  /*e830*/  FMNMX.FTZ R7, R118, R7, !PT ;  /* 0x0000000776077209 */ /* 0x000fc40007810000 */
[----:B------:R-:W-:Y:S02]  /*e840*/  FSEL R115, R62, -INF , P5 ;  /* 0xff8000003e737808 */ /* 0x000fe40002800000 */
[----:B------:R-:W-:Y:S02]  /*e850*/  FSEL R104, R69, -INF , P5 ;  /* 0xff80000045687808 */ /* 0x000fe40002800000 */
[----:B------:R-:W-:Y:S02]  /*e860*/  FSEL R81, R70, -INF , P5 ;  /* 0xff80000046517808 */ /* 0x000fe40002800000 */
[----:B------:R-:W-:Y:S02]  /*e870*/  FSEL R62, R79, -INF , P5 ;  /* 0xff8000004f3e7808 */ /* 0x000fe40002800000 */
        /* <DEDUP_REMOVED lines=36> */
[----:B------:R-:W-:Y:S02]  /*eac0*/  FMNMX.FTZ R4, R56, R0, !PT ;  /* 0x0000000038047209 */ /* 0x000fe40007810000 */
[----:B------:R-:W-:-:S02]  /*ead0*/  FMNMX.FTZ R5, R58, R2, !PT ;  /* 0x000000023a057209 */ /* 0x000fc40007810000 */
[----:B------:R-:W-:Y:S02]  /*eae0*/  FMNMX.FTZ R6, R89, R3, !PT ;  /* 0x0000000359067209 */ /* 0x000fe40007810000 */
[----:B------:R-:W-:Y:S01]  /*eaf0*/  FMNMX.FTZ R7, R103, R7, !PT ;  /* 0x0000000767077209 */ /* 0x000fe20007810000 */
        /* <DEDUP_REMOVED lines=11> */
[----:B------:R-:W3:Y:S04]  /*ebb0*/  SHFL.BFLY PT, R6, R3, 0x1, 0x1f ;  /* 0x0c201f0003067f89 */ /* 0x000ee800000e0000 */
[----:B------:R4:W4:Y:S01]  /*ebc0*/  SHFL.BFLY PT, R8, R7, 0x1, 0x1f ;  /* 0x0c201f0007087f89 */ /* 0x00092200000e0000 */
[----:B-1----:R-:W-:Y:S02]  /*ebd0*/  FMNMX.FTZ R71, R0, R4, !PT ;  /* 0x0000000400477209 */ /* 0x002fe40007810000 */
[----:B--2---:R-:W-:Y:S02]  /*ebe0*/  FMNMX.FTZ R70, R2, R5, !PT ;  /* 0x0000000502467209 */ /* 0x004fe40007810000 */
[----:B---3--:R-:W-:Y:S02]  /*ebf0*/  FMNMX.FTZ R69, R3, R6, !PT ;  /* 0x0000000603457209 */ /* 0x008fe40007810000 */
.L_x_429:
[C---:B------:R-:W-:Y:S01]  /*ec00*/  FMUL.FTZ R0, R71.reuse, c[0x0][0x2d0] ;  /* 0x0000b40047007a20 */ /* 0x040fe20000410000 */
[----:B------:R-:W-:Y:S01]  /*ec10*/  FSETP.NEU.FTZ.AND P0, PT, R71, -INF , PT ;  /* 0xff8000004700780b */ /* 0x000fe20003f1d000 */
[----:B------:R-:W-:Y:S01]  /*ec20*/  FMUL.FTZ R3, R70, c[0x0][0x2d0] ;  /* 0x0000b40046037a20 */ /* 0x000fe20000410000 */
[----:B----4-:R-:W-:Y:S01]  /*ec30*/  FMNMX.FTZ R68, R8, R7, !PT ;  /* 0x0000000708447209 */ /* 0x010fe20007810000 */
[----:B------:R-:W-:Y:S01]  /*ec40*/  WARPSYNC 0xffffffff ;  /* 0xffffffff00007948 */ /* 0x000fe20003800000 */
[----:B------:R-:W-:Y:S01]  /*ec50*/  FSEL R4, R0, RZ, P0 ;  /* 0x000000ff00047208 */ /* 0x000fe20000000000 */
[----:B------:R-:W1:Y:S01]  /*ec60*/  LDSM.16.MT88.4 R48, [R192] ;  /* 0x00000000c030783b */ /* 0x000e620000004200 */
[----:B------:R-:W-:-:S03]  /*ec70*/  FSETP.NEU.FTZ.AND P0, PT, R70, -INF , PT ;  /* 0xff8000004600780b */ /* 0x000fc60003f1d000 */
[--C-:B------:R-:W-:Y:S01]  /*ec80*/  FFMA.FTZ R0, R9, c[0x0][0x2d0], -R4.reuse ;  /* 0x0000b40009007a23 */ /* 0x100fe20000010804 */
[----:B------:R-:W-:Y:S01]  /*ec90*/  FSEL R3, R3, RZ, P0 ;  /* 0x000000ff03037208 */ /* 0x000fe20000000000 */
[--C-:B------:R-:W-:Y:S01]  /*eca0*/  FFMA.FTZ R2, R16, c[0x0][0x2d0], -R4.reuse ;  /* 0x0000b40010027a23 */ /* 0x100fe20000010804 */
[----:B------:R-:W-:Y:S01]  /*ecb0*/  FSETP.NEU.FTZ.AND P0, PT, R69, -INF , PT ;  /* 0xff8000004500780b */ /* 0x000fe20003f1d000 */
[----:B------:R2:W-:Y:S01]  /*ecc0*/  MUFU.EX2 R166, R0 ;  /* 0x0000000000a67308 */ /* 0x0005e20000000800 */
[----:B------:R-:W3:Y:S01]  /*ecd0*/  LDSM.16.MT88.4 R44, [R196] ;  /* 0x00000000c42c783b */ /* 0x000ee20000004200 */
[----:B------:R-:W-:Y:S02]  /*ece0*/  FFMA.FTZ R5, R26, c[0x0][0x2d0], -R3 ;  /* 0x0000b4001a057a23 */ /* 0x000fe40000010803 */
[--C-:B------:R-:W-:Y:S02]  /*ecf0*/  FFMA.FTZ R109, R73, c[0x0][0x2d0], -R4.reuse ;  /* 0x0000b400496d7a23 */ /* 0x100fe40000010804 */
[----:B------:R-:W-:-:S02]  /*ed00*/  FFMA.FTZ R97, R72, c[0x0][0x2d0], -R4 ;  /* 0x0000b40048617a23 */ /* 0x000fc40000010804 */
[----:B------:R4:W-:Y:S01]  /*ed10*/  MUFU.EX2 R224, R2 ;  /* 0x0000000200e07308 */ /* 0x0009e20000000800 */
[--C-:B------:R-:W-:Y:S02]  /*ed20*/  FFMA.FTZ R96, R67, c[0x0][0x2d0], -R4.reuse ;  /* 0x0000b40043607a23 */ /* 0x100fe40000010804 */
[--C-:B------:R-:W-:Y:S02]  /*ed30*/  FFMA.FTZ R91, R66, c[0x0][0x2d0], -R4.reuse ;  /* 0x0000b400425b7a23 */ /* 0x100fe40000010804 */
[--C-:B------:R-:W-:Y:S02]  /*ed40*/  FFMA.FTZ R150, R65, c[0x0][0x2d0], -R4.reuse ;  /* 0x0000b40041967a23 */ /* 0x100fe40000010804 */
[--C-:B------:R-:W-:Y:S01]  /*ed50*/  FFMA.FTZ R149, R64, c[0x0][0x2d0], -R4.reuse ;  /* 0x0000b40040957a23 */ /* 0x100fe20000010804 */
[----:B------:R5:W-:Y:S01]  /*ed60*/  MUFU.EX2 R221, R5 ;  /* 0x0000000500dd7308 */ /* 0x000be20000000800 */
[--C-:B--2---:R-:W-:Y:S02]  /*ed70*/  FFMA.FTZ R0, R10, c[0x0][0x2d0], -R4.reuse ;  /* 0x0000b4000a007a23 */ /* 0x104fe40000010804 */
[----:B------:R-:W-:-:S02]  /*ed80*/  FFMA.FTZ R148, R63, c[0x0][0x2d0], -R4 ;  /* 0x0000b4003f947a23 */ /* 0x000fc40000010804 */
[--C-:B------:R-:W-:Y:S02]  /*ed90*/  FFMA.FTZ R123, R62, c[0x0][0x2d0], -R4.reuse ;  /* 0x0000b4003e7b7a23 */ /* 0x100fe40000010804 */
[--C-:B------:R-:W-:Y:S01]  /*eda0*/  FFMA.FTZ R171, R61, c[0x0][0x2d0], -R4.reuse ;  /* 0x0000b4003dab7a23 */ /* 0x100fe20000010804 */
[----:B------:R2:W-:Y:S01]  /*edb0*/  MUFU.EX2 R165, R0 ;  /* 0x0000000000a57308 */ /* 0x0005e20000000800 */
[----:B----4-:R-:W-:Y:S02]  /*edc0*/  FMUL.FTZ R2, R69, c[0x0][0x2d0] ;  /* 0x0000b40045027a20 */ /* 0x010fe40000410000 */
[--C-:B------:R-:W-:Y:S02]  /*edd0*/  FFMA.FTZ R175, R59, c[0x0][0x2d0], -R4.reuse ;  /* 0x0000b4003baf7a23 */ /* 0x100fe40000010804 */
[--C-:B------:R-:W-:Y:S01]  /*ede0*/  FFMA.FTZ R174, R57, c[0x0][0x2d0], -R4.reuse ;  /* 0x0000b40039ae7a23 */ /* 0x100fe20000010804 */
[----:B------:R-:W-:Y:S01]  /*edf0*/  FSEL R2, R2, RZ, P0 ;  /* 0x000000ff02027208 */ /* 0x000fe20000000000 */
[----:B------:R-:W-:Y:S01]  /*ee00*/  FFMA.FTZ R173, R56, c[0x0][0x2d0], -R4 ;  /* 0x0000b40038ad7a23 */ /* 0x000fe20000010804 */
[----:B------:R-:W-:Y:S01]  /*ee10*/  FSETP.NEU.FTZ.AND P0, PT, R68, -INF , PT ;  /* 0xff8000004400780b */ /* 0x000fe20003f1d000 */
[----:B------:R-:W-:Y:S01]  /*ee20*/  FFMA.FTZ R177, R58, c[0x0][0x2d0], -R3 ;  /* 0x0000b4003ab17a23 */ /* 0x000fe20000010803 */
[----:B------:R-:W-:Y:S01]  /*ee30*/  MUFU.EX2 R109, R109 ;  /* 0x0000006d006d7308 */ /* 0x000fe20000000800 */
[----:B-----5:R-:W-:-:S02]  /*ee40*/  FFMA.FTZ R5, R35, c[0x0][0x2d0], -R2 ;  /* 0x0000b40023057a23 */ /* 0x020fc40000010802 */
[--C-:B------:R-:W-:Y:S02]  /*ee50*/  FFMA.FTZ R159, R108, c[0x0][0x2d0], -R2.reuse ;  /* 0x0000b4006c9f7a23 */ /* 0x100fe40000010802 */
[----:B------:R-:W-:Y:S02]  /*ee60*/  FFMA.FTZ R181, R92, c[0x0][0x2d0], -R2 ;  /* 0x0000b4005cb57a23 */ /* 0x000fe40000010802 */
[----:B--2---:R-:W-:Y:S01]  /*ee70*/  FFMA.FTZ R0, R11, c[0x0][0x2d0], -R4 ;  /* 0x0000b4000b007a23 */ /* 0x004fe20000010804 */
[----:B------:R2:W-:Y:S01]  /*ee80*/  MUFU.EX2 R219, R5 ;  /* 0x0000000500db7308 */ /* 0x0005e20000000800 */
[----:B------:R-:W-:Y:S02]  /*ee90*/  FFMA.FTZ R172, R60, c[0x0][0x2d0], -R3 ;  /* 0x0000b4003cac7a23 */ /* 0x000fe40000010803 */
[--C-:B------:R-:W-:Y:S02]  /*eea0*/  FFMA.FTZ R65, R99, c[0x0][0x2d0], -R2.reuse ;  /* 0x0000b40063417a23 */ /* 0x100fe40000010802 */
[----:B------:R-:W-:-:S02]  /*eeb0*/  FFMA.FTZ R64, R101, c[0x0][0x2d0], -R2 ;  /* 0x0000b40065407a23 */ /* 0x000fc40000010802 */
[--C-:B------:R-:W-:Y:S01]  /*eec0*/  FFMA.FTZ R158, R106, c[0x0][0x2d0], -R2.reuse ;  /* 0x0000b4006a9e7a23 */ /* 0x100fe20000010802 */
[----:B------:R4:W-:Y:S01]  /*eed0*/  MUFU.EX2 R168, R0 ;  /* 0x0000000000a87308 */ /* 0x0009e20000000800 */
[--C-:B------:R-:W-:Y:S02]  /*eee0*/  FFMA.FTZ R157, R105, c[0x0][0x2d0], -R2.reuse ;  /* 0x0000b400699d7a23 */ /* 0x100fe40000010802 */
[--C-:B------:R-:W-:Y:S02]  /*eef0*/  FFMA.FTZ R156, R104, c[0x0][0x2d0], -R2.reuse ;  /* 0x0000b400689c7a23 */ /* 0x100fe40000010802 */
[--C-:B------:R-:W-:Y:S02]  /*ef00*/  FFMA.FTZ R183, R100, c[0x0][0x2d0], -R2.reuse ;  /* 0x0000b40064b77a23 */ /* 0x100fe40000010802 */
[--C-:B------:R-:W-:Y:S01]  /*ef10*/  FFMA.FTZ R182, R98, c[0x0][0x2d0], -R2.reuse ;  /* 0x0000b40062b67a23 */ /* 0x100fe20000010802 */
[----:B------:R-:W-:Y:S01]  /*ef20*/  MUFU.EX2 R189, R97 ;  /* 0x0000006100bd7308 */ /* 0x000fe20000000800 */
[----:B--2---:R-:W-:-:S02]  /*ef30*/  FFMA.FTZ R5, R36, c[0x0][0x2d0], -R2 ;  /* 0x0000b40024057a23 */ /* 0x004fc40000010802 */
[----:B------:R-:W-:Y:S02]  /*ef40*/  FFMA.FTZ R180, R89, c[0x0][0x2d0], -R2 ;  /* 0x0000b40059b47a23 */ /* 0x000fe40000010802 */
[--C-:B------:R-:W-:Y:S02]  /*ef50*/  FFMA.FTZ R66, R74, c[0x0][0x2d0], -R3.reuse ;  /* 0x0000b4004a427a23 */ /* 0x100fe40000010803 */
[--C-:B------:R-:W-:Y:S01]  /*ef60*/  FFMA.FTZ R79, R75, c[0x0][0x2d0], -R3.reuse ;  /* 0x0000b4004b4f7a23 */ /* 0x100fe20000010803 */
[----:B------:R-:W-:Y:S01]  /*ef70*/  MUFU.EX2 R227, R5 ;  /* 0x0000000500e37308 */ /* 0x000fe20000000800 */
[----:B----4-:R-:W-:Y:S02]  /*ef80*/  FFMA.FTZ R0, R12, c[0x0][0x2d0], -R4 ;  /* 0x0000b4000c007a23 */ /* 0x010fe40000010804 */
        /* <DEDUP_REMOVED lines=9> */
[----:B------:R-:W-:-:S02]  /*f020*/  FFMA.FTZ R169, R76, c[0x0][0x2d0], -R3 ;  /* 0x0000b4004ca97a23 */ /* 0x000fc40000010803 */
[----:B--2---:R-:W-:-:S05]  /*f030*/  FFMA.FTZ R0, R13, c[0x0][0x2d0], -R4 ;  /* 0x0000b4000d007a23 */ /* 0x004fca0000010804 */
[----:B------:R-:W-:Y:S08]  /*f040*/  MUFU.EX2 R213, R91 ;  /* 0x0000005b00d57308 */ /* 0x000ff00000000800 */
[----:B------:R2:W-:Y:S08]  /*f050*/  MUFU.EX2 R187, R0 ;  /* 0x0000000000bb7308 */ /* 0x0005f00000000800 */
[----:B------:R-:W-:Y:S01]  /*f060*/  MUFU.EX2 R188, R78 ;  /* 0x0000004e00bc7308 */ /* 0x000fe20000000800 */
[----:B--2---:R-:W-:-:S07]  /*f070*/  FFMA.FTZ R0, R14, c[0x0][0x2d0], -R4 ;  /* 0x0000b4000e007a23 */ /* 0x004fce0000010804 */
[----:B------:R-:W-:Y:S08]  /*f080*/  MUFU.EX2 R212, R77 ;  /* 0x0000004d00d47308 */ /* 0x000ff00000000800 */
[----:B------:R2:W4:Y:S08]  /*f090*/  MUFU.EX2 R222, R0 ;  /* 0x0000000000de7308 */ /* 0x0005300000000800 */
[----:B------:R-:W-:Y:S01]  /*f0a0*/  MUFU.EX2 R91, R173 ;  /* 0x000000ad005b7308 */ /* 0x000fe20000000800 */
[----:B--2---:R-:W-:Y:S01]  /*f0b0*/  FFMA.FTZ R0, R18, c[0x0][0x2d0], -R4 ;  /* 0x0000b40012007a23 */ /* 0x004fe20000010804 */
[----:B----4-:R-:W-:-:S06]  /*f0c0*/  F2FP.PACK_AB R12, R222, R187 ;  /* 0x000000bbde0c723e */ /* 0x010fcc00000000ff */
[----:B------:R2:W4:Y:S02]  /*f0d0*/  MUFU.EX2 R226, R0 ;  /* 0x0000000000e27308 */ /* 0x0005240000000800 */
[----:B--2---:R-:W-:Y:S01]  /*f0e0*/  FFMA.FTZ R0, R15, c[0x0][0x2d0], -R3 ;  /* 0x0000b4000f007a23 */ /* 0x004fe20000010803 */
[----:B----4-:R-:W-:-:S05]  /*f0f0*/  F2FP.PACK_AB R14, R226, R224 ;  /* 0x000000e0e20e723e */ /* 0x010fca00000000ff */
[----:B------:R2:W-:Y:S02]  /*f100*/  MUFU.EX2 R162, R0 ;  /* 0x0000000000a27308 */ /* 0x0005e40000000800 */
[----:B--2---:R-:W-:-:S06]  /*f110*/  FFMA.FTZ R0, R17, c[0x0][0x2d0], -R3 ;  /* 0x0000b40011007a23 */ /* 0x004fcc0000010803 */
[----:B------:R2:W4:Y:S02]  /*f120*/  MUFU.EX2 R161, R0 ;  /* 0x0000000000a17308 */ /* 0x0005240000000800 */
[----:B--2---:R-:W-:Y:S01]  /*f130*/  FFMA.FTZ R0, R20, c[0x0][0x2d0], -R3 ;  /* 0x0000b40014007a23 */ /* 0x004fe20000010803 */
[----:B------:R-:W-:-:S05]  /*f140*/  F2FP.PACK_AB R20, R165, R166 ;  /* 0x000000a6a514723e */ /* 0x000fca00000000ff */
[----:B------:R2:W-:Y:S02]  /*f150*/  MUFU.EX2 R164, R0 ;  /* 0x0000000000a47308 */ /* 0x0005e40000000800 */
[----:B--2---:R-:W-:Y:S01]  /*f160*/  FFMA.FTZ R0, R21, c[0x0][0x2d0], -R3 ;  /* 0x0000b40015007a23 */ /* 0x004fe20000010803 */
[----:B----4-:R-:W-:-:S05]  /*f170*/  F2FP.PACK_AB R21, R161, R162 ;  /* 0x000000a2a115723e */ /* 0x010fca00000000ff */
[----:B------:R2:W4:Y:S02]  /*f180*/  MUFU.EX2 R167, R0 ;  /* 0x0000000000a77308 */ /* 0x0005240000000800 */
[----:B--2---:R-:W-:Y:S01]  /*f190*/  FFMA.FTZ R0, R22, c[0x0][0x2d0], -R3 ;  /* 0x0000b40016007a23 */ /* 0x004fe20000010803 */
[----:B------:R-:W-:-:S05]  /*f1a0*/  F2FP.PACK_AB R22, R176, R168 ;  /* 0x000000a8b016723e */ /* 0x000fca00000000ff */
[----:B------:R2:W-:Y:S02]  /*f1b0*/  MUFU.EX2 R186, R0 ;  /* 0x0000000000ba7308 */ /* 0x0005e40000000800 */
[----:B--2---:R-:W-:Y:S01]  /*f1c0*/  FFMA.FTZ R0, R23, c[0x0][0x2d0], -R3 ;  /* 0x0000b40017007a23 */ /* 0x004fe20000010803 */
[----:B----4-:R-:W-:-:S05]  /*f1d0*/  F2FP.PACK_AB R23, R167, R164 ;  /* 0x000000a4a717723e */ /* 0x010fca00000000ff */
[----:B------:R2:W4:Y:S02]  /*f1e0*/  MUFU.EX2 R220, R0 ;  /* 0x0000000000dc7308 */ /* 0x0005240000000800 */
[----:B-1----:R-:W-:Y:S01]  /*f1f0*/  HMMA.16816.F32 R8, R20, R48, RZ ;  /* 0x000000301408723c */ /* 0x002fe200000018ff */
[----:B--2---:R-:W-:Y:S01]  /*f200*/  FFMA.FTZ R0, R28, c[0x0][0x2d0], -R3 ;  /* 0x0000b4001c007a23 */ /* 0x004fe20000010803 */
[----:B----4-:R-:W-:Y:S01]  /*f210*/  F2FP.PACK_AB R13, R220, R186 ;  /* 0x000000badc0d723e */ /* 0x010fe200000000ff */
[----:B------:R-:W-:-:S03]  /*f220*/  FADD.FTZ R3, R166, R165 ;  /* 0x000000a5a6037221 */ /* 0x000fc60000010000 */
[----:B------:R1:W2:Y:S01]  /*f230*/  MUFU.EX2 R223, R0 ;  /* 0x0000000000df7308 */ /* 0x0002a20000000800 */
[----:B------:R-:W-:-:S04]  /*f240*/  FADD.FTZ R3, R168, R3 ;  /* 0x00000003a8037221 */ /* 0x000fc80000010000 */
[----:B------:R-:W-:-:S03]  /*f250*/  FADD.FTZ R76, R176, R3 ;  /* 0x00000003b04c7221 */ /* 0x000fc60000010000 */
[----:B------:R-:W-:Y:S01]  /*f260*/  MUFU.EX2 R168, R121 ;  /* 0x0000007900a87308 */ /* 0x000fe20000000800 */
[----:B-1----:R-:W-:Y:S01]  /*f270*/  FFMA.FTZ R0, R25, c[0x0][0x2d0], -R2 ;  /* 0x0000b40019007a23 */ /* 0x002fe20000010802 */
[----:B--2---:R-:W-:-:S06]  /*f280*/  F2FP.PACK_AB R15, R223, R221 ;  /* 0x000000dddf0f723e */ /* 0x004fcc00000000ff */
[----:B------:R-:W-:Y:S08]  /*f290*/  MUFU.EX2 R176, R152 ;  /* 0x0000009800b07308 */ /* 0x000ff00000000800 */
[----:B------:R1:W-:Y:S08]  /*f2a0*/  MUFU.EX2 R155, R0 ;  /* 0x00000000009b7308 */ /* 0x0003f00000000800 */
[----:B------:R-:W-:Y:S01]  /*f2b0*/  MUFU.EX2 R165, R157 ;  /* 0x0000009d00a57308 */ /* 0x000fe20000000800 */
[----:B-1----:R-:W-:-:S07]  /*f2c0*/  FFMA.FTZ R0, R27, c[0x0][0x2d0], -R2 ;  /* 0x0000b4001b007a23 */ /* 0x002fce0000010802 */
[----:B------:R-:W-:Y:S08]  /*f2d0*/  MUFU.EX2 R166, R156 ;  /* 0x0000009c00a67308 */ /* 0x000ff00000000800 */
[----:B------:R1:W2:Y:S02]  /*f2e0*/  MUFU.EX2 R154, R0 ;  /* 0x00000000009a7308 */ /* 0x0002a40000000800 */
[----:B-1----:R-:W-:Y:S01]  /*f2f0*/  FFMA.FTZ R0, R30, c[0x0][0x2d0], -R2 ;  /* 0x0000b4001e007a23 */ /* 0x002fe20000010802 */
[----:B--2---:R-:W-:-:S05]  /*f300*/  F2FP.PACK_AB R16, R154, R155 ;  /* 0x0000009b9a10723e */ /* 0x004fca00000000ff */
[----:B------:R1:W-:Y:S02]  /*f310*/  MUFU.EX2 R160, R0 ;  /* 0x0000000000a07308 */ /* 0x0003e40000000800 */
[--C-:B-1----:R-:W-:Y:S02]  /*f320*/  FFMA.FTZ R0, R31, c[0x0][0x2d0], -R2.reuse ;  /* 0x0000b4001f007a23 */ /* 0x102fe40000010802 */
[----:B------:R-:W1:Y:S04]  /*f330*/  LDSM.16.MT88.4 R28, [R196+0x800] ;  /* 0x00080000c41c783b */ /* 0x000e680000004200 */
[----:B------:R2:W4:Y:S02]  /*f340*/  MUFU.EX2 R163, R0 ;  /* 0x0000000000a37308 */ /* 0x0005240000000800 */
[----:B--2---:R-:W-:Y:S01]  /*f350*/  FFMA.FTZ R0, R32, c[0x0][0x2d0], -R2 ;  /* 0x0000b40020007a23 */ /* 0x004fe20000010802 */
[----:B----4-:R-:W-:-:S05]  /*f360*/  F2FP.PACK_AB R18, R163, R160 ;  /* 0x000000a0a312723e */ /* 0x010fca00000000ff */
[----:B------:R2:W-:Y:S02]  /*f370*/  MUFU.EX2 R185, R0 ;  /* 0x0000000000b97308 */ /* 0x0005e40000000800 */
[----:B--2---:R-:W-:-:S06]  /*f380*/  FFMA.FTZ R0, R33, c[0x0][0x2d0], -R2 ;  /* 0x0000b40021007a23 */ /* 0x004fcc0000010802 */
[----:B------:R2:W-:Y:S02]  /*f390*/  MUFU.EX2 R217, R0 ;  /* 0x0000000000d97308 */ /* 0x0005e40000000800 */
[----:B--2---:R-:W-:-:S05]  /*f3a0*/  FMUL.FTZ R0, R68, c[0x0][0x2d0] ;  /* 0x0000b40044007a20 */ /* 0x004fca0000410000 */
[----:B------:R-:W-:-:S05]  /*f3b0*/  FSEL R0, R0, RZ, P0 ;  /* 0x000000ff00007208 */ /* 0x000fca0000000000 */
[--C-:B------:R-:W-:Y:S02]  /*f3c0*/  FFMA.FTZ R5, R37, c[0x0][0x2d0], -R0.reuse ;  /* 0x0000b40025057a23 */ /* 0x100fe40000010800 */
[--C-:B------:R-:W-:Y:S01]  /*f3d0*/  FFMA.FTZ R6, R52, c[0x0][0x2d0], -R0.reuse ;  /* 0x0000b40034067a23 */ /* 0x100fe20000010800 */
[----:B---3--:R-:W-:Y:S01]  /*f3e0*/  HMMA.16816.F32 R36, R20, R44, RZ ;  /* 0x0000002c1424723c */ /* 0x008fe200000018ff */
[----:B------:R2:W-:Y:S01]  /*f3f0*/  MUFU.EX2 R153, R5 ;  /* 0x0000000500997308 */ /* 0x0005e20000000800 */
[--C-:B------:R-:W-:Y:S02]  /*f400*/  FFMA.FTZ R178, R111, c[0x0][0x2d0], -R0.reuse ;  /* 0x0000b4006fb27a23 */ /* 0x100fe40000010800 */
[--C-:B------:R-:W-:Y:S02]  /*f410*/  FFMA.FTZ R111, R110, c[0x0][0x2d0], -R0.reuse ;  /* 0x0000b4006e6f7a23 */ /* 0x100fe40000010800 */
[--C-:B------:R-:W-:Y:S02]  /*f420*/  FFMA.FTZ R108, R117, c[0x0][0x2d0], -R0.reuse ;  /* 0x0000b400756c7a23 */ /* 0x100fe40000010800 */
[--C-:B------:R-:W-:Y:S01]  /*f430*/  FFMA.FTZ R92, R115, c[0x0][0x2d0], -R0.reuse ;  /* 0x0000b400735c7a23 */ /* 0x100fe20000010800 */
[----:B------:R-:W-:Y:S01]  /*f440*/  MUFU.EX2 R215, R6 ;  /* 0x0000000600d77308 */ /* 0x000fe20000000800 */
[----:B------:R-:W-:-:S02]  /*f450*/  FFMA.FTZ R179, R113, c[0x0][0x2d0], -R0 ;  /* 0x0000b40071b37a23 */ /* 0x000fc40000010800 */
[--C-:B------:R-:W-:Y:S02]  /*f460*/  FFMA.FTZ R110, R103, c[0x0][0x2d0], -R0.reuse ;  /* 0x0000b400676e7a23 */ /* 0x100fe40000010800 */
[----:B--2---:R-:W-:-:S03]  /*f470*/  FFMA.FTZ R5, R40, c[0x0][0x2d0], -R0 ;  /* 0x0000b40028057a23 */ /* 0x004fc60000010800 */
[----:B------:R-:W-:Y:S07]  /*f480*/  MUFU.EX2 R92, R92 ;  /* 0x0000005c005c7308 */ /* 0x000fee0000000800 */
[----:B-1----:R-:W-:Y:S01]  /*f490*/  HMMA.16816.F32 R144, R12, R28, R36 ;  /* 0x0000001c0c90723c */ /* 0x002fe20000001824 */
[----:B------:R-:W-:Y:S01]  /*f4a0*/  LDSM.16.MT88.4 R36, [R193+0x800] ;  /* 0x00080000c124783b */ /* 0x000fe20000004200 */
[----:B------:R1:W2:Y:S02]  /*f4b0*/  MUFU.EX2 R151, R5 ;  /* 0x0000000500977308 */ /* 0x0002a40000000800 */
[----:B-1----:R-:W-:Y:S01]  /*f4c0*/  FFMA.FTZ R5, R42, c[0x0][0x2d0], -R0 ;  /* 0x0000b4002a057a23 */ /* 0x002fe20000010800 */
[----:B--2---:R-:W-:Y:S01]  /*f4d0*/  F2FP.PACK_AB R17, R151, R153 ;  /* 0x000000999711723e */ /* 0x004fe200000000ff */
[----:B------:R-:W-:-:S04]  /*f4e0*/  FADD.FTZ R89, R153, R151 ;  /* 0x0000009799597221 */ /* 0x000fc80000010000 */
[----:B------:R1:W-:Y:S08]  /*f4f0*/  MUFU.EX2 R184, R5 ;  /* 0x0000000500b87308 */ /* 0x0003f00000000800 */
[----:B------:R-:W-:Y:S01]  /*f500*/  MUFU.EX2 R151, R65 ;  /* 0x0000004100977308 */ /* 0x000fe20000000800 */
[--C-:B-1----:R-:W-:Y:S02]  /*f510*/  FFMA.FTZ R5, R43, c[0x0][0x2d0], -R0.reuse ;  /* 0x0000b4002b057a23 */ /* 0x102fe40000010800 */
[----:B------:R-:W1:Y:S05]  /*f520*/  LDSM.16.MT88.4 R40, [R192+0x800] ;  /* 0x00080000c028783b */ /* 0x000e6a0000004200 */
[----:B------:R2:W3:Y:S02]  /*f530*/  MUFU.EX2 R214, R5 ;  /* 0x0000000500d67308 */ /* 0x0004e40000000800 */
[----:B--2---:R-:W-:Y:S01]  /*f540*/  FFMA.FTZ R5, R53, c[0x0][0x2d0], -R0 ;  /* 0x0000b40035057a23 */ /* 0x004fe20000010800 */
[----:B---3--:R-:W-:-:S05]  /*f550*/  F2FP.PACK_AB R19, R214, R184 ;  /* 0x000000b8d613723e */ /* 0x008fca00000000ff */
[----:B------:R2:W3:Y:S02]  /*f560*/  MUFU.EX2 R216, R5 ;  /* 0x0000000500d87308 */ /* 0x0004e40000000800 */
[C---:B------:R-:W-:Y:S08]  /*f570*/  HMMA.16816.F32 R32, R16.reuse, R48, RZ ;  /* 0x000000301020723c */ /* 0x040ff000000018ff */
[----:B------:R-:W-:Y:S01]  /*f580*/  HMMA.16816.F32 R24, R16, R44, RZ ;  /* 0x0000002c1018723c */ /* 0x000fe200000018ff */
[----:B--2---:R-:W-:-:S04]  /*f590*/  FFMA.FTZ R5, R54, c[0x0][0x2d0], -R0 ;  /* 0x0000b40036057a23 */ /* 0x004fc80000010800 */
[----:B------:R2:W-:Y:S03]  /*f5a0*/  MUFU.EX2 R218, R5 ;  /* 0x0000000500da7308 */ /* 0x0005e60000000800 */
[----:B-1----:R-:W-:Y:S07]  /*f5b0*/  HMMA.16816.F32 R124, R12, R40, R8 ;  /* 0x000000280c7c723c */ /* 0x002fee0000001808 */
[----:B------:R-:W-:-:S02]  /*f5c0*/  F2FP.PACK_AB R8, R217, R185 ;  /* 0x000000b9d908723e */ /* 0x000fc400000000ff */
[----:B------:R-:W-:Y:S02]  /*f5d0*/  F2FP.PACK_AB R10, R227, R219 ;  /* 0x000000dbe30a723e */ /* 0x000fe400000000ff */
[----:B---3--:R-:W-:Y:S01]  /*f5e0*/  F2FP.PACK_AB R9, R216, R215 ;  /* 0x000000d7d809723e */ /* 0x008fe200000000ff */
[----:B--2---:R-:W-:-:S04]  /*f5f0*/  FFMA.FTZ R5, R55, c[0x0][0x2d0], -R0 ;  /* 0x0000b40037057a23 */ /* 0x004fc80000010800 */
[----:B------:R-:W1:Y:S02]  /*f600*/  MUFU.EX2 R225, R5 ;  /* 0x0000000500e17308 */ /* 0x000e640000000800 */
[----:B-1----:R-:W-:-:S07]  /*f610*/  F2FP.PACK_AB R11, R225, R218 ;  /* 0x000000dae10b723e */ /* 0x002fce00000000ff */
[C---:B------:R-:W-:Y:S01]  /*f620*/  HMMA.16816.F32 R136, R8.reuse, R40, R32 ;  /* 0x000000280888723c */ /* 0x040fe20000001820 */
[----:B------:R-:W1:Y:S06]  /*f630*/  LDSM.16.MT88.4 R32, [R193] ;  /* 0x00000000c120783b */ /* 0x000e6c0000004200 */
[--C-:B------:R-:W-:Y:S01]  /*f640*/  FFMA.FTZ R41, R102, c[0x0][0x2d0], -R2.reuse ;  /* 0x0000b40066297a23 */ /* 0x100fe20000010802 */
[----:B------:R-:W-:Y:S01]  /*f650*/  HMMA.16816.F32 R140, R8, R28, R24 ;  /* 0x0000001c088c723c */ /* 0x000fe20000001818 */
[----:B------:R-:W-:Y:S02]  /*f660*/  FFMA.FTZ R40, R107, c[0x0][0x2d0], -R2 ;  /* 0x0000b4006b287a23 */ /* 0x000fe40000010802 */
[----:B------:R-:W-:Y:S01]  /*f670*/  FADD.FTZ R2, R162, R161 ;  /* 0x000000a1a2027221 */ /* 0x000fe20000010000 */
[----:B------:R-:W-:Y:S03]  /*f680*/  MUFU.EX2 R207, R41 ;  /* 0x0000002900cf7308 */ /* 0x000fe60000000800 */
[----:B------:R-:W-:-:S02]  /*f690*/  FFMA.FTZ R29, R116, c[0x0][0x2d0], -R0 ;  /* 0x0000b400741d7a23 */ /* 0x000fc40000010800 */
[----:B------:R-:W-:Y:S02]  /*f6a0*/  FFMA.FTZ R28, R119, c[0x0][0x2d0], -R0 ;  /* 0x0000b400771c7a23 */ /* 0x000fe40000010800 */
[----:B------:R-:W-:Y:S01]  /*f6b0*/  FADD.FTZ R2, R164, R2 ;  /* 0x00000002a4027221 */ /* 0x000fe20000010000 */
[----:B------:R-:W-:Y:S03]  /*f6c0*/  MUFU.EX2 R211, R40 ;  /* 0x0000002800d37308 */ /* 0x000fe60000000800 */
[----:B------:R-:W-:Y:S02]  /*f6d0*/  FADD.FTZ R67, R167, R2 ;  /* 0x00000002a7437221 */ /* 0x000fe40000010000 */
[----:B------:R-:W-:-:S03]  /*f6e0*/  FADD.FTZ R2, R187, R76 ;  /* 0x0000004cbb027221 */ /* 0x000fc60000010000 */
[----:B------:R-:W-:Y:S01]  /*f6f0*/  MUFU.EX2 R191, R29 ;  /* 0x0000001d00bf7308 */ /* 0x000fe20000000800 */
[----:B------:R-:W-:-:S04]  /*f700*/  FADD.FTZ R2, R222, R2 ;  /* 0x00000002de027221 */ /* 0x000fc80000010000 */
[----:B------:R-:W-:-:S03]  /*f710*/  FADD.FTZ R2, R224, R2 ;  /* 0x00000002e0027221 */ /* 0x000fc60000010000 */
[----:B------:R-:W-:Y:S01]  /*f720*/  MUFU.EX2 R210, R28 ;  /* 0x0000001c00d27308 */ /* 0x000fe20000000800 */
[----:B------:R-:W-:Y:S01]  /*f730*/  FADD.FTZ R2, R226, R2 ;  /* 0x00000002e2027221 */ /* 0x000fe20000010000 */
[----:B-1----:R-:W-:Y:S03]  /*f740*/  HMMA.16816.F32 R24, R20, R32, RZ ;  /* 0x000000201418723c */ /* 0x002fe600000018ff */
[----:B------:R-:W-:-:S03]  /*f750*/  FADD.FTZ R2, R109, R2 ;  /* 0x000000026d027221 */ /* 0x000fc60000010000 */
[----:B------:R-:W-:Y:S01]  /*f760*/  MUFU.EX2 R187, R123 ;  /* 0x0000007b00bb7308 */ /* 0x000fe20000000800 */
[----:B------:R-:W-:Y:S01]  /*f770*/  FADD.FTZ R2, R189, R2 ;  /* 0x00000002bd027221 */ /* 0x000fe20000010000 */
[----:B------:R-:W-:Y:S03]  /*f780*/  HMMA.16816.F32 R4, R16, R32, RZ ;  /* 0x000000201004723c */ /* 0x000fe600000018ff */
[----:B------:R-:W-:-:S03]  /*f790*/  FADD.FTZ R2, R190, R2 ;  /* 0x00000002be027221 */ /* 0x000fc60000010000 */
[----:B------:R-:W-:Y:S01]  /*f7a0*/  MUFU.EX2 R167, R122 ;  /* 0x0000007a00a77308 */ /* 0x000fe20000000800 */
[----:B------:R-:W-:-:S07]  /*f7b0*/  FADD.FTZ R2, R213, R2 ;  /* 0x00000002d5027221 */ /* 0x000fce0000010000 */
[----:B------:R-:W-:Y:S02]  /*f7c0*/  MUFU.EX2 R161, R159 ;  /* 0x0000009f00a17308 */ /* 0x000fe40000000800 */
[-C--:B------:R-:W-:Y:S01]  /*f7d0*/  HMMA.16816.F32 R132, R12, R36.reuse, R24 ;  /* 0x000000240c84723c */ /* 0x080fe20000001818 */
[----:B------:R-:W1:Y:S05]  /*f7e0*/  LDSM.16.MT88.4 R24, [R195] ;  /* 0x00000000c318783b */ /* 0x000e6a0000004200 */
[----:B------:R-:W-:Y:S02]  /*f7f0*/  MUFU.EX2 R164, R108 ;  /* 0x0000006c00a47308 */ /* 0x000fe40000000800 */
[----:B------:R-:W-:Y:S07]  /*f800*/  HMMA.16816.F32 R128, R8, R36, R4 ;  /* 0x000000240880723c */ /* 0x000fee0000001804 */
[----:B------:R-:W-:-:S02]  /*f810*/  FADD.FTZ R4, R155, R154 ;  /* 0x0000009a9b047221 */ /* 0x000fc40000010000 */
[--C-:B------:R-:W-:Y:S01]  /*f820*/  FFMA.FTZ R154, R120, c[0x0][0x2d0], -R0.reuse ;  /* 0x0000b400789a7a23 */ /* 0x100fe20000010800 */
[----:B------:R-:W-:Y:S01]  /*f830*/  MUFU.EX2 R155, R64 ;  /* 0x00000040009b7308 */ /* 0x000fe20000000800 */
[--C-:B------:R-:W-:Y:S02]  /*f840*/  FFMA.FTZ R37, R112, c[0x0][0x2d0], -R0.reuse ;  /* 0x0000b40070257a23 */ /* 0x100fe40000010800 */
[--C-:B------:R-:W-:Y:S02]  /*f850*/  FFMA.FTZ R36, R114, c[0x0][0x2d0], -R0.reuse ;  /* 0x0000b40072247a23 */ /* 0x100fe40000010800 */
[----:B------:R-:W-:Y:S02]  /*f860*/  FFMA.FTZ R120, R118, c[0x0][0x2d0], -R0 ;  /* 0x0000b40076787a23 */ /* 0x000fe40000010800 */
[----:B------:R-:W-:Y:S01]  /*f870*/  FADD.FTZ R0, R160, R4 ;  /* 0x00000004a0007221 */ /* 0x000fe20000010000 */
[----:B------:R-:W-:Y:S01]  /*f880*/  MUFU.EX2 R153, R36 ;  /* 0x0000002400997308 */ /* 0x000fe20000000800 */
[----:B------:R-:W2:Y:S02]  /*f890*/  LDSM.16.MT88.4 R4, [R195+0x800] ;  /* 0x00080000c304783b */ /* 0x000ea40000004200 */
[----:B------:R-:W-:-:S02]  /*f8a0*/  FADD.FTZ R3, R163, R0 ;  /* 0x00000000a3037221 */ /* 0x000fc40000010000 */
[----:B------:R-:W-:-:S03]  /*f8b0*/  FADD.FTZ R0, R186, R67 ;  /* 0x00000043ba007221 */ /* 0x000fc60000010000 */
[----:B------:R-:W-:Y:S01]  /*f8c0*/  MUFU.EX2 R186, R79 ;  /* 0x0000004f00ba7308 */ /* 0x000fe20000000800 */
[----:B------:R-:W-:-:S04]  /*f8d0*/  FADD.FTZ R0, R220, R0 ;  /* 0x00000000dc007221 */ /* 0x000fc80000010000 */
[----:B------:R-:W-:Y:S01]  /*f8e0*/  FADD.FTZ R0, R221, R0 ;  /* 0x00000000dd007221 */ /* 0x000fe20000010000 */
[----:B-1----:R-:W-:Y:S02]  /*f8f0*/  HMMA.16816.F32 R52, R16, R24, RZ ;  /* 0x000000181034723c */ /* 0x002fe400000018ff */
[----:B------:R-:W-:Y:S01]  /*f900*/  MUFU.EX2 R163, R158 ;  /* 0x0000009e00a37308 */ /* 0x000fe20000000800 */
[----:B------:R-:W-:-:S05]  /*f910*/  FADD.FTZ R0, R223, R0 ;  /* 0x00000000df007221 */ /* 0x000fca0000010000 */
[----:B------:R-:W-:Y:S02]  /*f920*/  HMMA.16816.F32 R56, R20, R24, RZ ;  /* 0x000000181438723c */ /* 0x000fe400000018ff */
[----:B------:R-:W1:Y:S08]  /*f930*/  MUFU.EX2 R25, R66 ;  /* 0x0000004200197308 */ /* 0x000e700000000800 */
[----:B------:R-:W-:Y:S08]  /*f940*/  MUFU.EX2 R160, R154 ;  /* 0x0000009a00a07308 */ /* 0x000ff00000000800 */
[----:B------:R3:W-:Y:S01]  /*f950*/  MUFU.EX2 R162, R120 ;  /* 0x0000007800a27308 */ /* 0x0007e20000000800 */
[----:B--2---:R-:W-:Y:S01]  /*f960*/  HMMA.16816.F32 R112, R8, R4, R52 ;  /* 0x000000040870723c */ /* 0x004fe20000001834 */
[----:B-1----:R-:W-:-:S04]  /*f970*/  FADD.FTZ R0, R25, R0 ;  /* 0x0000000019007221 */ /* 0x002fc80000010000 */
[----:B------:R-:W-:-:S03]  /*f980*/  FADD.FTZ R0, R186, R0 ;  /* 0x00000000ba007221 */ /* 0x000fc60000010000 */
[----:B------:R-:W-:Y:S01]  /*f990*/  HMMA.16816.F32 R52, R16, R50, RZ ;  /* 0x000000321034723c */ /* 0x000fe200000018ff */
[----:B------:R-:W-:-:S04]  /*f9a0*/  FADD.FTZ R0, R188, R0 ;  /* 0x00000000bc007221 */ /* 0x000fc80000010000 */
[----:B------:R-:W-:Y:S01]  /*f9b0*/  FADD.FTZ R0, R212, R0 ;  /* 0x00000000d4007221 */ /* 0x000fe20000010000 */
[----:B---3--:R-:W-:Y:S02]  /*f9c0*/  LDSM.16.MT88.4 R120, [R192+0x2000] ;  /* 0x00200000c078783b */ /* 0x008fe40000004200 */
[----:B------:R-:W-:Y:S07]  /*f9d0*/  HMMA.16816.F32 R116, R12, R4, R56 ;  /* 0x000000040c74723c */ /* 0x000fee0000001838 */
[----:B------:R-:W-:Y:S01]  /*f9e0*/  F2FP.PACK_AB R4, R155, R151 ;  /* 0x000000979b04723e */ /* 0x000fe200000000ff */
[----:B------:R-:W-:Y:S08]  /*f9f0*/  HMMA.16816.F32 R48, R20, R50, RZ ;  /* 0x000000321430723c */ /* 0x000ff000000018ff */
[----:B------:R-:W-:Y:S08]  /*fa00*/  HMMA.16816.F32 R56, R8, R42, R52 ;  /* 0x0000002a0838723c */ /* 0x000ff00000001834 */
[-C--:B------:R-:W-:Y:S08]  /*fa10*/  HMMA.16816.F32 R52, R16, R46.reuse, RZ ;  /* 0x0000002e1034723c */ /* 0x080ff000000018ff */
[----:B------:R-:W-:Y:S08]  /*fa20*/  HMMA.16816.F32 R44, R20, R46, RZ ;  /* 0x0000002e142c723c */ /* 0x000ff000000018ff */
[----:B------:R-:W-:Y:S08]  /*fa30*/  HMMA.16816.F32 R48, R12, R42, R48 ;  /* 0x0000002a0c30723c */ /* 0x000ff00000001830 */
[----:B------:R-:W-:Y:S08]  /*fa40*/  HMMA.16816.F32 R60, R8, R30, R52 ;  /* 0x0000001e083c723c */ /* 0x000ff00000001834 */
[-C--:B------:R-:W-:Y:S08]  /*fa50*/  HMMA.16816.F32 R52, R16, R34.reuse, RZ ;  /* 0x000000221034723c */ /* 0x080ff000000018ff */
[C---:B------:R-:W-:Y:S08]  /*fa60*/  HMMA.16816.F32 R32, R20.reuse, R34, RZ ;  /* 0x000000221420723c */ /* 0x040ff000000018ff */
[----:B------:R-:W-:Y:S08]  /*fa70*/  HMMA.16816.F32 R20, R20, R26, RZ ;  /* 0x0000001a1414723c */ /* 0x000ff000000018ff */
[C---:B------:R-:W-:Y:S08]  /*fa80*/  HMMA.16816.F32 R44, R12.reuse, R30, R44 ;  /* 0x0000001e0c2c723c */ /* 0x040ff0000000182c */
[C---:B------:R-:W-:Y:S08]  /*fa90*/  HMMA.16816.F32 R32, R12.reuse, R38, R32 ;  /* 0x000000260c20723c */ /* 0x040ff00000001820 */
[----:B------:R-:W-:Y:S01]  /*faa0*/  HMMA.16816.F32 R20, R12, R6, R20 ;  /* 0x000000060c14723c */ /* 0x000fe20000001814 */
[----:B------:R-:W1:Y:S07]  /*fab0*/  LDSM.16.MT88.4 R12, [R192+0x1000] ;  /* 0x00100000c00c783b */ /* 0x000e6e0000004200 */
[----:B------:R-:W-:Y:S01]  /*fac0*/  HMMA.16816.F32 R16, R16, R26, RZ ;  /* 0x0000001a1010723c */ /* 0x000fe200000018ff */
[----:B------:R-:W2:Y:S07]  /*fad0*/  MUFU.EX2 R26, R37 ;  /* 0x00000025001a7308 */ /* 0x000eae0000000800 */
[C---:B------:R-:W-:Y:S01]  /*fae0*/  HMMA.16816.F32 R72, R8.reuse, R38, R52 ;  /* 0x000000260848723c */ /* 0x040fe20000001834 */
[----:B------:R-:W-:Y:S01]  /*faf0*/  MUFU.EX2 R27, R172 ;  /* 0x000000ac001b7308 */ /* 0x000fe20000000800 */
[----:B--2---:R-:W-:Y:S11]  /*fb00*/  F2FP.PACK_AB R5, R153, R26 ;  /* 0x0000001a9905723e */ /* 0x004ff600000000ff */
[----:B------:R-:W-:Y:S03]  /*fb10*/  @!UPT UIADD3 URZ, URZ, URZ, URZ ;  /* 0x0000003f3f3ff290 */ /* 0x000fe6000fffe03f */
[----:B------:R-:W-:Y:S07]  /*fb20*/  HMMA.16816.F32 R80, R8, R6, R16 ;  /* 0x000000060850723c */ /* 0x000fee0000001810 */
[----:B------:R-:W-:Y:S01]  /*fb30*/  F2FP.PACK_AB R8, R189, R109 ;  /* 0x0000006dbd08723e */ /* 0x000fe200000000ff */
[----:B------:R-:W-:Y:S01]  /*fb40*/  FADD.FTZ R17, R184, R89 ;  /* 0x00000059b8117221 */ /* 0x000fe20000010000 */
[----:B------:R-:W-:Y:S01]  /*fb50*/  F2FP.PACK_AB R9, R186, R25 ;  /* 0x00000019ba09723e */ /* 0x000fe200000000ff */
[----:B------:R-:W-:Y:S01]  /*fb60*/  FADD.FTZ R16, R185, R3 ;  /* 0x00000003b9107221 */ /* 0x000fe20000010000 */
[----:B------:R-:W-:Y:S01]  /*fb70*/  F2FP.PACK_AB R10, R213, R190 ;  /* 0x000000bed50a723e */ /* 0x000fe200000000ff */
[----:B------:R-:W-:Y:S01]  /*fb80*/  FADD.FTZ R3, R214, R17 ;  /* 0x00000011d6037221 */ /* 0x000fe20000010000 */
[----:B------:R-:W-:Y:S01]  /*fb90*/  F2FP.PACK_AB R11, R212, R188 ;  /* 0x000000bcd40b723e */ /* 0x000fe200000000ff */
[----:B------:R-:W-:Y:S01]  /*fba0*/  MUFU.EX2 R184, R149 ;  /* 0x0000009500b87308 */ /* 0x000fe20000000800 */
[----:B------:R-:W-:Y:S01]  /*fbb0*/  F2FP.PACK_AB R6, R211, R207 ;  /* 0x000000cfd306723e */ /* 0x000fe200000000ff */
[----:B------:R-:W-:Y:S01]  /*fbc0*/  FADD.FTZ R3, R215, R3 ;  /* 0x00000003d7037221 */ /* 0x000fe20000010000 */
[----:B------:R-:W-:-:S03]  /*fbd0*/  F2FP.PACK_AB R7, R210, R191 ;  /* 0x000000bfd207723e */ /* 0x000fc600000000ff */
[----:B-1----:R-:W-:Y:S01]  /*fbe0*/  HMMA.16816.F32 R64, R8, R12, R124 ;  /* 0x0000000c0840723c */ /* 0x002fe2000000187c */
[----:B------:R-:W-:Y:S01]  /*fbf0*/  FADD.FTZ R3, R216, R3 ;  /* 0x00000003d8037221 */ /* 0x000fe20000010000 */
[----:B------:R-:W1:Y:S03]  /*fc00*/  MUFU.EX2 R185, R148 ;  /* 0x0000009400b97308 */ /* 0x000e660000000800 */
[----:B------:R-:W-:-:S03]  /*fc10*/  FADD.FTZ R3, R218, R3 ;  /* 0x00000003da037221 */ /* 0x000fc60000010000 */
[----:B------:R-:W-:Y:S01]  /*fc20*/  HMMA.16816.F32 R104, R4, R14, R56 ;  /* 0x0000000e0468723c */ /* 0x000fe20000001838 */
[----:B------:R-:W-:Y:S01]  /*fc30*/  FADD.FTZ R3, R225, R3 ;  /* 0x00000003e1037221 */ /* 0x000fe20000010000 */
[----:B------:R-:W-:Y:S03]  /*fc40*/  MUFU.EX2 R89, R171 ;  /* 0x000000ab00597308 */ /* 0x000fe60000000800 */
[----:B------:R-:W-:-:S03]  /*fc50*/  FADD.FTZ R3, R26, R3 ;  /* 0x000000031a037221 */ /* 0x000fc60000010000 */
[----:B------:R-:W-:Y:S01]  /*fc60*/  HMMA.16816.F32 R124, R4, R12, R136 ;  /* 0x0000000c047c723c */ /* 0x000fe20000001888 */
[----:B------:R-:W-:Y:S01]  /*fc70*/  FADD.FTZ R3, R153, R3 ;  /* 0x0000000399037221 */ /* 0x000fe20000010000 */
[----:B------:R-:W-:Y:S03]  /*fc80*/  MUFU.EX2 R25, R180 ;  /* 0x000000b400197308 */ /* 0x000fe60000000800 */
[----:B------:R-:W-:-:S03]  /*fc90*/  FADD.FTZ R3, R191, R3 ;  /* 0x00000003bf037221 */ /* 0x000fc60000010000 */
[C---:B------:R-:W-:Y:S01]  /*fca0*/  HMMA.16816.F32 R56, R8.reuse, R14, R48 ;  /* 0x0000000e0838723c */ /* 0x040fe20000001830 */
[----:B------:R-:W2:Y:S01]  /*fcb0*/  LDSM.16.MT88.4 R12, [R196+0x1000] ;  /* 0x00100000c40c783b */ /* 0x000ea20000004200 */
[----:B------:R-:W-:Y:S06]  /*fcc0*/  MUFU.EX2 R26, R110 ;  /* 0x0000006e001a7308 */ /* 0x000fec0000000800 */
[-C--:B--2---:R-:W-:Y:S08]  /*fcd0*/  HMMA.16816.F32 R52, R8, R12.reuse, R144 ;  /* 0x0000000c0834723c */ /* 0x084ff00000001890 */
[C---:B------:R-:W-:Y:S08]  /*fce0*/  HMMA.16816.F32 R100, R4.reuse, R12, R140 ;  /* 0x0000000c0464723c */ /* 0x040ff0000000188c */
[-C--:B------:R-:W-:Y:S08]  /*fcf0*/  HMMA.16816.F32 R96, R4, R14.reuse, R60 ;  /* 0x0000000e0460723c */ /* 0x080ff0000000183c */
[C---:B------:R-:W-:Y:S01]  /*fd00*/  HMMA.16816.F32 R48, R8.reuse, R14, R44 ;  /* 0x0000000e0830723c */ /* 0x040fe2000000182c */
[----:B------:R-:W2:Y:S07]  /*fd10*/  LDSM.16.MT88.4 R12, [R193+0x1000] ;  /* 0x00100000c10c783b */ /* 0x000eae0000004200 */
[-C--:B--2---:R-:W-:Y:S08]  /*fd20*/  HMMA.16816.F32 R44, R8, R12.reuse, R132 ;  /* 0x0000000c082c723c */ /* 0x084ff00000001884 */
[C---:B------:R-:W-:Y:S08]  /*fd30*/  HMMA.16816.F32 R76, R4.reuse, R12, R128 ;  /* 0x0000000c044c723c */ /* 0x040ff00000001880 */
[-C--:B------:R-:W-:Y:S08]  /*fd40*/  HMMA.16816.F32 R72, R4, R14.reuse, R72 ;  /* 0x0000000e0448723c */ /* 0x080ff00000001848 */
[----:B------:R-:W-:Y:S01]  /*fd50*/  HMMA.16816.F32 R32, R8, R14, R32 ;  /* 0x0000000e0820723c */ /* 0x000fe20000001820 */
[----:B------:R-:W2:Y:S07]  /*fd60*/  LDSM.16.MT88.4 R12, [R195+0x1000] ;  /* 0x00100000c30c783b */ /* 0x000eae0000004200 */
[C---:B--2---:R-:W-:Y:S01]  /*fd70*/  HMMA.16816.F32 R60, R4.reuse, R12, R112 ;  /* 0x0000000c043c723c */ /* 0x044fe20000001870 */
[----:B------:R-:W-:Y:S07]  /*fd80*/  LDSM.16.MT88.4 R112, [R196+0x2000] ;  /* 0x00200000c470783b */ /* 0x000fee0000004200 */
[----:B------:R-:W-:Y:S01]  /*fd90*/  HMMA.16816.F32 R40, R4, R14, R80 ;  /* 0x0000000e0428723c */ /* 0x000fe20000001850 */
[----:B------:R-:W-:Y:S06]  /*fda0*/  MUFU.EX2 R80, R170 ;  /* 0x000000aa00507308 */ /* 0x000fec0000000800 */
[----:B------:R-:W-:Y:S01]  /*fdb0*/  FADD.FTZ R4, R217, R16 ;  /* 0x00000010d9047221 */ /* 0x000fe20000010000 */
[----:B------:R-:W-:Y:S01]  /*fdc0*/  HMMA.16816.F32 R36, R8, R12, R116 ;  /* 0x0000000c0824723c */ /* 0x000fe20000001874 */
[----:B------:R-:W2:Y:S01]  /*fdd0*/  LDSM.16.MT88.4 R16, [R196+0x1800] ;  /* 0x00180000c410783b */ /* 0x000ea20000004200 */
[----:B------:R-:W3:Y:S01]  /*fde0*/  MUFU.EX2 R117, R150 ;  /* 0x0000009600757308 */ /* 0x000ee20000000800 */
[----:B------:R-:W-:Y:S01]  /*fdf0*/  FADD.FTZ R24, R219, R4 ;  /* 0x00000004db187221 */ /* 0x000fe20000010000 */
[----:B-1----:R-:W-:-:S02]  /*fe00*/  F2FP.PACK_AB R6, R187, R185 ;  /* 0x000000b9bb06723e */ /* 0x002fc400000000ff */
[----:B------:R-:W-:Y:S01]  /*fe10*/  F2FP.PACK_AB R7, R176, R167 ;  /* 0x000000a7b007723e */ /* 0x000fe200000000ff */
[----:B------:R-:W-:Y:S01]  /*fe20*/  FADD.FTZ R24, R227, R24 ;  /* 0x00000018e3187221 */ /* 0x000fe20000010000 */
[----:B------:R-:W-:Y:S01]  /*fe30*/  HMMA.16816.F32 R28, R8, R14, R20 ;  /* 0x0000000e081c723c */ /* 0x000fe20000001814 */
[----:B------:R-:W1:Y:S01]  /*fe40*/  LDSM.16.MT88.4 R20, [R192+0x1800] ;  /* 0x00180000c014783b */ /* 0x000e620000004200 */
[----:B------:R-:W4:Y:S03]  /*fe50*/  MUFU.EX2 R116, R90 ;  /* 0x0000005a00747308 */ /* 0x000f260000000800 */
[----:B------:R-:W5:Y:S04]  /*fe60*/  LDSM.16.MT88.4 R12, [R193+0x1800] ;  /* 0x00180000c10c783b */ /* 0x000f680000004200 */
[----:B------:R-:W5:Y:S01]  /*fe70*/  LDSM.16.MT88.4 R8, [R195+0x1800] ;  /* 0x00180000c308783b */ /* 0x000f620000004200 */
[----:B---3--:R-:W-:Y:S01]  /*fe80*/  F2FP.PACK_AB R4, R184, R117 ;  /* 0x00000075b804723e */ /* 0x008fe200000000ff */
[----:B------:R-:W3:Y:S01]  /*fe90*/  MUFU.EX2 R83, R169 ;  /* 0x000000a900537308 */ /* 0x000ee20000000800 */
[----:B----4-:R-:W-:-:S07]  /*fea0*/  F2FP.PACK_AB R5, R168, R116 ;  /* 0x00000074a805723e */ /* 0x010fce00000000ff */
[----:B------:R-:W4:Y:S08]  /*feb0*/  MUFU.EX2 R81, R175 ;  /* 0x000000af00517308 */ /* 0x000f300000000800 */
[----:B------:R-:W1:Y:S01]  /*fec0*/  MUFU.EX2 R90, R174 ;  /* 0x000000ae005a7308 */ /* 0x000e620000000800 */
[----:B---3--:R-:W-:Y:S01]  /*fed0*/  F2FP.PACK_AB R157, R83, R80 ;  /* 0x00000050539d723e */ /* 0x008fe200000000ff */
[C---:B--2---:R-:W-:Y:S06]  /*fee0*/  HMMA.16816.F32 R52, R4.reuse, R16, R52 ;  /* 0x000000100434723c */ /* 0x044fec0000001834 */
[----:B------:R-:W2:Y:S01]  /*fef0*/  MUFU.EX2 R82, R177 ;  /* 0x000000b100527308 */ /* 0x000ea20000000800 */
[----:B----4-:R-:W-:Y:S01]  /*ff00*/  F2FP.PACK_AB R156, R81, R89 ;  /* 0x00000059519c723e */ /* 0x010fe200000000ff */
[----:B-1----:R-:W-:Y:S01]  /*ff10*/  HMMA.16816.F32 R64, R4, R20, R64 ;  /* 0x000000140440723c */ /* 0x002fe20000001840 */
[----:B------:R-:W-:-:S07]  /*ff20*/  F2FP.PACK_AB R158, R91, R90 ;  /* 0x0000005a5b9e723e */ /* 0x000fce00000000ff */
[----:B------:R-:W-:Y:S01]  /*ff30*/  HMMA.16816.F32 R56, R4, R22, R56 ;  /* 0x000000160438723c */ /* 0x000fe20000001838 */
[----:B--2---:R-:W-:-:S07]  /*ff40*/  F2FP.PACK_AB R159, R82, R27 ;  /* 0x0000001b529f723e */ /* 0x004fce00000000ff */
[C---:B------:R-:W-:Y:S08]  /*ff50*/  HMMA.16816.F32 R48, R4.reuse, R18, R48 ;  /* 0x000000120430723c */ /* 0x040ff00000001830 */
[C---:B-----5:R-:W-:Y:S08]  /*ff60*/  HMMA.16816.F32 R44, R4.reuse, R12, R44 ;  /* 0x0000000c042c723c */ /* 0x060ff0000000182c */
[C---:B------:R-:W-:Y:S08]  /*ff70*/  HMMA.16816.F32 R32, R4.reuse, R14, R32 ;  /* 0x0000000e0420723c */ /* 0x040ff00000001820 */
[C---:B------:R-:W-:Y:S08]  /*ff80*/  HMMA.16816.F32 R36, R4.reuse, R8, R36 ;  /* 0x000000080424723c */ /* 0x040ff00000001824 */
[----:B------:R-:W-:Y:S07]  /*ff90*/  HMMA.16816.F32 R28, R4, R10, R28 ;  /* 0x0000000a041c723c */ /* 0x000fee000000181c */
[----:B------:R-:W-:Y:S01]  /*ffa0*/  F2FP.PACK_AB R4, R163, R161 ;  /* 0x000000a1a304723e */ /* 0x000fe200000000ff */
[----:B------:R-:W-:Y:S01]  /*ffb0*/  HMMA.16816.F32 R128, R156, R120, R64 ;  /* 0x000000789c80723c */ /* 0x000fe20000001840 */
[----:B------:R-:W-:-:S02]  /*ffc0*/  F2FP.PACK_AB R6, R166, R165 ;  /* 0x000000a5a606723e */ /* 0x000fc400000000ff */
[----:B------:R-:W-:Y:S02]  /*ffd0*/  F2FP.PACK_AB R5, R162, R160 ;  /* 0x000000a0a205723e */ /* 0x000fe400000000ff */
[----:B------:R-:W-:-:S03]  /*ffe0*/  F2FP.PACK_AB R7, R92, R164 ;  /* 0x000000a45c07723e */ /* 0x000fc600000000ff */
[----:B------:R-:W-:Y:S08]  /*fff0*/  HMMA.16816.F32 R132, R156, R122, R56 ;  /* 0x0000007a9c84723c */ /* 0x000ff00000001838 */
[C---:B------:R-:W-:Y:S08]  /*10000*/  HMMA.16816.F32 R124, R4.reuse, R20, R124 ;  /* 0x00000014047c723c */ /* 0x040ff0000000187c */
[C---:B------:R-:W-:Y:S08]  /*10010*/  HMMA.16816.F32 R100, R4.reuse, R16, R100 ;  /* 0x000000100464723c */ /* 0x040ff00000001864 */
[C---:B------:R-:W-:Y:S01]  /*10020*/  HMMA.16816.F32 R20, R4.reuse, R22, R104 ;  /* 0x000000160414723c */ /* 0x040fe20000001868 */
[----:B------:R-:W1:Y:S07]  /*10030*/  LDSM.16.MT88.4 R104, [R193+0x2000] ;  /* 0x00200000c168783b */ /* 0x000e6e0000004200 */
[C---:B------:R-:W-:Y:S08]  /*10040*/  HMMA.16816.F32 R16, R4.reuse, R18, R96 ;  /* 0x000000120410723c */ /* 0x040ff00000001860 */
[C---:B------:R-:W-:Y:S01]  /*10050*/  HMMA.16816.F32 R76, R4.reuse, R12, R76 ;  /* 0x0000000c044c723c */ /* 0x040fe2000000184c */
[----:B------:R-:W-:Y:S07]  /*10060*/  MUFU.EX2 R13, R182 ;  /* 0x000000b6000d7308 */ /* 0x000fee0000000800 */
[C---:B------:R-:W-:Y:S01]  /*10070*/  HMMA.16816.F32 R72, R4.reuse, R14, R72 ;  /* 0x0000000e0448723c */ /* 0x040fe20000001848 */
[----:B------:R-:W2:Y:S07]  /*10080*/  MUFU.EX2 R15, R181 ;  /* 0x000000b5000f7308 */ /* 0x000eae0000000800 */
[C---:B------:R-:W-:Y:S01]  /*10090*/  HMMA.16816.F32 R60, R4.reuse, R8, R60 ;  /* 0x00000008043c723c */ /* 0x040fe2000000183c */
[----:B------:R-:W-:Y:S07]  /*100a0*/  MUFU.EX2 R12, R179 ;  /* 0x000000b3000c7308 */ /* 0x000fee0000000800 */
[----:B------:R-:W-:Y:S01]  /*100b0*/  HMMA.16816.F32 R40, R4, R10, R40 ;  /* 0x0000000a0428723c */ /* 0x000fe20000001828 */
[----:B------:R-:W3:Y:S01]  /*100c0*/  LDSM.16.MT88.4 R8, [R195+0x2000] ;  /* 0x00200000c308783b */ /* 0x000ee20000004200 */
[----:B------:R-:W4:Y:S01]  /*100d0*/  MUFU.EX2 R7, R183 ;  /* 0x000000b700077308 */ /* 0x000f220000000800 */
[----:B--2---:R-:W-:-:S04]  /*100e0*/  F2FP.PACK_AB R98, R25, R15 ;  /* 0x0000000f1962723e */ /* 0x004fc800000000ff */
[----:B------:R-:W-:Y:S01]  /*100f0*/  FADD.FTZ R4, R151, R24 ;  /* 0x0000001897047221 */ /* 0x000fe20000010000 */
[C---:B------:R-:W-:Y:S01]  /*10100*/  HMMA.16816.F32 R136, R156.reuse, R112, R52 ;  /* 0x000000709c88723c */ /* 0x040fe20000001834 */
[----:B------:R-:W-:Y:S01]  /*10110*/  FADD.FTZ R5, R210, R3 ;  /* 0x00000003d2057221 */ /* 0x000fe20000010000 */
[----:B------:R-:W2:Y:S01]  /*10120*/  MUFU.EX2 R14, R178 ;  /* 0x000000b2000e7308 */ /* 0x000ea20000000800 */
[----:B------:R-:W-:Y:S02]  /*10130*/  FADD.FTZ R4, R155, R4 ;  /* 0x000000049b047221 */ /* 0x000fe40000010000 */
[----:B------:R-:W-:Y:S02]  /*10140*/  FADD.FTZ R5, R160, R5 ;  /* 0x00000005a0057221 */ /* 0x000fe40000010000 */
[----:B------:R-:W-:Y:S01]  /*10150*/  FADD.FTZ R4, R207, R4 ;  /* 0x00000004cf047221 */ /* 0x000fe20000010000 */
[----:B------:R-:W-:Y:S01]  /*10160*/  HMMA.16816.F32 R140, R156, R114, R48 ;  /* 0x000000729c8c723c */ /* 0x000fe20000001830 */
[----:B------:R-:W-:Y:S01]  /*10170*/  FADD.FTZ R5, R162, R5 ;  /* 0x00000005a2057221 */ /* 0x000fe20000010000 */
[----:B------:R-:W5:Y:S01]  /*10180*/  MUFU.EX2 R24, R111 ;  /* 0x0000006f00187308 */ /* 0x000f620000000800 */
[----:B------:R-:W-:Y:S01]  /*10190*/  FADD.FTZ R6, R211, R4 ;  /* 0x00000004d3067221 */ /* 0x000fe20000010000 */
[----:B----4-:R-:W-:Y:S01]  /*101a0*/  F2FP.PACK_AB R96, R13, R7 ;  /* 0x000000070d60723e */ /* 0x010fe200000000ff */
[----:B------:R-:W-:-:S02]  /*101b0*/  FADD.FTZ R4, R117, R2 ;  /* 0x0000000275047221 */ /* 0x000fc40000010000 */
[----:B------:R-:W-:Y:S01]  /*101c0*/  FADD.FTZ R2, R116, R0 ;  /* 0x0000000074027221 */ /* 0x000fe20000010000 */
[C---:B-1----:R-:W-:Y:S01]  /*101d0*/  HMMA.16816.F32 R144, R156.reuse, R104, R44 ;  /* 0x000000689c90723c */ /* 0x042fe2000000182c */
[----:B------:R-:W-:Y:S01]  /*101e0*/  FADD.FTZ R0, R161, R6 ;  /* 0x00000006a1007221 */ /* 0x000fe20000010000 */
[----:B--2---:R-:W-:Y:S01]  /*101f0*/  F2FP.PACK_AB R97, R14, R12 ;  /* 0x0000000c0e61723e */ /* 0x004fe200000000ff */
[----:B------:R-:W-:Y:S02]  /*10200*/  FADD.FTZ R3, R184, R4 ;  /* 0x00000004b8037221 */ /* 0x000fe40000010000 */
[----:B------:R-:W-:Y:S02]  /*10210*/  FADD.FTZ R4, R168, R2 ;  /* 0x00000002a8047221 */ /* 0x000fe40000010000 */
[----:B------:R-:W-:Y:S01]  /*10220*/  FADD.FTZ R2, R163, R0 ;  /* 0x00000000a3027221 */ /* 0x000fe20000010000 */
[----:B------:R-:W-:Y:S01]  /*10230*/  HMMA.16816.F32 R148, R156, R106, R32 ;  /* 0x0000006a9c94723c */ /* 0x000fe20000001820 */
[----:B------:R-:W-:Y:S01]  /*10240*/  FADD.FTZ R0, R185, R3 ;  /* 0x00000003b9007221 */ /* 0x000fe20000010000 */
[----:B-----5:R-:W-:Y:S01]  /*10250*/  F2FP.PACK_AB R99, R26, R24 ;  /* 0x000000181a63723e */ /* 0x020fe200000000ff */
        /* <DEDUP_REMOVED lines=9> */
[----:B------:R-:W-:Y:S01]  /*102f0*/  IADD3 R0, R228, -0x2, RZ ;  /* 0xfffffffee4007810 */ /* 0x000fe20007ffe0ff */
[----:B------:R-:W-:Y:S01]  /*10300*/  FADD.FTZ R3, R166, R3 ;  /* 0x00000003a6037221 */ /* 0x000fe20000010000 */
[C---:B------:R-:W-:Y:S01]  /*10310*/  HMMA.16816.F32 R116, R96.reuse, R112, R100 ;  /* 0x000000706074723c */ /* 0x040fe20000001864 */
[----:B------:R-:W-:Y:S01]  /*10320*/  FADD.FTZ R2, R92, R5 ;  /* 0x000000055c027221 */ /* 0x000fe20000010000 */
[----:B------:R-:W-:Y:S01]  /*10330*/  ISETP.GE.AND P0, PT, R0, R252, PT ;  /* 0x000000fc0000720c */ /* 0x000fe20003f06270 */
        /* <DEDUP_REMOVED lines=8> */
[----:B---3--:R-:W-:Y:S01]  /*103c0*/  HMMA.16816.F32 R152, R156, R8, R36 ;  /* 0x000000089c98723c */ /* 0x008fe20000001824 */
[----:B------:R-:W-:Y:S02]  /*103d0*/  FADD.FTZ R3, R15, R3 ;  /* 0x000000030f037221 */ /* 0x000fe40000010000 */
[----:B------:R-:W-:Y:S02]  /*103e0*/  FADD.FTZ R2, R24, R2 ;  /* 0x0000000218027221 */ /* 0x000fe40000010000 */
[----:B------:R-:W-:-:S02]  /*103f0*/  FADD.FTZ R239, R91, R5 ;  /* 0x000000055bef7221 */ /* 0x000fc40000010000 */
[----:B------:R-:W-:Y:S01]  /*10400*/  FADD.FTZ R243, R82, R4 ;  /* 0x0000000452f37221 */ /* 0x000fe20000010000 */
[----:B------:R-:W-:Y:S01]  /*10410*/  HMMA.16816.F32 R120, R96, R122, R20 ;  /* 0x0000007a6078723c */ /* 0x000fe20000001814 */
[----:B------:R-:W-:Y:S02]  /*10420*/  FADD.FTZ R246, R25, R3 ;  /* 0x0000000319f67221 */ /* 0x000fe40000010000 */
[----:B------:R-:W-:-:S05]  /*10430*/  FADD.FTZ R247, R26, R2 ;  /* 0x000000021af77221 */ /* 0x000fca0000010000 */
[C---:B------:R-:W-:Y:S08]  /*10440*/  HMMA.16816.F32 R112, R96.reuse, R114, R16 ;  /* 0x000000726070723c */ /* 0x040ff00000001810 */
[C---:B------:R-:W-:Y:S08]  /*10450*/  HMMA.16816.F32 R104, R96.reuse, R106, R72 ;  /* 0x0000006a6068723c */ /* 0x040ff00000001848 */
[----:B------:R-:W-:Y:S08]  /*10460*/  HMMA.16816.F32 R100, R96, R8, R60 ;  /* 0x000000086064723c */ /* 0x000ff0000000183c */
[-C--:B------:R-:W-:Y:S08]  /*10470*/  HMMA.16816.F32 R156, R156, R10.reuse, R28 ;  /* 0x0000000a9c9c723c */ /* 0x080ff0000000181c */
[----:B------:R-:W-:Y:S01]  /*10480*/  HMMA.16816.F32 R96, R96, R10, R40 ;  /* 0x0000000a6060723c */ /* 0x000fe20000001828 */
[----:B------:R-:W-:Y:S07]  /*10490*/  @!UPT UIADD3 URZ, URZ, URZ, URZ ;  /* 0x0000003f3f3ff290 */ /* 0x000fee000fffe03f */
[----:B------:R-:W-:Y:S11]  /*104a0*/  @!P0 BRA `(.L_x_336) ;  /* 0x00003cb000008947 */ /* 0x000ff60003800000 */
[----:B------:R-:W-:Y:S01]  /*104b0*/  MOV R241, R0 ;  /* 0x0000000000f17202 */ /* 0x000fe20000000f00 */
[----:B------:R-:W-:Y:S01]  /*104c0*/  IMAD.MOV.U32 R89, RZ, RZ, R71 ;  /* 0x000000ffff597224 */ /* 0x000fe200078e0047 */
[----:B------:R-:W-:Y:S01]  /*104d0*/  MOV R90, R70 ;  /* 0x00000046005a7202 */ /* 0x000fe20000000f00 */
[----:B------:R-:W-:Y:S01]  /*104e0*/  IMAD.MOV.U32 R91, RZ, RZ, R69 ;  /* 0x000000ffff5b7224 */ /* 0x000fe200078e0045 */
[----:B------:R-:W-:-:S02]  /*104f0*/  MOV R92, R68 ;  /* 0x00000044005c7202 */ /* 0x000fc40000000f00 */
.L_x_343:
[----:B------:R-:W2:Y:S01]  /*10500*/  LDL.64 R6, [R1] ;  /* 0x0000000001067983 */ /* 0x000ea20000100a00 */
[----:B------:R-:W-:Y:S04]  /*10510*/  DEPBAR.LE SB0, 0x0 ;  /* 0x000080000000791a */ /* 0x000fe80000000000 */
[----:B------:R-:W3:Y:S01]  /*10520*/  LDL R4, [R1+0x8] ;  /* 0x0000080001047983 */ /* 0x000ee20000100800 */
[----:B------:R-:W-:Y:S01]  /*10530*/  WARPSYNC 0xffffffff ;  /* 0xffffffff00007948 */ /* 0x000fe20003800000 */
[----:B------:R-:W-:Y:S01]  /*10540*/  SHF.R.S32.HI R0, RZ, 0x1f, R240 ;  /* 0x0000001fff007819 */ /* 0x000fe200000114f0 */
[----:B------:R-:W-:Y:S01]  /*10550*/  IMAD.WIDE.U32 R2, R240, c[0x0][0x208], RZ ;  /* 0x00008200f0027a25 */ /* 0x000fe200078e00ff */
[----:B------:R-:W-:Y:S01]  /*10560*/  BAR.SYNC.DEFER_BLOCKING 0x0 ;  /* 0x0000000000007b1d */ /* 0x000fe20000010000 */
[----:B------:R-:W-:Y:S02]  /*10570*/  SHF.L.U64.HI R68, R244, 0x1, R245 ;  /* 0x00000001f4447819 */ /* 0x000fe400000102f5 */
[----:B------:R-:W-:Y:S01]  /*10580*/  IMAD R0, R0, c[0x0][0x208], RZ ;  /* 0x0000820000007a24 */ /* 0x000fe200078e02ff */
[----:B------:R-:W-:Y:S03]  /*10590*/  SHF.L.U32 R52, R244, 0x1, RZ ;  /* 0x00000001f4347819 */ /* 0x000fe600000006ff */
[----:B------:R-:W-:Y:S04]  /*105a0*/  IMAD R0, R240, c[0x0][0x20c], R0 ;  /* 0x00008300f0007a24 */ /* 0x000fe800078e0200 */
[----:B------:R-:W-:Y:S01]  /*105b0*/  IMAD.IADD R3, R3, 0x1, R0 ;  /* 0x0000000103037824 */ /* 0x000fe200078e0200 */
[----:B------:R-:W-:Y:S03]  /*105c0*/  SHF.R.S32.HI R0, RZ, 0x1f, R235 ;  /* 0x0000001fff007819 */ /* 0x000fe600000114eb */
[C---:B------:R-:W-:Y:S04]  /*105d0*/  IMAD.WIDE.U32 R2, R235.reuse, c[0x0][0x218], R2 ;  /* 0x00008600eb027a25 */ /* 0x040fe800078e0002 */
[----:B------:R-:W-:Y:S04]  /*105e0*/  IMAD R0, R0, c[0x0][0x218], RZ ;  /* 0x0000860000007a24 */ /* 0x000fe800078e02ff */
[----:B------:R-:W-:Y:S01]  /*105f0*/  IMAD R0, R235, c[0x0][0x21c], R0 ;  /* 0x00008700eb007a24 */ /* 0x000fe200078e0200 */
[----:B------:R1:W4:Y:S04]  /*10600*/  LDSM.16.M88.4 R80, [R198] ;  /* 0x00000000c650783b */ /* 0x0003280000000200 */
[----:B------:R1:W1:Y:S04]  /*10610*/  LDSM.16.M88.4 R76, [R198+0x2000] ;  /* 0x00200000c64c783b */ /* 0x0002680000000200 */
[----:B------:R1:W1:Y:S04]  /*10620*/  LDSM.16.M88.4 R16, [R95] ;  /* 0x000000005f10783b */ /* 0x0002680000000200 */
[----:B------:R1:W1:Y:S04]  /*10630*/  LDSM.16.M88.4 R32, [R95+0x800] ;  /* 0x000800005f20783b */ /* 0x0002680000000200 */
[----:B------:R1:W1:Y:S04]  /*10640*/  LDSM.16.M88.4 R48, [R95+0x1000] ;  /* 0x001000005f30783b */ /* 0x0002680000000200 */
[----:B------:R1:W1:Y:S04]  /*10650*/  LDSM.16.M88.4 R64, [R95+0x1800] ;  /* 0x001800005f40783b */ /* 0x0002680000000200 */
[----:B------:R1:W1:Y:S04]  /*10660*/  LDSM.16.M88.4 R160, [R95+0x2000] ;  /* 0x002000005fa0783b */ /* 0x0002680000000200 */
[----:B------:R1:W1:Y:S04]  /*10670*/  LDSM.16.M88.4 R164, [R201] ;  /* 0x00000000c9a4783b */ /* 0x0002680000000200 */
[----:B------:R1:W1:Y:S04]  /*10680*/  LDSM.16.M88.4 R172, [R201+0x2000] ;  /* 0x00200000c9ac783b */ /* 0x0002680000000200 */
[----:B------:R1:W1:Y:S04]  /*10690*/  LDSM.16.M88.4 R168, [R202] ;  /* 0x00000000caa8783b */ /* 0x0002680000000200 */
[----:B------:R1:W1:Y:S04]  /*106a0*/  LDSM.16.M88.4 R176, [R206] ;  /* 0x00000000ceb0783b */ /* 0x0002680000000200 */
[----:B------:R1:W1:Y:S04]  /*106b0*/  LDSM.16.M88.4 R180, [R205] ;  /* 0x00000000cdb4783b */ /* 0x0002680000000200 */
[----:B------:R1:W1:Y:S04]  /*106c0*/  LDSM.16.M88.4 R184, [R204] ;  /* 0x00000000ccb8783b */ /* 0x0002680000000200 */
[----:B------:R1:W1:Y:S01]  /*106d0*/  LDSM.16.M88.4 R188, [R203] ;  /* 0x00000000cbbc783b */ /* 0x0002620000000200 */
[----:B--2---:R-:W-:Y:S04]  /*106e0*/  IADD3 R2, P0, R6, R2, RZ ;  /* 0x0000000206027210 */ /* 0x004fe80007f1e0ff */
[----:B---3--:R-:W-:Y:S02]  /*106f0*/  IADD3.X R3, R4, R3, R0, P0, !PT ;  /* 0x0000000304037210 */ /* 0x008fe400007fe400 */
[C---:B------:R-:W-:Y:S04]  /*10700*/  LEA R0, P0, R2.reuse, c[0x0][0x1f8], 0x1 ;  /* 0x00007e0002007a11 */ /* 0x040fe800078008ff */
[----:B------:R-:W-:Y:S01]  /*10710*/  LEA.HI.X R56, R2, c[0x0][0x1fc], R3, 0x1, P0 ;  /* 0x00007f0002387a11 */ /* 0x000fe200000f0c03 */
[----:B------:R-:W-:-:S06]  /*10720*/  BRA.DIV ~URZ, `(.L_x_337) ;  /* 0x000091327f007947 */ /* 0x000fcc000b800000 */
[----:B-1--4-:R1:W2:Y:S02]  /*10730*/  SHFL.IDX PT, R58, R56, RZ, 0x181f ;  /* 0x00181fff383a7589 */ /* 0x0122a400000e0000 */
.L_x_430:
[-C--:B------:R-:W-:Y:S01]  /*10740*/  HMMA.16816.F32 R4, R80, R16.reuse, RZ ;  /* 0x000000105004723c */ /* 0x080fe200000018ff */
[----:B------:R-:W3:Y:S01]  /*10750*/  SHFL.IDX PT, R2, R0, RZ, 0x181f ;  /* 0x00181fff00027589 */ /* 0x000ee200000e0000 */
[----:B------:R-:W-:Y:S01]  /*10760*/  BSSY B0, `(.L_x_338) ;  /* 0x0000167000007945 */ /* 0x000fe20003800000 */
[----:B------:R-:W-:Y:S04]  /*10770*/  ISETP.GE.AND P0, PT, R244, c[0x0][0x1d4], PT ;  /* 0x00007500f4007a0c */ /* 0x000fe80003f06270 */
[----:B------:R-:W-:Y:S01]  /*10780*/  SEL R207, RZ, 0x10, P0 ;  /* 0x00000010ffcf7807 */ /* 0x000fe20000000000 */
[C---:B------:R-:W-:Y:S01]  /*10790*/  HMMA.16816.F32 R8, R76.reuse, R16, RZ ;  /* 0x000000104c08723c */ /* 0x040fe200000018ff */
[----:B------:R-:W4:Y:S07]  /*107a0*/  SHFL.IDX PT, R3, R0, 0x1, 0x181f ;  /* 0x00381f0000037f89 */ /* 0x000f2e00000e0000 */
[-C--:B------:R-:W-:Y:S01]  /*107b0*/  HMMA.16816.F32 R12, R76, R18.reuse, RZ ;  /* 0x000000124c0c723c */ /* 0x080fe200000018ff */
[----:B------:R-:W-:Y:S07]  /*107c0*/  SHFL.IDX PT, R53, R0, 0x2, 0x181f ;  /* 0x00581f0000357f89 */ /* 0x000fee00000e0000 */
[C---:B------:R-:W-:Y:S01]  /*107d0*/  HMMA.16816.F32 R16, R80.reuse, R18, RZ ;  /* 0x000000125010723c */ /* 0x040fe200000018ff */
[----:B------:R-:W-:Y:S07]  /*107e0*/  SHFL.IDX PT, R54, R0, 0x3, 0x181f ;  /* 0x00781f0000367f89 */ /* 0x000fee00000e0000 */
[-C--:B------:R-:W-:Y:S01]  /*107f0*/  HMMA.16816.F32 R20, R80, R32.reuse, RZ ;  /* 0x000000205014723c */ /* 0x080fe200000018ff */
[----:B------:R5:W-:Y:S07]  /*10800*/  SHFL.IDX PT, R55, R0, 0x4, 0x181f ;  /* 0x00981f0000377f89 */ /* 0x000bee00000e0000 */
[C---:B------:R-:W-:Y:S01]  /*10810*/  HMMA.16816.F32 R24, R76.reuse, R32, RZ ;  /* 0x000000204c18723c */ /* 0x040fe200000018ff */
[----:B------:R-:W1:Y:S07]  /*10820*/  SHFL.IDX PT, R57, R56, 0x1, 0x181f ;  /* 0x00381f0038397f89 */ /* 0x000e6e00000e0000 */
[-C--:B------:R-:W-:Y:S01]  /*10830*/  HMMA.16816.F32 R28, R76, R34.reuse, RZ ;  /* 0x000000224c1c723c */ /* 0x080fe200000018ff */
[----:B------:R-:W2:Y:S07]  /*10840*/  SHFL.IDX PT, R61, R56, 0x2, 0x181f ;  /* 0x00581f00383d7f89 */ /* 0x000eae00000e0000 */
[C---:B------:R-:W-:Y:S01]  /*10850*/  HMMA.16816.F32 R32, R80.reuse, R34, RZ ;  /* 0x000000225020723c */ /* 0x040fe200000018ff */
[----:B------:R-:W1:Y:S03]  /*10860*/  SHFL.IDX PT, R69, R56, 0x3, 0x181f ;  /* 0x00781f0038457f89 */ /* 0x000e6600000e0000 */
[----:B-----5:R-:W-:Y:S04]  /*10870*/  IADD3 R0, -R207, 0x10, RZ ;  /* 0x00000010cf007810 */ /* 0x020fe80007ffe1ff */
[-C--:B------:R-:W-:Y:S01]  /*10880*/  HMMA.16816.F32 R36, R80, R48.reuse, RZ ;  /* 0x000000305024723c */ /* 0x080fe200000018ff */
[----:B------:R-:W-:Y:S07]  /*10890*/  LOP3.LUT R0, R0, 0xf, RZ, 0xc0, !PT ;  /* 0x0000000f00007812 */ /* 0x000fee00078ec0ff */
[C---:B------:R-:W-:Y:S08]  /*108a0*/  HMMA.16816.F32 R40, R76.reuse, R48, RZ ;  /* 0x000000304c28723c */ /* 0x040ff000000018ff */
[-C--:B------:R-:W-:Y:S01]  /*108b0*/  HMMA.16816.F32 R44, R76, R50.reuse, RZ ;  /* 0x000000324c2c723c */ /* 0x080fe200000018ff */
[-C--:B---3--:R-:W-:Y:S03]  /*108c0*/  IADD3 R2, P4, R2, R52.reuse, RZ ;  /* 0x0000003402027210 */ /* 0x088fe60007f9e0ff */
[----:B----4-:R-:W-:Y:S02]  /*108d0*/  IADD3 R62, P3, R3, R52, RZ ;  /* 0x00000034033e7210 */ /* 0x010fe40007f7e0ff */
[-C--:B--2---:R-:W-:Y:S02]  /*108e0*/  IADD3.X R3, R58, R68.reuse, RZ, P4, !PT ;  /* 0x000000443a037210 */ /* 0x084fe400027fe4ff */
[----:B-1----:R-:W-:Y:S01]  /*108f0*/  IADD3.X R63, R57, R68, RZ, P3, !PT ;  /* 0x00000044393f7210 */ /* 0x002fe20001ffe4ff */
[C---:B------:R-:W-:Y:S02]  /*10900*/  HMMA.16816.F32 R48, R80.reuse, R50, RZ ;  /* 0x000000325030723c */ /* 0x040fe400000018ff */
[----:B------:R1:W-:Y:S01]  /*10910*/  LDGSTS.E.BYPASS.LTC128B.128 [R209+0x100], [R2.64], !P0 ;  /* 0x0010000002d17fae */ /* 0x0003e2000c101d48 */
[----:B------:R-:W-:Y:S02]  /*10920*/  IADD3 R60, P2, R53, R52, RZ ;  /* 0x00000034353c7210 */ /* 0x000fe40007f5e0ff */
[----:B------:R-:W-:Y:S02]  /*10930*/  IADD3 R72, P6, P5, R0, R55, R52 ;  /* 0x0000003700487210 */ /* 0x000fe40007dde034 */
[----:B------:R-:W-:Y:S02]  /*10940*/  IADD3.X R61, R61, R68, RZ, P2, !PT ;  /* 0x000000443d3d7210 */ /* 0x000fe400017fe4ff */
[----:B------:R-:W-:Y:S01]  /*10950*/  IADD3 R70, P1, R54, R52, RZ ;  /* 0x0000003436467210 */ /* 0x000fe20007f3e0ff */
[----:B------:R2:W-:Y:S01]  /*10960*/  LDGSTS.E.BYPASS.LTC128B.128 [R209+0x900], [R62.64], !P0 ;  /* 0x009000003ed17fae */ /* 0x0005e2000c101d48 */
[-C--:B------:R-:W-:Y:S02]  /*10970*/  HMMA.16816.F32 R52, R80, R64.reuse, RZ ;  /* 0x000000405034723c */ /* 0x080fe400000018ff */
[----:B------:R-:W-:Y:S02]  /*10980*/  IADD3.X R71, R69, R68, RZ, P1, !PT ;  /* 0x0000004445477210 */ /* 0x000fe40000ffe4ff */
[----:B------:R-:W-:Y:S03]  /*10990*/  ISETP.NE.U32.AND P1, PT, R207, RZ, PT ;  /* 0x000000ffcf00720c */ /* 0x000fe60003f25070 */
[----:B------:R3:W4:Y:S08]  /*109a0*/  SHFL.IDX PT, R0, R56, 0x4, 0x181f ;  /* 0x00981f0038007f89 */ /* 0x00073000000e0000 */
[----:B------:R2:W-:Y:S08]  /*109b0*/  LDGSTS.E.BYPASS.LTC128B.128 [R209+0x1100], [R60.64], !P0 ;  /* 0x011000003cd17fae */ /* 0x0005f0000c101d48 */
[----:B------:R5:W-:Y:S01]  /*109c0*/  LDGSTS.E.BYPASS.LTC128B.128 [R209+0x1900], [R70.64], !P0 ;  /* 0x0190000046d17fae */ /* 0x000be2000c101d48 */
[----:B------:R-:W-:Y:S01]  /*109d0*/  ISETP.GT.AND P0, PT, R241, R252, PT ;  /* 0x000000fcf100720c */ /* 0x000fe20003f04270 */
[C---:B---3--:R-:W-:Y:S02]  /*109e0*/  HMMA.16816.F32 R56, R76.reuse, R64, RZ ;  /* 0x000000404c38723c */ /* 0x048fe400000018ff */
[----:B----4-:R-:W-:Y:S05]  /*109f0*/  IADD3.X R73, RZ, R0, R68, P6, P5 ;  /* 0x00000000ff497210 */ /* 0x010fea00037ea444 */
[----:B------:R3:W-:Y:S01]  /*10a00*/  LDGSTS.E.BYPASS.LTC128B.128.ZFILL [R209+0x2100], [R72.64], P1 ;  /* 0x0210000048d17fae */ /* 0x0007e20008941d48 */
[-C--:B--2---:R-:W-:Y:S07]  /*10a10*/  HMMA.16816.F32 R60, R76, R66.reuse, RZ ;  /* 0x000000424c3c723c */ /* 0x084fee00000018ff */
[----:B------:R-:W0:Y:S01]  /*10a20*/  LDGDEPBAR ;  /* 0x00000000000079af */ /* 0x000e220000000000 */
[C---:B------:R-:W-:Y:S08]  /*10a30*/  HMMA.16816.F32 R64, R80.reuse, R66, RZ ;  /* 0x000000425040723c */ /* 0x040ff000000018ff */
[-C--:B-----5:R-:W-:Y:S08]  /*10a40*/  HMMA.16816.F32 R68, R80, R160.reuse, RZ ;  /* 0x000000a05044723c */ /* 0x0a0ff000000018ff */
[C---:B---3--:R-:W-:Y:S08]  /*10a50*/  HMMA.16816.F32 R72, R76.reuse, R160, RZ ;  /* 0x000000a04c48723c */ /* 0x048ff000000018ff */
        /* <DEDUP_REMOVED lines=26> */
[----:B------:R-:W5:Y:S07]  /*10c00*/  LDSM.16.M88.4 R172, [R197+0x1000] ;  /* 0x00100000c5ac783b */ /* 0x000f6e0000000200 */
[----:B------:R-:W-:Y:S01]  /*10c10*/  HMMA.16816.F32 R80, R164, R190, R80 ;  /* 0x000000bea450723c */ /* 0x000fe20000001850 */
[----:B------:R-:W1:Y:S07]  /*10c20*/  LDSM.16.M88.4 R164, [R197+0x1800] ;  /* 0x00180000c5a4783b */ /* 0x000e6e0000000200 */
[-C--:B--2---:R-:W-:Y:S08]  /*10c30*/  HMMA.16816.F32 R4, R160, R168.reuse, R4 ;  /* 0x000000a8a004723c */ /* 0x084ff00000001804 */
[C---:B---3--:R-:W-:Y:S08]  /*10c40*/  HMMA.16816.F32 R8, R176.reuse, R168, R8 ;  /* 0x000000a8b008723c */ /* 0x048ff00000001808 */
[-C--:B------:R-:W-:Y:S08]  /*10c50*/  HMMA.16816.F32 R12, R176, R170.reuse, R12 ;  /* 0x000000aab00c723c */ /* 0x080ff0000000180c */
[C---:B------:R-:W-:Y:S01]  /*10c60*/  HMMA.16816.F32 R16, R160.reuse, R170, R16 ;  /* 0x000000aaa010723c */ /* 0x040fe20000001810 */
[----:B------:R-:W2:Y:S07]  /*10c70*/  LDSM.16.M88.4 R168, [R197+0x2000] ;  /* 0x00200000c5a8783b */ /* 0x000eae0000000200 */
[-C--:B----4-:R-:W-:Y:S08]  /*10c80*/  HMMA.16816.F32 R20, R160, R180.reuse, R20 ;  /* 0x000000b4a014723c */ /* 0x090ff00000001814 */
[C---:B------:R-:W-:Y:S08]  /*10c90*/  HMMA.16816.F32 R24, R176.reuse, R180, R24 ;  /* 0x000000b4b018723c */ /* 0x040ff00000001818 */
[-C--:B------:R-:W-:Y:S08]  /*10ca0*/  HMMA.16816.F32 R28, R176, R182.reuse, R28 ;  /* 0x000000b6b01c723c */ /* 0x080ff0000000181c */
[C---:B------:R-:W-:Y:S01]  /*10cb0*/  HMMA.16816.F32 R32, R160.reuse, R182, R32 ;  /* 0x000000b6a020723c */ /* 0x040fe20000001820 */
[----:B------:R-:W3:Y:S07]  /*10cc0*/  LDSM.16.M88.4 R180, [R200] ;  /* 0x00000000c8b4783b */ /* 0x000eee0000000200 */
[-C--:B-----5:R-:W-:Y:S08]  /*10cd0*/  HMMA.16816.F32 R36, R160, R172.reuse, R36 ;  /* 0x000000aca024723c */ /* 0x0a0ff00000001824 */
[C---:B------:R-:W-:Y:S08]  /*10ce0*/  HMMA.16816.F32 R40, R176.reuse, R172, R40 ;  /* 0x000000acb028723c */ /* 0x040ff00000001828 */
[-C--:B------:R-:W-:Y:S08]  /*10cf0*/  HMMA.16816.F32 R44, R176, R174.reuse, R44 ;  /* 0x000000aeb02c723c */ /* 0x080ff0000000182c */
[C---:B------:R-:W-:Y:S01]  /*10d00*/  HMMA.16816.F32 R48, R160.reuse, R174, R48 ;  /* 0x000000aea030723c */ /* 0x040fe20000001830 */
[----:B------:R-:W4:Y:S07]  /*10d10*/  LDSM.16.M88.4 R172, [R200+0x2000] ;  /* 0x00200000c8ac783b */ /* 0x000f2e0000000200 */
[-C--:B-1----:R-:W-:Y:S08]  /*10d20*/  HMMA.16816.F32 R52, R160, R164.reuse, R52 ;  /* 0x000000a4a034723c */ /* 0x082ff00000001834 */
[C---:B------:R-:W-:Y:S08]  /*10d30*/  HMMA.16816.F32 R56, R176.reuse, R164, R56 ;  /* 0x000000a4b038723c */ /* 0x040ff00000001838 */
[-C--:B------:R-:W-:Y:S08]  /*10d40*/  HMMA.16816.F32 R60, R176, R166.reuse, R60 ;  /* 0x000000a6b03c723c */ /* 0x080ff0000000183c */
[C---:B------:R-:W-:Y:S08]  /*10d50*/  HMMA.16816.F32 R64, R160.reuse, R166, R64 ;  /* 0x000000a6a040723c */ /* 0x040ff00000001840 */
[-C--:B--2---:R-:W-:Y:S08]  /*10d60*/  HMMA.16816.F32 R68, R160, R168.reuse, R68 ;  /* 0x000000a8a044723c */ /* 0x084ff00000001844 */
[C---:B------:R-:W-:Y:S08]  /*10d70*/  HMMA.16816.F32 R72, R176.reuse, R168, R72 ;  /* 0x000000a8b048723c */ /* 0x040ff00000001848 */
[-C--:B------:R-:W-:Y:S08]  /*10d80*/  HMMA.16816.F32 R76, R176, R170.reuse, R76 ;  /* 0x000000aab04c723c */ /* 0x080ff0000000184c */
[----:B------:R-:W-:Y:S08]  /*10d90*/  HMMA.16816.F32 R80, R160, R170, R80 ;  /* 0x000000aaa050723c */ /* 0x000ff00000001850 */
[-C--:B---3--:R-:W-:Y:S08]  /*10da0*/  HMMA.16816.F32 R4, R180, R184.reuse, R4 ;  /* 0x000000b8b404723c */ /* 0x088ff00000001804 */
[C---:B----4-:R-:W-:Y:S08]  /*10db0*/  HMMA.16816.F32 R8, R172.reuse, R184, R8 ;  /* 0x000000b8ac08723c */ /* 0x050ff00000001808 */
[-C--:B------:R-:W-:Y:S08]  /*10dc0*/  HMMA.16816.F32 R12, R172, R186.reuse, R12 ;  /* 0x000000baac0c723c */ /* 0x080ff0000000180c */
[----:B------:R-:W-:Y:S01]  /*10dd0*/  FMUL.FTZ R0, R4, c[0x0][0x320] ;  /* 0x0000c80004007a20 */ /* 0x000fe20000410000 */
        /* <DEDUP_REMOVED lines=21> */
[C---:B------:R-:W-:Y:S01]  /*10f30*/  HMMA.16816.F32 R32, R180.reuse, R6, R32 ;  /* 0x00000006b420723c */ /* 0x040fe20000001820 */
[----:B------:R-:W2:Y:S07]  /*10f40*/  LDSM.16.M88.4 R4, [R194+0x1800] ;  /* 0x00180000c204783b */ /* 0x000eae0000000200 */
[----:B------:R-:W-:Y:S04]  /*10f50*/  FMUL.FTZ R3, R26, c[0x0][0x320] ;  /* 0x0000c8001a037a20 */ /* 0x000fe80000410000 */
[----:B------:R-:W-:Y:S01]  /*10f60*/  FMUL.FTZ R2, R27, c[0x0][0x320] ;  /* 0x0000c8001b027a20 */ /* 0x000fe20000410000 */
[----:B------:R-:W2:Y:S01]  /*10f70*/  MUFU.TANH R219, R3 ;  /* 0x0000000300db7308 */ /* 0x000ea20000002400 */
[----:B-----5:R-:W-:Y:S09]  /*10f80*/  FMUL.FTZ R0, R12, c[0x0][0x320] ;  /* 0x0000c8000c007a20 */ /* 0x020ff20000410000 */
[----:B------:R5:W2:Y:S10]  /*10f90*/  MUFU.TANH R223, R0 ;  /* 0x0000000000df7308 */ /* 0x000ab40000002400 */
[----:B------:R2:W2:Y:S01]  /*10fa0*/  MUFU.TANH R218, R2 ;  /* 0x0000000200da7308 */ /* 0x0004a20000002400 */
[-C--:B-1----:R-:W-:Y:S08]  /*10fb0*/  HMMA.16816.F32 R36, R180, R8.reuse, R36 ;  /* 0x00000008b424723c */ /* 0x082ff00000001824 */
[C---:B------:R-:W-:Y:S04]  /*10fc0*/  HMMA.16816.F32 R40, R172.reuse, R8, R40 ;  /* 0x00000008ac28723c */ /* 0x040fe80000001828 */
[----:B-----5:R-:W-:Y:S04]  /*10fd0*/  FMUL.FTZ R0, R13, c[0x0][0x320] ;  /* 0x0000c8000d007a20 */ /* 0x020fe80000410000 */
[-C--:B------:R-:W-:Y:S01]  /*10fe0*/  HMMA.16816.F32 R44, R172, R10.reuse, R44 ;  /* 0x0000000aac2c723c */ /* 0x080fe2000000182c */
[----:B------:R1:W1:Y:S07]  /*10ff0*/  MUFU.TANH R222, R0 ;  /* 0x0000000000de7308 */ /* 0x00026e0000002400 */
[C---:B------:R-:W-:Y:S01]  /*11000*/  HMMA.16816.F32 R48, R180.reuse, R10, R48 ;  /* 0x0000000ab430723c */ /* 0x040fe20000001830 */
[----:B------:R-:W5:Y:S01]  /*11010*/  LDSM.16.M88.4 R8, [R194+0x2000] ;  /* 0x00200000c208783b */ /* 0x000f620000000200 */
[----:B------:R-:W-:Y:S06]  /*11020*/  DEPBAR.LE SB0, 0x0 ;  /* 0x000080000000791a */ /* 0x000fec0000000000 */
[----:B------:R-:W-:Y:S01]  /*11030*/  FMUL.FTZ R3, R42, c[0x0][0x320] ;  /* 0x0000c8002a037a20 */ /* 0x000fe20000410000 */
[-C--:B--2---:R-:W-:Y:S03]  /*11040*/  HMMA.16816.F32 R52, R180, R4.reuse, R52 ;  /* 0x00000004b434723c */ /* 0x084fe60000001834 */
[----:B------:R-:W2:Y:S01]  /*11050*/  MUFU.TANH R184, R3 ;  /* 0x0000000300b87308 */ /* 0x000ea20000002400 */
[----:B------:R-:W-:Y:S01]  /*11060*/  BAR.SYNC.DEFER_BLOCKING 0x0 ;  /* 0x0000000000007b1d */ /* 0x000fe20000010000 */
[----:B------:R-:W-:Y:S02]  /*11070*/  FMUL.FTZ R2, R43, c[0x0][0x320] ;  /* 0x0000c8002b027a20 */ /* 0x000fe40000410000 */
[----:B-1----:R-:W-:Y:S01]  /*11080*/  FMUL.FTZ R0, R14, c[0x0][0x320] ;  /* 0x0000c8000e007a20 */ /* 0x002fe20000410000 */
[C---:B------:R-:W-:Y:S05]  /*11090*/  HMMA.16816.F32 R56, R172.reuse, R4, R56 ;  /* 0x00000004ac38723c */ /* 0x040fea0000001838 */
[----:B------:R1:W1:Y:S03]  /*110a0*/  MUFU.TANH R228, R0 ;  /* 0x0000000000e47308 */ /* 0x0002660000002400 */
[-C--:B------:R-:W-:Y:S07]  /*110b0*/  HMMA.16816.F32 R60, R172, R6.reuse, R60 ;  /* 0x00000006ac3c723c */ /* 0x080fee000000183c */
[----:B------:R2:W2:Y:S01]  /*110c0*/  MUFU.TANH R179, R2 ;  /* 0x0000000200b37308 */ /* 0x0004a20000002400 */
[C---:B------:R-:W-:Y:S08]  /*110d0*/  HMMA.16816.F32 R64, R180.reuse, R6, R64 ;  /* 0x00000006b440723c */ /* 0x040ff00000001840 */
[-C--:B-----5:R-:W-:Y:S04]  /*110e0*/  HMMA.16816.F32 R68, R180, R8.reuse, R68 ;  /* 0x00000008b444723c */ /* 0x0a0fe80000001844 */
[----:B-1----:R-:W-:Y:S02]  /*110f0*/  FMUL.FTZ R0, R15, c[0x0][0x320] ;  /* 0x0000c8000f007a20 */ /* 0x002fe40000410000 */
[----:B------:R-:W-:Y:S02]  /*11100*/  FMUL.FTZ R3, R58, c[0x0][0x320] ;  /* 0x0000c8003a037a20 */ /* 0x000fe40000410000 */
[----:B------:R1:W1:Y:S01]  /*11110*/  MUFU.TANH R227, R0 ;  /* 0x0000000000e37308 */ /* 0x0002620000002400 */
[C---:B------:R-:W-:Y:S04]  /*11120*/  HMMA.16816.F32 R72, R172.reuse, R8, R72 ;  /* 0x00000008ac48723c */ /* 0x040fe80000001848 */
[----:B--2---:R-:W-:Y:S04]  /*11130*/  FMUL.FTZ R2, R59, c[0x0][0x320] ;  /* 0x0000c8003b027a20 */ /* 0x004fe80000410000 */
[-C--:B------:R-:W-:Y:S01]  /*11140*/  HMMA.16816.F32 R76, R172, R10.reuse, R76 ;  /* 0x0000000aac4c723c */ /* 0x080fe2000000184c */
[----:B------:R-:W2:Y:S07]  /*11150*/  MUFU.TANH R43, R2 ;  /* 0x00000002002b7308 */ /* 0x000eae0000002400 */
        /* <DEDUP_REMOVED lines=52> */
[----:B------:R-:W1:Y:S10]  /*114a0*/  MUFU.TANH R45, R3 ;  /* 0x00000003002d7308 */ /* 0x000e740000002400 */
[----:B------:R5:W1:Y:S02]  /*114b0*/  MUFU.TANH R162, R0 ;  /* 0x0000000000a27308 */ /* 0x000a640000002400 */
[----:B-----5:R-:W-:Y:S08]  /*114c0*/  FMUL.FTZ R0, R46, c[0x0][0x320] ;  /* 0x0000c8002e007a20 */ /* 0x020ff00000410000 */
        /* <DEDUP_REMOVED lines=70> */
[----:B------:R1:W1:Y:S01]  /*11930*/  MUFU.TANH R12, R0 ;  /* 0x00000000000c7308 */ /* 0x0002620000002400 */
[----:B------:R-:W-:-:S05]  /*11940*/  @!P0 BRA `(.L_x_339) ;  /* 0x0000048000008947 */ /* 0x000fca0003800000 */
[----:B-1234-:R-:W-:Y:S01]  /*11950*/  IMAD.MOV.U32 R0, RZ, RZ, 0x1 ;  /* 0x00000001ff007424 */ /* 0x01efe200078e00ff */
[----:B------:R-:W2:Y:S01]  /*11960*/  LDL R234, [R1+0x24] ;  /* 0x0000240001ea7983 */ /* 0x000ea20000100800 */
[----:B------:R-:W-:Y:S01]  /*11970*/  IMAD.MOV.U32 R235, RZ, RZ, RZ ;  /* 0x000000ffffeb7224 */ /* 0x000fe200078e00ff */
[----:B------:R-:W-:Y:S01]  /*11980*/  ISETP.GT.AND P0, PT, R251, 0x4f, PT ;  /* 0x0000004ffb00780c */ /* 0x000fe20003f04270 */
[----:B------:R-:W-:Y:S01]  /*11990*/  IMAD.SHL.U32 R5, R244, 0x2, RZ ;  /* 0x00000002f4057824 */ /* 0x000fe200078e00ff */
[----:B------:R-:W3:Y:S01]  /*119a0*/  LDL.64 R236, [R1+0x18] ;  /* 0x0000180001ec7983 */ /* 0x000ee20000100a00 */
[----:B------:R-:W-:Y:S02]  /*119b0*/  ISETP.NE.AND P1, PT, R0, c[0x0][0x2b8], PT ;  /* 0x0000ae0000007a0c */ /* 0x000fe40003f25270 */
[----:B------:R-:W-:Y:S03]  /*119c0*/  SHF.L.U64.HI R6, R244, 0x1, R245 ;  /* 0x00000001f4067819 */ /* 0x000fe600000102f5 */
[----:B------:R-:W4:Y:S04]  /*119d0*/  LDL R231, [R1+0x20] ;  /* 0x0000200001e77983 */ /* 0x000f280000100800 */
[----:B------:R-:W5:Y:S06]  /*119e0*/  LDL.64 R232, [R1+0x10] ;  /* 0x0000100001e87983 */ /* 0x000f6c0000100a00 */
[----:B------:R-:W4:Y:S01]  /*119f0*/  LDL R230, [R1+0xc] ;  /* 0x00000c0001e67983 */ /* 0x000f220000100800 */
[----:B--2---:R-:W-:Y:S05]  /*11a00*/  IMAD R2, R241, 0x50, R234 ;  /* 0x00000050f1027824 */ /* 0x004fea00078e02ea */
[----:B------:R-:W-:Y:S05]  /*11a10*/  IADD3 R2, R2, -0x50, R251 ;  /* 0xffffffb002027810 */ /* 0x000fea0007ffe0fb */
[----:B------:R-:W-:Y:S04]  /*11a20*/  @P1 IMAD.HI.U32 R3, R2, c[0x0][0x2bc], RZ ;  /* 0x0000af0002031a27 */ /* 0x000fe800078e00ff */
[----:B------:R-:W-:Y:S01]  /*11a30*/  IMAD.MOV.U32 R0, RZ, RZ, R2 ;  /* 0x000000ffff007224 */ /* 0x000fe200078e0002 */
[----:B------:R-:W-:Y:S04]  /*11a40*/  @P1 SHF.R.U32.HI R0, RZ, c[0x0][0x2c0], R3 ;  /* 0x0000b000ff001a19 */ /* 0x000fe80000011603 */
[C---:B---3--:R-:W-:Y:S01]  /*11a50*/  @!P0 IADD3 R3, P1, R0.reuse, R236, RZ ;  /* 0x000000ec00038210 */ /* 0x048fe20007f3e0ff */
[----:B------:R-:W-:Y:S03]  /*11a60*/  IMAD.MOV R4, RZ, RZ, -R0 ;  /* 0x000000ffff047224 */ /* 0x000fe600078e0a00 */
[----:B----4-:R-:W-:Y:S01]  /*11a70*/  @!P0 LEA.HI.X.SX32 R0, R0, R231, 0x1, P1 ;  /* 0x000000e700008211 */ /* 0x010fe200008f0eff */
[----:B------:R-:W-:Y:S01]  /*11a80*/  IMAD R240, R4, c[0x0][0x2b8], R2 ;  /* 0x0000ae0004f07a24 */ /* 0x000fe200078e0202 */
[C---:B------:R-:W-:Y:S04]  /*11a90*/  @!P0 LEA R2, P1, R3.reuse, c[0x0][0x2a0], 0x2 ;  /* 0x0000a80003028a11 */ /* 0x040fe800078210ff */
[----:B------:R-:W-:Y:S02]  /*11aa0*/  @!P0 LEA.HI.X R3, R3, c[0x0][0x2a4], R0, 0x2, P1 ;  /* 0x0000a90003038a11 */ /* 0x000fe400008f1400 */
        /* <DEDUP_REMOVED lines=9> */
[----:B-----5:R-:W-:Y:S03]  /*11b40*/  IADD3 R2, P0, R232, R2, RZ ;  /* 0x00000002e8027210 */ /* 0x020fe60007f1e0ff */
[----:B------:R-:W-:Y:S05]  /*11b50*/  IMAD R0, R235, c[0x0][0x1f4], R0 ;  /* 0x00007d00eb007a24 */ /* 0x000fea00078e0200 */
[----:B------:R-:W-:Y:S02]  /*11b60*/  IADD3.X R3, R230, R3, R0, P0, !PT ;  /* 0x00000003e6037210 */ /* 0x000fe400007fe400 */
[C---:B------:R-:W-:Y:S04]  /*11b70*/  LEA R0, P0, R2.reuse, c[0x0][0x1c8], 0x1 ;  /* 0x0000720002007a11 */ /* 0x040fe800078008ff */
[----:B------:R-:W-:Y:S01]  /*11b80*/  LEA.HI.X R4, R2, c[0x0][0x1cc], R3, 0x1, P0 ;  /* 0x0000730002047a11 */ /* 0x000fe200000f0c03 */
[----:B------:R-:W-:-:S06]  /*11b90*/  BRA.DIV ~URZ, `(.L_x_340) ;  /* 0x00007d127f007947 */ /* 0x000fcc000b800000 */
[----:B------:R1:W2:Y:S02]  /*11ba0*/  SHFL.IDX PT, R7, R4, RZ, 0x181f ;  /* 0x00181fff04077589 */ /* 0x0002a400000e0000 */
.L_x_431:
[----:B------:R-:W-:-:S05]  /*11bb0*/  BRA.DIV ~URZ, `(.L_x_341) ;  /* 0x00007d627f007947 */ /* 0x000fca000b800000 */
[----:B------:R-:W3:Y:S01]  /*11bc0*/  SHFL.IDX PT, R3, R0, RZ, 0x181f ;  /* 0x00181fff00037589 */ /* 0x000ee200000e0000 */
[C---:B------:R-:W-:Y:S02]  /*11bd0*/  IADD3 R2, -R207.reuse, 0x10, RZ ;  /* 0x00000010cf027810 */ /* 0x040fe40007ffe1ff */
[----:B------:R-:W-:Y:S02]  /*11be0*/  ISETP.NE.U32.AND P2, PT, R207, RZ, PT ;  /* 0x000000ffcf00720c */ /* 0x000fe40003f45070 */
[----:B------:R-:W-:Y:S04]  /*11bf0*/  LOP3.LUT R2, R2, 0xf, RZ, 0xc0, !PT ;  /* 0x0000000f02027812 */ /* 0x000fe800078ec0ff */
[C-C-:B---3--:R-:W-:Y:S02]  /*11c00*/  IADD3 R8, P1, P0, R2.reuse, R3, R5.reuse ;  /* 0x0000000302087210 */ /* 0x148fe4000783e005 */
[----:B------:R-:W3:Y:S02]  /*11c10*/  SHFL.IDX PT, R3, R0, 0x1, 0x181f ;  /* 0x00381f0000037f89 */ /* 0x000ee400000e0000 */
[--C-:B--2---:R-:W-:Y:S02]  /*11c20*/  IADD3.X R9, RZ, R7, R6.reuse, P1, P0 ;  /* 0x00000007ff097210 */ /* 0x104fe40000fe0406 */
[----:B------:R-:W2:Y:S04]  /*11c30*/  SHFL.IDX PT, R7, R4, 0x1, 0x181f ;  /* 0x00381f0004077f89 */ /* 0x000ea800000e0000 */
[----:B------:R3:W-:Y:S02]  /*11c40*/  LDGSTS.E.BYPASS.LTC128B.128.ZFILL [R209+0x2900], [R8.64], P2 ;  /* 0x0290000008d17fae */ /* 0x0007e40009141d48 */
        /* <DEDUP_REMOVED lines=9> */
[----:B------:R4:W-:Y:S04]  /*11ce0*/  LDGSTS.E.BYPASS.LTC128B.128.ZFILL [R209+0x3900], [R8.64], P2 ;  /* 0x0390000008d17fae */ /* 0x0009e80009141d48 */
[----:B-1----:R-:W1:Y:S04]  /*11cf0*/  SHFL.IDX PT, R4, R4, 0x4, 0x181f ;  /* 0x00981f0004047f89 */ /* 0x002e6800000e0000 */
[----:B------:R-:W1:Y:S01]  /*11d00*/  SHFL.IDX PT, R0, R0, 0x4, 0x181f ;  /* 0x00981f0000007f89 */ /* 0x000e6200000e0000 */
[----:B---3--:R-:W-:Y:S04]  /*11d10*/  IADD3 R2, P1, P0, R2, R3, R5 ;  /* 0x0000000302027210 */ /* 0x008fe8000783e005 */
[----:B--2---:R-:W-:Y:S05]  /*11d20*/  IADD3.X R3, RZ, R7, R6, P1, P0 ;  /* 0x00000007ff037210 */ /* 0x004fea0000fe0406 */
[----:B------:R4:W-:Y:S04]  /*11d30*/  LDGSTS.E.BYPASS.LTC128B.128.ZFILL [R209+0x4100], [R2.64], P2 ;  /* 0x0410000002d17fae */ /* 0x0009e80009141d48 */
.L_x_432:
[C---:B----4-:R-:W-:Y:S02]  /*11d40*/  IADD3 R2, -R207.reuse, 0x10, RZ ;  /* 0x00000010cf027810 */ /* 0x050fe40007ffe1ff */
        /* <DEDUP_REMOVED lines=8> */
.L_x_339:
[----:B--234-:R-:W-:Y:S05]  /*11dd0*/  BSYNC B0 ;  /* 0x0000000000007941 */ /* 0x01cfea0003800000 */
.L_x_338:
        /* <DEDUP_REMOVED lines=82> */
[----:B------:R-:W1:Y:S02]  /*12300*/  SHFL.BFLY PT, R0, R4, 0x2, 0x1f ;  /* 0x0c401f0004007f89 */ /* 0x000e6400000e0000 */
[----:B-1----:R-:W-:Y:S05]  /*12310*/  FMNMX.FTZ R0, R4, R0, !PT ;  /* 0x0000000004007209 */ /* 0x002fea0007810000 */
[----:B------:R-:W1:Y:S02]  /*12320*/  SHFL.BFLY PT, R2, R0, 0x1, 0x1f ;  /* 0x0c201f0000027f89 */ /* 0x000e6400000e0000 */
[----:B-1----:R-:W-:Y:S02]  /*12330*/  FMNMX.FTZ R71, R0, R2, !PT ;  /* 0x0000000200477209 */ /* 0x002fe40007810000 */
        /* <DEDUP_REMOVED lines=10> */
[----:B------:R1:W2:Y:S02]  /*123e0*/  SHFL.BFLY PT, R0, R4, 0x1, 0x1f ;  /* 0x0c201f0004007f89 */ /* 0x0002a400000e0000 */
.L_x_433:
[C---:B------:R-:W-:Y:S01]  /*123f0*/  FMUL.FTZ R2, R71.reuse, c[0x0][0x2d0] ;  /* 0x0000b40047027a20 */ /* 0x040fe20000410000 */
[----:B--2---:R-:W-:Y:S01]  /*12400*/  FMNMX.FTZ R68, R0, R4, !PT ;  /* 0x0000000400447209 */ /* 0x004fe20007810000 */
[----:B------:R-:W-:Y:S01]  /*12410*/  FADD.FTZ R0, -R71, R89 ;  /* 0x0000005947007221 */ /* 0x000fe20000010100 */
[----:B------:R-:W-:Y:S01]  /*12420*/  WARPSYNC 0xffffffff ;  /* 0xffffffff00007948 */ /* 0x000fe20003800000 */
[--C-:B------:R-:W-:Y:S01]  /*12430*/  FFMA.FTZ R3, R217, c[0x0][0x2d0], -R2.reuse ;  /* 0x0000b400d9037a23 */ /* 0x100fe20000010802 */
[----:B------:R-:W-:Y:S01]  /*12440*/  LDSM.16.MT88.4 R52, [R193] ;  /* 0x00000000c134783b */ /* 0x000fe20000004200 */
[----:B------:R-:W-:Y:S01]  /*12450*/  FMUL.FTZ R0, R0, c[0x0][0x2d0] ;  /* 0x0000b40000007a20 */ /* 0x000fe20000410000 */
[----:B------:R-:W-:Y:S01]  /*12460*/  ISETP.GT.AND P0, PT, R241, R252, PT ;  /* 0x000000fcf100720c */ /* 0x000fe20003f04270 */
[--C-:B-1----:R-:W-:Y:S02]  /*12470*/  FFMA.FTZ R4, R215, c[0x0][0x2d0], -R2.reuse ;  /* 0x0000b400d7047a23 */ /* 0x102fe40000010802 */
[----:B------:R-:W-:Y:S01]  /*12480*/  MUFU.EX2 R65, R0 ;  /* 0x0000000000417308 */ /* 0x000fe20000000800 */
[--C-:B------:R-:W-:Y:S02]  /*12490*/  FFMA.FTZ R180, R38, c[0x0][0x2d0], -R2.reuse ;  /* 0x0000b40026b47a23 */ /* 0x100fe40000010802 */
[--C-:B------:R-:W-:Y:S01]  /*124a0*/  FFMA.FTZ R183, R161, c[0x0][0x2d0], -R2.reuse ;  /* 0x0000b400a1b77a23 */ /* 0x100fe20000010802 */
[----:B------:R-:W-:Y:S01]  /*124b0*/  LDSM.16.MT88.4 R80, [R195] ;  /* 0x00000000c350783b */ /* 0x000fe20000004200 */
[--C-:B------:R-:W-:Y:S02]  /*124c0*/  FFMA.FTZ R182, R160, c[0x0][0x2d0], -R2.reuse ;  /* 0x0000b400a0b67a23 */ /* 0x100fe40000010802 */
[--C-:B------:R-:W-:Y:S02]  /*124d0*/  FFMA.FTZ R181, R40, c[0x0][0x2d0], -R2.reuse ;  /* 0x0000b40028b57a23 */ /* 0x100fe40000010802 */
[--C-:B------:R-:W-:Y:S01]  /*124e0*/  FFMA.FTZ R231, R20, c[0x0][0x2d0], -R2.reuse ;  /* 0x0000b40014e77a23 */ /* 0x100fe20000010802 */
[----:B------:R-:W-:Y:S01]  /*124f0*/  MUFU.EX2 R3, R3 ;  /* 0x0000000300037308 */ /* 0x000fe20000000800 */
[--C-:B------:R-:W-:Y:S02]  /*12500*/  FFMA.FTZ R6, R186, c[0x0][0x2d0], -R2.reuse ;  /* 0x0000b400ba067a23 */ /* 0x100fe40000010802 */
[--C-:B------:R-:W-:Y:S02]  /*12510*/  FFMA.FTZ R7, R185, c[0x0][0x2d0], -R2.reuse ;  /* 0x0000b400b9077a23 */ /* 0x100fe40000010802 */
        /* <DEDUP_REMOVED lines=12> */
[----:B------:R-:W-:Y:S05]  /*125e0*/  FFMA.FTZ R238, R10, c[0x0][0x2d0], -R2 ;  /* 0x0000b4000aee7a23 */ /* 0x000fea0000010802 */
[----:B------:R-:W-:Y:S10]  /*125f0*/  MUFU.EX2 R2, R4 ;  /* 0x0000000400027308 */ /* 0x000ff40000000800 */
[----:B------:R-:W1:Y:S02]  /*12600*/  MUFU.EX2 R10, R6 ;  /* 0x00000006000a7308 */ /* 0x000e640000000800 */
[----:B-1----:R-:W-:Y:S01]  /*12610*/  F2FP.PACK_AB R74, R9, R10 ;  /* 0x0000000a094a723e */ /* 0x002fe200000000ff */
[----:B------:R-:W-:Y:S01]  /*12620*/  FFMA.FTZ R0, R65, R239, R2 ;  /* 0x000000ef41007223 */ /* 0x000fe20000010002 */
[C---:B------:R-:W-:Y:S01]  /*12630*/  F2FP.PACK_AB R72, R3.reuse, R2 ;  /* 0x000000020348723e */ /* 0x040fe200000000ff */
[C---:B------:R-:W-:Y:S02]  /*12640*/  FMUL.FTZ R2, R70.reuse, c[0x0][0x2d0] ;  /* 0x0000b40046027a20 */ /* 0x040fe40000410000 */
[----:B------:R-:W-:Y:S02]  /*12650*/  FADD.FTZ R8, R3, R0 ;  /* 0x0000000003087221 */ /* 0x000fe40000010000 */
[----:B------:R-:W-:Y:S02]  /*12660*/  FADD.FTZ R0, -R70, R90 ;  /* 0x0000005a46007221 */ /* 0x000fe40000010100 */
[----:B------:R-:W-:Y:S01]  /*12670*/  MUFU.EX2 R90, R185 ;  /* 0x000000b9005a7308 */ /* 0x000fe20000000800 */
[--C-:B------:R-:W-:Y:S02]  /*12680*/  FFMA.FTZ R5, R220, c[0x0][0x2d0], -R2.reuse ;  /* 0x0000b400dc057a23 */ /* 0x100fe40000010802 */
[----:B------:R-:W-:Y:S02]  /*12690*/  FMUL.FTZ R0, R0, c[0x0][0x2d0] ;  /* 0x0000b40000007a20 */ /* 0x000fe40000410000 */
[--C-:B------:R-:W-:Y:S02]  /*126a0*/  FFMA.FTZ R20, R211, c[0x0][0x2d0], -R2.reuse ;  /* 0x0000b400d3147a23 */ /* 0x100fe40000010802 */
[--C-:B------:R-:W-:Y:S02]  /*126b0*/  FFMA.FTZ R217, R37, c[0x0][0x2d0], -R2.reuse ;  /* 0x0000b40025d97a23 */ /* 0x100fe40000010802 */
[C---:B------:R-:W-:Y:S01]  /*126c0*/  FMUL.FTZ R48, R65.reuse, R148 ;  /* 0x0000009441307220 */ /* 0x040fe20000410000 */
[----:B------:R-:W-:Y:S01]  /*126d0*/  MUFU.EX2 R3, R0 ;  /* 0x0000000000037308 */ /* 0x000fe20000000800 */
[----:B------:R-:W-:Y:S02]  /*126e0*/  FMUL.FTZ R49, R65, R149 ;  /* 0x0000009541317220 */ /* 0x000fe40000410000 */
[--C-:B------:R-:W-:Y:S02]  /*126f0*/  FFMA.FTZ R32, R210, c[0x0][0x2d0], -R2.reuse ;  /* 0x0000b400d2207a23 */ /* 0x100fe40000010802 */
[--C-:B------:R-:W-:Y:S02]  /*12700*/  FFMA.FTZ R170, R189, c[0x0][0x2d0], -R2.reuse ;  /* 0x0000b400bdaa7a23 */ /* 0x100fe40000010802 */
[--C-:B------:R-:W-:Y:S02]  /*12710*/  FFMA.FTZ R220, R23, c[0x0][0x2d0], -R2.reuse ;  /* 0x0000b40017dc7a23 */ /* 0x100fe40000010802 */
[--C-:B------:R-:W-:Y:S01]  /*12720*/  FFMA.FTZ R4, R221, c[0x0][0x2d0], -R2.reuse ;  /* 0x0000b400dd047a23 */ /* 0x100fe20000010802 */
[----:B------:R-:W1:Y:S01]  /*12730*/  MUFU.EX2 R5, R5 ;  /* 0x0000000500057308 */ /* 0x000e620000000800 */
[--C-:B------:R-:W-:Y:S02]  /*12740*/  FFMA.FTZ R166, R166, c[0x0][0x2d0], -R2.reuse ;  /* 0x0000b400a6a67a23 */ /* 0x100fe40000010802 */
        /* <DEDUP_REMOVED lines=11> */
[----:B------:R-:W-:Y:S02]  /*12800*/  FFMA.FTZ R242, R12, c[0x0][0x2d0], -R2 ;  /* 0x0000b4000cf27a23 */ /* 0x000fe40000010802 */
[----:B------:R-:W2:Y:S01]  /*12810*/  MUFU.EX2 R2, R4 ;  /* 0x0000000400027308 */ /* 0x000ea20000000800 */
[C---:B-1----:R-:W-:Y:S02]  /*12820*/  FFMA.FTZ R0, R3.reuse, R243, R5 ;  /* 0x000000f303007223 */ /* 0x042fe40000010005 */
[C---:B------:R-:W-:Y:S02]  /*12830*/  FMUL.FTZ R50, R3.reuse, R150 ;  /* 0x0000009603327220 */ /* 0x040fe40000410000 */
[----:B------:R-:W-:Y:S02]  /*12840*/  FMUL.FTZ R51, R3, R151 ;  /* 0x0000009703337220 */ /* 0x000fe40000410000 */
[----:B------:R-:W-:Y:S01]  /*12850*/  LDSM.16.MT88.4 R148, [R193+0x2000] ;  /* 0x00200000c194783b */ /* 0x000fe20000004200 */
[C---:B--2---:R-:W-:Y:S01]  /*12860*/  FADD.FTZ R33, R2.reuse, R0 ;  /* 0x0000000002217221 */ /* 0x044fe20000010000 */
[----:B------:R-:W-:Y:S01]  /*12870*/  F2FP.PACK_AB R73, R2, R5 ;  /* 0x000000050249723e */ /* 0x000fe200000000ff */
[C---:B------:R-:W-:Y:S02]  /*12880*/  FADD.FTZ R0, -R69.reuse, R91 ;  /* 0x0000005b45007221 */ /* 0x040fe40000010100 */
[----:B------:R-:W-:Y:S01]  /*12890*/  MUFU.EX2 R91, R186 ;  /* 0x000000ba005b7308 */ /* 0x000fe20000000800 */
[----:B------:R-:W-:Y:S02]  /*128a0*/  FMUL.FTZ R4, R69, c[0x0][0x2d0] ;  /* 0x0000b40045047a20 */ /* 0x000fe40000410000 */
[----:B------:R-:W-:Y:S02]  /*128b0*/  FMUL.FTZ R0, R0, c[0x0][0x2d0] ;  /* 0x0000b40000007a20 */ /* 0x000fe40000410000 */
[--C-:B------:R-:W-:Y:S02]  /*128c0*/  FFMA.FTZ R189, R36, c[0x0][0x2d0], -R4.reuse ;  /* 0x0000b40024bd7a23 */ /* 0x100fe40000010804 */
[--C-:B------:R-:W-:Y:S02]  /*128d0*/  FFMA.FTZ R5, R224, c[0x0][0x2d0], -R4.reuse ;  /* 0x0000b400e0057a23 */ /* 0x100fe40000010804 */
[--C-:B------:R-:W-:Y:S01]  /*128e0*/  FFMA.FTZ R6, R225, c[0x0][0x2d0], -R4.reuse ;  /* 0x0000b400e1067a23 */ /* 0x100fe20000010804 */
[----:B------:R1:W-:Y:S01]  /*128f0*/  MUFU.EX2 R2, R0 ;  /* 0x0000000000027308 */ /* 0x0003e20000000800 */
[--C-:B------:R-:W-:Y:S02]  /*12900*/  FFMA.FTZ R19, R223, c[0x0][0x2d0], -R4.reuse ;  /* 0x0000b400df137a23 */ /* 0x100fe40000010804 */
[--C-:B------:R-:W-:Y:S02]  /*12910*/  FFMA.FTZ R18, R222, c[0x0][0x2d0], -R4.reuse ;  /* 0x0000b400de127a23 */ /* 0x100fe40000010804 */
[--C-:B------:R-:W-:Y:S02]  /*12920*/  FFMA.FTZ R64, R190, c[0x0][0x2d0], -R4.reuse ;  /* 0x0000b400be407a23 */ /* 0x100fe40000010804 */
[--C-:B------:R-:W-:Y:S02]  /*12930*/  FFMA.FTZ R190, R39, c[0x0][0x2d0], -R4.reuse ;  /* 0x0000b40027be7a23 */ /* 0x100fe40000010804 */
[----:B------:R-:W-:Y:S01]  /*12940*/  LDSM.16.MT88.4 R36, [R196] ;  /* 0x00000000c424783b */ /* 0x000fe20000004200 */
[----:B------:R2:W-:Y:S01]  /*12950*/  MUFU.EX2 R23, R5 ;  /* 0x0000000500177308 */ /* 0x0005e20000000800 */
[--C-:B------:R-:W-:Y:S02]  /*12960*/  FFMA.FTZ R223, R22, c[0x0][0x2d0], -R4.reuse ;  /* 0x0000b40016df7a23 */ /* 0x100fe40000010804 */
[--C-:B------:R-:W-:Y:S02]  /*12970*/  FFMA.FTZ R160, R216, c[0x0][0x2d0], -R4.reuse ;  /* 0x0000b400d8a07a23 */ /* 0x100fe40000010804 */
[--C-:B------:R-:W-:Y:S02]  /*12980*/  FFMA.FTZ R67, R212, c[0x0][0x2d0], -R4.reuse ;  /* 0x0000b400d4437a23 */ /* 0x100fe40000010804 */
[--C-:B------:R-:W-:Y:S02]  /*12990*/  FFMA.FTZ R66, R191, c[0x0][0x2d0], -R4.reuse ;  /* 0x0000b400bf427a23 */ /* 0x100fe40000010804 */
[--C-:B------:R-:W-:Y:S01]  /*129a0*/  FFMA.FTZ R172, R178, c[0x0][0x2d0], -R4.reuse ;  /* 0x0000b400b2ac7a23 */ /* 0x100fe20000010804 */
[----:B------:R-:W3:Y:S01]  /*129b0*/  MUFU.EX2 R22, R6 ;  /* 0x0000000600167308 */ /* 0x000ee20000000800 */
[--C-:B------:R-:W-:Y:S02]  /*129c0*/  FFMA.FTZ R176, R176, c[0x0][0x2d0], -R4.reuse ;  /* 0x0000b400b0b07a23 */ /* 0x100fe40000010804 */
[----:B------:R-:W-:Y:S02]  /*129d0*/  FFMA.FTZ R177, R163, c[0x0][0x2d0], -R4 ;  /* 0x0000b400a3b17a23 */ /* 0x000fe40000010804 */
[----:B-1----:R-:W-:Y:S02]  /*129e0*/  FADD.FTZ R0, -R68, R92 ;  /* 0x0000005c44007221 */ /* 0x002fe40000010100 */
[--C-:B------:R-:W-:Y:S02]  /*129f0*/  FFMA.FTZ R188, R162, c[0x0][0x2d0], -R4.reuse ;  /* 0x0000b400a2bc7a23 */ /* 0x100fe40000010804 */
[--C-:B------:R-:W-:Y:S01]  /*12a00*/  FFMA.FTZ R191, R44, c[0x0][0x2d0], -R4.reuse ;  /* 0x0000b4002cbf7a23 */ /* 0x100fe20000010804 */
[----:B------:R-:W-:Y:S01]  /*12a10*/  MUFU.EX2 R243, R64 ;  /* 0x0000004000f37308 */ /* 0x000fe20000000800 */
[--C-:B------:R-:W-:Y:S02]  /*12a20*/  FFMA.FTZ R178, R31, c[0x0][0x2d0], -R4.reuse ;  /* 0x0000b4001fb27a23 */ /* 0x100fe40000010804 */
[--C-:B------:R-:W-:Y:S02]  /*12a30*/  FFMA.FTZ R222, R24, c[0x0][0x2d0], -R4.reuse ;  /* 0x0000b40018de7a23 */ /* 0x100fe40000010804 */
[--C-:B------:R-:W-:Y:S02]  /*12a40*/  FFMA.FTZ R224, R17, c[0x0][0x2d0], -R4.reuse ;  /* 0x0000b40011e07a23 */ /* 0x100fe40000010804 */
[----:B------:R-:W-:Y:S02]  /*12a50*/  FFMA.FTZ R225, R14, c[0x0][0x2d0], -R4 ;  /* 0x0000b4000ee17a23 */ /* 0x000fe40000010804 */
[----:B------:R-:W-:Y:S01]  /*12a60*/  FMUL.FTZ R4, R68, c[0x0][0x2d0] ;  /* 0x0000b40044047a20 */ /* 0x000fe20000410000 */
[----:B------:R-:W-:Y:S01]  /*12a70*/  MUFU.EX2 R186, R173 ;  /* 0x000000ad00ba7308 */ /* 0x000fe20000000800 */
[----:B------:R-:W-:Y:S02]  /*12a80*/  FMUL.FTZ R0, R0, c[0x0][0x2d0] ;  /* 0x0000b40000007a20 */ /* 0x000fe40000410000 */
[--C-:B--2---:R-:W-:Y:S01]  /*12a90*/  FFMA.FTZ R5, R226, c[0x0][0x2d0], -R4.reuse ;  /* 0x0000b400e2057a23 */ /* 0x104fe20000010804 */
[----:B---3--:R-:W-:Y:S01]  /*12aa0*/  F2FP.PACK_AB R76, R22, R23 ;  /* 0x00000017164c723e */ /* 0x008fe200000000ff */
[--C-:B------:R-:W-:Y:S02]  /*12ab0*/  FFMA.FTZ R216, R34, c[0x0][0x2d0], -R4.reuse ;  /* 0x0000b40022d87a23 */ /* 0x100fe40000010804 */
[--C-:B------:R-:W-:Y:S02]  /*12ac0*/  FFMA.FTZ R226, R21, c[0x0][0x2d0], -R4.reuse ;  /* 0x0000b40015e27a23 */ /* 0x100fe40000010804 */
[C---:B------:R-:W-:Y:S01]  /*12ad0*/  FMUL.FTZ R60, R2.reuse, R96 ;  /* 0x00000060023c7220 */ /* 0x040fe20000410000 */
[----:B------:R-:W1:Y:S01]  /*12ae0*/  MUFU.EX2 R0, R0 ;  /* 0x0000000000007308 */ /* 0x000e620000000800 */
[----:B------:R-:W-:Y:S02]  /*12af0*/  FMUL.FTZ R61, R2, R97 ;  /* 0x00000061023d7220 */ /* 0x000fe40000410000 */
[--C-:B------:R-:W-:Y:S02]  /*12b00*/  FFMA.FTZ R7, R227, c[0x0][0x2d0], -R4.reuse ;  /* 0x0000b400e3077a23 */ /* 0x100fe40000010804 */
[--C-:B------:R-:W-:Y:S02]  /*12b10*/  FFMA.FTZ R162, R218, c[0x0][0x2d0], -R4.reuse ;  /* 0x0000b400daa27a23 */ /* 0x100fe40000010804 */
[--C-:B------:R-:W-:Y:S02]  /*12b20*/  FFMA.FTZ R164, R213, c[0x0][0x2d0], -R4.reuse ;  /* 0x0000b400d5a47a23 */ /* 0x100fe40000010804 */
[--C-:B------:R-:W-:Y:S01]  /*12b30*/  FFMA.FTZ R207, R46, c[0x0][0x2d0], -R4.reuse ;  /* 0x0000b4002ecf7a23 */ /* 0x100fe20000010804 */
[----:B------:R-:W2:Y:S01]  /*12b40*/  MUFU.EX2 R34, R5 ;  /* 0x0000000500227308 */ /* 0x000ea20000000800 */
[--C-:B------:R-:W-:Y:S02]  /*12b50*/  FFMA.FTZ R213, R43, c[0x0][0x2d0], -R4.reuse ;  /* 0x0000b4002bd57a23 */ /* 0x100fe40000010804 */
[--C-:B------:R-:W-:Y:S02]  /*12b60*/  FFMA.FTZ R218, R27, c[0x0][0x2d0], -R4.reuse ;  /* 0x0000b4001bda7a23 */ /* 0x100fe40000010804 */
[----:B------:R-:W-:Y:S02]  /*12b70*/  FFMA.FTZ R227, R15, c[0x0][0x2d0], -R4 ;  /* 0x0000b4000fe37a23 */ /* 0x000fe40000010804 */
[----:B------:R-:W-:Y:S02]  /*12b80*/  FADD.FTZ R6, R10, R8 ;  /* 0x000000080a067221 */ /* 0x000fe40000010000 */
[--C-:B------:R-:W-:Y:S01]  /*12b90*/  FFMA.FTZ R17, R229, c[0x0][0x2d0], -R4.reuse ;  /* 0x0000b400e5117a23 */ /* 0x100fe20000010804 */
[----:B------:R-:W-:Y:S01]  /*12ba0*/  MUFU.EX2 R185, R164 ;  /* 0x000000a400b97308 */ /* 0x000fe20000000800 */
[--C-:B------:R-:W-:Y:S02]  /*12bb0*/  FFMA.FTZ R16, R228, c[0x0][0x2d0], -R4.reuse ;  /* 0x0000b400e4107a23 */ /* 0x100fe40000010804 */
[----:B------:R-:W-:Y:S02]  /*12bc0*/  FFMA.FTZ R163, R219, c[0x0][0x2d0], -R4 ;  /* 0x0000b400dba37a23 */ /* 0x000fe40000010804 */
[C---:B-1----:R-:W-:Y:S02]  /*12bd0*/  FMUL.FTZ R46, R0.reuse, R106 ;  /* 0x0000006a002e7220 */ /* 0x042fe40000410000 */
[C---:B------:R-:W-:Y:S02]  /*12be0*/  FMUL.FTZ R47, R0.reuse, R107 ;  /* 0x0000006b002f7220 */ /* 0x040fe40000410000 */
[C---:B------:R-:W-:Y:S01]  /*12bf0*/  FMUL.FTZ R62, R0.reuse, R98 ;  /* 0x00000062003e7220 */ /* 0x040fe20000410000 */
[----:B------:R-:W-:Y:S01]  /*12c00*/  MUFU.EX2 R229, R166 ;  /* 0x000000a600e57308 */ /* 0x000fe20000000800 */
[C---:B------:R-:W-:Y:S02]  /*12c10*/  FMUL.FTZ R63, R0.reuse, R99 ;  /* 0x00000063003f7220 */ /* 0x040fe40000410000 */
[C---:B------:R-:W-:Y:S01]  /*12c20*/  FMUL.FTZ R10, R0.reuse, R126 ;  /* 0x0000007e000a7220 */ /* 0x040fe20000410000 */
[----:B------:R-:W-:Y:S01]  /*12c30*/  LDSM.16.MT88.4 R96, [R192+0x800] ;  /* 0x00080000c060783b */ /* 0x000fe20000004200 */
[C---:B------:R-:W-:Y:S02]  /*12c40*/  FMUL.FTZ R11, R0.reuse, R127 ;  /* 0x0000007f000b7220 */ /* 0x040fe40000410000 */
[C---:B------:R-:W-:Y:S02]  /*12c50*/  FMUL.FTZ R14, R0.reuse, R122 ;  /* 0x0000007a000e7220 */ /* 0x040fe40000410000 */
[C---:B------:R-:W-:Y:S01]  /*12c60*/  FMUL.FTZ R15, R0.reuse, R123 ;  /* 0x0000007b000f7220 */ /* 0x040fe20000410000 */
[----:B------:R-:W-:Y:S01]  /*12c70*/  MUFU.EX2 R127, R66 ;  /* 0x00000042007f7308 */ /* 0x000fe20000000800 */
[C---:B------:R-:W-:Y:S02]  /*12c80*/  FMUL.FTZ R26, R0.reuse, R118 ;  /* 0x00000076001a7220 */ /* 0x040fe40000410000 */
[C---:B------:R-:W-:Y:S02]  /*12c90*/  FMUL.FTZ R27, R0.reuse, R119 ;  /* 0x00000077001b7220 */ /* 0x040fe40000410000 */
[C---:B------:R-:W-:Y:S02]  /*12ca0*/  FMUL.FTZ R30, R0.reuse, R114 ;  /* 0x00000072001e7220 */ /* 0x040fe40000410000 */
[C---:B------:R-:W-:Y:S02]  /*12cb0*/  FMUL.FTZ R31, R0.reuse, R115 ;  /* 0x00000073001f7220 */ /* 0x040fe40000410000 */
[C---:B------:R-:W-:Y:S01]  /*12cc0*/  FMUL.FTZ R42, R0.reuse, R110 ;  /* 0x0000006e002a7220 */ /* 0x040fe20000410000 */
[----:B------:R-:W-:Y:S01]  /*12cd0*/  MUFU.EX2 R178, R178 ;  /* 0x000000b200b27308 */ /* 0x000fe20000000800 */
[C---:B------:R-:W-:Y:S02]  /*12ce0*/  FMUL.FTZ R43, R0.reuse, R111 ;  /* 0x0000006f002b7220 */ /* 0x040fe40000410000 */
[C---:B------:R-:W-:Y:S02]  /*12cf0*/  FMUL.FTZ R58, R0.reuse, R102 ;  /* 0x00000066003a7220 */ /* 0x040fe40000410000 */
[C---:B------:R-:W-:Y:S02]  /*12d00*/  FMUL.FTZ R59, R0.reuse, R103 ;  /* 0x00000067003b7220 */ /* 0x040fe40000410000 */
[----:B--2---:R-:W-:Y:S02]  /*12d10*/  FFMA.FTZ R92, R0, R247, R34 ;  /* 0x000000f7005c7223 */ /* 0x004fe40000010022 */
[--C-:B------:R-:W-:Y:S01]  /*12d20*/  FFMA.FTZ R161, R214, c[0x0][0x2d0], -R4.reuse ;  /* 0x0000b400d6a17a23 */ /* 0x100fe20000010804 */
[----:B------:R1:W-:Y:S01]  /*12d30*/  MUFU.EX2 R0, R20 ;  /* 0x0000001400007308 */ /* 0x0003e20000000800 */
[--C-:B------:R-:W-:Y:S02]  /*12d40*/  FFMA.FTZ R184, R184, c[0x0][0x2d0], -R4.reuse ;  /* 0x0000b400b8b87a23 */ /* 0x100fe40000010804 */
[--C-:B------:R-:W-:Y:S02]  /*12d50*/  FFMA.FTZ R179, R179, c[0x0][0x2d0], -R4.reuse ;  /* 0x0000b400b3b37a23 */ /* 0x100fe40000010804 */
[--C-:B------:R-:W-:Y:S02]  /*12d60*/  FFMA.FTZ R171, R171, c[0x0][0x2d0], -R4.reuse ;  /* 0x0000b400abab7a23 */ /* 0x100fe40000010804 */
[--C-:B------:R-:W-:Y:S02]  /*12d70*/  FFMA.FTZ R212, R45, c[0x0][0x2d0], -R4.reuse ;  /* 0x0000b4002dd47a23 */ /* 0x100fe40000010804 */
[--C-:B------:R-:W-:Y:S01]  /*12d80*/  FFMA.FTZ R214, R35, c[0x0][0x2d0], -R4.reuse ;  /* 0x0000b40023d67a23 */ /* 0x100fe20000010804 */
[----:B------:R-:W2:Y:S01]  /*12d90*/  MUFU.EX2 R102, R17 ;  /* 0x0000001100667308 */ /* 0x000ea20000000800 */
[----:B------:R-:W-:Y:S02]  /*12da0*/  FFMA.FTZ R219, R25, c[0x0][0x2d0], -R4 ;  /* 0x0000b40019db7a23 */ /* 0x000fe40000010804 */
[C---:B------:R-:W-:Y:S02]  /*12db0*/  FFMA.FTZ R4, R2.reuse, R246, R23 ;  /* 0x000000f602047223 */ /* 0x040fe40000010017 */
[----:B------:R-:W-:Y:S02]  /*12dc0*/  FMUL.FTZ R57, R2, R101 ;  /* 0x0000006502397220 */ /* 0x000fe40000410000 */
[----:B------:R-:W-:Y:S02]  /*12dd0*/  FADD.FTZ R101, R22, R4 ;  /* 0x0000000416657221 */ /* 0x000fe40000010000 */
[C---:B------:R-:W-:Y:S01]  /*12de0*/  FMUL.FTZ R45, R2.reuse, R105 ;  /* 0x00000069022d7220 */ /* 0x040fe20000410000 */
[----:B------:R3:W-:Y:S01]  /*12df0*/  MUFU.EX2 R103, R16 ;  /* 0x0000001000677308 */ /* 0x0007e20000000800 */
[C---:B------:R-:W-:Y:S02]  /*12e00*/  FMUL.FTZ R12, R2.reuse, R120 ;  /* 0x00000078020c7220 */ /* 0x040fe40000410000 */
[C---:B------:R-:W-:Y:S01]  /*12e10*/  FMUL.FTZ R44, R2.reuse, R104 ;  /* 0x00000068022c7220 */ /* 0x040fe20000410000 */
[----:B-1----:R-:W1:Y:S01]  /*12e20*/  LDSM.16.MT88.4 R20, [R192] ;  /* 0x00000000c014783b */ /* 0x002e620000004200 */
[----:B------:R-:W-:Y:S02]  /*12e30*/  FMUL.FTZ R13, R2, R121 ;  /* 0x00000079020d7220 */ /* 0x000fe40000410000 */
[----:B------:R-:W-:Y:S02]  /*12e40*/  FADD.FTZ R165, R9, R6 ;  /* 0x0000000609a57221 */ /* 0x000fe40000010000 */
[----:B------:R-:W-:Y:S01]  /*12e50*/  FMUL.FTZ R6, R3, R130 ;  /* 0x0000008203067220 */ /* 0x000fe20000410000 */
[----:B------:R-:W4:Y:S01]  /*12e60*/  MUFU.EX2 R105, R32 ;  /* 0x0000002000697308 */ /* 0x000f220000000800 */
[C---:B------:R-:W-:Y:S02]  /*12e70*/  FMUL.FTZ R4, R65.reuse, R128 ;  /* 0x0000008041047220 */ /* 0x040fe40000410000 */
[C---:B------:R-:W-:Y:S01]  /*12e80*/  FMUL.FTZ R5, R65.reuse, R129 ;  /* 0x0000008141057220 */ /* 0x040fe20000410000 */
[----:B--2---:R-:W-:Y:S01]  /*12e90*/  F2FP.PACK_AB R77, R102, R34 ;  /* 0x00000022664d723e */ /* 0x004fe200000000ff */
[C---:B------:R-:W-:Y:S02]  /*12ea0*/  FMUL.FTZ R8, R2.reuse, R124 ;  /* 0x0000007c02087220 */ /* 0x040fe40000410000 */
[C---:B------:R-:W-:Y:S02]  /*12eb0*/  FMUL.FTZ R9, R2.reuse, R125 ;  /* 0x0000007d02097220 */ /* 0x040fe40000410000 */
[----:B------:R-:W-:Y:S01]  /*12ec0*/  FMUL.FTZ R17, R65, R133 ;  /* 0x0000008541117220 */ /* 0x000fe20000410000 */
[----:B------:R-:W2:Y:S01]  /*12ed0*/  MUFU.EX2 R120, R7 ;  /* 0x0000000700787308 */ /* 0x000ea20000000800 */
[C---:B------:R-:W-:Y:S02]  /*12ee0*/  FMUL.FTZ R34, R3.reuse, R142 ;  /* 0x0000008e03227220 */ /* 0x040fe40000410000 */
[----:B------:R-:W-:Y:S02]  /*12ef0*/  FMUL.FTZ R35, R3, R143 ;  /* 0x0000008f03237220 */ /* 0x000fe40000410000 */
[C---:B---3--:R-:W-:Y:S02]  /*12f00*/  FMUL.FTZ R16, R65.reuse, R132 ;  /* 0x0000008441107220 */ /* 0x048fe40000410000 */
[----:B------:R-:W-:Y:S02]  /*12f10*/  FMUL.FTZ R56, R2, R100 ;  /* 0x0000006402387220 */ /* 0x000fe40000410000 */
[----:B------:R-:W-:Y:S01]  /*12f20*/  FADD.FTZ R100, R0, R33 ;  /* 0x0000002100647221 */ /* 0x000fe20000010000 */
[----:B------:R3:W-:Y:S01]  /*12f30*/  MUFU.EX2 R104, R19 ;  /* 0x0000001300687308 */ /* 0x0007e20000000800 */
[----:B------:R-:W-:Y:S02]  /*12f40*/  FMUL.FTZ R33, R65, R141 ;  /* 0x0000008d41217220 */ /* 0x000fe40000410000 */
[C---:B------:R-:W-:Y:S01]  /*12f50*/  FMUL.FTZ R40, R2.reuse, R108 ;  /* 0x0000006c02287220 */ /* 0x040fe20000410000 */
[----:B----4-:R-:W-:Y:S01]  /*12f60*/  F2FP.PACK_AB R75, R105, R0 ;  /* 0x00000000694b723e */ /* 0x010fe200000000ff */
[C---:B------:R-:W-:Y:S02]  /*12f70*/  FMUL.FTZ R32, R65.reuse, R140 ;  /* 0x0000008c41207220 */ /* 0x040fe40000410000 */
[----:B------:R-:W-:Y:S01]  /*12f80*/  LDSM.16.MT88.4 R140, [R196+0x2000] ;  /* 0x00200000c48c783b */ /* 0x000fe20000004200 */
[----:B------:R-:W-:Y:S02]  /*12f90*/  FMUL.FTZ R41, R2, R109 ;  /* 0x0000006d02297220 */ /* 0x000fe40000410000 */
[----:B------:R-:W4:Y:S01]  /*12fa0*/  MUFU.EX2 R121, R18 ;  /* 0x0000001200797308 */ /* 0x000f220000000800 */
[----:B------:R-:W-:Y:S02]  /*12fb0*/  FMUL.FTZ R64, R65, R156 ;  /* 0x0000009c41407220 */ /* 0x000fe40000410000 */
[C---:B------:R-:W-:Y:S01]  /*12fc0*/  FMUL.FTZ R66, R3.reuse, R158 ;  /* 0x0000009e03427220 */ /* 0x040fe20000410000 */
[----:B--2---:R-:W-:Y:S01]  /*12fd0*/  F2FP.PACK_AB R79, R120, R103 ;  /* 0x00000067784f723e */ /* 0x004fe200000000ff */
[----:B------:R-:W-:Y:S02]  /*12fe0*/  FMUL.FTZ R7, R3, R131 ;  /* 0x0000008303077220 */ /* 0x000fe40000410000 */
[----:B------:R-:W-:Y:S02]  /*12ff0*/  FADD.FTZ R0, R89, R165 ;  /* 0x000000a559007221 */ /* 0x000fe40000010000 */
[C---:B------:R-:W-:Y:S01]  /*13000*/  FMUL.FTZ R24, R2.reuse, R116 ;  /* 0x0000007402187220 */ /* 0x040fe20000410000 */
[----:B------:R-:W-:Y:S01]  /*13010*/  MUFU.EX2 R111, R183 ;  /* 0x000000b7006f7308 */ /* 0x000fe20000000800 */
[C---:B------:R-:W-:Y:S01]  /*13020*/  FMUL.FTZ R25, R2.reuse, R117 ;  /* 0x0000007502197220 */ /* 0x040fe20000410000 */
[-C--:B-1----:R-:W-:Y:S05]  /*13030*/  HMMA.16816.F32 R4, R72, R20.reuse, R4 ;  /* 0x000000144804723c */ /* 0x082fea0000001804 */
[----:B---3--:R-:W-:Y:S02]  /*13040*/  FMUL.FTZ R19, R3, R135 ;  /* 0x0000008703137220 */ /* 0x008fe40000410000 */
[C---:B------:R-:W-:Y:S01]  /*13050*/  FMUL.FTZ R28, R2.reuse, R112 ;  /* 0x00000070021c7220 */ /* 0x040fe20000410000 */
[----:B------:R-:W-:Y:S01]  /*13060*/  MUFU.EX2 R109, R182 ;  /* 0x000000b6006d7308 */ /* 0x000fe20000000800 */
[----:B------:R-:W-:Y:S03]  /*13070*/  FMUL.FTZ R29, R2, R113 ;  /* 0x00000071021d7220 */ /* 0x000fe60000410000 */
[----:B----4-:R-:W-:Y:S01]  /*13080*/  F2FP.PACK_AB R78, R121, R104 ;  /* 0x00000068794e723e */ /* 0x010fe200000000ff */
[----:B------:R-:W-:Y:S02]  /*13090*/  FMUL.FTZ R18, R3, R134 ;  /* 0x0000008603127220 */ /* 0x000fe40000410000 */
[----:B------:R-:W-:Y:S03]  /*130a0*/  LDSM.16.MT88.4 R132, [R192+0x2000] ;  /* 0x00200000c084783b */ /* 0x000fe60000004200 */
[----:B------:R-:W-:Y:S01]  /*130b0*/  MUFU.EX2 R110, R181 ;  /* 0x000000b5006e7308 */ /* 0x000fe20000000800 */
[C---:B------:R-:W-:Y:S07]  /*130c0*/  HMMA.16816.F32 R8, R76.reuse, R20, R8 ;  /* 0x000000144c08723c */ /* 0x040fee0000001808 */
[C---:B------:R-:W-:Y:S01]  /*130d0*/  FMUL.FTZ R20, R65.reuse, R136 ;  /* 0x0000008841147220 */ /* 0x040fe20000410000 */
[-C--:B------:R-:W-:Y:S01]  /*130e0*/  HMMA.16816.F32 R12, R76, R22.reuse, R12 ;  /* 0x000000164c0c723c */ /* 0x080fe2000000180c */
[----:B------:R-:W-:Y:S03]  /*130f0*/  MUFU.EX2 R108, R180 ;  /* 0x000000b4006c7308 */ /* 0x000fe60000000800 */
[----:B------:R-:W-:Y:S04]  /*13100*/  FMUL.FTZ R21, R65, R137 ;  /* 0x0000008941157220 */ /* 0x000fe80000410000 */
[C---:B------:R-:W-:Y:S03]  /*13110*/  HMMA.16816.F32 R16, R72.reuse, R22, R16 ;  /* 0x000000164810723c */ /* 0x040fe60000001810 */
[----:B------:R-:W1:Y:S04]  /*13120*/  MUFU.EX2 R2, R187 ;  /* 0x000000bb00027308 */ /* 0x000e680000000800 */
[C---:B------:R-:W-:Y:S02]  /*13130*/  FMUL.FTZ R22, R3.reuse, R138 ;  /* 0x0000008a03167220 */ /* 0x040fe40000410000 */
[----:B------:R-:W-:Y:S04]  /*13140*/  FMUL.FTZ R23, R3, R139 ;  /* 0x0000008b03177220 */ /* 0x000fe80000410000 */
[----:B------:R-:W-:Y:S03]  /*13150*/  MUFU.EX2 R166, R212 ;  /* 0x000000d400a67308 */ /* 0x000fe60000000800 */
[-C--:B------:R-:W-:Y:S07]  /*13160*/  HMMA.16816.F32 R20, R72, R36.reuse, R20 ;  /* 0x000000244814723c */ /* 0x080fee0000001814 */
[----:B------:R-:W-:Y:S01]  /*13170*/  MUFU.EX2 R165, R213 ;  /* 0x000000d500a57308 */ /* 0x000fe20000000800 */
[C---:B------:R-:W-:Y:S04]  /*13180*/  HMMA.16816.F32 R24, R76.reuse, R36, R24 ;  /* 0x000000244c18723c */ /* 0x040fe80000001818 */
[----:B-1----:R-:W-:Y:S03]  /*13190*/  FADD.FTZ R0, R2, R0 ;  /* 0x0000000002007221 */ /* 0x002fe60000010000 */
[C---:B------:R-:W-:Y:S01]  /*131a0*/  FMUL.FTZ R36, R65.reuse, R144 ;  /* 0x0000009041247220 */ /* 0x040fe20000410000 */
[-C--:B------:R-:W-:Y:S01]  /*131b0*/  HMMA.16816.F32 R28, R76, R38.reuse, R28 ;  /* 0x000000264c1c723c */ /* 0x080fe2000000181c */
[----:B------:R-:W-:Y:S03]  /*131c0*/  MUFU.EX2 R164, R214 ;  /* 0x000000d600a47308 */ /* 0x000fe60000000800 */
[----:B------:R-:W-:Y:S02]  /*131d0*/  FMUL.FTZ R37, R65, R145 ;  /* 0x0000009141257220 */ /* 0x000fe40000410000 */
[----:B------:R-:W-:Y:S02]  /*131e0*/  FADD.FTZ R0, R91, R0 ;  /* 0x000000005b007221 */ /* 0x000fe40000010000 */
[C---:B------:R-:W-:Y:S03]  /*131f0*/  HMMA.16816.F32 R32, R72.reuse, R38, R32 ;  /* 0x000000264820723c */ /* 0x040fe60000001820 */
[----:B------:R1:W-:Y:S01]  /*13200*/  MUFU.EX2 R124, R67 ;  /* 0x00000043007c7308 */ /* 0x0003e20000000800 */
[----:B------:R-:W-:Y:S03]  /*13210*/  FADD.FTZ R0, R90, R0 ;  /* 0x000000005a007221 */ /* 0x000fe60000010000 */
[C---:B------:R-:W-:Y:S02]  /*13220*/  FMUL.FTZ R38, R3.reuse, R146 ;  /* 0x0000009203267220 */ /* 0x040fe40000410000 */
[----:B------:R-:W-:Y:S03]  /*13230*/  FMUL.FTZ R39, R3, R147 ;  /* 0x0000009303277220 */ /* 0x000fe60000410000 */
[----:B------:R-:W-:Y:S01]  /*13240*/  FADD.FTZ R0, R111, R0 ;  /* 0x000000006f007221 */ /* 0x000fe20000010000 */
[----:B------:R-:W2:Y:S03]  /*13250*/  MUFU.EX2 R115, R170 ;  /* 0x000000aa00737308 */ /* 0x000ea60000000800 */
[-C--:B------:R-:W-:Y:S03]  /*13260*/  HMMA.16816.F32 R36, R72, R52.reuse, R36 ;  /* 0x000000344824723c */ /* 0x080fe60000001824 */
[----:B------:R-:W-:Y:S04]  /*13270*/  FADD.FTZ R0, R109, R0 ;  /* 0x000000006d007221 */ /* 0x000fe80000010000 */
[----:B------:R-:W-:Y:S01]  /*13280*/  FADD.FTZ R0, R110, R0 ;  /* 0x000000006e007221 */ /* 0x000fe20000010000 */
[C---:B------:R-:W-:Y:S01]  /*13290*/  HMMA.16816.F32 R40, R76.reuse, R52, R40 ;  /* 0x000000344c28723c */ /* 0x040fe20000001828 */
[----:B------:R-:W3:Y:S03]  /*132a0*/  MUFU.EX2 R123, R169 ;  /* 0x000000a9007b7308 */ /* 0x000ee60000000800 */
[----:B-1----:R-:W-:Y:S03]  /*132b0*/  FMUL.FTZ R67, R3, R159 ;  /* 0x0000009f03437220 */ /* 0x002fe60000410000 */
[C---:B------:R-:W-:Y:S01]  /*132c0*/  FMUL.FTZ R52, R65.reuse, R152 ;  /* 0x0000009841347220 */ /* 0x040fe20000410000 */
[-C--:B------:R-:W-:Y:S03]  /*132d0*/  HMMA.16816.F32 R44, R76, R54.reuse, R44 ;  /* 0x000000364c2c723c */ /* 0x080fe6000000182c */
[----:B------:R-:W-:Y:S01]  /*132e0*/  MUFU.EX2 R126, R168 ;  /* 0x000000a8007e7308 */ /* 0x000fe20000000800 */
[C---:B------:R-:W-:Y:S02]  /*132f0*/  FMUL.FTZ R53, R65.reuse, R153 ;  /* 0x0000009941357220 */ /* 0x040fe40000410000 */
[----:B------:R-:W-:Y:S02]  /*13300*/  FMUL.FTZ R65, R65, R157 ;  /* 0x0000009d41417220 */ /* 0x000fe40000410000 */
[C---:B------:R-:W-:Y:S05]  /*13310*/  HMMA.16816.F32 R48, R72.reuse, R54, R48 ;  /* 0x000000364830723c */ /* 0x040fea0000001830 */
[----:B------:R-:W1:Y:S02]  /*13320*/  MUFU.EX2 R128, R167 ;  /* 0x000000a700807308 */ /* 0x000e640000000800 */
[C---:B------:R-:W-:Y:S02]  /*13330*/  FMUL.FTZ R54, R3.reuse, R154 ;  /* 0x0000009a03367220 */ /* 0x040fe40000410000 */
[----:B------:R-:W-:Y:S03]  /*13340*/  FMUL.FTZ R55, R3, R155 ;  /* 0x0000009b03377220 */ /* 0x000fe60000410000 */
[----:B------:R-:W-:Y:S03]  /*13350*/  FADD.FTZ R3, R105, R100 ;  /* 0x0000006469037221 */ /* 0x000fe60000010000 */
[----:B------:R-:W4:Y:S01]  /*13360*/  MUFU.EX2 R114, R160 ;  /* 0x000000a000727308 */ /* 0x000f220000000800 */
[-C--:B------:R-:W-:Y:S03]  /*13370*/  HMMA.16816.F32 R52, R72, R80.reuse, R52 ;  /* 0x000000504834723c */ /* 0x080fe60000001834 */
[----:B--2---:R-:W-:Y:S04]  /*13380*/  FADD.FTZ R3, R115, R3 ;  /* 0x0000000373037221 */ /* 0x004fe80000010000 */
[C---:B---3--:R-:W-:Y:S01]  /*13390*/  FADD.FTZ R3, R123.reuse, R3 ;  /* 0x000000037b037221 */ /* 0x048fe20000010000 */
[C---:B------:R-:W-:Y:S01]  /*133a0*/  HMMA.16816.F32 R56, R76.reuse, R80, R56 ;  /* 0x000000504c38723c */ /* 0x040fe20000001838 */
[----:B------:R-:W-:Y:S07]  /*133b0*/  MUFU.EX2 R117, R163 ;  /* 0x000000a300757308 */ /* 0x000fee0000000800 */
[-C--:B------:R-:W-:Y:S03]  /*133c0*/  HMMA.16816.F32 R60, R76, R82.reuse, R60 ;  /* 0x000000524c3c723c */ /* 0x080fe6000000183c */
[----:B------:R-:W2:Y:S04]  /*133d0*/  MUFU.EX2 R118, R162 ;  /* 0x000000a200767308 */ /* 0x000ea80000000800 */
[----:B------:R-:W-:Y:S01]  /*133e0*/  F2FP.PACK_AB R76, R2, R89 ;  /* 0x00000059024c723e */ /* 0x000fe200000000ff */
[----:B------:R-:W-:Y:S01]  /*133f0*/  HMMA.16816.F32 R64, R72, R82, R64 ;  /* 0x000000524840723c */ /* 0x000fe20000001840 */
[----:B------:R-:W3:Y:S03]  /*13400*/  LDSM.16.MT88.4 R80, [R196+0x800] ;  /* 0x00080000c450783b */ /* 0x000ee60000004200 */
[----:B------:R-:W-:Y:S01]  /*13410*/  F2FP.PACK_AB R78, R90, R91 ;  /* 0x0000005b5a4e723e */ /* 0x000fe200000000ff */
[----:B------:R-:W5:Y:S01]  /*13420*/  MUFU.EX2 R125, R161 ;  /* 0x000000a1007d7308 */ /* 0x000f620000000800 */
[----:B------:R-:W-:Y:S01]  /*13430*/  F2FP.PACK_AB R77, R123, R115 ;  /* 0x000000737b4d723e */ /* 0x000fe200000000ff */
[----:B------:R-:W-:Y:S01]  /*13440*/  FADD.FTZ R2, R102, R92 ;  /* 0x0000005c66027221 */ /* 0x000fe20000010000 */
[----:B-1----:R-:W-:Y:S01]  /*13450*/  F2FP.PACK_AB R79, R128, R126 ;  /* 0x0000007e804f723e */ /* 0x002fe200000000ff */
[----:B------:R-:W-:Y:S02]  /*13460*/  FADD.FTZ R90, R104, R101 ;  /* 0x00000065685a7221 */ /* 0x000fe40000010000 */
[----:B------:R-:W-:Y:S01]  /*13470*/  LDSM.16.MT88.4 R104, [R193+0x1000] ;  /* 0x00100000c168783b */ /* 0x000fe20000004200 */
[----:B------:R-:W-:Y:S01]  /*13480*/  FADD.FTZ R89, R103, R2 ;  /* 0x0000000267597221 */ /* 0x000fe20000010000 */
[----:B----4-:R-:W-:Y:S01]  /*13490*/  F2FP.PACK_AB R72, R124, R114 ;  /* 0x000000727c48723e */ /* 0x010fe200000000ff */
[----:B------:R-:W-:Y:S01]  /*134a0*/  FADD.FTZ R2, R108, R0 ;  /* 0x000000006c027221 */ /* 0x000fe20000010000 */
[-C--:B------:R-:W-:Y:S01]  /*134b0*/  HMMA.16816.F32 R4, R76, R96.reuse, R4 ;  /* 0x000000604c04723c */ /* 0x080fe20000001804 */
[----:B------:R-:W-:Y:S03]  /*134c0*/  MUFU.EX2 R162, R216 ;  /* 0x000000d800a27308 */ /* 0x000fe60000000800 */
[----:B------:R-:W1:Y:S01]  /*134d0*/  LDSM.16.MT88.4 R100, [R193+0x800] ;  /* 0x00080000c164783b */ /* 0x000e620000004200 */
[----:B------:R-:W-:Y:S01]  /*134e0*/  F2FP.PACK_AB R74, R243, R127 ;  /* 0x0000007ff34a723e */ /* 0x000fe200000000ff */
[----:B------:R-:W-:Y:S01]  /*134f0*/  FADD.FTZ R0, R121, R90 ;  /* 0x0000005a79007221 */ /* 0x000fe20000010000 */
[----:B--2---:R-:W-:Y:S01]  /*13500*/  F2FP.PACK_AB R73, R118, R117 ;  /* 0x000000757649723e */ /* 0x004fe200000000ff */
[----:B------:R-:W-:Y:S03]  /*13510*/  FADD.FTZ R89, R120, R89 ;  /* 0x0000005978597221 */ /* 0x000fe60000010000 */
[----:B------:R-:W-:Y:S01]  /*13520*/  MUFU.EX2 R187, R175 ;  /* 0x000000af00bb7308 */ /* 0x000fe20000000800 */
[----:B------:R-:W-:Y:S01]  /*13530*/  FADD.FTZ R90, R114, R0 ;  /* 0x00000000725a7221 */ /* 0x000fe20000010000 */
[----:B-----5:R-:W-:Y:S03]  /*13540*/  F2FP.PACK_AB R75, R185, R125 ;  /* 0x0000007db94b723e */ /* 0x020fe600000000ff */
[----:B------:R-:W-:Y:S04]  /*13550*/  FADD.FTZ R90, R124, R90 ;  /* 0x0000005a7c5a7221 */ /* 0x000fe80000010000 */
[C---:B------:R-:W-:Y:S01]  /*13560*/  HMMA.16816.F32 R8, R72.reuse, R96, R8 ;  /* 0x000000604808723c */ /* 0x040fe20000001808 */
[----:B------:R-:W-:Y:S07]  /*13570*/  MUFU.EX2 R175, R190 ;  /* 0x000000be00af7308 */ /* 0x000fee0000000800 */
[-C--:B------:R-:W-:Y:S03]  /*13580*/  HMMA.16816.F32 R12, R72, R98.reuse, R12 ;  /* 0x00000062480c723c */ /* 0x080fe6000000180c */
[----:B------:R-:W2:Y:S05]  /*13590*/  MUFU.EX2 R228, R174 ;  /* 0x000000ae00e47308 */ /* 0x000eaa0000000800 */
[C---:B------:R-:W-:Y:S01]  /*135a0*/  HMMA.16816.F32 R16, R76.reuse, R98, R16 ;  /* 0x000000624c10723c */ /* 0x040fe20000001810 */
[----:B------:R-:W4:Y:S04]  /*135b0*/  LDSM.16.MT88.4 R96, [R195+0x800] ;  /* 0x00080000c360783b */ /* 0x000f280000004200 */
[----:B------:R-:W-:Y:S03]  /*135c0*/  MUFU.EX2 R183, R172 ;  /* 0x000000ac00b77308 */ /* 0x000fe60000000800 */
[-C--:B---3--:R-:W-:Y:S07]  /*135d0*/  HMMA.16816.F32 R20, R76, R80.reuse, R20 ;  /* 0x000000504c14723c */ /* 0x088fee0000001814 */
[----:B------:R-:W-:Y:S01]  /*135e0*/  MUFU.EX2 R172, R191 ;  /* 0x000000bf00ac7308 */ /* 0x000fe20000000800 */
[C---:B------:R-:W-:Y:S08]  /*135f0*/  HMMA.16816.F32 R24, R72.reuse, R80, R24 ;  /* 0x000000504818723c */ /* 0x040ff00000001818 */
[-C--:B------:R-:W-:Y:S01]  /*13600*/  HMMA.16816.F32 R28, R72, R82.reuse, R28 ;  /* 0x00000052481c723c */ /* 0x080fe2000000181c */
[----:B------:R-:W3:Y:S07]  /*13610*/  MUFU.EX2 R182, R176 ;  /* 0x000000b000b67308 */ /* 0x000eee0000000800 */
[C---:B------:R-:W-:Y:S01]  /*13620*/  HMMA.16816.F32 R32, R76.reuse, R82, R32 ;  /* 0x000000524c20723c */ /* 0x040fe20000001820 */
[----:B------:R-:W5:Y:S02]  /*13630*/  LDSM.16.MT88.4 R80, [R192+0x1000] ;  /* 0x00100000c050783b */ /* 0x000f640000004200 */
[----:B------:R-:W-:Y:S05]  /*13640*/  MUFU.EX2 R155, R177 ;  /* 0x000000b1009b7308 */ /* 0x000fea0000000800 */
[-C--:B-1----:R-:W-:Y:S05]  /*13650*/  HMMA.16816.F32 R36, R76, R100.reuse, R36 ;  /* 0x000000644c24723c */ /* 0x082fea0000001824 */
[----:B------:R-:W-:Y:S03]  /*13660*/  MUFU.EX2 R177, R189 ;  /* 0x000000bd00b17308 */ /* 0x000fe60000000800 */
[C---:B------:R-:W-:Y:S07]  /*13670*/  HMMA.16816.F32 R40, R72.reuse, R100, R40 ;  /* 0x000000644828723c */ /* 0x040fee0000001828 */
[----:B------:R-:W1:Y:S01]  /*13680*/  MUFU.EX2 R176, R188 ;  /* 0x000000bc00b07308 */ /* 0x000e620000000800 */
[-C--:B------:R-:W-:Y:S08]  /*13690*/  HMMA.16816.F32 R44, R72, R102.reuse, R44 ;  /* 0x00000066482c723c */ /* 0x080ff0000000182c */
[C---:B------:R-:W-:Y:S01]  /*136a0*/  HMMA.16816.F32 R48, R76.reuse, R102, R48 ;  /* 0x000000664c30723c */ /* 0x040fe20000001830 */
[----:B------:R-:W1:Y:S01]  /*136b0*/  LDSM.16.MT88.4 R100, [R196+0x1000] ;  /* 0x00100000c464783b */ /* 0x000e620000004200 */
[----:B------:R-:W-:Y:S06]  /*136c0*/  MUFU.EX2 R154, R184 ;  /* 0x000000b8009a7308 */ /* 0x000fec0000000800 */
[-C--:B----4-:R-:W-:Y:S04]  /*136d0*/  HMMA.16816.F32 R52, R76, R96.reuse, R52 ;  /* 0x000000604c34723c */ /* 0x090fe80000001834 */
[----:B------:R-:W4:Y:S04]  /*136e0*/  MUFU.EX2 R153, R179 ;  /* 0x000000b300997308 */ /* 0x000f280000000800 */
[C---:B------:R-:W-:Y:S06]  /*136f0*/  HMMA.16816.F32 R56, R72.reuse, R96, R56 ;  /* 0x000000604838723c */ /* 0x040fec0000001838 */
[----:B------:R-:W-:Y:S02]  /*13700*/  MUFU.EX2 R152, R171 ;  /* 0x000000ab00987308 */ /* 0x000fe40000000800 */
[-C--:B------:R-:W-:Y:S07]  /*13710*/  HMMA.16816.F32 R60, R72, R98.reuse, R60 ;  /* 0x00000062483c723c */ /* 0x080fee000000183c */
[----:B------:R-:W-:Y:S01]  /*13720*/  F2FP.PACK_AB R72, R109, R111 ;  /* 0x0000006f6d48723e */ /* 0x000fe200000000ff */
[----:B------:R-:W-:Y:S01]  /*13730*/  HMMA.16816.F32 R64, R76, R98, R64 ;  /* 0x000000624c40723c */ /* 0x000fe20000001840 */
[----:B------:R-:W4:Y:S01]  /*13740*/  MUFU.EX2 R170, R207 ;  /* 0x000000cf00aa7308 */ /* 0x000f220000000800 */
[----:B------:R-:W4:Y:S02]  /*13750*/  LDSM.16.MT88.4 R96, [R195+0x1000] ;  /* 0x00100000c360783b */ /* 0x000f240000004200 */
[----:B------:R-:W-:Y:S02]  /*13760*/  F2FP.PACK_AB R74, R108, R110 ;  /* 0x0000006e6c4a723e */ /* 0x000fe400000000ff */
[----:B------:R-:W-:Y:S02]  /*13770*/  F2FP.PACK_AB R73, R186, R229 ;  /* 0x000000e5ba49723e */ /* 0x000fe400000000ff */
[----:B--2---:R-:W-:Y:S02]  /*13780*/  F2FP.PACK_AB R75, R228, R187 ;  /* 0x000000bbe44b723e */ /* 0x004fe400000000ff */
[----:B------:R-:W-:Y:S01]  /*13790*/  LDSM.16.MT88.4 R108, [R195+0x1800] ;  /* 0x00180000c36c783b */ /* 0x000fe20000004200 */
[----:B------:R-:W2:Y:S01]  /*137a0*/  MUFU.EX2 R92, R234 ;  /* 0x000000ea005c7308 */ /* 0x000ea20000000800 */
[----:B---3--:R-:W-:Y:S02]  /*137b0*/  F2FP.PACK_AB R76, R182, R183 ;  /* 0x000000b7b64c723e */ /* 0x008fe400000000ff */
[----:B-1----:R-:W-:Y:S01]  /*137c0*/  F2FP.PACK_AB R78, R176, R155 ;  /* 0x0000009bb04e723e */ /* 0x002fe200000000ff */
[-C--:B-----5:R-:W-:Y:S05]  /*137d0*/  HMMA.16816.F32 R4, R72, R80.reuse, R4 ;  /* 0x000000504804723c */ /* 0x0a0fea0000001804 */
[----:B----4-:R-:W-:Y:S01]  /*137e0*/  F2FP.PACK_AB R77, R153, R154 ;  /* 0x0000009a994d723e */ /* 0x010fe200000000ff */
[----:B------:R-:W1:Y:S01]  /*137f0*/  MUFU.EX2 R91, R233 ;  /* 0x000000e9005b7308 */ /* 0x000e620000000800 */
[----:B------:R-:W-:Y:S09]  /*13800*/  F2FP.PACK_AB R79, R170, R152 ;  /* 0x00000098aa4f723e */ /* 0x000ff200000000ff */
[----:B------:R-:W3:Y:S01]  /*13810*/  MUFU.EX2 R113, R232 ;  /* 0x000000e800717308 */ /* 0x000ee20000000800 */
[C---:B------:R-:W-:Y:S04]  /*13820*/  HMMA.16816.F32 R8, R76.reuse, R80, R8 ;  /* 0x000000504c08723c */ /* 0x040fe80000001808 */
[----:B--2---:R-:W-:Y:S05]  /*13830*/  FADD.FTZ R0, R92, R2 ;  /* 0x000000025c007221 */ /* 0x004fea0000010000 */
[----:B------:R-:W2:Y:S01]  /*13840*/  MUFU.EX2 R112, R231 ;  /* 0x000000e700707308 */ /* 0x000ea20000000800 */
[-C--:B------:R-:W-:Y:S03]  /*13850*/  HMMA.16816.F32 R12, R76, R82.reuse, R12 ;  /* 0x000000524c0c723c */ /* 0x080fe6000000180c */
[----:B-1----:R-:W-:Y:S05]  /*13860*/  FADD.FTZ R0, R91, R0 ;  /* 0x000000005b007221 */ /* 0x002fea0000010000 */
[C---:B------:R-:W-:Y:S01]  /*13870*/  HMMA.16816.F32 R16, R72.reuse, R82, R16 ;  /* 0x000000524810723c */ /* 0x040fe20000001810 */
[----:B------:R-:W1:Y:S01]  /*13880*/  LDSM.16.MT88.4 R80, [R192+0x1800] ;  /* 0x00180000c050783b */ /* 0x000e620000004200 */
[----:B------:R-:W-:Y:S02]  /*13890*/  MUFU.EX2 R173, R217 ;  /* 0x000000d900ad7308 */ /* 0x000fe40000000800 */
[----:B---3--:R-:W-:Y:S04]  /*138a0*/  FADD.FTZ R0, R113, R0 ;  /* 0x0000000071007221 */ /* 0x008fe80000010000 */
[-C--:B------:R-:W-:Y:S04]  /*138b0*/  HMMA.16816.F32 R20, R72, R100.reuse, R20 ;  /* 0x000000644814723c */ /* 0x080fe80000001814 */
[----:B------:R-:W-:Y:S01]  /*138c0*/  MUFU.EX2 R174, R215 ;  /* 0x000000d700ae7308 */ /* 0x000fe20000000800 */
[----:B--2---:R-:W-:Y:S03]  /*138d0*/  FADD.FTZ R2, R112, R0 ;  /* 0x0000000070027221 */ /* 0x004fe60000010000 */
[C---:B------:R-:W-:Y:S04]  /*138e0*/  HMMA.16816.F32 R24, R76.reuse, R100, R24 ;  /* 0x000000644c18723c */ /* 0x040fe80000001818 */
[----:B------:R-:W-:Y:S02]  /*138f0*/  FADD.FTZ R0, R117, R89 ;  /* 0x0000005975007221 */ /* 0x000fe40000010000 */
[----:B------:R-:W-:Y:S02]  /*13900*/  MUFU.EX2 R180, R211 ;  /* 0x000000d300b47308 */ /* 0x000fe40000000800 */
[-C--:B------:R-:W-:Y:S04]  /*13910*/  HMMA.16816.F32 R28, R76, R102.reuse, R28 ;  /* 0x000000664c1c723c */ /* 0x080fe8000000181c */
[----:B------:R-:W-:Y:S04]  /*13920*/  FADD.FTZ R89, R118, R0 ;  /* 0x0000000076597221 */ /* 0x000fe80000010000 */
[C---:B------:R-:W-:Y:S01]  /*13930*/  HMMA.16816.F32 R32, R72.reuse, R102, R32 ;  /* 0x000000664820723c */ /* 0x040fe20000001820 */
[----:B------:R-:W2:Y:S01]  /*13940*/  LDSM.16.MT88.4 R100, [R196+0x1800] ;  /* 0x00180000c464783b */ /* 0x000ea20000004200 */
[----:B------:R-:W-:Y:S06]  /*13950*/  MUFU.EX2 R181, R210 ;  /* 0x000000d200b57308 */ /* 0x000fec0000000800 */
[-C--:B------:R-:W-:Y:S04]  /*13960*/  HMMA.16816.F32 R36, R72, R104.reuse, R36 ;  /* 0x000000684824723c */ /* 0x080fe80000001824 */
[----:B------:R-:W3:Y:S04]  /*13970*/  MUFU.EX2 R122, R230 ;  /* 0x000000e6007a7308 */ /* 0x000ee80000000800 */
[C---:B------:R-:W-:Y:S06]  /*13980*/  HMMA.16816.F32 R40, R76.reuse, R104, R40 ;  /* 0x000000684c28723c */ /* 0x040fec0000001828 */
[----:B------:R-:W4:Y:S02]  /*13990*/  MUFU.EX2 R119, R236 ;  /* 0x000000ec00777308 */ /* 0x000f240000000800 */
[-C--:B------:R-:W-:Y:S08]  /*139a0*/  HMMA.16816.F32 R44, R76, R106.reuse, R44 ;  /* 0x0000006a4c2c723c */ /* 0x080ff0000000182c */
[C---:B------:R-:W-:Y:S01]  /*139b0*/  HMMA.16816.F32 R48, R72.reuse, R106, R48 ;  /* 0x0000006a4830723c */ /* 0x040fe20000001830 */
[----:B------:R-:W5:Y:S01]  /*139c0*/  LDSM.16.MT88.4 R104, [R193+0x1800] ;  /* 0x00180000c168783b */ /* 0x000f620000004200 */
[----:B------:R-:W1:Y:S02]  /*139d0*/  MUFU.EX2 R116, R237 ;  /* 0x000000ed00747308 */ /* 0x000e640000000800 */
[----:B---3--:R-:W-:Y:S02]  /*139e0*/  FADD.FTZ R0, R122, R2 ;  /* 0x000000027a007221 */ /* 0x008fe40000010000 */
[----:B------:R-:W-:Y:S01]  /*139f0*/  FADD.FTZ R2, R125, R89 ;  /* 0x000000597d027221 */ /* 0x000fe20000010000 */
[----:B------:R-:W-:Y:S01]  /*13a00*/  MOV R89, R71 ;  /* 0x0000004700597202 */ /* 0x000fe20000000f00 */
[-C--:B------:R-:W-:Y:S04]  /*13a10*/  HMMA.16816.F32 R52, R72, R96.reuse, R52 ;  /* 0x000000604834723c */ /* 0x080fe80000001834 */
[----:B------:R-:W3:Y:S01]  /*13a20*/  MUFU.EX2 R114, R238 ;  /* 0x000000ee00727308 */ /* 0x000ee20000000800 */
[----:B------:R-:W-:Y:S01]  /*13a30*/  FADD.FTZ R2, R185, R2 ;  /* 0x00000002b9027221 */ /* 0x000fe20000010000 */
[C---:B----4-:R-:W-:Y:S01]  /*13a40*/  F2FP.PACK_AB R156, R119.reuse, R122 ;  /* 0x0000007a779c723e */ /* 0x050fe200000000ff */
[----:B------:R-:W-:Y:S01]  /*13a50*/  FADD.FTZ R0, R119, R0 ;  /* 0x0000000077007221 */ /* 0x000fe20000010000 */
[C---:B------:R-:W-:Y:S04]  /*13a60*/  HMMA.16816.F32 R56, R76.reuse, R96, R56 ;  /* 0x000000604c38723c */ /* 0x040fe80000001838 */
[----:B------:R-:W-:Y:S02]  /*13a70*/  FADD.FTZ R2, R154, R2 ;  /* 0x000000029a027221 */ /* 0x000fe40000010000 */
[----:B------:R-:W-:Y:S02]  /*13a80*/  MUFU.EX2 R169, R220 ;  /* 0x000000dc00a97308 */ /* 0x000fe40000000800 */
[-C--:B------:R-:W-:Y:S04]  /*13a90*/  HMMA.16816.F32 R60, R76, R98.reuse, R60 ;  /* 0x000000624c3c723c */ /* 0x080fe8000000183c */
[----:B-1----:R-:W-:Y:S02]  /*13aa0*/  FADD.FTZ R0, R116, R0 ;  /* 0x0000000074007221 */ /* 0x002fe40000010000 */
[----:B------:R-:W-:Y:S01]  /*13ab0*/  FADD.FTZ R2, R153, R2 ;  /* 0x0000000299027221 */ /* 0x000fe20000010000 */
[----:B------:R-:W-:Y:S01]  /*13ac0*/  F2FP.PACK_AB R76, R91, R92 ;  /* 0x0000005c5b4c723e */ /* 0x000fe200000000ff */
[----:B------:R-:W-:Y:S01]  /*13ad0*/  HMMA.16816.F32 R64, R72, R98, R64 ;  /* 0x000000624840723c */ /* 0x000fe20000001840 */
[----:B------:R-:W1:Y:S03]  /*13ae0*/  MUFU.EX2 R168, R221 ;  /* 0x000000dd00a87308 */ /* 0x000e660000000800 */
[----:B------:R-:W-:Y:S01]  /*13af0*/  F2FP.PACK_AB R78, R112, R113 ;  /* 0x00000071704e723e */ /* 0x000fe200000000ff */
[----:B------:R-:W-:Y:S01]  /*13b00*/  FADD.FTZ R2, R152, R2 ;  /* 0x0000000298027221 */ /* 0x000fe20000010000 */
[----:B------:R-:W-:Y:S02]  /*13b10*/  F2FP.PACK_AB R77, R174, R173 ;  /* 0x000000adae4d723e */ /* 0x000fe400000000ff */
[----:B------:R-:W-:Y:S01]  /*13b20*/  F2FP.PACK_AB R79, R181, R180 ;  /* 0x000000b4b54f723e */ /* 0x000fe200000000ff */
[----:B------:R-:W-:Y:S02]  /*13b30*/  FADD.FTZ R2, R170, R2 ;  /* 0x00000002aa027221 */ /* 0x000fe40000010000 */
[----:B------:R4:W-:Y:S01]  /*13b40*/  MUFU.EX2 R167, R239 ;  /* 0x000000ef00a77308 */ /* 0x0009e20000000800 */
[----:B------:R-:W-:Y:S01]  /*13b50*/  F2FP.PACK_AB R72, R175, R172 ;  /* 0x000000acaf48723e */ /* 0x000fe200000000ff */
[----:B------:R-:W-:Y:S01]  /*13b60*/  FADD.FTZ R2, R166, R2 ;  /* 0x00000002a6027221 */ /* 0x000fe20000010000 */
[----:B------:R-:W-:Y:S01]  /*13b70*/  F2FP.PACK_AB R74, R178, R177 ;  /* 0x000000b1b24a723e */ /* 0x000fe200000000ff */
[-C--:B------:R-:W-:Y:S05]  /*13b80*/  HMMA.16816.F32 R4, R76, R80.reuse, R4 ;  /* 0x000000504c04723c */ /* 0x080fea0000001804 */
[C---:B------:R-:W-:Y:S01]  /*13b90*/  F2FP.PACK_AB R73, R165.reuse, R166 ;  /* 0x000000a6a549723e */ /* 0x040fe200000000ff */
[----:B------:R-:W2:Y:S01]  /*13ba0*/  MUFU.EX2 R163, R242 ;  /* 0x000000f200a37308 */ /* 0x000ea20000000800 */
[----:B------:R-:W-:Y:S01]  /*13bb0*/  F2FP.PACK_AB R75, R162, R164 ;  /* 0x000000a4a24b723e */ /* 0x000fe200000000ff */
[----:B------:R-:W-:Y:S01]  /*13bc0*/  FADD.FTZ R2, R165, R2 ;  /* 0x00000002a5027221 */ /* 0x000fe20000010000 */
[----:B---3--:R-:W-:Y:S03]  /*13bd0*/  F2FP.PACK_AB R158, R114, R116 ;  /* 0x00000074729e723e */ /* 0x008fe600000000ff */
[----:B-1----:R-:W-:Y:S01]  /*13be0*/  F2FP.PACK_AB R157, R168, R169 ;  /* 0x000000a9a89d723e */ /* 0x002fe200000000ff */
[----:B------:R-:W-:Y:S01]  /*13bf0*/  FADD.FTZ R2, R164, R2 ;  /* 0x00000002a4027221 */ /* 0x000fe20000010000 */
[C---:B------:R-:W-:Y:S02]  /*13c00*/  HMMA.16816.F32 R8, R72.reuse, R80, R8 ;  /* 0x000000504808723c */ /* 0x040fe40000001808 */
[----:B------:R-:W-:Y:S02]  /*13c10*/  MUFU.EX2 R161, R222 ;  /* 0x000000de00a17308 */ /* 0x000fe40000000800 */
[----:B------:R-:W-:Y:S02]  /*13c20*/  FADD.FTZ R2, R162, R2 ;  /* 0x00000002a2027221 */ /* 0x000fe40000010000 */
[----:B----4-:R-:W-:Y:S02]  /*13c30*/  FADD.FTZ R239, R114, R0 ;  /* 0x0000000072ef7221 */ /* 0x010fe40000010000 */
[-C--:B------:R-:W-:Y:S04]  /*13c40*/  HMMA.16816.F32 R12, R72, R82.reuse, R12 ;  /* 0x00000052480c723c */ /* 0x080fe8000000180c */
[----:B------:R-:W1:Y:S01]  /*13c50*/  MUFU.EX2 R160, R223 ;  /* 0x000000df00a07308 */ /* 0x000e620000000800 */
[----:B------:R-:W-:Y:S02]  /*13c60*/  FADD.FTZ R0, R126, R3 ;  /* 0x000000037e007221 */ /* 0x000fe40000010000 */
[----:B------:R-:W-:Y:S01]  /*13c70*/  FADD.FTZ R3, R127, R90 ;  /* 0x0000005a7f037221 */ /* 0x000fe20000010000 */
[C---:B------:R-:W-:Y:S04]  /*13c80*/  HMMA.16816.F32 R16, R76.reuse, R82, R16 ;  /* 0x000000524c10723c */ /* 0x040fe80000001810 */
[----:B--2---:R-:W-:Y:S01]  /*13c90*/  F2FP.PACK_AB R159, R163, R167 ;  /* 0x000000a7a39f723e */ /* 0x004fe200000000ff */
[----:B------:R-:W-:Y:S01]  /*13ca0*/  FADD.FTZ R0, R128, R0 ;  /* 0x0000000080007221 */ /* 0x000fe20000010000 */
[----:B------:R-:W-:Y:S01]  /*13cb0*/  MUFU.EX2 R92, R224 ;  /* 0x000000e0005c7308 */ /* 0x000fe20000000800 */
[----:B------:R-:W-:Y:S01]  /*13cc0*/  FADD.FTZ R3, R243, R3 ;  /* 0x00000003f3037221 */ /* 0x000fe20000010000 */
[-C--:B------:R-:W-:Y:S04]  /*13cd0*/  HMMA.16816.F32 R20, R76, R100.reuse, R20 ;  /* 0x000000644c14723c */ /* 0x080fe80000001814 */
[----:B------:R-:W-:Y:S01]  /*13ce0*/  FADD.FTZ R3, R183, R3 ;  /* 0x00000003b7037221 */ /* 0x000fe20000010000 */
[----:B------:R-:W-:Y:S01]  /*13cf0*/  MOV R90, R70 ;  /* 0x00000046005a7202 */ /* 0x000fe20000000f00 */
[----:B------:R-:W-:Y:S02]  /*13d00*/  FADD.FTZ R0, R229, R0 ;  /* 0x00000000e5007221 */ /* 0x000fe40000010000 */
[C---:B------:R-:W-:Y:S01]  /*13d10*/  HMMA.16816.F32 R24, R72.reuse, R100, R24 ;  /* 0x000000644818723c */ /* 0x040fe20000001818 */
[----:B------:R-:W2:Y:S03]  /*13d20*/  MUFU.EX2 R91, R225 ;  /* 0x000000e1005b7308 */ /* 0x000ea60000000800 */
[----:B-1----:R-:W-:Y:S01]  /*13d30*/  F2FP.PACK_AB R96, R160, R161 ;  /* 0x000000a1a060723e */ /* 0x002fe200000000ff */
[----:B------:R-:W-:Y:S02]  /*13d40*/  FADD.FTZ R3, R182, R3 ;  /* 0x00000003b6037221 */ /* 0x000fe40000010000 */
[----:B------:R-:W-:Y:S01]  /*13d50*/  FADD.FTZ R0, R186, R0 ;  /* 0x00000000ba007221 */ /* 0x000fe20000010000 */
[-C--:B------:R-:W-:Y:S03]  /*13d60*/  HMMA.16816.F32 R28, R72, R102.reuse, R28 ;  /* 0x00000066481c723c */ /* 0x080fe6000000181c */
[----:B------:R-:W-:Y:S01]  /*13d70*/  MUFU.EX2 R82, R218 ;  /* 0x000000da00527308 */ /* 0x000fe20000000800 */
[----:B------:R-:W-:Y:S02]  /*13d80*/  FADD.FTZ R3, R155, R3 ;  /* 0x000000039b037221 */ /* 0x000fe40000010000 */
[----:B------:R-:W-:Y:S02]  /*13d90*/  FADD.FTZ R0, R187, R0 ;  /* 0x00000000bb007221 */ /* 0x000fe40000010000 */
[C---:B------:R-:W-:Y:S04]  /*13da0*/  HMMA.16816.F32 R32, R76.reuse, R102, R32 ;  /* 0x000000664c20723c */ /* 0x040fe80000001820 */
[----:B------:R-:W-:Y:S01]  /*13db0*/  FADD.FTZ R0, R228, R0 ;  /* 0x00000000e4007221 */ /* 0x000fe20000010000 */
[----:B------:R-:W1:Y:S01]  /*13dc0*/  MUFU.EX2 R83, R219 ;  /* 0x000000db00537308 */ /* 0x000e620000000800 */
[----:B------:R-:W-:Y:S02]  /*13dd0*/  FADD.FTZ R3, R176, R3 ;  /* 0x00000003b0037221 */ /* 0x000fe40000010000 */
[-C--:B-----5:R-:W-:Y:S04]  /*13de0*/  HMMA.16816.F32 R36, R76, R104.reuse, R36 ;  /* 0x000000684c24723c */ /* 0x0a0fe80000001824 */
[----:B--2---:R-:W-:Y:S01]  /*13df0*/  F2FP.PACK_AB R98, R91, R92 ;  /* 0x0000005c5b62723e */ /* 0x004fe200000000ff */
[----:B------:R-:W-:Y:S02]  /*13e00*/  FADD.FTZ R0, R173, R0 ;  /* 0x00000000ad007221 */ /* 0x000fe40000010000 */
[----:B------:R-:W-:Y:S01]  /*13e10*/  MUFU.EX2 R81, R226 ;  /* 0x000000e200517308 */ /* 0x000fe20000000800 */
[C---:B------:R-:W-:Y:S04]  /*13e20*/  HMMA.16816.F32 R40, R72.reuse, R104, R40 ;  /* 0x000000684828723c */ /* 0x040fe80000001828 */
[----:B------:R-:W-:Y:S02]  /*13e30*/  FADD.FTZ R3, R172, R3 ;  /* 0x00000003ac037221 */ /* 0x000fe40000010000 */
[----:B------:R-:W-:Y:S02]  /*13e40*/  FADD.FTZ R0, R174, R0 ;  /* 0x00000000ae007221 */ /* 0x000fe40000010000 */
[-C--:B------:R-:W-:Y:S01]  /*13e50*/  HMMA.16816.F32 R44, R72, R106.reuse, R44 ;  /* 0x0000006a482c723c */ /* 0x080fe2000000182c */
[----:B------:R-:W2:Y:S03]  /*13e60*/  MUFU.EX2 R80, R227 ;  /* 0x000000e300507308 */ /* 0x000ea60000000800 */
[----:B------:R-:W-:Y:S01]  /*13e70*/  FADD.FTZ R3, R175, R3 ;  /* 0x00000003af037221 */ /* 0x000fe20000010000 */
[----:B-1----:R-:W-:Y:S01]  /*13e80*/  F2FP.PACK_AB R97, R83, R82 ;  /* 0x000000525361723e */ /* 0x002fe200000000ff */
[----:B------:R-:W-:Y:S02]  /*13e90*/  FADD.FTZ R0, R180, R0 ;  /* 0x00000000b4007221 */ /* 0x000fe40000010000 */
[C---:B------:R-:W-:Y:S04]  /*13ea0*/  HMMA.16816.F32 R48, R76.reuse, R106, R48 ;  /* 0x0000006a4c30723c */ /* 0x040fe80000001830 */
[----:B------:R-:W-:Y:S02]  /*13eb0*/  FADD.FTZ R3, R177, R3 ;  /* 0x00000003b1037221 */ /* 0x000fe40000010000 */
[----:B------:R-:W-:Y:S02]  /*13ec0*/  FADD.FTZ R0, R181, R0 ;  /* 0x00000000b5007221 */ /* 0x000fe40000010000 */
[-C--:B------:R-:W-:Y:S04]  /*13ed0*/  HMMA.16816.F32 R52, R76, R108.reuse, R52 ;  /* 0x0000006c4c34723c */ /* 0x080fe80000001834 */
[----:B------:R-:W-:Y:S02]  /*13ee0*/  FADD.FTZ R3, R178, R3 ;  /* 0x00000003b2037221 */ /* 0x000fe40000010000 */
[----:B------:R-:W-:Y:S02]  /*13ef0*/  FADD.FTZ R0, R169, R0 ;  /* 0x00000000a9007221 */ /* 0x000fe40000010000 */
[C---:B------:R-:W-:Y:S04]  /*13f00*/  HMMA.16816.F32 R56, R72.reuse, R108, R56 ;  /* 0x0000006c4838723c */ /* 0x040fe80000001838 */
[----:B--2---:R-:W-:Y:S04]  /*13f10*/  F2FP.PACK_AB R99, R80, R81 ;  /* 0x000000515063723e */ /* 0x004fe800000000ff */
[-C--:B------:R-:W-:Y:S01]  /*13f20*/  HMMA.16816.F32 R60, R72, R110.reuse, R60 ;  /* 0x0000006e483c723c */ /* 0x080fe2000000183c */
[----:B------:R-:W1:Y:S07]  /*13f30*/  LDSM.16.MT88.4 R72, [R195+0x2000] ;  /* 0x00200000c348783b */ /* 0x000e6e0000004200 */
[----:B------:R-:W-:Y:S08]  /*13f40*/  HMMA.16816.F32 R64, R76, R110, R64 ;  /* 0x0000006e4c40723c */ /* 0x000ff00000001840 */
[-C--:B------:R-:W-:Y:S07]  /*13f50*/  HMMA.16816.F32 R128, R156, R132.reuse, R4 ;  /* 0x000000849c80723c */ /* 0x080fee0000001804 */
[----:B------:R-:W-:Y:S01]  /*13f60*/  FADD.FTZ R5, R161, R3 ;  /* 0x00000003a1057221 */ /* 0x000fe20000010000 */
[C---:B------:R-:W-:Y:S04]  /*13f70*/  HMMA.16816.F32 R124, R96.reuse, R132, R8 ;  /* 0x00000084607c723c */ /* 0x040fe80000001808 */
[----:B------:R-:W-:Y:S02]  /*13f80*/  FADD.FTZ R4, R82, R2 ;  /* 0x0000000252047221 */ /* 0x000fe40000010000 */
[----:B------:R-:W-:Y:S02]  /*13f90*/  FADD.FTZ R3, R168, R0 ;  /* 0x00000000a8037221 */ /* 0x000fe40000010000 */
[-C--:B------:R-:W-:Y:S04]  /*13fa0*/  HMMA.16816.F32 R120, R96, R134.reuse, R12 ;  /* 0x000000866078723c */ /* 0x080fe8000000180c */
[----:B------:R-:W-:Y:S02]  /*13fb0*/  FADD.FTZ R2, R160, R5 ;  /* 0x00000005a0027221 */ /* 0x000fe40000010000 */
[----:B------:R-:W-:Y:S02]  /*13fc0*/  FADD.FTZ R0, R83, R4 ;  /* 0x0000000453007221 */ /* 0x000fe40000010000 */
[C---:B------:R-:W-:Y:S04]  /*13fd0*/  HMMA.16816.F32 R132, R156.reuse, R134, R16 ;  /* 0x000000869c84723c */ /* 0x040fe80000001810 */
[----:B------:R-:W-:Y:S02]  /*13fe0*/  FADD.FTZ R4, R167, R3 ;  /* 0x00000003a7047221 */ /* 0x000fe40000010000 */
[----:B------:R-:W-:Y:S01]  /*13ff0*/  FADD.FTZ R3, R92, R2 ;  /* 0x000000025c037221 */ /* 0x000fe20000010000 */
[----:B------:R-:W-:Y:S01]  /*14000*/  MOV R92, R68 ;  /* 0x00000044005c7202 */ /* 0x000fe20000000f00 */
[-C--:B------:R-:W-:Y:S04]  /*14010*/  HMMA.16816.F32 R136, R156, R140.reuse, R20 ;  /* 0x0000008c9c88723c */ /* 0x080fe80000001814 */
[----:B------:R-:W-:Y:S01]  /*14020*/  FADD.FTZ R2, R81, R0 ;  /* 0x0000000051027221 */ /* 0x000fe20000010000 */
[----:B------:R-:W-:Y:S01]  /*14030*/  IADD3 R0, R241, -0x1, RZ ;  /* 0xfffffffff1007810 */ /* 0x000fe20007ffe0ff */
[----:B------:R-:W-:Y:S02]  /*14040*/  FADD.FTZ R243, R163, R4 ;  /* 0x00000004a3f37221 */ /* 0x000fe40000010000 */
[C---:B------:R-:W-:Y:S04]  /*14050*/  HMMA.16816.F32 R116, R96.reuse, R140, R24 ;  /* 0x0000008c6074723c */ /* 0x040fe80000001818 */
[----:B------:R-:W-:Y:S01]  /*14060*/  FADD.FTZ R246, R91, R3 ;  /* 0x000000035bf67221 */ /* 0x000fe20000010000 */
[----:B------:R-:W-:Y:S01]  /*14070*/  MOV R241, R0 ;  /* 0x0000000000f17202 */ /* 0x000fe20000000f00 */
[----:B------:R-:W-:Y:S01]  /*14080*/  FADD.FTZ R247, R80, R2 ;  /* 0x0000000250f77221 */ /* 0x000fe20000010000 */
[----:B------:R-:W-:Y:S01]  /*14090*/  MOV R91, R69 ;  /* 0x00000045005b7202 */ /* 0x000fe20000000f00 */
[-C--:B------:R-:W-:Y:S08]  /*140a0*/  HMMA.16816.F32 R112, R96, R142.reuse, R28 ;  /* 0x0000008e6070723c */ /* 0x080ff0000000181c */
[C---:B------:R-:W-:Y:S08]  /*140b0*/  HMMA.16816.F32 R140, R156.reuse, R142, R32 ;  /* 0x0000008e9c8c723c */ /* 0x040ff00000001820 */
[-C--:B------:R-:W-:Y:S08]  /*140c0*/  HMMA.16816.F32 R144, R156, R148.reuse, R36 ;  /* 0x000000949c90723c */ /* 0x080ff00000001824 */
[C---:B------:R-:W-:Y:S08]  /*140d0*/  HMMA.16816.F32 R108, R96.reuse, R148, R40 ;  /* 0x00000094606c723c */ /* 0x040ff00000001828 */
[-C--:B------:R-:W-:Y:S08]  /*140e0*/  HMMA.16816.F32 R104, R96, R150.reuse, R44 ;  /* 0x000000966068723c */ /* 0x080ff0000000182c */
[C---:B------:R-:W-:Y:S08]  /*140f0*/  HMMA.16816.F32 R148, R156.reuse, R150, R48 ;  /* 0x000000969c94723c */ /* 0x040ff00000001830 */
[-C--:B-1----:R-:W-:Y:S08]  /*14100*/  HMMA.16816.F32 R152, R156, R72.reuse, R52 ;  /* 0x000000489c98723c */ /* 0x082ff00000001834 */
[C---:B------:R-:W-:Y:S08]  /*14110*/  HMMA.16816.F32 R100, R96.reuse, R72, R56 ;  /* 0x000000486064723c */ /* 0x040ff00000001838 */
[-C--:B------:R-:W-:Y:S08]  /*14120*/  HMMA.16816.F32 R96, R96, R74.reuse, R60 ;  /* 0x0000004a6060723c */ /* 0x080ff0000000183c */
[----:B------:R-:W-:Y:S01]  /*14130*/  HMMA.16816.F32 R156, R156, R74, R64 ;  /* 0x0000004a9c9c723c */ /* 0x000fe20000001840 */
[----:B------:R-:W-:Y:S07]  /*14140*/  @!UPT UIADD3 URZ, URZ, URZ, URZ ;  /* 0x0000003f3f3ff290 */ /* 0x000fee000fffe03f */
[----:B------:R-:W-:-:S11]  /*14150*/  @P0 BRA `(.L_x_343) ;  /* 0xffffc3a000000947 */ /* 0x000fd6000383ffff */
.L_x_336:
[----:B------:R-:W-:Y:S05]  /*14160*/  BRA.DIV ~URZ, `(.L_x_344) ;  /* 0x00005f527f007947 */ /* 0x000fea000b800000 */
[----:B------:R1:W2:Y:S02]  /*14170*/  SHFL.BFLY PT, R0, R239, 0x2, 0x1f ;  /* 0x0c401f00ef007f89 */ /* 0x0002a400000e0000 */
.L_x_434:
[----:B--2---:R-:W-:Y:S01]  /*14180*/  FADD.FTZ R5, R0, R239 ;  /* 0x000000ef00057221 */ /* 0x004fe20000010000 */
[----:B------:R-:W-:Y:S05]  /*14190*/  BRA.DIV ~URZ, `(.L_x_345) ;  /* 0x00005f727f007947 */ /* 0x000fea000b800000 */
[----:B------:R-:W2:Y:S04]  /*141a0*/  SHFL.BFLY PT, R2, R243, 0x2, 0x1f ;  /* 0x0c401f00f3027f89 */ /* 0x000ea800000e0000 */
[----:B------:R-:W3:Y:S04]  /*141b0*/  SHFL.BFLY PT, R0, R246, 0x2, 0x1f ;  /* 0x0c401f00f6007f89 */ /* 0x000ee800000e0000 */
[----:B------:R-:W4:Y:S04]  /*141c0*/  SHFL.BFLY PT, R4, R247, 0x2, 0x1f ;  /* 0x0c401f00f7047f89 */ /* 0x000f2800000e0000 */
[----:B------:R-:W5:Y:S01]  /*141d0*/  SHFL.BFLY PT, R3, R5, 0x1, 0x1f ;  /* 0x0c201f0005037f89 */ /* 0x000f6200000e0000 */
[----:B--2---:R-:W-:-:S02]  /*141e0*/  FADD.FTZ R2, R2, R243 ;  /* 0x000000f302027221 */ /* 0x004fc40000010000 */
[----:B---3--:R-:W-:-:S03]  /*141f0*/  FADD.FTZ R0, R0, R246 ;  /* 0x000000f600007221 */ /* 0x008fc60000010000 */
[----:B------:R-:W2:Y:S01]  /*14200*/  SHFL.BFLY PT, R6, R2, 0x1, 0x1f ;  /* 0x0c201f0002067f89 */ /* 0x000ea200000e0000 */
[----:B----4-:R-:W-:-:S03]  /*14210*/  FADD.FTZ R4, R4, R247 ;  /* 0x000000f704047221 */ /* 0x010fc60000010000 */
[----:B------:R-:W3:Y:S01]  /*14220*/  SHFL.BFLY PT, R7, R0, 0x1, 0x1f ;  /* 0x0c201f0000077f89 */ /* 0x000ee200000e0000 */
[----:B-----5:R-:W-:-:S03]  /*14230*/  FADD.FTZ R5, R5, R3 ;  /* 0x0000000305057221 */ /* 0x020fc60000010000 */
[----:B------:R4:W1:Y:S01]  /*14240*/  SHFL.BFLY PT, R8, R4, 0x1, 0x1f ;  /* 0x0c201f0004087f89 */ /* 0x00086200000e0000 */
[----:B--2---:R-:W-:Y:S02]  /*14250*/  FADD.FTZ R6, R2, R6 ;  /* 0x0000000602067221 */ /* 0x004fe40000010000 */
[----:B---3--:R-:W-:Y:S02]  /*14260*/  FADD.FTZ R7, R0, R7 ;  /* 0x0000000700077221 */ /* 0x008fe40000010000 */
.L_x_435:
[----:B------:R-:W-:Y:S01]  /*14270*/  FSETP.NE.FTZ.AND P3, PT, R5, RZ, PT ;  /* 0x000000ff0500720b */ /* 0x000fe20003f75000 */
[----:B------:R-:W-:Y:S01]  /*14280*/  CS2R R2, SRZ ;  /* 0x0000000000027805 */ /* 0x000fe2000001ff00 */
[----:B------:R-:W-:Y:S01]  /*14290*/  MOV R0, RZ ;  /* 0x000000ff00007202 */ /* 0x000fe20000000f00 */
[----:B-1--4-:R-:W-:Y:S01]  /*142a0*/  FADD.FTZ R4, R8, R4 ;  /* 0x0000000408047221 */ /* 0x012fe20000010000 */
[----:B------:R-:W-:Y:S02]  /*142b0*/  FSETP.NE.FTZ.AND P2, PT, R6, RZ, PT ;  /* 0x000000ff0600720b */ /* 0x000fe40003f55000 */
[----:B------:R-:W-:Y:S02]  /*142c0*/  FSETP.NE.FTZ.AND P1, PT, R7, RZ, PT ;  /* 0x000000ff0700720b */ /* 0x000fe40003f35000 */
[----:B------:R-:W-:-:S02]  /*142d0*/  FSETP.NE.FTZ.AND P0, PT, R4, RZ, PT ;  /* 0x000000ff0400720b */ /* 0x000fc40003f15000 */
[----:B------:R-:W-:Y:S02]  /*142e0*/  MOV R25, 0xff800000 ;  /* 0xff80000000197802 */ /* 0x000fe40000000f00 */
[----:B------:R-:W-:Y:S01]  /*142f0*/  MOV R23, 0xff800000 ;  /* 0xff80000000177802 */ /* 0x000fe20000000f00 */
[----:B------:R-:W1:Y:S01]  /*14300*/  @P3 MUFU.RCP R0, R5 ;  /* 0x0000000500003308 */ /* 0x000e620000001000 */
[----:B------:R-:W-:Y:S02]  /*14310*/  MOV R24, 0xff800000 ;  /* 0xff80000000187802 */ /* 0x000fe40000000f00 */
[----:B------:R-:W-:-:S03]  /*14320*/  MOV R22, 0xff800000 ;  /* 0xff80000000167802 */ /* 0x000fc60000000f00 */
[----:B------:R-:W-:Y:S02]  /*14330*/  @P1 MOV R10, 0x3f317218 ;  /* 0x3f317218000a1802 */ /* 0x000fe40000000f00 */
[----:B------:R-:W-:Y:S08]  /*14340*/  @P3 MUFU.LG2 R9, R5 ;  /* 0x0000000500093308 */ /* 0x000ff00000000c00 */
[----:B------:R-:W2:Y:S01]  /*14350*/  @P2 MUFU.LG2 R5, R6 ;  /* 0x0000000600052308 */ /* 0x000ea20000000c00 */
[----:B-1----:R-:W-:-:S02]  /*14360*/  FMUL.FTZ R74, R0, R128 ;  /* 0x00000080004a7220 */ /* 0x002fc40000410000 */
[C---:B------:R-:W-:Y:S02]  /*14370*/  FMUL.FTZ R75, R0.reuse, R129 ;  /* 0x00000081004b7220 */ /* 0x040fe40000410000 */
[C---:B------:R-:W-:Y:S02]  /*14380*/  FMUL.FTZ R76, R0.reuse, R132 ;  /* 0x00000084004c7220 */ /* 0x040fe40000410000 */
[C---:B------:R-:W-:Y:S01]  /*14390*/  FMUL.FTZ R77, R0.reuse, R133 ;  /* 0x00000085004d7220 */ /* 0x040fe20000410000 */
[----:B------:R-:W1:Y:S01]  /*143a0*/  @P2 MUFU.RCP R3, R6 ;  /* 0x0000000600032308 */ /* 0x000e620000001000 */
[C---:B------:R-:W-:Y:S02]  /*143b0*/  FMUL.FTZ R78, R0.reuse, R136 ;  /* 0x00000088004e7220 */ /* 0x040fe40000410000 */
[C---:B------:R-:W-:Y:S02]  /*143c0*/  FMUL.FTZ R79, R0.reuse, R137 ;  /* 0x00000089004f7220 */ /* 0x040fe40000410000 */
[----:B------:R-:W-:-:S02]  /*143d0*/  FMUL.FTZ R80, R0, R140 ;  /* 0x0000008c00507220 */ /* 0x000fc40000410000 */
[C---:B------:R-:W-:Y:S01]  /*143e0*/  FMUL.FTZ R81, R0.reuse, R141 ;  /* 0x0000008d00517220 */ /* 0x040fe20000410000 */
[----:B------:R-:W-:Y:S01]  /*143f0*/  @P1 MUFU.RCP R2, R7 ;  /* 0x0000000700021308 */ /* 0x000fe20000001000 */
[C---:B------:R-:W-:Y:S02]  /*14400*/  FMUL.FTZ R66, R0.reuse, R144 ;  /* 0x0000009000427220 */ /* 0x040fe40000410000 */
[C---:B------:R-:W-:Y:S02]  /*14410*/  FMUL.FTZ R67, R0.reuse, R145 ;  /* 0x0000009100437220 */ /* 0x040fe40000410000 */
[C---:B------:R-:W-:Y:S02]  /*14420*/  FMUL.FTZ R90, R0.reuse, R148 ;  /* 0x00000094005a7220 */ /* 0x040fe40000410000 */
[C---:B------:R-:W-:Y:S02]  /*14430*/  FMUL.FTZ R91, R0.reuse, R149 ;  /* 0x00000095005b7220 */ /* 0x040fe40000410000 */
[----:B------:R-:W-:-:S02]  /*14440*/  FMUL.FTZ R82, R0, R152 ;  /* 0x0000009800527220 */ /* 0x000fc40000410000 */
[C---:B------:R-:W-:Y:S02]  /*14450*/  FMUL.FTZ R83, R0.reuse, R153 ;  /* 0x0000009900537220 */ /* 0x040fe40000410000 */
[C---:B------:R-:W-:Y:S02]  /*14460*/  FMUL.FTZ R64, R0.reuse, R156 ;  /* 0x0000009c00407220 */ /* 0x040fe40000410000 */
[----:B------:R-:W-:Y:S02]  /*14470*/  FMUL.FTZ R65, R0, R157 ;  /* 0x0000009d00417220 */ /* 0x000fe40000410000 */
[----:B------:R3:W4:Y:S01]  /*14480*/  @P1 MUFU.LG2 R0, R7 ;  /* 0x0000000700001308 */ /* 0x0007220000000c00 */
[----:B--2---:R-:W-:Y:S02]  /*14490*/  @P2 FMUL.FTZ R8, R5, 0.69314718246459960938 ;  /* 0x3f31721805082820 */ /* 0x004fe40000410000 */
[C---:B-1----:R-:W-:Y:S02]  /*144a0*/  FMUL.FTZ R132, R3.reuse, R138 ;  /* 0x0000008a03847220 */ /* 0x042fe40000410000 */
[----:B------:R-:W-:-:S02]  /*144b0*/  FMUL.FTZ R133, R3, R139 ;  /* 0x0000008b03857220 */ /* 0x000fc40000410000 */
[C---:B------:R-:W-:Y:S02]  /*144c0*/  FMUL.FTZ R130, R3.reuse, R130 ;  /* 0x0000008203827220 */ /* 0x040fe40000410000 */
[C---:B------:R-:W-:Y:S02]  /*144d0*/  FMUL.FTZ R131, R3.reuse, R131 ;  /* 0x0000008303837220 */ /* 0x040fe40000410000 */
[C---:B------:R-:W-:Y:S02]  /*144e0*/  FMUL.FTZ R134, R3.reuse, R134 ;  /* 0x0000008603867220 */ /* 0x040fe40000410000 */
[C---:B------:R-:W-:Y:S02]  /*144f0*/  FMUL.FTZ R135, R3.reuse, R135 ;  /* 0x0000008703877220 */ /* 0x040fe40000410000 */
[C---:B------:R-:W-:Y:S01]  /*14500*/  FMUL.FTZ R136, R3.reuse, R142 ;  /* 0x0000008e03887220 */ /* 0x040fe20000410000 */
[----:B---3--:R-:W-:Y:S01]  /*14510*/  @P2 MOV R7, 0x3f317218 ;  /* 0x3f31721800072802 */ /* 0x008fe20000000f00 */
[----:B------:R-:W-:-:S02]  /*14520*/  FMUL.FTZ R137, R3, R143 ;  /* 0x0000008f03897220 */ /* 0x000fc40000410000 */
[----:B------:R-:W-:Y:S02]  /*14530*/  FMUL.FTZ R140, R3, R146 ;  /* 0x00000092038c7220 */ /* 0x000fe40000410000 */
[----:B------:R-:W-:Y:S02]  /*14540*/  @P2 FMUL.FTZ R5, R7, c[0x0][0x2d0] ;  /* 0x0000b40007052a20 */ /* 0x000fe40000410000 */
[----:B----4-:R-:W-:Y:S01]  /*14550*/  @P1 FMUL.FTZ R7, R0, 0.69314718246459960938 ;  /* 0x3f31721800071820 */ /* 0x010fe20000410000 */
[----:B------:R-:W-:Y:S01]  /*14560*/  MOV R0, RZ ;  /* 0x000000ff00007202 */ /* 0x000fe20000000f00 */
[C---:B------:R-:W-:Y:S02]  /*14570*/  FMUL.FTZ R141, R3.reuse, R147 ;  /* 0x00000093038d7220 */ /* 0x040fe40000410000 */
[C---:B------:R-:W-:Y:S02]  /*14580*/  FMUL.FTZ R138, R3.reuse, R150 ;  /* 0x00000096038a7220 */ /* 0x040fe40000410000 */
[C---:B------:R-:W-:Y:S01]  /*14590*/  FMUL.FTZ R139, R3.reuse, R151 ;  /* 0x00000097038b7220 */ /* 0x040fe20000410000 */
[----:B------:R-:W1:Y:S01]  /*145a0*/  @P0 MUFU.RCP R0, R4 ;  /* 0x0000000400000308 */ /* 0x000e620000001000 */
[----:B------:R-:W-:-:S02]  /*145b0*/  FMUL.FTZ R128, R3, R154 ;  /* 0x0000009a03807220 */ /* 0x000fc40000410000 */
[C---:B------:R-:W-:Y:S02]  /*145c0*/  FMUL.FTZ R129, R3.reuse, R155 ;  /* 0x0000009b03817220 */ /* 0x040fe40000410000 */
[C---:B------:R-:W-:Y:S02]  /*145d0*/  FMUL.FTZ R72, R3.reuse, R158 ;  /* 0x0000009e03487220 */ /* 0x040fe40000410000 */
[----:B------:R-:W-:Y:S01]  /*145e0*/  FMUL.FTZ R73, R3, R159 ;  /* 0x0000009f03497220 */ /* 0x000fe20000410000 */
[----:B------:R-:W-:Y:S01]  /*145f0*/  @P3 MOV R3, 0x3f317218 ;  /* 0x3f31721800033802 */ /* 0x000fe20000000f00 */
        /* <DEDUP_REMOVED lines=15> */
[----:B------:R-:W-:Y:S02]  /*146f0*/  FMUL.FTZ R27, R2, R97 ;  /* 0x00000061021b7220 */ /* 0x000fe40000410000 */
[----:B------:R2:W3:Y:S01]  /*14700*/  @P0 MUFU.LG2 R2, R4 ;  /* 0x0000000400020308 */ /* 0x0004e20000000c00 */
[----:B------:R-:W-:Y:S02]  /*14710*/  @P3 FMUL.FTZ R6, R3, c[0x0][0x2d0] ;  /* 0x0000b40003063a20 */ /* 0x000fe40000410000 */
[----:B------:R-:W-:Y:S02]  /*14720*/  @P1 FMUL.FTZ R3, R10, c[0x0][0x2d0] ;  /* 0x0000b4000a031a20 */ /* 0x000fe40000410000 */
[----:B------:R-:W-:Y:S02]  /*14730*/  @P3 FMUL.FTZ R9, R9, 0.69314718246459960938 ;  /* 0x3f31721809093820 */ /* 0x000fe40000410000 */
[----:B------:R-:W-:Y:S01]  /*14740*/  @P1 FFMA.FTZ R25, R3, R69, R7 ;  /* 0x0000004503191223 */ /* 0x000fe20000010007 */
[----:B------:R-:W-:Y:S01]  /*14750*/  @P0 MOV R3, 0x3f317218 ;  /* 0x3f31721800030802 */ /* 0x000fe20000000f00 */
[----:B-1----:R-:W-:-:S02]  /*14760*/  FMUL.FTZ R30, R0, R126 ;  /* 0x0000007e001e7220 */ /* 0x002fc40000410000 */
[C---:B------:R-:W-:Y:S02]  /*14770*/  FMUL.FTZ R31, R0.reuse, R127 ;  /* 0x0000007f001f7220 */ /* 0x040fe40000410000 */
[----:B------:R-:W-:Y:S02]  /*14780*/  @P0 FMUL.FTZ R3, R3, c[0x0][0x2d0] ;  /* 0x0000b40003030a20 */ /* 0x000fe40000410000 */
[----:B------:R-:W-:Y:S01]  /*14790*/  FMUL.FTZ R44, R0, R122 ;  /* 0x0000007a002c7220 */ /* 0x000fe20000410000 */
[----:B--2---:R-:W-:Y:S01]  /*147a0*/  MOV R4, 0x1 ;  /* 0x0000000100047802 */ /* 0x004fe20000000f00 */
[----:B---3--:R-:W-:Y:S02]  /*147b0*/  @P0 FMUL.FTZ R2, R2, 0.69314718246459960938 ;  /* 0x3f31721802020820 */ /* 0x008fe40000410000 */
        /* <DEDUP_REMOVED lines=17> */
.L_x_274:
        /* <DEDUP_REMOVED lines=19> */
.L_x_347:
[----:B-1----:R-:W-:Y:S05]  /*14a00*/  BSYNC B0 ;  /* 0x0000000000007941 */ /* 0x002fea0003800000 */
.L_x_346:
        /* <DEDUP_REMOVED lines=83> */
[----:B------:R-:W-:Y:S01]  /*14f40*/  STS [R13+0x2400], R2 ;  /* 0x002400020d007388 */ /* 0x000fe20000000800 */
[----:B-1----:R-:W-:-:S05]  /*14f50*/  F2FP.PACK_AB R0, R27, R26 ;  /* 0x0000001a1b00723e */ /* 0x002fca00000000ff */
[----:B------:R-:W-:Y:S04]  /*14f60*/  STS [R12+0x2000], R0 ;  /* 0x002000000c007388 */ /* 0x000fe80000000800 */
[----:B------:R1:W-:Y:S04]  /*14f70*/  STS [R10+0x2400], R3 ;  /* 0x002400030a007388 */ /* 0x0003e80000000800 */
[----:B------:R-:W-:Y:S01]  /*14f80*/  BAR.SYNC.DEFER_BLOCKING 0x1, 0x80 ;  /* 0x0042000000007b1d */ /* 0x000fe20000010000 */
[C---:B------:R-:W-:Y:S02]  /*14f90*/  @P2 IADD3 R6, P0, R11.reuse, c[0x0][0x508], RZ ;  /* 0x000142000b062a10 */ /* 0x040fe40007f1e0ff */
[----:B------:R-:W-:Y:S01]  /*14fa0*/  IADD3 R4, P1, R11, c[0x0][0x500], RZ ;  /* 0x000140000b047a10 */ /* 0x000fe20007f3e0ff */
[----:B------:R-:W-:Y:S01]  /*14fb0*/  IMAD.MOV.U32 R11, RZ, RZ, c[0x0][0x388] ;  /* 0x0000e200ff0b7624 */ /* 0x000fe200078e00ff */
[----:B------:R-:W-:-:S02]  /*14fc0*/  @P2 IADD3.X R7, R9, c[0x0][0x50c], RZ, P0, !PT ;  /* 0x0001430009072a10 */ /* 0x000fc400007fe4ff */
[----:B------:R-:W-:Y:S01]  /*14fd0*/  IADD3.X R5, R9, c[0x0][0x504], RZ, P1, !PT ;  /* 0x0001410009057a10 */ /* 0x000fe20000ffe4ff */
[----:B-1----:R-:W-:Y:S02]  /*14fe0*/  IMAD.MOV.U32 R3, RZ, RZ, RZ ;  /* 0x000000ffff037224 */ /* 0x002fe400078e00ff */
[----:B------:R1:W5:Y:S04]  /*14ff0*/  @P2 LDG.E R11, [R6.64] ;  /* 0x00000008060b2981 */ /* 0x000368000c1e1900 */
[----:B------:R1:W5:Y:S01]  /*15000*/  @P3 LDG.E R3, [R4.64] ;  /* 0x0000000804033981 */ /* 0x000362000c1e1900 */
[----:B----4-:R-:W-:-:S04]  /*15010*/  ISETP.NE.AND P0, PT, R8, RZ, PT ;  /* 0x000000ff0800720c */ /* 0x010fc80003f05270 */
[----:B------:R-:W-:Y:S01]  /*15020*/  SEL R0, R8, c[0x0][0x3d4], P0 ;  /* 0x0000f50008007a07 */ /* 0x000fe20000000000 */
[----:B------:R-:W-:Y:S05]  /*15030*/  @P2 BRA `(.L_x_350) ;  /* 0x0000004000002947 */ /* 0x000fea0003800000 */
[----:B------:R-:W-:Y:S05]  /*15040*/  @!P3 BRA `(.L_x_350) ;  /* 0x000000300000b947 */ /* 0x000fea0003800000 */
[----:B-----5:R2:W3:Y:S04]  /*15050*/  LDG.E R11, [R4.64] ;  /* 0x00000008040b7981 */ /* 0x0204e8000c1e1900 */
[----:B-12---:R-:W3:Y:S02]  /*15060*/  LDG.E R4, [R4.64+0x4] ;  /* 0x0000040804047981 */ /* 0x006ee4000c1e1900 */
[----:B---3--:R-:W-:Y:S02]  /*15070*/  IADD3 R11, -R11, R4, RZ ;  /* 0x000000040b0b7210 */ /* 0x008fe40007ffe1ff */
.L_x_350:
[----:B------:R-:W2:Y:S04]  /*15080*/  LDL.LU R2, [R1+0x50] ;  /* 0x0000500001027983 */ /* 0x000ea80000300800 */
[----:B-1----:R-:W3:Y:S04]  /*15090*/  LDL R4, [R1+0xe8] ;  /* 0x0000e80001047983 */ /* 0x002ee80000100800 */
[----:B------:R-:W4:Y:S04]  /*150a0*/  LDL.LU R6, [R1+0x78] ;  /* 0x0000780001067983 */ /* 0x000f280000300800 */
[----:B------:R-:W3:Y:S04]  /*150b0*/  LDL.LU R5, [R1+0x30] ;  /* 0x0000300001057983 */ /* 0x000ee80000300800 */
[----:B------:R-:W3:Y:S04]  /*150c0*/  LDL R47, [R1+0x2c] ;  /* 0x00002c00012f7983 */ /* 0x000ee80000100800 */
[----:B------:R-:W3:Y:S04]  /*150d0*/  LDL R16, [R1+0x80] ;  /* 0x0000800001107983 */ /* 0x000ee80000100800 */
[----:B------:R-:W3:Y:S04]  /*150e0*/  LDL R57, [R1+0xe4] ;  /* 0x0000e40001397983 */ /* 0x000ee80000100800 */
[----:B------:R-:W3:Y:S01]  /*150f0*/  LDL.LU R56, [R1+0x70] ;  /* 0x0000700001387983 */ /* 0x000ee20000300800 */
[----:B------:R-:W-:Y:S01]  /*15100*/  IMAD.MOV.U32 R12, RZ, RZ, 0x368 ;  /* 0x00000368ff0c7424 */ /* 0x000fe200078e00ff */
[----:B------:R-:W-:-:S04]  /*15110*/  ISETP.GT.AND P2, PT, R0, 0x1, PT ;  /* 0x000000010000780c */ /* 0x000fc80003f44270 */
[----:B------:R-:W-:-:S04]  /*15120*/  SEL R12, R12, 0x328, P2 ;  /* 0x000003280c0c7807 */ /* 0x000fc80001000000 */
[----:B------:R-:W1:Y:S08]  /*15130*/  LDC.64 R8, c[0x0][R12+0x170] ;  /* 0x00005c000c087b82 */ /* 0x000e700000000a00 */
[----:B------:R-:W1:Y:S08]  /*15140*/  LDC.64 R14, c[0x0][R12+0x168] ;  /* 0x00005a000c0e7b82 */ /* 0x000e700000000a00 */
[----:B------:R1:W1:Y:S08]  /*15150*/  LDC.64 R20, c[0x0][R12+0x178] ;  /* 0x00005e000c147b82 */ /* 0x0002700000000a00 */
[----:B------:R1:W1:Y:S01]  /*15160*/  LDC.64 R18, c[0x0][R12+0x160] ;  /* 0x000058000c127b82 */ /* 0x0002620000000a00 */
[----:B------:R-:W-:Y:S01]  /*15170*/  IMAD.MOV.U32 R0, RZ, RZ, c[0x0][0x4e8] ;  /* 0x00013a00ff007624 */ /* 0x000fe200078e00ff */
[----:B------:R-:W-:-:S04]  /*15180*/  ISETP.NE.U32.AND P0, PT, RZ, c[0x0][0x500], PT ;  /* 0x00014000ff007a0c */ /* 0x000fc80003f05070 */
[----:B------:R-:W-:Y:S02]  /*15190*/  ISETP.NE.AND P5, PT, R0, 0x1, PT ;  /* 0x000000010000780c */ /* 0x000fe40003fa5270 */
[----:B------:R-:W-:Y:S01]  /*151a0*/  ISETP.NE.AND.EX P0, PT, RZ, c[0x0][0x504], PT, P0 ;  /* 0x00014100ff007a0c */ /* 0x000fe20003f05300 */
[----:B------:R-:W1:Y:S02]  /*151b0*/  S2R R59, SR_TID.X ;  /* 0x00000000003b7919 */ /* 0x000e640000002100 */
[----:B-1----:R-:W-:-:S04]  /*151c0*/  SHF.R.S32.HI R17, RZ, 0x1f, R59 ;  /* 0x0000001fff117819 */ /* 0x002fc8000001143b */
[----:B------:R-:W-:-:S04]  /*151d0*/  LEA.HI R17, R17, R59, RZ, 0x5 ;  /* 0x0000003b11117211 */ /* 0x000fc800078f28ff */
[----:B------:R-:W-:-:S05]  /*151e0*/  LOP3.LUT R17, R17, 0xffffffe0, RZ, 0xc0, !PT ;  /* 0xffffffe011117812 */ /* 0x000fca00078ec0ff */
[----:B------:R-:W-:Y:S01]  /*151f0*/  IMAD.IADD R17, R59, 0x1, -R17 ;  /* 0x000000013b117824 */ /* 0x000fe200078e0a11 */
[----:B--2---:R-:W-:-:S05]  /*15200*/  SEL R2, R2, RZ, !P0 ;  /* 0x000000ff02027207 */ /* 0x004fca0004000000 */
[----:B------:R-:W-:Y:S01]  /*15210*/  IMAD R0, R9, R2, RZ ;  /* 0x0000000209007224 */ /* 0x000fe200078e02ff */
[----:B----4-:R-:W-:Y:S02]  /*15220*/  SEL R6, R6, RZ, !P0 ;  /* 0x000000ff06067207 */ /* 0x010fe40004000000 */
[----:B---3--:R-:W-:Y:S01]  /*15230*/  LOP3.LUT R5, R5, 0xffff, RZ, 0xc0, !PT ;  /* 0x0000ffff05057812 */ /* 0x008fe200078ec0ff */
        /* <DEDUP_REMOVED lines=13> */
[----:B------:R-:W-:Y:S02]  /*15310*/  IMAD R12, R21, R10, RZ ;  /* 0x0000000a150c7224 */ /* 0x000fe400078e02ff */
[----:B------:R-:W-:-:S02]  /*15320*/  IMAD.MOV R7, RZ, RZ, -R0 ;  /* 0x000000ffff077224 */ /* 0x000fc400078e0a00 */
        /* <DEDUP_REMOVED lines=13> */
[----:B------:R-:W-:Y:S02]  /*15400*/  IMAD.MOV.U32 R9, RZ, RZ, c[0x0][0x4ac] ;  /* 0x00012b00ff097624 */ /* 0x000fe400078e00ff */
[----:B------:R-:W-:Y:S01]  /*15410*/  IMAD.IADD R0, R7, 0x1, R0 ;  /* 0x0000000107007824 */ /* 0x000fe200078e0200 */
[----:B------:R-:W-:Y:S02]  /*15420*/  LEA R7, P0, R6, R8, 0x2 ;  /* 0x0000000806077211 */ /* 0x000fe400078010ff */
[----:B------:R-:W-:-:S04]  /*15430*/  SEL R9, R9, c[0x0][0x454], P2 ;  /* 0x0001150009097a07 */ /* 0x000fc80001000000 */
[----:B------:R-:W-:Y:S01]  /*15440*/  LEA.HI.X R6, R6, R9, R0, 0x2, P0 ;  /* 0x0000000906067211 */ /* 0x000fe200000f1400 */
[----:B------:R-:W-:Y:S01]  /*15450*/  SHFL.IDX PT, R14, R7, RZ, 0x1c1f ;  /* 0x001c1fff070e7589 */ /* 0x000fe200000e0000 */
[----:B------:R-:W-:-:S03]  /*15460*/  IMAD R0, R11, c[0x0][0x4e8], RZ ;  /* 0x00013a000b007a24 */ /* 0x000fc600078e02ff */
[----:B------:R-:W1:Y:S04]  /*15470*/  SHFL.IDX PT, R15, R6, RZ, 0x1c1f ;  /* 0x001c1fff060f7589 */ /* 0x000e6800000e0000 */
[----:B------:R-:W-:Y:S04]  /*15480*/  SHFL.IDX PT, R12, R7, 0x1, 0x1c1f ;  /* 0x003c1f00070c7f89 */ /* 0x000fe800000e0000 */
[----:B------:R-:W2:Y:S04]  /*15490*/  SHFL.IDX PT, R13, R6, 0x1, 0x1c1f ;  /* 0x003c1f00060d7f89 */ /* 0x000ea800000e0000 */
[----:B------:R-:W-:Y:S04]  /*154a0*/  SHFL.IDX PT, R11, R6, 0x2, 0x1c1f ;  /* 0x005c1f00060b7f89 */ /* 0x000fe800000e0000 */
[----:B------:R3:W-:Y:S01]  /*154b0*/  SHFL.IDX PT, R9, R6, 0x3, 0x1c1f ;  /* 0x007c1f0006097f89 */ /* 0x0007e200000e0000 */
[----:B------:R-:W-:-:S03]  /*154c0*/  LOP3.LUT P0, RZ, R17, 0x3, RZ, 0xc0, !PT ;  /* 0x0000000311ff7812 */ /* 0x000fc6000780c0ff */
[----:B------:R-:W4:Y:S01]  /*154d0*/  SHFL.IDX PT, R10, R7, 0x2, 0x1c1f ;  /* 0x005c1f00070a7f89 */ /* 0x000f2200000e0000 */
[----:B---3--:R-:W-:-:S05]  /*154e0*/  IMAD R6, R47, 0x80, R57 ;  /* 0x000000802f067824 */ /* 0x008fca00078e0239 */
[C---:B------:R-:W-:Y:S02]  /*154f0*/  IADD3 R18, R6.reuse, 0x8, RZ ;  /* 0x0000000806127810 */ /* 0x040fe40007ffe0ff */
[CC--:B------:R-:W-:Y:S02]  /*15500*/  ISETP.GE.OR P4, PT, R6.reuse, R0.reuse, P0 ;  /* 0x000000000600720c */ /* 0x0c0fe40000786670 */
[----:B------:R-:W-:Y:S02]  /*15510*/  IADD3 R17, R6, 0x40, RZ ;  /* 0x0000004006117810 */ /* 0x000fe40007ffe0ff */
[-C--:B------:R-:W-:Y:S02]  /*15520*/  ISETP.GE.OR P3, PT, R18, R0.reuse, P0 ;  /* 0x000000001200720c */ /* 0x080fe40000766670 */
[CC--:B------:R-:W-:Y:S01]  /*15530*/  ISETP.GE.OR P1, PT, R17.reuse, R0.reuse, P0 ;  /* 0x000000001100720c */ /* 0x0c0fe20000726670 */
[----:B------:R3:W3:Y:S06]  /*15540*/  SHFL.IDX PT, R8, R7, 0x3, 0x1c1f ;  /* 0x007c1f0007087f89 */ /* 0x0006ec00000e0000 */
[----:B-1----:R1:W-:Y:S04]  /*15550*/  @!P4 ST.E [R14.64], R23 ;  /* 0x000000170e00c985 */ /* 0x0023e8000c101908 */
[----:B--2---:R1:W-:Y:S01]  /*15560*/  @!P3 ST.E [R12.64], R24 ;  /* 0x000000180c00b985 */ /* 0x0043e2000c101908 */
[----:B------:R-:W-:-:S03]  /*15570*/  ISETP.GE.AND P3, PT, R17, R0, PT ;  /* 0x000000001100720c */ /* 0x000fc60003f66270 */
[----:B----4-:R1:W-:Y:S01]  /*15580*/  @!P1 ST.E [R10.64], R25 ;  /* 0x000000190a009985 */ /* 0x0103e2000c101908 */
[----:B------:R-:W-:Y:S02]  /*15590*/  LOP3.LUT R56, R56, 0xfffffffd, RZ, 0xc0, !PT ;  /* 0xfffffffd38387812 */ /* 0x000fe400078ec0ff */
[----:B---3--:R-:W-:-:S04]  /*155a0*/  IADD3 R7, R6, 0x48, RZ ;  /* 0x0000004806077810 */ /* 0x008fc80007ffe0ff */
[----:B------:R-:W-:Y:S02]  /*155b0*/  ISETP.GE.AND P1, PT, R7, R0, PT ;  /* 0x000000000700720c */ /* 0x000fe40003f26270 */
[----:B------:R-:W-:-:S04]  /*155c0*/  LOP3.LUT R56, R56, 0xfffffffe, RZ, 0xc0, !PT ;  /* 0xfffffffe38387812 */ /* 0x000fc800078ec0ff */
[----:B------:R-:W-:-:S07]  /*155d0*/  @P3 LOP3.LUT R56, R56, 0x1, RZ, 0xfc, !PT ;  /* 0x0000000138383812 */ /* 0x000fce00078efcff */
[----:B------:R-:W-:-:S05]  /*155e0*/  @P1 LOP3.LUT R56, R56, 0x2, RZ, 0xfc, !PT ;  /* 0x0000000238381812 */ /* 0x000fca00078efcff */
[----:B------:R1:W-:Y:S01]  /*155f0*/  STL [R1+0x70], R56 ;  /* 0x0000703801007387 */ /* 0x0003e20000100800 */
[-C--:B------:R-:W-:Y:S02]  /*15600*/  ISETP.GE.OR P0, PT, R7, R0.reuse, P0 ;  /* 0x000000000700720c */ /* 0x080fe40000706670 */
[----:B------:R-:W-:-:S11]  /*15610*/  ISETP.GE.AND P6, PT, R18, R0, PT ;  /* 0x000000001200720c */ /* 0x000fd60003fc6270 */
[----:B------:R1:W-:Y:S01]  /*15620*/  @!P0 ST.E [R8.64], R22 ;  /* 0x0000001608008985 */ /* 0x0003e2000c101908 */
[----:B------:R-:W-:Y:S01]  /*15630*/  ISETP.GE.AND P0, PT, R6, R0, PT ;  /* 0x000000000600720c */ /* 0x000fe20003f06270 */
[----:B------:R-:W-:Y:S05]  /*15640*/  @P2 BRA `(.L_x_351) ;  /* 0x0000071000002947 */ /* 0x000fea0003800000 */
[----:B------:R-:W-:Y:S01]  /*15650*/  IMAD R16, R16, c[0x0][0x3a0], RZ ;  /* 0x0000e80010107a24 */ /* 0x000fe200078e02ff */
[----:B------:R-:W-:Y:S01]  /*15660*/  SHF.R.S32.HI R4, RZ, 0x1f, R2 ;  /* 0x0000001fff047819 */ /* 0x000fe20000011402 */
[----:B------:R-:W-:Y:S01]  /*15670*/  IMAD.WIDE.U32 R6, R3, c[0x0][0x3a0], RZ ;  /* 0x0000e80003067a25 */ /* 0x000fe200078e00ff */
[----:B-1----:R-:W-:Y:S01]  /*15680*/  LEA R8, R47, R251, 0x7 ;  /* 0x000000fb2f087211 */ /* 0x002fe200078e38ff */
[----:B------:R1:W2:Y:S01]  /*15690*/  LDS.128 R12, [R209+0x80] ;  /* 0x00008000d10c7984 */ /* 0x0002a20000000c00 */
[----:B------:R-:W-:Y:S01]  /*156a0*/  ISETP.GE.AND P2, PT, R244, c[0x0][0x3c8], PT ;  /* 0x0000f200f4007a0c */ /* 0x000fe20003f46270 */
[----:B------:R-:W-:Y:S02]  /*156b0*/  IMAD R3, R3, c[0x0][0x3a4], R16 ;  /* 0x0000e90003037a24 */ /* 0x000fe400078e0210 */
[----:B------:R-:W-:Y:S01]  /*156c0*/  IMAD R4, R4, c[0x0][0x3f0], RZ ;  /* 0x0000fc0004047a24 */ /* 0x000fe200078e02ff */
[----:B------:R1:W3:Y:S01]  /*156d0*/  LDS.128 R16, [R209+0x880] ;  /* 0x00088000d1107984 */ /* 0x0002e20000000c00 */
[----:B------:R-:W-:Y:S01]  /*156e0*/  @P5 IMAD.HI.U32 R9, R8, c[0x0][0x4ec], RZ ;  /* 0x00013b0008095a27 */ /* 0x000fe200078e00ff */
[----:B------:R-:W-:-:S02]  /*156f0*/  IADD3 R7, R7, R3, RZ ;  /* 0x0000000307077210 */ /* 0x000fc40007ffe0ff */
[----:B------:R1:W4:Y:S01]  /*15700*/  LDS.128 R20, [R209+0x1080] ;  /* 0x00108000d1147984 */ /* 0x0003220000000c00 */
[----:B------:R-:W-:Y:S02]  /*15710*/  MOV R3, R8 ;  /* 0x0000000800037202 */ /* 0x000fe40000000f00 */
[C---:B------:R-:W-:Y:S01]  /*15720*/  IMAD.WIDE.U32 R6, R5.reuse, c[0x0][0x3e8], R6 ;  /* 0x0000fa0005067a25 */ /* 0x040fe200078e0006 */
[----:B------:R1:W1:Y:S01]  /*15730*/  LDS.128 R24, [R209+0x1880] ;  /* 0x00188000d1187984 */ /* 0x0002620000000c00 */
[----:B------:R-:W-:Y:S02]  /*15740*/  @P5 SHF.R.U32.HI R3, RZ, c[0x0][0x4f0], R9 ;  /* 0x00013c00ff035a19 */ /* 0x000fe40000011609 */
[----:B------:R-:W-:Y:S01]  /*15750*/  IMAD R5, R5, c[0x0][0x3ec], R7 ;  /* 0x0000fb0005057a24 */ /* 0x000fe200078e0207 */
[----:B------:R1:W1:Y:S01]  /*15760*/  LDS.128 R28, [R209+0x2080] ;  /* 0x00208000d11c7984 */ /* 0x0002620000000c00 */
[----:B------:R-:W-:Y:S01]  /*15770*/  IMAD R7, R2, c[0x0][0x3f4], R4 ;  /* 0x0000fd0002077a24 */ /* 0x000fe200078e0204 */
[----:B------:R-:W-:-:S02]  /*15780*/  MOV R4, R6 ;  /* 0x0000000600047202 */ /* 0x000fc40000000f00 */
[----:B------:R1:W1:Y:S01]  /*15790*/  LDS.128 R32, [R209+0x2880] ;  /* 0x00288000d1207984 */ /* 0x0002620000000c00 */
[----:B------:R-:W-:Y:S02]  /*157a0*/  SHF.R.S32.HI R6, RZ, 0x1f, R3 ;  /* 0x0000001fff067819 */ /* 0x000fe40000011403 */
[----:B------:R-:W-:Y:S01]  /*157b0*/  IMAD.WIDE.U32 R4, R2, c[0x0][0x3f0], R4 ;  /* 0x0000fc0002047a25 */ /* 0x000fe200078e0004 */
[----:B------:R1:W1:Y:S01]  /*157c0*/  LDS.128 R36, [R209+0x3080] ;  /* 0x00308000d1247984 */ /* 0x0002620000000c00 */
[----:B------:R-:W-:-:S03]  /*157d0*/  IADD3 R2, -R3, RZ, RZ ;  /* 0x000000ff03027210 */ /* 0x000fc60007ffe1ff */
[----:B------:R1:W1:Y:S01]  /*157e0*/  LDS.128 R40, [R209+0x3880] ;  /* 0x00388000d1287984 */ /* 0x0002620000000c00 */
[----:B------:R-:W-:Y:S01]  /*157f0*/  IADD3 R5, R5, R7, RZ ;  /* 0x0000000705057210 */ /* 0x000fe20007ffe0ff */
[----:B------:R-:W-:Y:S02]  /*15800*/  IMAD R7, R6, c[0x0][0x3e0], RZ ;  /* 0x0000f80006077a24 */ /* 0x000fe400078e02ff */
[----:B------:R-:W5:Y:S01]  /*15810*/  S2R R11, SR_TID.X ;  /* 0x00000000000b7919 */ /* 0x000f620000002100 */
        /* <DEDUP_REMOVED lines=8> */
[----:B------:R-:W-:Y:S02]  /*158a0*/  LEA R6, P0, R2, c[0x0][0x380], 0x1 ;  /* 0x0000e00002067a11 */ /* 0x000fe400078008ff */
[----:B-----5:R-:W-:Y:S02]  /*158b0*/  SHF.R.S32.HI R10, RZ, 0x1f, R11 ;  /* 0x0000001fff0a7819 */ /* 0x020fe4000001140b */
[----:B------:R-:W-:Y:S02]  /*158c0*/  IADD3 R3, R3, R4, RZ ;  /* 0x0000000403037210 */ /* 0x000fe40007ffe0ff */
[----:B------:R-:W-:Y:S02]  /*158d0*/  LEA.HI R10, R10, R11, RZ, 0x3 ;  /* 0x0000000b0a0a7211 */ /* 0x000fe400078f18ff */
[----:B------:R-:W-:Y:S02]  /*158e0*/  LEA.HI.X R5, R2, c[0x0][0x384], R3, 0x1, P0 ;  /* 0x0000e10002057a11 */ /* 0x000fe400000f0c03 */
[----:B------:R-:W-:-:S04]  /*158f0*/  SHF.R.S32.HI R10, RZ, 0x3, R10 ;  /* 0x00000003ff0a7819 */ /* 0x000fc8000001140a */
[----:B------:R-:W-:Y:S01]  /*15900*/  LEA R4, R47, R10, 0x7 ;  /* 0x0000000a2f047211 */ /* 0x000fe200078e38ff */
[----:B------:R-:W-:Y:S05]  /*15910*/  BRA.DIV ~URZ, `(.L_x_352) ;  /* 0x00004a227f007947 */ /* 0x000fea000b800000 */
[----:B-1234-:R1:W2:Y:S02]  /*15920*/  SHFL.IDX PT, R7, R5, RZ, 0x181f ;  /* 0x00181fff05077589 */ /* 0x01e2a400000e0000 */
.L_x_436:
[----:B------:R-:W-:Y:S05]  /*15930*/  BRA.DIV ~URZ, `(.L_x_353) ;  /* 0x00004a727f007947 */ /* 0x000fea000b800000 */
[----:B------:R3:W4:Y:S02]  /*15940*/  SHFL.IDX PT, R2, R6, RZ, 0x181f ;  /* 0x00181fff06027589 */ /* 0x00072400000e0000 */
.L_x_437:
[----:B------:R-:W-:-:S13]  /*15950*/  ISETP.GE.OR P0, PT, R4, R0, P2 ;  /* 0x000000000400720c */ /* 0x000fda0001706670 */
[----:B----4-:R-:W-:-:S04]  /*15960*/  @!P0 LEA R2, P1, R244, R2, 0x1 ;  /* 0x00000002f4028211 */ /* 0x010fc800078208ff */
[----:B--2---:R-:W-:-:S05]  /*15970*/  @!P0 LEA.HI.X R3, R244, R7, R245, 0x1, P1 ;  /* 0x00000007f4038211 */ /* 0x004fca00008f0cf5 */
[----:B------:R2:W-:Y:S01]  /*15980*/  @!P0 ST.E.128 [R2.64], R12 ;  /* 0x0000000c02008985 */ /* 0x0005e2000c101d08 */
[----:B------:R-:W-:Y:S05]  /*15990*/  BRA.DIV ~URZ, `(.L_x_354) ;  /* 0x00004a827f007947 */ /* 0x000fea000b800000 */
[----:B------:R4:W1:Y:S04]  /*159a0*/  SHFL.IDX PT, R7, R5, 0x1, 0x181f ;  /* 0x00381f0005077f89 */ /* 0x00086800000e0000 */
[----:B--2---:R4:W2:Y:S02]  /*159b0*/  SHFL.IDX PT, R2, R6, 0x1, 0x181f ;  /* 0x00381f0006027f89 */ /* 0x0048a400000e0000 */
.L_x_438:
[----:B------:R-:W-:-:S04]  /*159c0*/  IADD3 R3, R4, 0x10, RZ ;  /* 0x0000001004037810 */ /* 0x000fc80007ffe0ff */
[----:B------:R-:W-:-:S13]  /*159d0*/  ISETP.GE.OR P0, PT, R3, R0, P2 ;  /* 0x000000000300720c */ /* 0x000fda0001706670 */
[----:B--2---:R-:W-:-:S04]  /*159e0*/  @!P0 LEA R2, P1, R244, R2, 0x1 ;  /* 0x00000002f4028211 */ /* 0x004fc800078208ff */
[----:B-1----:R-:W-:-:S05]  /*159f0*/  @!P0 LEA.HI.X R3, R244, R7, R245, 0x1, P1 ;  /* 0x00000007f4038211 */ /* 0x002fca00008f0cf5 */
[----:B------:R1:W-:Y:S01]  /*15a00*/  @!P0 ST.E.128 [R2.64], R16 ;  /* 0x0000001002008985 */ /* 0x0003e2000c101d08 */
[----:B------:R-:W-:Y:S05]  /*15a10*/  BRA.DIV ~URZ, `(.L_x_355) ;  /* 0x00004ad27f007947 */ /* 0x000fea000b800000 */
[----:B------:R2:W1:Y:S02]  /*15a20*/  SHFL.IDX PT, R7, R5, 0x2, 0x181f ;  /* 0x00581f0005077f89 */ /* 0x00046400000e0000 */
.L_x_439:
[----:B------:R-:W-:Y:S05]  /*15a30*/  BRA.DIV ~URZ, `(.L_x_356) ;  /* 0x00004b227f007947 */ /* 0x000fea000b800000 */
[----:B-1----:R1:W2:Y:S02]  /*15a40*/  SHFL.IDX PT, R2, R6, 0x2, 0x181f ;  /* 0x00581f0006027f89 */ /* 0x0022a400000e0000 */
.L_x_440:
[----:B------:R-:W-:-:S04]  /*15a50*/  IADD3 R3, R4, 0x20, RZ ;  /* 0x0000002004037810 */ /* 0x000fc80007ffe0ff */
[----:B------:R-:W-:-:S13]  /*15a60*/  ISETP.GE.OR P0, PT, R3, R0, P2 ;  /* 0x000000000300720c */ /* 0x000fda0001706670 */
[----:B--2---:R-:W-:-:S04]  /*15a70*/  @!P0 LEA R2, P1, R244, R2, 0x1 ;  /* 0x00000002f4028211 */ /* 0x004fc800078208ff */
[----:B------:R-:W-:-:S05]  /*15a80*/  @!P0 LEA.HI.X R3, R244, R7, R245, 0x1, P1 ;  /* 0x00000007f4038211 */ /* 0x000fca00008f0cf5 */
[----:B------:R2:W-:Y:S01]  /*15a90*/  @!P0 ST.E.128 [R2.64], R20 ;  /* 0x0000001402008985 */ /* 0x0005e2000c101d08 */
[----:B------:R-:W-:Y:S05]  /*15aa0*/  BRA.DIV ~URZ, `(.L_x_357) ;  /* 0x00004b227f007947 */ /* 0x000fea000b800000 */
[----:B------:R1:W2:Y:S04]  /*15ab0*/  SHFL.IDX PT, R7, R5, 0x3, 0x181f ;  /* 0x00781f0005077f89 */ /* 0x0002a800000e0000 */
[----:B--2---:R1:W2:Y:S02]  /*15ac0*/  SHFL.IDX PT, R2, R6, 0x3, 0x181f ;  /* 0x00781f0006027f89 */ /* 0x0042a400000e0000 */
.L_x_441:
[----:B------:R-:W-:-:S04]  /*15ad0*/  IADD3 R3, R4, 0x30, RZ ;  /* 0x0000003004037810 */ /* 0x000fc80007ffe0ff */
[----:B------:R-:W-:-:S13]  /*15ae0*/  ISETP.GE.OR P0, PT, R3, R0, P2 ;  /* 0x000000000300720c */ /* 0x000fda0001706670 */
[----:B--2---:R-:W-:-:S04]  /*15af0*/  @!P0 LEA R2, P1, R244, R2, 0x1 ;  /* 0x00000002f4028211 */ /* 0x004fc800078208ff */
[----:B------:R-:W-:-:S05]  /*15b00*/  @!P0 LEA.HI.X R3, R244, R7, R245, 0x1, P1 ;  /* 0x00000007f4038211 */ /* 0x000fca00008f0cf5 */
[----:B------:R2:W-:Y:S01]  /*15b10*/  @!P0 ST.E.128 [R2.64], R24 ;  /* 0x0000001802008985 */ /* 0x0005e2000c101d08 */
[----:B------:R-:W-:Y:S05]  /*15b20*/  BRA.DIV ~URZ, `(.L_x_358) ;  /* 0x00004b727f007947 */ /* 0x000fea000b800000 */
[----:B------:R1:W2:Y:S02]  /*15b30*/  SHFL.IDX PT, R7, R5, 0x4, 0x181f ;  /* 0x00981f0005077f89 */ /* 0x0002a400000e0000 */
.L_x_442:
[----:B------:R-:W-:Y:S05]  /*15b40*/  BRA.DIV ~URZ, `(.L_x_359) ;  /* 0x00004bc27f007947 */ /* 0x000fea000b800000 */
[----:B--2---:R2:W1:Y:S02]  /*15b50*/  SHFL.IDX PT, R2, R6, 0x4, 0x181f ;  /* 0x00981f0006027f89 */ /* 0x00446400000e0000 */
.L_x_443:
[----:B------:R-:W-:-:S04]  /*15b60*/  IADD3 R3, R4, 0x40, RZ ;  /* 0x0000004004037810 */ /* 0x000fc80007ffe0ff */
[----:B------:R-:W-:-:S13]  /*15b70*/  ISETP.GE.OR P0, PT, R3, R0, P2 ;  /* 0x000000000300720c */ /* 0x000fda0001706670 */
[----:B-1----:R-:W-:-:S04]  /*15b80*/  @!P0 LEA R2, P1, R244, R2, 0x1 ;  /* 0x00000002f4028211 */ /* 0x002fc800078208ff */
[----:B------:R-:W-:-:S05]  /*15b90*/  @!P0 LEA.HI.X R3, R244, R7, R245, 0x1, P1 ;  /* 0x00000007f4038211 */ /* 0x000fca00008f0cf5 */
[----:B------:R1:W-:Y:S01]  /*15ba0*/  @!P0 ST.E.128 [R2.64], R28 ;  /* 0x0000001c02008985 */ /* 0x0003e2000c101d08 */
[----:B------:R-:W-:Y:S05]  /*15bb0*/  BRA.DIV ~URZ, `(.L_x_360) ;  /* 0x00004bc27f007947 */ /* 0x000fea000b800000 */
[----:B------:R1:W2:Y:S04]  /*15bc0*/  SHFL.IDX PT, R7, R5, 0x5, 0x181f ;  /* 0x00b81f0005077f89 */ /* 0x0002a800000e0000 */
[----:B-1----:R1:W3:Y:S02]  /*15bd0*/  SHFL.IDX PT, R2, R6, 0x5, 0x181f ;  /* 0x00b81f0006027f89 */ /* 0x0022e400000e0000 */
.L_x_444:
[----:B------:R-:W-:-:S04]  /*15be0*/  IADD3 R3, R4, 0x50, RZ ;  /* 0x0000005004037810 */ /* 0x000fc80007ffe0ff */
[----:B------:R-:W-:-:S13]  /*15bf0*/  ISETP.GE.OR P0, PT, R3, R0, P2 ;  /* 0x000000000300720c */ /* 0x000fda0001706670 */
[----:B---3--:R-:W-:-:S04]  /*15c00*/  @!P0 LEA R2, P1, R244, R2, 0x1 ;  /* 0x00000002f4028211 */ /* 0x008fc800078208ff */
[----:B--2---:R-:W-:-:S05]  /*15c10*/  @!P0 LEA.HI.X R3, R244, R7, R245, 0x1, P1 ;  /* 0x00000007f4038211 */ /* 0x004fca00008f0cf5 */
[----:B------:R2:W-:Y:S01]  /*15c20*/  @!P0 ST.E.128 [R2.64], R32 ;  /* 0x0000002002008985 */ /* 0x0005e2000c101d08 */
[----:B------:R-:W-:Y:S05]  /*15c30*/  BRA.DIV ~URZ, `(.L_x_361) ;  /* 0x00004c127f007947 */ /* 0x000fea000b800000 */
[----:B------:R3:W1:Y:S02]  /*15c40*/  SHFL.IDX PT, R7, R5, 0x6, 0x181f ;  /* 0x00d81f0005077f89 */ /* 0x00066400000e0000 */
.L_x_445:
[----:B------:R-:W-:Y:S05]  /*15c50*/  BRA.DIV ~URZ, `(.L_x_362) ;  /* 0x00004c627f007947 */ /* 0x000fea000b800000 */
[----:B--2---:R2:W3:Y:S02]  /*15c60*/  SHFL.IDX PT, R2, R6, 0x6, 0x181f ;  /* 0x00d81f0006027f89 */ /* 0x0044e400000e0000 */
.L_x_446:
[----:B------:R-:W-:-:S04]  /*15c70*/  IADD3 R3, R4, 0x60, RZ ;  /* 0x0000006004037810 */ /* 0x000fc80007ffe0ff */
[----:B------:R-:W-:-:S13]  /*15c80*/  ISETP.GE.OR P0, PT, R3, R0, P2 ;  /* 0x000000000300720c */ /* 0x000fda0001706670 */
[----:B---3--:R-:W-:-:S04]  /*15c90*/  @!P0 LEA R2, P1, R244, R2, 0x1 ;  /* 0x00000002f4028211 */ /* 0x008fc800078208ff */
[----:B-1----:R-:W-:-:S05]  /*15ca0*/  @!P0 LEA.HI.X R3, R244, R7, R245, 0x1, P1 ;  /* 0x00000007f4038211 */ /* 0x002fca00008f0cf5 */
[----:B------:R1:W-:Y:S01]  /*15cb0*/  @!P0 ST.E.128 [R2.64], R36 ;  /* 0x0000002402008985 */ /* 0x0003e2000c101d08 */
[----:B------:R-:W-:Y:S05]  /*15cc0*/  BRA.DIV ~URZ, `(.L_x_363) ;  /* 0x00004c627f007947 */ /* 0x000fea000b800000 */
[----:B----4-:R-:W3:Y:S04]  /*15cd0*/  SHFL.IDX PT, R5, R5, 0x7, 0x181f ;  /* 0x00f81f0005057f89 */ /* 0x010ee800000e0000 */
[----:B-1----:R1:W4:Y:S02]  /*15ce0*/  SHFL.IDX PT, R3, R6, 0x7, 0x181f ;  /* 0x00f81f0006037f89 */ /* 0x00232400000e0000 */
.L_x_447:
[----:B------:R-:W-:-:S04]  /*15cf0*/  IADD3 R2, R4, 0x70, RZ ;  /* 0x0000007004027810 */ /* 0x000fc80007ffe0ff */
[----:B------:R-:W-:-:S13]  /*15d00*/  ISETP.GE.OR P0, PT, R2, R0, P2 ;  /* 0x000000000200720c */ /* 0x000fda0001706670 */
[----:B------:R-:W-:Y:S05]  /*15d10*/  @P0 BRA `(.L_x_364) ;  /* 0x00001c1000000947 */ /* 0x000fea0003800000 */
[----:B----4-:R-:W-:-:S04]  /*15d20*/  LEA R2, P0, R244, R3, 0x1 ;  /* 0x00000003f4027211 */ /* 0x010fc800078008ff */
[----:B---3--:R-:W-:-:S05]  /*15d30*/  LEA.HI.X R3, R244, R5, R245, 0x1, P0 ;  /* 0x00000005f4037211 */ /* 0x008fca00000f0cf5 */
[----:B------:R3:W-:Y:S01]  /*15d40*/  ST.E.128 [R2.64], R40 ;  /* 0x0000002802007985 */ /* 0x0007e2000c101d08 */
[----:B------:R-:W-:Y:S05]  /*15d50*/  BRA `(.L_x_364) ;  /* 0x00001bd000007947 */ /* 0x000fea0003800000 */
.L_x_351:
[----:B-1----:R-:W2:Y:S01]  /*15d60*/  LDL.LU R9, [R1+0x80] ;  /* 0x0000800001097983 */ /* 0x002ea20000300800 */
[----:B------:R-:W-:Y:S01]  /*15d70*/  IMAD R16, R16, c[0x0][0x408], RZ ;  /* 0x0001020010107a24 */ /* 0x000fe200078e02ff */
[----:B------:R-:W-:Y:S01]  /*15d80*/  SHF.R.S32.HI R0, RZ, 0x1f, R2 ;  /* 0x0000001fff007819 */ /* 0x000fe20000011402 */
[----:B------:R-:W-:-:S04]  /*15d90*/  IMAD.WIDE.U32 R6, R3, c[0x0][0x408], RZ ;  /* 0x0001020003067a25 */ /* 0x000fc800078e00ff */
[----:B------:R-:W-:Y:S02]  /*15da0*/  IMAD R3, R3, c[0x0][0x40c], R16 ;  /* 0x0001030003037a24 */ /* 0x000fe400078e0210 */
[----:B------:R-:W-:Y:S02]  /*15db0*/  IMAD R0, R0, c[0x0][0x440], RZ ;  /* 0x0001100000007a24 */ /* 0x000fe400078e02ff */
[----:B------:R-:W-:Y:S01]  /*15dc0*/  @P5 IMAD.HI.U32 R8, R4, c[0x0][0x4ec], RZ ;  /* 0x00013b0004085a27 */ /* 0x000fe200078e00ff */
[----:B------:R-:W-:-:S05]  /*15dd0*/  IADD3 R7, R7, R3, RZ ;  /* 0x0000000307077210 */ /* 0x000fca0007ffe0ff */
        /* <DEDUP_REMOVED lines=25> */
.L_x_448:
[----:B------:R-:W-:Y:S05]  /*15f70*/  BRA.DIV ~URZ, `(.L_x_366) ;  /* 0x00004af27f007947 */ /* 0x000fea000b800000 */
[----:B------:R3:W4:Y:S02]  /*15f80*/  SHFL.IDX PT, R0, R12, RZ, 0x1c1f ;  /* 0x001c1fff0c007589 */ /* 0x00072400000e0000 */
.L_x_449:
        /* <DEDUP_REMOVED lines=21> */
[----:B------:R-:W-:Y:S01]  /*160e0*/  @!P0 IMAD.MOV.U32 R3, RZ, RZ, R4 ;  /* 0x000000ffff038224 */ /* 0x000fe200078e0004 */
[----:B--2---:R-:W-:-:S03]  /*160f0*/  ISETP.GE.AND P5, PT, R19, c[0x0][0x3c8], PT ;  /* 0x0000f20013007a0c */ /* 0x004fc60003fa6270 */
[----:B------:R-:W-:Y:S01]  /*16100*/  @!P0 IMAD.WIDE R6, R6, 0x4, R2 ;  /* 0x0000000406068825 */ /* 0x000fe200078e0202 */
[C---:B------:R-:W-:Y:S02]  /*16110*/  @!P1 LEA R2, P3, R8.reuse, R0, 0x2 ;  /* 0x0000000008029211 */ /* 0x040fe400078610ff */
[----:B------:R-:W-:Y:S02]  /*16120*/  ISETP.GE.AND P4, PT, R17, c[0x0][0x3c8], PT ;  /* 0x0000f20011007a0c */ /* 0x000fe40003f86270 */
[----:B------:R2:W-:Y:S01]  /*16130*/  @!P0 ST.E.64 [R6.64], R74 ;  /* 0x0000004a06008985 */ /* 0x0005e2000c101b08 */
[----:B------:R-:W-:Y:S02]  /*16140*/  @!P1 LEA.HI.X R3, R8, R4, R9, 0x2, P3 ;  /* 0x0000000408039211 */ /* 0x000fe400018f1409 */
[----:B------:R-:W-:Y:S02]  /*16150*/  @!P2 LEA R8, P0, R21, R0, 0x2 ;  /* 0x000000001508a211 */ /* 0x000fe400078010ff */
[----:B------:R-:W-:-:S02]  /*16160*/  ISETP.GE.AND P3, PT, R15, c[0x0][0x3c8], PT ;  /* 0x0000f2000f007a0c */ /* 0x000fc40003f66270 */
[----:B------:R-:W-:Y:S01]  /*16170*/  @!P2 LEA.HI.X R9, R21, R4, R22, 0x2, P0 ;  /* 0x000000041509a211 */ /* 0x000fe200000f1416 */
[----:B------:R3:W-:Y:S04]  /*16180*/  @!P1 ST.E.64 [R2.64], R76 ;  /* 0x0000004c02009985 */ /* 0x0007e8000c101b08 */
[----:B------:R4:W-:Y:S01]  /*16190*/  @!P2 ST.E.64 [R8.64], R78 ;  /* 0x0000004e0800a985 */ /* 0x0009e2000c101b08 */
[----:B------:R-:W-:Y:S02]  /*161a0*/  ISETP.GE.AND P2, PT, R13, c[0x0][0x3c8], PT ;  /* 0x0000f2000d007a0c */ /* 0x000fe40003f46270 */
[----:B------:R-:W-:Y:S02]  /*161b0*/  ISETP.GE.AND P1, PT, R10, c[0x0][0x3c8], PT ;  /* 0x0000f2000a007a0c */ /* 0x000fe40003f26270 */
[----:B--2---:R-:W-:-:S04]  /*161c0*/  @!P5 LEA R6, P0, R19, R0, 0x2 ;  /* 0x000000001306d211 */ /* 0x004fc800078010ff */
[----:B------:R-:W-:Y:S02]  /*161d0*/  @!P5 LEA.HI.X R7, R19, R4, R20, 0x2, P0 ;  /* 0x000000041307d211 */ /* 0x000fe400000f1414 */
[----:B---3--:R-:W-:-:S04]  /*161e0*/  @!P4 LEA R2, P0, R17, R0, 0x2 ;  /* 0x000000001102c211 */ /* 0x008fc800078010ff */
[----:B------:R-:W-:Y:S02]  /*161f0*/  @!P4 LEA.HI.X R3, R17, R4, R18, 0x2, P0 ;  /* 0x000000041103c211 */ /* 0x000fe400000f1412 */
[C---:B----4-:R-:W-:Y:S01]  /*16200*/  @!P3 LEA R8, P0, R15.reuse, R0, 0x2 ;  /* 0x000000000f08b211 */ /* 0x050fe200078010ff */
[----:B------:R2:W-:Y:S03]  /*16210*/  @!P5 ST.E.64 [R6.64], R80 ;  /* 0x000000500600d985 */ /* 0x0005e6000c101b08 */
[----:B------:R-:W-:Y:S01]  /*16220*/  @!P3 LEA.HI.X R9, R15, R4, R16, 0x2, P0 ;  /* 0x000000040f09b211 */ /* 0x000fe200000f1410 */
[----:B------:R3:W-:Y:S04]  /*16230*/  @!P4 ST.E.64 [R2.64], R66 ;  /* 0x000000420200c985 */ /* 0x0007e8000c101b08 */
[----:B------:R4:W-:Y:S01]  /*16240*/  @!P3 ST.E.64 [R8.64], R90 ;  /* 0x0000005a0800b985 */ /* 0x0009e2000c101b08 */
[----:B--2---:R-:W-:-:S04]  /*16250*/  @!P2 LEA R6, P0, R13, R0, 0x2 ;  /* 0x000000000d06a211 */ /* 0x004fc800078010ff */
[----:B------:R-:W-:Y:S02]  /*16260*/  @!P2 LEA.HI.X R7, R13, R4, R14, 0x2, P0 ;  /* 0x000000040d07a211 */ /* 0x000fe400000f140e */
[----:B---3--:R-:W-:-:S04]  /*16270*/  @!P1 LEA R2, P0, R10, R0, 0x2 ;  /* 0x000000000a029211 */ /* 0x008fc800078010ff */
[----:B------:R-:W-:Y:S01]  /*16280*/  @!P1 LEA.HI.X R3, R10, R4, R11, 0x2, P0 ;  /* 0x000000040a039211 */ /* 0x000fe200000f140b */
[----:B------:R4:W-:Y:S04]  /*16290*/  @!P2 ST.E.64 [R6.64], R82 ;  /* 0x000000520600a985 */ /* 0x0009e8000c101b08 */
[----:B------:R4:W-:Y:S04]  /*162a0*/  @!P1 ST.E.64 [R2.64], R64 ;  /* 0x0000004002009985 */ /* 0x0009e8000c101b08 */
.L_x_368:
[----:B------:R-:W-:Y:S05]  /*162b0*/  BSYNC B0 ;  /* 0x0000000000007941 */ /* 0x000fea0003800000 */
.L_x_367:
[----:B------:R-:W-:Y:S05]  /*162c0*/  BRA.DIV ~URZ, `(.L_x_369) ;  /* 0x000048127f007947 */ /* 0x000fea000b800000 */
[----:B--2---:R2:W1:Y:S04]  /*162d0*/  SHFL.IDX PT, R4, R5, 0x1, 0x1c1f ;  /* 0x003c1f0005047f89 */ /* 0x00446800000e0000 */
[----:B----4-:R2:W4:Y:S02]  /*162e0*/  SHFL.IDX PT, R0, R12, 0x1, 0x1c1f ;  /* 0x003c1f000c007f89 */ /* 0x01052400000e0000 */
.L_x_450:
        /* <DEDUP_REMOVED lines=22> */
[----:B----4-:R-:W-:-:S03]  /*16450*/  ISETP.GE.AND P4, PT, R10, c[0x0][0x3c8], PT ;  /* 0x0000f2000a007a0c */ /* 0x010fc60003f86270 */
[----:B------:R-:W-:Y:S01]  /*16460*/  @!P1 IMAD.WIDE R6, R23, 0x4, R6 ;  /* 0x0000000417069825 */ /* 0x000fe200078e0206 */
[C---:B------:R-:W-:Y:S02]  /*16470*/  @!P0 LEA R2, P3, R21.reuse, R0, 0x2 ;  /* 0x0000000015028211 */ /* 0x040fe400078610ff */
[----:B------:R-:W-:Y:S02]  /*16480*/  ISETP.GE.AND P5, PT, R8, c[0x0][0x3c8], PT ;  /* 0x0000f20008007a0c */ /* 0x000fe40003fa6270 */
[----:B------:R1:W-:Y:S01]  /*16490*/  @!P1 ST.E.64 [R6.64], R130 ;  /* 0x0000008206009985 */ /* 0x0003e2000c101b08 */
[----:B------:R-:W-:Y:S02]  /*164a0*/  @!P0 LEA.HI.X R3, R21, R4, R22, 0x2, P3 ;  /* 0x0000000415038211 */ /* 0x000fe400018f1416 */
[----:B------:R-:W-:-:S03]  /*164b0*/  ISETP.GE.AND P3, PT, R17, c[0x0][0x3c8], PT ;  /* 0x0000f20011007a0c */ /* 0x000fc60003f66270 */
[----:B------:R2:W-:Y:S01]  /*164c0*/  @!P0 ST.E.64 [R2.64], R134 ;  /* 0x0000008602008985 */ /* 0x0005e2000c101b08 */
[----:B-1----:R-:W-:-:S04]  /*164d0*/  @!P2 LEA R6, P1, R19, R0, 0x2 ;  /* 0x000000001306a211 */ /* 0x002fc800078210ff */
[----:B------:R-:W-:Y:S02]  /*164e0*/  @!P2 LEA.HI.X R7, R19, R4, R20, 0x2, P1 ;  /* 0x000000041307a211 */ /* 0x000fe400008f1414 */
[----:B--2---:R-:W-:-:S03]  /*164f0*/  @!P4 LEA R2, P0, R10, R0, 0x2 ;  /* 0x000000000a02c211 */ /* 0x004fc600078010ff */
[----:B------:R1:W-:Y:S01]  /*16500*/  @!P2 ST.E.64 [R6.64], R132 ;  /* 0x000000840600a985 */ /* 0x0003e2000c101b08 */
[----:B------:R-:W-:Y:S02]  /*16510*/  ISETP.GE.AND P2, PT, R15, c[0x0][0x3c8], PT ;  /* 0x0000f2000f007a0c */ /* 0x000fe40003f46270 */
[----:B------:R-:W-:Y:S02]  /*16520*/  @!P4 LEA.HI.X R3, R10, R4, R11, 0x2, P0 ;  /* 0x000000040a03c211 */ /* 0x000fe400000f140b */
[C---:B------:R-:W-:Y:S02]  /*16530*/  @!P5 LEA R10, P0, R8.reuse, R0, 0x2 ;  /* 0x00000000080ad211 */ /* 0x040fe400078010ff */
[----:B------:R-:W-:Y:S02]  /*16540*/  ISETP.GE.AND P1, PT, R13, c[0x0][0x3c8], PT ;  /* 0x0000f2000d007a0c */ /* 0x000fe40003f26270 */
[----:B------:R-:W-:Y:S02]  /*16550*/  @!P5 LEA.HI.X R11, R8, R4, R9, 0x2, P0 ;  /* 0x00000004080bd211 */ /* 0x000fe400000f1409 */
[----:B------:R-:W-:-:S04]  /*16560*/  @!P3 LEA R8, P0, R17, R0, 0x2 ;  /* 0x000000001108b211 */ /* 0x000fc800078010ff */
[----:B------:R-:W-:Y:S01]  /*16570*/  @!P3 LEA.HI.X R9, R17, R4, R18, 0x2, P0 ;  /* 0x000000041109b211 */ /* 0x000fe200000f1412 */
[----:B------:R2:W-:Y:S01]  /*16580*/  @!P4 ST.E.64 [R2.64], R136 ;  /* 0x000000880200c985 */ /* 0x0005e2000c101b08 */
[----:B-1----:R-:W-:-:S04]  /*16590*/  @!P2 LEA R6, P0, R15, R0, 0x2 ;  /* 0x000000000f06a211 */ /* 0x002fc800078010ff */
[----:B------:R-:W-:Y:S01]  /*165a0*/  @!P2 LEA.HI.X R7, R15, R4, R16, 0x2, P0 ;  /* 0x000000040f07a211 */ /* 0x000fe200000f1410 */
[----:B------:R1:W-:Y:S04]  /*165b0*/  @!P5 ST.E.64 [R10.64], R140 ;  /* 0x0000008c0a00d985 */ /* 0x0003e8000c101b08 */
[----:B------:R1:W-:Y:S01]  /*165c0*/  @!P3 ST.E.64 [R8.64], R138 ;  /* 0x0000008a0800b985 */ /* 0x0003e2000c101b08 */
[----:B--2---:R-:W-:-:S04]  /*165d0*/  @!P1 LEA R2, P0, R13, R0, 0x2 ;  /* 0x000000000d029211 */ /* 0x004fc800078010ff */
[----:B------:R-:W-:Y:S01]  /*165e0*/  @!P1 LEA.HI.X R3, R13, R4, R14, 0x2, P0 ;  /* 0x000000040d039211 */ /* 0x000fe200000f140e */
[----:B------:R1:W-:Y:S04]  /*165f0*/  @!P2 ST.E.64 [R6.64], R128 ;  /* 0x000000800600a985 */ /* 0x0003e8000c101b08 */
[----:B------:R1:W-:Y:S04]  /*16600*/  @!P1 ST.E.64 [R2.64], R72 ;  /* 0x0000004802009985 */ /* 0x0003e8000c101b08 */
.L_x_371:
[----:B------:R-:W-:Y:S05]  /*16610*/  BSYNC B0 ;  /* 0x0000000000007941 */ /* 0x000fea0003800000 */
.L_x_370:
[----:B------:R-:W-:Y:S05]  /*16620*/  BRA.DIV ~URZ, `(.L_x_372) ;  /* 0x000045827f007947 */ /* 0x000fea000b800000 */
[----:B-1----:R1:W2:Y:S02]  /*16630*/  SHFL.IDX PT, R4, R5, 0x2, 0x1c1f ;  /* 0x005c1f0005047f89 */ /* 0x0022a400000e0000 */
.L_x_451:
[----:B------:R-:W-:Y:S05]  /*16640*/  BRA.DIV ~URZ, `(.L_x_373) ;  /* 0x000045d27f007947 */ /* 0x000fea000b800000 */
[----:B----4-:R4:W1:Y:S02]  /*16650*/  SHFL.IDX PT, R0, R12, 0x2, 0x1c1f ;  /* 0x005c1f000c007f89 */ /* 0x01086400000e0000 */
.L_x_452:
[----:B------:R-:W5:Y:S01]  /*16660*/  LDL R2, [R1+0x70] ;  /* 0x0000700001027983 */ /* 0x000f620000100800 */
[----:B------:R-:W-:Y:S01]  /*16670*/  BSSY B0, `(.L_x_374) ;  /* 0x0000033000007945 */ /* 0x000fe20003800000 */
[----:B-----5:R-:W-:-:S13]  /*16680*/  LOP3.LUT P0, RZ, R2, 0x1, RZ, 0xc0, !PT ;  /* 0x0000000102ff7812 */ /* 0x020fda000780c0ff */
        /* <DEDUP_REMOVED lines=18> */
[----:B----4-:R-:W-:Y:S02]  /*167b0*/  ISETP.GE.AND P4, PT, R21, c[0x0][0x3c8], PT ;  /* 0x0000f20015007a0c */ /* 0x010fe40003f86270 */
[----:B--2---:R-:W-:-:S07]  /*167c0*/  ISETP.GE.AND P5, PT, R10, c[0x0][0x3c8], PT ;  /* 0x0000f2000a007a0c */ /* 0x004fce0003fa6270 */
[----:B-1----:R-:W-:Y:S02]  /*167d0*/  @!P1 IMAD.MOV.U32 R6, RZ, RZ, R0 ;  /* 0x000000ffff069224 */ /* 0x002fe400078e0000 */
[----:B------:R-:W-:Y:S01]  /*167e0*/  @!P1 IMAD.MOV.U32 R7, RZ, RZ, R4 ;  /* 0x000000ffff079224 */ /* 0x000fe200078e0004 */
[----:B------:R-:W-:-:S03]  /*167f0*/  @!P0 LEA R2, P2, R23, R0, 0x2 ;  /* 0x0000000017028211 */ /* 0x000fc600078410ff */
[----:B------:R-:W-:Y:S01]  /*16800*/  @!P1 IMAD.WIDE R8, R8, 0x4, R6 ;  /* 0x0000000408089825 */ /* 0x000fe200078e0206 */
[----:B------:R-:W-:Y:S02]  /*16810*/  @!P0 LEA.HI.X R3, R23, R4, R24, 0x2, P2 ;  /* 0x0000000417038211 */ /* 0x000fe400010f1418 */
[----:B------:R-:W-:Y:S02]  /*16820*/  ISETP.GE.AND P2, PT, R17, c[0x0][0x3c8], PT ;  /* 0x0000f20011007a0c */ /* 0x000fe40003f46270 */
[----:B------:R-:W-:Y:S01]  /*16830*/  @!P1 ST.E.64 [R8.64], R42 ;  /* 0x0000002a08009985 */ /* 0x000fe2000c101b08 */
[----:B------:R-:W-:Y:S02]  /*16840*/  @!P4 LEA R6, P6, R21, R0, 0x2 ;  /* 0x000000001506c211 */ /* 0x000fe400078c10ff */
[----:B------:R-:W-:Y:S01]  /*16850*/  ISETP.GE.AND P3, PT, R19, c[0x0][0x3c8], PT ;  /* 0x0000f20013007a0c */ /* 0x000fe20003f66270 */
[----:B------:R1:W-:Y:S01]  /*16860*/  @!P0 ST.E.64 [R2.64], R32 ;  /* 0x0000002002008985 */ /* 0x0003e2000c101b08 */
[----:B------:R-:W-:-:S02]  /*16870*/  ISETP.GE.AND P1, PT, R15, c[0x0][0x3c8], PT ;  /* 0x0000f2000f007a0c */ /* 0x000fc40003f26270 */
[----:B------:R-:W-:Y:S02]  /*16880*/  ISETP.GE.AND P0, PT, R13, c[0x0][0x3c8], PT ;  /* 0x0000f2000d007a0c */ /* 0x000fe40003f06270 */
[----:B------:R-:W-:-:S05]  /*16890*/  @!P4 LEA.HI.X R7, R21, R4, R22, 0x2, P6 ;  /* 0x000000041507c211 */ /* 0x000fca00030f1416 */
[----:B------:R2:W-:Y:S01]  /*168a0*/  @!P4 ST.E.64 [R6.64], R34 ;  /* 0x000000220600c985 */ /* 0x0005e2000c101b08 */
[CC--:B-1----:R-:W-:Y:S02]  /*168b0*/  @!P5 LEA R2, P6, R10.reuse, R0.reuse, 0x2 ;  /* 0x000000000a02d211 */ /* 0x0c2fe400078c10ff */
[----:B------:R-:W-:Y:S02]  /*168c0*/  @!P2 LEA R8, P4, R17, R0, 0x2 ;  /* 0x000000001108a211 */ /* 0x000fe400078810ff */
[----:B------:R-:W-:Y:S02]  /*168d0*/  @!P5 LEA.HI.X R3, R10, R4, R11, 0x2, P6 ;  /* 0x000000040a03d211 */ /* 0x000fe400030f140b */
[----:B------:R-:W-:Y:S02]  /*168e0*/  @!P3 LEA R10, P6, R19, R0, 0x2 ;  /* 0x00000000130ab211 */ /* 0x000fe400078c10ff */
[-C--:B------:R-:W-:Y:S01]  /*168f0*/  @!P2 LEA.HI.X R9, R17, R4.reuse, R18, 0x2, P4 ;  /* 0x000000041109a211 */ /* 0x080fe200020f1412 */
[----:B------:R1:W-:Y:S01]  /*16900*/  @!P5 ST.E.64 [R2.64], R36 ;  /* 0x000000240200d985 */ /* 0x0003e2000c101b08 */
[----:B------:R-:W-:-:S02]  /*16910*/  @!P3 LEA.HI.X R11, R19, R4, R20, 0x2, P6 ;  /* 0x00000004130bb211 */ /* 0x000fc400030f1414 */
[----:B--2---:R-:W-:-:S04]  /*16920*/  @!P1 LEA R6, P5, R15, R0, 0x2 ;  /* 0x000000000f069211 */ /* 0x004fc800078a10ff */
[----:B------:R-:W-:Y:S01]  /*16930*/  @!P1 LEA.HI.X R7, R15, R4, R16, 0x2, P5 ;  /* 0x000000040f079211 */ /* 0x000fe200028f1410 */
[----:B------:R2:W-:Y:S04]  /*16940*/  @!P3 ST.E.64 [R10.64], R54 ;  /* 0x000000360a00b985 */ /* 0x0005e8000c101b08 */
[----:B------:R2:W-:Y:S04]  /*16950*/  @!P2 ST.E.64 [R8.64], R50 ;  /* 0x000000320800a985 */ /* 0x0005e8000c101b08 */
[----:B------:R2:W-:Y:S01]  /*16960*/  @!P1 ST.E.64 [R6.64], R38 ;  /* 0x0000002606009985 */ /* 0x0005e2000c101b08 */
[----:B-1----:R-:W-:-:S04]  /*16970*/  @!P0 LEA R2, P4, R13, R0, 0x2 ;  /* 0x000000000d028211 */ /* 0x002fc800078810ff */
[----:B------:R-:W-:-:S05]  /*16980*/  @!P0 LEA.HI.X R3, R13, R4, R14, 0x2, P4 ;  /* 0x000000040d038211 */ /* 0x000fca00020f140e */
[----:B------:R2:W-:Y:S04]  /*16990*/  @!P0 ST.E.64 [R2.64], R26 ;  /* 0x0000001a02008985 */ /* 0x0005e8000c101b08 */
.L_x_375:
[----:B------:R-:W-:Y:S05]  /*169a0*/  BSYNC B0 ;  /* 0x0000000000007941 */ /* 0x000fea0003800000 */
.L_x_374:
[----:B------:R-:W-:Y:S05]  /*169b0*/  BRA.DIV ~URZ, `(.L_x_376) ;  /* 0x000042d27f007947 */ /* 0x000fea000b800000 */
[----:B--2---:R2:W3:Y:S04]  /*169c0*/  SHFL.IDX PT, R4, R5, 0x3, 0x1c1f ;  /* 0x007c1f0005047f89 */ /* 0x0044e800000e0000 */
[----:B-1----:R2:W1:Y:S02]  /*169d0*/  SHFL.IDX PT, R0, R12, 0x3, 0x1c1f ;  /* 0x007c1f000c007f89 */ /* 0x00246400000e0000 */
.L_x_453:
[----:B------:R-:W5:Y:S02]  /*169e0*/  LDL R2, [R1+0x70] ;  /* 0x0000700001027983 */ /* 0x000f640000100800 */
[----:B-----5:R-:W-:-:S13]  /*169f0*/  LOP3.LUT P0, RZ, R2, 0x2, RZ, 0xc0, !PT ;  /* 0x0000000202ff7812 */ /* 0x020fda000780c0ff */
[----:B------:R-:W-:Y:S05]  /*16a00*/  @P0 BRA `(.L_x_364) ;  /* 0x00000f2000000947 */ /* 0x000fea0003800000 */
[----:B------:R-:W5:Y:S04]  /*16a10*/  LDL R6, [R1+0x74] ;  /* 0x0000740001067983 */ /* 0x000f680000100800 */
[----:B--2---:R-:W2:Y:S04]  /*16a20*/  LDL R10, [R1+0x6c] ;  /* 0x00006c00010a7983 */ /* 0x004ea80000100800 */
[----:B----4-:R-:W4:Y:S04]  /*16a30*/  LDL R18, [R1+0x64] ;  /* 0x0000640001127983 */ /* 0x010f280000100800 */
[----:B---3--:R-:W3:Y:S04]  /*16a40*/  LDL R8, [R1+0x68] ;  /* 0x0000680001087983 */ /* 0x008ee80000100800 */
[----:B------:R-:W3:Y:S04]  /*16a50*/  LDL R11, [R1+0xb8] ;  /* 0x0000b800010b7983 */ /* 0x000ee80000100800 */
        /* <DEDUP_REMOVED lines=8> */
[----:B------:R-:W3:Y:S01]  /*16ae0*/  LDL R5, [R1+0x54] ;  /* 0x0000540001057983 */ /* 0x000ee20000100800 */
[----:B-----5:R-:W-:-:S02]  /*16af0*/  ISETP.GE.AND P0, PT, R6, c[0x0][0x3c8], PT ;  /* 0x0000f20006007a0c */ /* 0x020fc40003f06270 */
[----:B--2---:R-:W-:-:S11]  /*16b00*/  ISETP.GE.AND P5, PT, R10, c[0x0][0x3c8], PT ;  /* 0x0000f2000a007a0c */ /* 0x004fd60003fa6270 */
[----:B-1----:R-:W-:Y:S02]  /*16b10*/  @!P0 IMAD.MOV.U32 R2, RZ, RZ, R0 ;  /* 0x000000ffff028224 */ /* 0x002fe400078e0000 */
[----:B------:R-:W-:Y:S01]  /*16b20*/  @!P0 IMAD.MOV.U32 R3, RZ, RZ, R4 ;  /* 0x000000ffff038224 */ /* 0x000fe200078e0004 */
[----:B----4-:R-:W-:-:S03]  /*16b30*/  ISETP.GE.AND P3, PT, R18, c[0x0][0x3c8], PT ;  /* 0x0000f20012007a0c */ /* 0x010fc60003f66270 */
[----:B------:R-:W-:Y:S01]  /*16b40*/  @!P0 IMAD.WIDE R2, R6, 0x4, R2 ;  /* 0x0000000406028825 */ /* 0x000fe200078e0202 */
[----:B---3--:R-:W-:-:S04]  /*16b50*/  ISETP.GE.AND P4, PT, R8, c[0x0][0x3c8], PT ;  /* 0x0000f20008007a0c */ /* 0x008fc80003f86270 */
[----:B------:R1:W-:Y:S01]  /*16b60*/  @!P0 ST.E.64 [R2.64], R30 ;  /* 0x0000001e02008985 */ /* 0x0003e2000c101b08 */
[----:B------:R-:W-:-:S04]  /*16b70*/  @!P5 LEA R6, P0, R10, R0, 0x2 ;  /* 0x000000000a06d211 */ /* 0x000fc800078010ff */
[----:B------:R-:W-:-:S05]  /*16b80*/  @!P5 LEA.HI.X R7, R10, R4, R11, 0x2, P0 ;  /* 0x000000040a07d211 */ /* 0x000fca00000f140b */
[----:B------:R-:W-:Y:S01]  /*16b90*/  @!P5 ST.E.64 [R6.64], R44 ;  /* 0x0000002c0600d985 */ /* 0x000fe2000c101b08 */
[-C--:B------:R-:W-:Y:S02]  /*16ba0*/  @!P3 LEA R10, P5, R18, R0.reuse, 0x2 ;  /* 0x00000000120ab211 */ /* 0x080fe400078a10ff */
[----:B------:R-:W-:Y:S02]  /*16bb0*/  ISETP.GE.AND P2, PT, R16, c[0x0][0x3c8], PT ;  /* 0x0000f20010007a0c */ /* 0x000fe40003f46270 */
[----:B------:R-:W-:Y:S02]  /*16bc0*/  ISETP.GE.AND P1, PT, R14, c[0x0][0x3c8], PT ;  /* 0x0000f2000e007a0c */ /* 0x000fe40003f26270 */
[----:B------:R-:W-:Y:S02]  /*16bd0*/  ISETP.GE.AND P0, PT, R12, c[0x0][0x3c8], PT ;  /* 0x0000f2000c007a0c */ /* 0x000fe40003f06270 */
[----:B-1----:R-:W-:-:S04]  /*16be0*/  @!P4 LEA R2, P6, R8, R0, 0x2 ;  /* 0x000000000802c211 */ /* 0x002fc800078c10ff */
[----:B------:R-:W-:-:S05]  /*16bf0*/  @!P4 LEA.HI.X R3, R8, R4, R9, 0x2, P6 ;  /* 0x000000040803c211 */ /* 0x000fca00030f1409 */
[----:B------:R1:W-:Y:S01]  /*16c00*/  @!P4 ST.E.64 [R2.64], R48 ;  /* 0x000000300200c985 */ /* 0x0003e2000c101b08 */
[----:B------:R-:W-:-:S04]  /*16c10*/  @!P2 LEA R8, P6, R16, R0, 0x2 ;  /* 0x000000001008a211 */ /* 0x000fc800078c10ff */
[----:B------:R-:W-:Y:S02]  /*16c20*/  @!P2 LEA.HI.X R9, R16, R4, R17, 0x2, P6 ;  /* 0x000000041009a211 */ /* 0x000fe400030f1411 */
[----:B-1----:R-:W-:-:S04]  /*16c30*/  P2R R2, PR, RZ, 0x20 ;  /* 0x00000020ff027803 */ /* 0x002fc80000000000 */
[----:B------:R-:W-:Y:S02]  /*16c40*/  ISETP.NE.AND P4, PT, R2, RZ, PT ;  /* 0x000000ff0200720c */ /* 0x000fe40003f85270 */
[----:B------:R-:W-:Y:S02]  /*16c50*/  @!P1 LEA R6, P5, R14, R0, 0x2 ;  /* 0x000000000e069211 */ /* 0x000fe400078a10ff */
[----:B------:R-:W-:Y:S02]  /*16c60*/  @!P3 LEA.HI.X R11, R18, R4, R19, 0x2, P4 ;  /* 0x00000004120bb211 */ /* 0x000fe400020f1413 */
[----:B------:R-:W-:Y:S02]  /*16c70*/  @!P0 LEA R2, P4, R12, R0, 0x2 ;  /* 0x000000000c028211 */ /* 0x000fe400078810ff */
[-C--:B------:R-:W-:Y:S02]  /*16c80*/  @!P1 LEA.HI.X R7, R14, R4.reuse, R15, 0x2, P5 ;  /* 0x000000040e079211 */ /* 0x080fe400028f140f */
[----:B------:R-:W-:Y:S01]  /*16c90*/  @!P0 LEA.HI.X R3, R12, R4, R13, 0x2, P4 ;  /* 0x000000040c038211 */ /* 0x000fe200020f140d */
[----:B------:R1:W-:Y:S04]  /*16ca0*/  @!P3 ST.E.64 [R10.64], R62 ;  /* 0x0000003e0a00b985 */ /* 0x0003e8000c101b08 */
[----:B------:R1:W-:Y:S04]  /*16cb0*/  @!P2 ST.E.64 [R8.64], R60 ;  /* 0x0000003c0800a985 */ /* 0x0003e8000c101b08 */
[----:B------:R1:W-:Y:S04]  /*16cc0*/  @!P1 ST.E.64 [R6.64], R52 ;  /* 0x0000003406009985 */ /* 0x0003e8000c101b08 */
[----:B------:R1:W-:Y:S01]  /*16cd0*/  @!P0 ST.E.64 [R2.64], R40 ;  /* 0x0000002802008985 */ /* 0x0003e2000c101b08 */
[----:B------:R-:W-:-:S13]  /*16ce0*/  ISETP.GE.AND P0, PT, R5, c[0x0][0x3c8], PT ;  /* 0x0000f20005007a0c */ /* 0x000fda0003f06270 */
[----:B------:R-:W-:Y:S05]  /*16cf0*/  @P0 BRA `(.L_x_364) ;  /* 0x00000c3000000947 */ /* 0x000fea0003800000 */
[----:B------:R-:W2:Y:S01]  /*16d00*/  LDL R12, [R1+0xa0] ;  /* 0x0000a000010c7983 */ /* 0x000ea20000100800 */
[----:B-1----:R-:W-:-:S04]  /*16d10*/  LEA R2, P0, R5, R0, 0x2 ;  /* 0x0000000005027211 */ /* 0x002fc800078010ff */
[----:B--2---:R-:W-:-:S05]  /*16d20*/  LEA.HI.X R3, R5, R4, R12, 0x2, P0 ;  /* 0x0000000405037211 */ /* 0x004fca00000f140c */
[----:B------:R1:W-:Y:S01]  /*16d30*/  ST.E.64 [R2.64], R28 ;  /* 0x0000001c02007985 */ /* 0x0003e2000c101b08 */
[----:B------:R-:W-:Y:S05]  /*16d40*/  BRA `(.L_x_364) ;  /* 0x00000be000007947 */ /* 0x000fea0003800000 */
.L_x_349:
[----:B------:R-:W2:Y:S04]  /*16d50*/  LDL.LU R0, [R1+0x48] ;  /* 0x0000480001007983 */ /* 0x000ea80000300800 */
[----:B------:R-:W3:Y:S01]  /*16d60*/  LDL.LU R7, [R1+0x4c] ;  /* 0x00004c0001077983 */ /* 0x000ee20000300800 */
[----:B------:R-:W-:Y:S02]  /*16d70*/  ISETP.NE.U32.AND P0, PT, RZ, c[0x0][0x508], PT ;  /* 0x00014200ff007a0c */ /* 0x000fe40003f05070 */
[----:B------:R-:W-:Y:S01]  /*16d80*/  ISETP.NE.U32.AND P3, PT, RZ, c[0x0][0x500], PT ;  /* 0x00014000ff007a0c */ /* 0x000fe20003f65070 */
[----:B------:R-:W4:Y:S01]  /*16d90*/  LDL.LU R6, [R1+0x7c] ;  /* 0x00007c0001067983 */ /* 0x000f220000300800 */
[----:B------:R-:W-:Y:S01]  /*16da0*/  ISETP.NE.AND.EX P2, PT, RZ, c[0x0][0x50c], PT, P0 ;  /* 0x00014300ff007a0c */ /* 0x000fe20003f45300 */
[----:B------:R-:W-:Y:S01]  /*16db0*/  IMAD.MOV.U32 R19, RZ, RZ, c[0x0][0x388] ;  /* 0x0000e200ff137624 */ /* 0x000fe200078e00ff */
[----:B------:R-:W-:-:S02]  /*16dc0*/  ISETP.NE.AND.EX P3, PT, RZ, c[0x0][0x504], PT, P3 ;  /* 0x00014100ff007a0c */ /* 0x000fc40003f65330 */
[----:B--2---:R-:W-:-:S09]  /*16dd0*/  IADD3 R2, P1, R0, c[0x0][0x500], RZ ;  /* 0x0001400000027a10 */ /* 0x004fd20007f3e0ff */
[----:B------:R-:W-:Y:S01]  /*16de0*/  @P2 IADD3 R4, P0, R0, c[0x0][0x508], RZ ;  /* 0x0001420000042a10 */ /* 0x000fe20007f1e0ff */
[----:B------:R-:W-:Y:S01]  /*16df0*/  IMAD.MOV.U32 R0, RZ, RZ, RZ ;  /* 0x000000ffff007224 */ /* 0x000fe200078e00ff */
        /* <DEDUP_REMOVED lines=8> */
[----:B-1----:R1:W2:Y:S04]  /*16e80*/  LDG.E R4, [R2.64] ;  /* 0x0000000802047981 */ /* 0x0022a8000c1e1900 */
[----:B-1----:R-:W2:Y:S02]  /*16e90*/  LDG.E R2, [R2.64+0x4] ;  /* 0x0000040802027981 */ /* 0x002ea4000c1e1900 */
[----:B--2--5:R-:W-:Y:S02]  /*16ea0*/  IADD3 R19, -R4, R2, RZ ;  /* 0x0000000204137210 */ /* 0x024fe40007ffe1ff */
.L_x_377:
        /* <DEDUP_REMOVED lines=31> */
[----:B------:R-:W-:-:S04]  /*170a0*/  IMAD.WIDE.U32 R6, R6, R8, RZ ;  /* 0x0000000806067225 */ /* 0x000fc800078e00ff */
[----:B------:R-:W-:Y:S01]  /*170b0*/  IMAD.IADD R11, R7, 0x1, R11 ;  /* 0x00000001070b7824 */ /* 0x000fe200078e020b */
[----:B------:R-:W-:Y:S01]  /*170c0*/  IADD3 R7, R5, R10, RZ ;  /* 0x0000000a05077210 */ /* 0x000fe20007ffe0ff */
[----:B------:R-:W-:-:S05]  /*170d0*/  @P0 IMAD.HI.U32 R20, R16, c[0x0][0x4ec], RZ ;  /* 0x00013b0010140a27 */ /* 0x000fca00078e00ff */
[----:B------:R-:W-:Y:S02]  /*170e0*/  @P0 SHF.R.U32.HI R2, RZ, c[0x0][0x4f0], R20 ;  /* 0x00013c00ff020a19 */ /* 0x000fe40000011614 */
[----:B------:R-:W-:-:S03]  /*170f0*/  IADD3 R20, P1, P0, R4, R6, R0 ;  /* 0x0000000604147210 */ /* 0x000fc6000783e000 */
[----:B------:R-:W-:Y:S01]  /*17100*/  IMAD.MOV R6, RZ, RZ, -R2 ;  /* 0x000000ffff067224 */ /* 0x000fe200078e0a02 */
[----:B------:R-:W-:Y:S02]  /*17110*/  IADD3.X R11, R7, R11, R17, P1, P0 ;  /* 0x0000000b070b7210 */ /* 0x000fe40000fe0411 */
[----:B--2---:R-:W-:-:S05]  /*17120*/  SEL R3, R22, RZ, P2 ;  /* 0x000000ff16037207 */ /* 0x004fca0001000000 */
[-C--:B-----5:R-:W-:Y:S02]  /*17130*/  IMAD R10, R15, R3.reuse, RZ ;  /* 0x000000030f0a7224 */ /* 0x0a0fe400078e02ff */
[----:B------:R-:W-:-:S04]  /*17140*/  IMAD.WIDE.U32 R4, R14, R3, RZ ;  /* 0x000000030e047225 */ /* 0x000fc800078e00ff */
[----:B------:R-:W-:Y:S01]  /*17150*/  IMAD R3, R6, c[0x0][0x4e8], R16 ;  /* 0x00013a0006037a24 */ /* 0x000fe200078e0210 */
[----:B------:R-:W-:Y:S02]  /*17160*/  IADD3 R7, R5, R10, RZ ;  /* 0x0000000a05077210 */ /* 0x000fe40007ffe0ff */
[----:B------:R-:W-:Y:S02]  /*17170*/  IADD3 R4, P1, P0, R2, R20, R4 ;  /* 0x0000001402047210 */ /* 0x000fe4000783e004 */
[----:B------:R-:W-:Y:S01]  /*17180*/  SHF.R.S32.HI R5, RZ, 0x1f, R2 ;  /* 0x0000001fff057819 */ /* 0x000fe20000011402 */
[----:B------:R-:W-:Y:S01]  /*17190*/  IMAD R2, R13, R3, RZ ;  /* 0x000000030d027224 */ /* 0x000fe200078e02ff */
[----:B------:R-:W-:Y:S02]  /*171a0*/  SHF.R.S32.HI R6, RZ, 0x1f, R3 ;  /* 0x0000001fff067819 */ /* 0x000fe40000011403 */
[----:B------:R-:W-:Y:S01]  /*171b0*/  IADD3.X R5, R5, R11, R7, P1, P0 ;  /* 0x0000000b05057210 */ /* 0x000fe20000fe0407 */
[----:B------:R-:W-:-:S02]  /*171c0*/  IMAD.MOV.U32 R7, RZ, RZ, c[0x0][0x4a8] ;  /* 0x00012a00ff077624 */ /* 0x000fc400078e00ff */
[C---:B------:R-:W-:Y:S02]  /*171d0*/  IMAD R6, R12.reuse, R6, R2 ;  /* 0x000000060c067224 */ /* 0x040fe400078e0202 */
        /* <DEDUP_REMOVED lines=9> */
.L_x_379:
[----:B------:R-:W-:Y:S05]  /*17270*/  BSYNC B0 ;  /* 0x0000000000007941 */ /* 0x000fea0003800000 */
.L_x_378:
[----:B------:R-:W-:-:S13]  /*17280*/  ISETP.GT.AND P0, PT, R18, 0x1, PT ;  /* 0x000000011200780c */ /* 0x000fda0003f04270 */
[----:B------:R-:W-:Y:S05]  /*17290*/  @P0 BRA `(.L_x_364) ;  /* 0x0000069000000947 */ /* 0x000fea0003800000 */
[----:B------:R-:W2:Y:S01]  /*172a0*/  LDL.LU R10, [R1+0x2c] ;  /* 0x00002c00010a7983 */ /* 0x000ea20000300800 */
[----:B-1----:R-:W-:Y:S01]  /*172b0*/  MOV R2, c[0x0][0x4e8] ;  /* 0x00013a0000027a02 */ /* 0x002fe20000000f00 */
[----:B------:R-:W-:Y:S01]  /*172c0*/  IMAD R4, R17, c[0x0][0x3a0], RZ ;  /* 0x0000e80011047a24 */ /* 0x000fe200078e02ff */
[----:B------:R-:W-:Y:S01]  /*172d0*/  ISETP.GE.AND P2, PT, R244, c[0x0][0x3c8], PT ;  /* 0x0000f200f4007a0c */ /* 0x000fe20003f46270 */
[----:B------:R-:W1:Y:S01]  /*172e0*/  S2R R12, SR_TID.X ;  /* 0x00000000000c7919 */ /* 0x000e620000002100 */
[----:B------:R-:W-:Y:S01]  /*172f0*/  ISETP.NE.AND P0, PT, R2, 0x1, PT ;  /* 0x000000010200780c */ /* 0x000fe20003f05270 */
[----:B------:R-:W-:-:S04]  /*17300*/  IMAD.WIDE.U32 R2, R0, c[0x0][0x3a0], RZ ;  /* 0x0000e80000027a25 */ /* 0x000fc800078e00ff */
[----:B------:R-:W-:Y:S02]  /*17310*/  IMAD R0, R0, c[0x0][0x3a4], R4 ;  /* 0x0000e90000007a24 */ /* 0x000fe400078e0204 */
[----:B------:R-:W-:-:S03]  /*17320*/  IMAD R5, R21, c[0x0][0x3f0], RZ ;  /* 0x0000fc0015057a24 */ /* 0x000fc600078e02ff */
[----:B------:R-:W-:Y:S01]  /*17330*/  IADD3 R3, R3, R0, RZ ;  /* 0x0000000003037210 */ /* 0x000fe20007ffe0ff */
[----:B------:R-:W-:-:S04]  /*17340*/  IMAD R7, R9, c[0x0][0x3f4], R5 ;  /* 0x0000fd0009077a24 */ /* 0x000fc800078e0205 */
[----:B------:R-:W-:-:S04]  /*17350*/  IMAD.WIDE.U32 R2, R8, c[0x0][0x3e8], R2 ;  /* 0x0000fa0008027a25 */ /* 0x000fc800078e0002 */
[----:B------:R-:W-:-:S04]  /*17360*/  IMAD R3, R8, c[0x0][0x3ec], R3 ;  /* 0x0000fb0008037a24 */ /* 0x000fc800078e0203 */
[----:B------:R-:W-:Y:S01]  /*17370*/  IMAD.WIDE.U32 R2, R9, c[0x0][0x3f0], R2 ;  /* 0x0000fc0009027a25 */ /* 0x000fe200078e0002 */
[----:B-1----:R-:W-:-:S04]  /*17380*/  SHF.R.S32.HI R11, RZ, 0x1f, R12 ;  /* 0x0000001fff0b7819 */ /* 0x002fc8000001140c */
[----:B------:R-:W-:Y:S02]  /*17390*/  IADD3 R3, R3, R7, RZ ;  /* 0x0000000703037210 */ /* 0x000fe40007ffe0ff */
[----:B------:R-:W-:-:S04]  /*173a0*/  LEA.HI R11, R11, R12, RZ, 0x3 ;  /* 0x0000000c0b0b7211 */ /* 0x000fc800078f18ff */
[----:B------:R-:W-:Y:S02]  /*173b0*/  SHF.R.S32.HI R11, RZ, 0x3, R11 ;  /* 0x00000003ff0b7819 */ /* 0x000fe4000001140b */
[----:B--2---:R-:W-:-:S04]  /*173c0*/  LEA R4, R10, R251, 0x7 ;  /* 0x000000fb0a047211 */ /* 0x004fc800078e38ff */
[----:B------:R-:W-:Y:S01]  /*173d0*/  MOV R0, R4 ;  /* 0x0000000400007202 */ /* 0x000fe20000000f00 */
[----:B------:R-:W-:-:S05]  /*173e0*/  @P0 IMAD.HI.U32 R6, R4, c[0x0][0x4ec], RZ ;  /* 0x00013b0004060a27 */ /* 0x000fca00078e00ff */
[----:B------:R-:W-:-:S04]  /*173f0*/  @P0 SHF.R.U32.HI R0, RZ, c[0x0][0x4f0], R6 ;  /* 0x00013c00ff000a19 */ /* 0x000fc80000011606 */
[----:B------:R-:W-:Y:S01]  /*17400*/  SHF.R.S32.HI R6, RZ, 0x1f, R0 ;  /* 0x0000001fff067819 */ /* 0x000fe20000011400 */
[C---:B------:R-:W-:Y:S01]  /*17410*/  IMAD.WIDE.U32 R2, R0.reuse, c[0x0][0x3e0], R2 ;  /* 0x0000f80000027a25 */ /* 0x040fe200078e0002 */
[----:B------:R-:W-:-:S03]  /*17420*/  IADD3 R5, -R0, RZ, RZ ;  /* 0x000000ff00057210 */ /* 0x000fc60007ffe1ff */
[----:B------:R-:W-:Y:S02]  /*17430*/  IMAD R6, R6, c[0x0][0x3e0], RZ ;  /* 0x0000f80006067a24 */ /* 0x000fe400078e02ff */
[----:B------:R-:W-:Y:S02]  /*17440*/  IMAD R4, R5, c[0x0][0x4e8], R4 ;  /* 0x00013a0005047a24 */ /* 0x000fe400078e0204 */
[----:B------:R-:W-:-:S03]  /*17450*/  IMAD R6, R0, c[0x0][0x3e4], R6 ;  /* 0x0000f90000067a24 */ /* 0x000fc600078e0206 */
[----:B------:R-:W-:Y:S02]  /*17460*/  SHF.R.S32.HI R0, RZ, 0x1f, R4 ;  /* 0x0000001fff007819 */ /* 0x000fe40000011404 */
[----:B------:R-:W-:-:S03]  /*17470*/  IADD3 R3, R3, R6, RZ ;  /* 0x0000000603037210 */ /* 0x000fc60007ffe0ff */
[----:B------:R-:W-:Y:S02]  /*17480*/  IMAD R0, R0, c[0x0][0x3d8], RZ ;  /* 0x0000f60000007a24 */ /* 0x000fe400078e02ff */
[----:B------:R-:W-:-:S04]  /*17490*/  IMAD.WIDE.U32 R2, R4, c[0x0][0x3d8], R2 ;  /* 0x0000f60004027a25 */ /* 0x000fc800078e0002 */
[----:B------:R-:W-:Y:S01]  /*174a0*/  IMAD R4, R4, c[0x0][0x3dc], R0 ;  /* 0x0000f70004047a24 */ /* 0x000fe200078e0200 */
[----:B------:R-:W-:Y:S02]  /*174b0*/  LEA R6, P0, R2, c[0x0][0x380], 0x1 ;  /* 0x0000e00002067a11 */ /* 0x000fe400078008ff */
[----:B------:R-:W-:Y:S02]  /*174c0*/  LEA R0, R10, R11, 0x7 ;  /* 0x0000000b0a007211 */ /* 0x000fe400078e38ff */
[----:B------:R-:W-:-:S04]  /*174d0*/  IADD3 R4, R3, R4, RZ ;  /* 0x0000000403047210 */ /* 0x000fc80007ffe0ff */
[----:B------:R-:W-:Y:S01]  /*174e0*/  LEA.HI.X R5, R2, c[0x0][0x384], R4, 0x1, P0 ;  /* 0x0000e10002057a11 */ /* 0x000fe200000f0c04 */
[----:B------:R-:W-:Y:S05]  /*174f0*/  BRA.DIV ~URZ, `(.L_x_380) ;  /* 0x000038627f007947 */ /* 0x000fea000b800000 */
[----:B------:R1:W2:Y:S02]  /*17500*/  SHFL.IDX PT, R7, R5, RZ, 0x181f ;  /* 0x00181fff05077589 */ /* 0x0002a400000e0000 */
.L_x_454:
[----:B------:R-:W-:Y:S05]  /*17510*/  BRA.DIV ~URZ, `(.L_x_381) ;  /* 0x000038b27f007947 */ /* 0x000fea000b800000 */
[----:B------:R3:W4:Y:S02]  /*17520*/  SHFL.IDX PT, R2, R6, RZ, 0x181f ;  /* 0x00181fff06027589 */ /* 0x00072400000e0000 */
.L_x_455:
[----:B------:R-:W-:-:S05]  /*17530*/  IMAD R4, R19, c[0x0][0x4e8], RZ ;  /* 0x00013a0013047a24 */ /* 0x000fca00078e02ff */
[----:B------:R-:W-:-:S13]  /*17540*/  ISETP.GE.OR P0, PT, R0, R4, P2 ;  /* 0x000000040000720c */ /* 0x000fda0001706670 */
[----:B----4-:R-:W-:-:S04]  /*17550*/  @!P0 LEA R2, P1, R244, R2, 0x1 ;  /* 0x00000002f4028211 */ /* 0x010fc800078208ff */
[----:B--2---:R-:W-:-:S05]  /*17560*/  @!P0 LEA.HI.X R3, R244, R7, R245, 0x1, P1 ;  /* 0x00000007f4038211 */ /* 0x004fca00008f0cf5 */
[----:B------:R2:W-:Y:S01]  /*17570*/  @!P0 ST.E.128 [R2.64], RZ ;  /* 0x000000ff02008985 */ /* 0x0005e2000c101d08 */
[----:B------:R-:W-:Y:S05]  /*17580*/  BRA.DIV ~URZ, `(.L_x_382) ;  /* 0x000038b27f007947 */ /* 0x000fea000b800000 */
[----:B------:R4:W1:Y:S04]  /*17590*/  SHFL.IDX PT, R7, R5, 0x1, 0x181f ;  /* 0x00381f0005077f89 */ /* 0x00086800000e0000 */
[----:B--2---:R4:W2:Y:S02]  /*175a0*/  SHFL.IDX PT, R2, R6, 0x1, 0x181f ;  /* 0x00381f0006027f89 */ /* 0x0048a400000e0000 */
.L_x_456:
[----:B------:R-:W-:-:S04]  /*175b0*/  IADD3 R3, R0, 0x10, RZ ;  /* 0x0000001000037810 */ /* 0x000fc80007ffe0ff */
[----:B------:R-:W-:-:S13]  /*175c0*/  ISETP.GE.OR P0, PT, R3, R4, P2 ;  /* 0x000000040300720c */ /* 0x000fda0001706670 */
[----:B--2---:R-:W-:-:S04]  /*175d0*/  @!P0 LEA R2, P1, R244, R2, 0x1 ;  /* 0x00000002f4028211 */ /* 0x004fc800078208ff */
[----:B-1----:R-:W-:-:S05]  /*175e0*/  @!P0 LEA.HI.X R3, R244, R7, R245, 0x1, P1 ;  /* 0x00000007f4038211 */ /* 0x002fca00008f0cf5 */
[----:B------:R1:W-:Y:S01]  /*175f0*/  @!P0 ST.E.128 [R2.64], RZ ;  /* 0x000000ff02008985 */ /* 0x0003e2000c101d08 */
[----:B------:R-:W-:Y:S05]  /*17600*/  BRA.DIV ~URZ, `(.L_x_383) ;  /* 0x000039027f007947 */ /* 0x000fea000b800000 */
[----:B------:R2:W1:Y:S02]  /*17610*/  SHFL.IDX PT, R7, R5, 0x2, 0x181f ;  /* 0x00581f0005077f89 */ /* 0x00046400000e0000 */
.L_x_457:
[----:B------:R-:W-:Y:S05]  /*17620*/  BRA.DIV ~URZ, `(.L_x_384) ;  /* 0x000039527f007947 */ /* 0x000fea000b800000 */
[----:B-1----:R1:W2:Y:S02]  /*17630*/  SHFL.IDX PT, R2, R6, 0x2, 0x181f ;  /* 0x00581f0006027f89 */ /* 0x0022a400000e0000 */
.L_x_458:
[----:B------:R-:W-:-:S04]  /*17640*/  IADD3 R3, R0, 0x20, RZ ;  /* 0x0000002000037810 */ /* 0x000fc80007ffe0ff */
[----:B------:R-:W-:-:S13]  /*17650*/  ISETP.GE.OR P0, PT, R3, R4, P2 ;  /* 0x000000040300720c */ /* 0x000fda0001706670 */
[----:B--2---:R-:W-:-:S04]  /*17660*/  @!P0 LEA R2, P1, R244, R2, 0x1 ;  /* 0x00000002f4028211 */ /* 0x004fc800078208ff */
[----:B------:R-:W-:-:S05]  /*17670*/  @!P0 LEA.HI.X R3, R244, R7, R245, 0x1, P1 ;  /* 0x00000007f4038211 */ /* 0x000fca00008f0cf5 */
[----:B------:R2:W-:Y:S01]  /*17680*/  @!P0 ST.E.128 [R2.64], RZ ;  /* 0x000000ff02008985 */ /* 0x0005e2000c101d08 */
[----:B------:R-:W-:Y:S05]  /*17690*/  BRA.DIV ~URZ, `(.L_x_385) ;  /* 0x000039527f007947 */ /* 0x000fea000b800000 */
[----:B------:R1:W2:Y:S04]  /*176a0*/  SHFL.IDX PT, R7, R5, 0x3, 0x181f ;  /* 0x00781f0005077f89 */ /* 0x0002a800000e0000 */
[----:B--2---:R1:W2:Y:S02]  /*176b0*/  SHFL.IDX PT, R2, R6, 0x3, 0x181f ;  /* 0x00781f0006027f89 */ /* 0x0042a400000e0000 */
.L_x_459:
[----:B------:R-:W-:-:S04]  /*176c0*/  IADD3 R3, R0, 0x30, RZ ;  /* 0x0000003000037810 */ /* 0x000fc80007ffe0ff */
[----:B------:R-:W-:-:S13]  /*176d0*/  ISETP.GE.OR P0, PT, R3, R4, P2 ;  /* 0x000000040300720c */ /* 0x000fda0001706670 */
[----:B--2---:R-:W-:-:S04]  /*176e0*/  @!P0 LEA R2, P1, R244, R2, 0x1 ;  /* 0x00000002f4028211 */ /* 0x004fc800078208ff */
[----:B------:R-:W-:-:S05]  /*176f0*/  @!P0 LEA.HI.X R3, R244, R7, R245, 0x1, P1 ;  /* 0x00000007f4038211 */ /* 0x000fca00008f0cf5 */
[----:B------:R2:W-:Y:S01]  /*17700*/  @!P0 ST.E.128 [R2.64], RZ ;  /* 0x000000ff02008985 */ /* 0x0005e2000c101d08 */
[----:B------:R-:W-:Y:S05]  /*17710*/  BRA.DIV ~URZ, `(.L_x_386) ;  /* 0x000039a27f007947 */ /* 0x000fea000b800000 */
[----:B------:R1:W2:Y:S02]  /*17720*/  SHFL.IDX PT, R7, R5, 0x4, 0x181f ;  /* 0x00981f0005077f89 */ /* 0x0002a400000e0000 */
.L_x_460:
[----:B------:R-:W-:Y:S05]  /*17730*/  BRA.DIV ~URZ, `(.L_x_387) ;  /* 0x000039f27f007947 */ /* 0x000fea000b800000 */
[----:B--2---:R2:W1:Y:S02]  /*17740*/  SHFL.IDX PT, R2, R6, 0x4, 0x181f ;  /* 0x00981f0006027f89 */ /* 0x00446400000e0000 */
.L_x_461:
[----:B------:R-:W-:-:S04]  /*17750*/  IADD3 R3, R0, 0x40, RZ ;  /* 0x0000004000037810 */ /* 0x000fc80007ffe0ff */
[----:B------:R-:W-:-:S13]  /*17760*/  ISETP.GE.OR P0, PT, R3, R4, P2 ;  /* 0x000000040300720c */ /* 0x000fda0001706670 */
[----:B-1----:R-:W-:-:S04]  /*17770*/  @!P0 LEA R2, P1, R244, R2, 0x1 ;  /* 0x00000002f4028211 */ /* 0x002fc800078208ff */
[----:B------:R-:W-:-:S05]  /*17780*/  @!P0 LEA.HI.X R3, R244, R7, R245, 0x1, P1 ;  /* 0x00000007f4038211 */ /* 0x000fca00008f0cf5 */
[----:B------:R1:W-:Y:S01]  /*17790*/  @!P0 ST.E.128 [R2.64], RZ ;  /* 0x000000ff02008985 */ /* 0x0003e2000c101d08 */
[----:B------:R-:W-:Y:S05]  /*177a0*/  BRA.DIV ~URZ, `(.L_x_388) ;  /* 0x000039f27f007947 */ /* 0x000fea000b800000 */
[----:B------:R1:W2:Y:S04]  /*177b0*/  SHFL.IDX PT, R7, R5, 0x5, 0x181f ;  /* 0x00b81f0005077f89 */ /* 0x0002a800000e0000 */
[----:B-1----:R1:W3:Y:S02]  /*177c0*/  SHFL.IDX PT, R2, R6, 0x5, 0x181f ;  /* 0x00b81f0006027f89 */ /* 0x0022e400000e0000 */
.L_x_462:
[----:B------:R-:W-:-:S04]  /*177d0*/  IADD3 R3, R0, 0x50, RZ ;  /* 0x0000005000037810 */ /* 0x000fc80007ffe0ff */
[----:B------:R-:W-:-:S13]  /*177e0*/  ISETP.GE.OR P0, PT, R3, R4, P2 ;  /* 0x000000040300720c */ /* 0x000fda0001706670 */
[----:B---3--:R-:W-:-:S04]  /*177f0*/  @!P0 LEA R2, P1, R244, R2, 0x1 ;  /* 0x00000002f4028211 */ /* 0x008fc800078208ff */
[----:B--2---:R-:W-:-:S05]  /*17800*/  @!P0 LEA.HI.X R3, R244, R7, R245, 0x1, P1 ;  /* 0x00000007f4038211 */ /* 0x004fca00008f0cf5 */
[----:B------:R2:W-:Y:S01]  /*17810*/  @!P0 ST.E.128 [R2.64], RZ ;  /* 0x000000ff02008985 */ /* 0x0005e2000c101d08 */
[----:B------:R-:W-:Y:S05]  /*17820*/  BRA.DIV ~URZ, `(.L_x_389) ;  /* 0x00003a427f007947 */ /* 0x000fea000b800000 */
[----:B------:R3:W1:Y:S02]  /*17830*/  SHFL.IDX PT, R7, R5, 0x6, 0x181f ;  /* 0x00d81f0005077f89 */ /* 0x00066400000e0000 */
.L_x_463:
[----:B------:R-:W-:Y:S05]  /*17840*/  BRA.DIV ~URZ, `(.L_x_390) ;  /* 0x00003a927f007947 */ /* 0x000fea000b800000 */
[----:B--2---:R2:W3:Y:S02]  /*17850*/  SHFL.IDX PT, R2, R6, 0x6, 0x181f ;  /* 0x00d81f0006027f89 */ /* 0x0044e400000e0000 */
.L_x_464:
[----:B------:R-:W-:-:S04]  /*17860*/  IADD3 R3, R0, 0x60, RZ ;  /* 0x0000006000037810 */ /* 0x000fc80007ffe0ff */
[----:B------:R-:W-:-:S13]  /*17870*/  ISETP.GE.OR P0, PT, R3, R4, P2 ;  /* 0x000000040300720c */ /* 0x000fda0001706670 */
[----:B---3--:R-:W-:-:S04]  /*17880*/  @!P0 LEA R2, P1, R244, R2, 0x1 ;  /* 0x00000002f4028211 */ /* 0x008fc800078208ff */
[----:B-1----:R-:W-:-:S05]  /*17890*/  @!P0 LEA.HI.X R3, R244, R7, R245, 0x1, P1 ;  /* 0x00000007f4038211 */ /* 0x002fca00008f0cf5 */
[----:B------:R1:W-:Y:S01]  /*178a0*/  @!P0 ST.E.128 [R2.64], RZ ;  /* 0x000000ff02008985 */ /* 0x0003e2000c101d08 */
[----:B------:R-:W-:Y:S05]  /*178b0*/  BRA.DIV ~URZ, `(.L_x_391) ;  /* 0x00003a927f007947 */ /* 0x000fea000b800000 */
[----:B----4-:R-:W3:Y:S04]  /*178c0*/  SHFL.IDX PT, R5, R5, 0x7, 0x181f ;  /* 0x00f81f0005057f89 */ /* 0x010ee800000e0000 */
[----:B-1----:R1:W4:Y:S02]  /*178d0*/  SHFL.IDX PT, R2, R6, 0x7, 0x181f ;  /* 0x00f81f0006027f89 */ /* 0x00232400000e0000 */
.L_x_465:
[----:B------:R-:W-:-:S04]  /*178e0*/  IADD3 R0, R0, 0x70, RZ ;  /* 0x0000007000007810 */ /* 0x000fc80007ffe0ff */
[----:B------:R-:W-:-:S13]  /*178f0*/  ISETP.GE.OR P0, PT, R0, R4, P2 ;  /* 0x000000040000720c */ /* 0x000fda0001706670 */
[----:B----4-:R-:W-:-:S04]  /*17900*/  @!P0 LEA R2, P1, R244, R2, 0x1 ;  /* 0x00000002f4028211 */ /* 0x010fc800078208ff */
[----:B---3--:R-:W-:-:S05]  /*17910*/  @!P0 LEA.HI.X R3, R244, R5, R245, 0x1, P1 ;  /* 0x00000005f4038211 */ /* 0x008fca00008f0cf5 */
[----:B------:R3:W-:Y:S04]  /*17920*/  @!P0 ST.E.128 [R2.64], RZ ;  /* 0x000000ff02008985 */ /* 0x0007e8000c101d08 */
.L_x_364:
[----:B------:R-:W-:Y:S05]  /*17930*/  BSYNC B1 ;  /* 0x0000000000017941 */ /* 0x000fea0003800000 */
.L_x_348:
        /* <DEDUP_REMOVED lines=15> */
.L_x_466:
[----:B------:R-:W-:Y:S05]  /*17a30*/  BRA.DIV ~URZ, `(.L_x_394) ;  /* 0x00003a527f007947 */ /* 0x000fea000b800000 */
[----:B------:R3:W1:Y:S02]  /*17a40*/  SHFL.IDX PT, R8, R46, 0x1, 0x1f ;  /* 0x00201f002e087f89 */ /* 0x00066400000e0000 */
.L_x_467:
[----:B------:R-:W5:Y:S01]  /*17a50*/  LDL R0, [R1+0x34] ;  /* 0x0000340001007983 */ /* 0x000f620000100800 */
[----:B------:R-:W-:Y:S02]  /*17a60*/  IMAD.MOV.U32 R6, RZ, RZ, RZ ;  /* 0x000000ffff067224 */ /* 0x000fe400078e00ff */
[----:B-----5:R-:W-:-:S05]  /*17a70*/  IMAD.IADD R0, R0, 0x1, R13 ;  /* 0x0000000100007824 */ /* 0x020fca00078e020d */
[----:B------:R-:W-:-:S13]  /*17a80*/  ISETP.GE.OR P0, PT, R0, c[0x0][0x53c], !P6 ;  /* 0x00014f0000007a0c */ /* 0x000fda0007706670 */
[----:B------:R-:W-:Y:S01]  /*17a90*/  @!P0 MOV R2, 0x4 ;  /* 0x0000000400028802 */ /* 0x000fe20000000f00 */
[----:B------:R-:W-:-:S04]  /*17aa0*/  @!P0 IMAD.MOV.U32 R4, RZ, RZ, 0x4 ;  /* 0x00000004ff048424 */ /* 0x000fc800078e00ff */
[----:B------:R-:W-:-:S04]  /*17ab0*/  @!P0 IMAD.WIDE R4, R0, R4, c[0x0][0x580] ;  /* 0x0001600000048625 */ /* 0x000fc800078e0204 */
[----:B----4-:R-:W-:Y:S01]  /*17ac0*/  @!P0 IMAD.WIDE R2, R0, R2, c[0x0][0x578] ;  /* 0x00015e0000028625 */ /* 0x010fe200078e0202 */
        /* <DEDUP_REMOVED lines=11> */
.L_x_468:
        /* <DEDUP_REMOVED lines=16> */
.L_x_469:
[----:B----4-:R-:W-:Y:S01]  /*17c80*/  IMAD R0, R0, c[0x0][0x538], RZ ;  /* 0x00014e0000007a24 */ /* 0x010fe200078e02ff */
[----:B------:R-:W-:Y:S04]  /*17c90*/  BSSY B1, `(.L_x_397) ;  /* 0x0000084000017945 */ /* 0x000fe80003800000 */
[----:B-1----:R-:W-:-:S04]  /*17ca0*/  IADD3 R8, R0, R8, RZ ;  /* 0x0000000800087210 */ /* 0x002fc80007ffe0ff */
[----:B--2---:R-:W-:-:S13]  /*17cb0*/  ISETP.GT.AND P0, PT, R8, R9, PT ;  /* 0x000000090800720c */ /* 0x004fda0003f04270 */
[----:B------:R-:W-:Y:S05]  /*17cc0*/  @P0 BRA `(.L_x_398) ;  /* 0x0000025000000947 */ /* 0x000fea0003800000 */
.L_x_402:
        /* <DEDUP_REMOVED lines=8> */
[----:B---3--:R-:W-:Y:S02]  /*17d50*/  @!P0 MOV R4, 0x4 ;  /* 0x0000000400048802 */ /* 0x008fe40000000f00 */
[----:B------:R-:W-:-:S03]  /*17d60*/  @!P0 MOV R2, 0x4 ;  /* 0x0000000400028802 */ /* 0x000fc60000000f00 */
[----:B------:R-:W-:-:S04]  /*17d70*/  @!P0 IMAD.WIDE R4, R0, R4, c[0x0][0x580] ;  /* 0x0001600000048625 */ /* 0x000fc800078e0204 */
[----:B------:R-:W-:Y:S01]  /*17d80*/  @!P0 IMAD.WIDE R2, R0, R2, c[0x0][0x578] ;  /* 0x00015e0000028625 */ /* 0x000fe200078e0202 */
[----:B------:R-:W2:Y:S04]  /*17d90*/  @!P0 LDG.E R6, [R4.64] ;  /* 0x0000000804068981 */ /* 0x000ea8000c1e1900 */
[----:B------:R-:W2:Y:S02]  /*17da0*/  @!P0 LDG.E R7, [R2.64] ;  /* 0x0000000802078981 */ /* 0x000ea4000c1e1900 */
[----:B--2---:R-:W-:Y:S01]  /*17db0*/  IMAD R0, R7, R6, RZ ;  /* 0x0000000607007224 */ /* 0x004fe200078e02ff */
[----:B------:R-:W-:Y:S05]  /*17dc0*/  BRA.DIV ~URZ, `(.L_x_400) ;  /* 0x000039227f007947 */ /* 0x000fea000b800000 */
[----:B------:R1:W2:Y:S02]  /*17dd0*/  SHFL.UP PT, R2, R0, 0x1, RZ ;  /* 0x0420000000027989 */ /* 0x0002a400000e00ff */
.L_x_470:
        /* <DEDUP_REMOVED lines=16> */
.L_x_471:
[----:B--2---:R-:W-:-:S05]  /*17ee0*/  IMAD R0, R0, c[0x0][0x538], RZ ;  /* 0x00014e0000007a24 */ /* 0x004fca00078e02ff */
[----:B------:R-:W-:-:S04]  /*17ef0*/  IADD3 R8, R0, R8, RZ ;  /* 0x0000000800087210 */ /* 0x000fc80007ffe0ff */
[----:B------:R-:W-:-:S13]  /*17f00*/  ISETP.GT.AND P0, PT, R8, R9, PT ;  /* 0x000000090800720c */ /* 0x000fda0003f04270 */
[----:B-1----:R-:W-:Y:S05]  /*17f10*/  @!P0 BRA `(.L_x_402) ;  /* 0xfffffdb000008947 */ /* 0x002fea000383ffff */
.L_x_398:
[----:B------:R-:W-:-:S05]  /*17f20*/  IADD3 R11, -R0, R8, RZ ;  /* 0x00000008000b7210 */ /* 0x000fca0007ffe1ff */
[----:B------:R-:W-:-:S05]  /*17f30*/  IMAD R0, R4, c[0x0][0x538], R11 ;  /* 0x00014e0004007a24 */ /* 0x000fca00078e020b */
[----:B------:R-:W-:Y:S01]  /*17f40*/  ISETP.GT.AND P0, PT, R0, R9, PT ;  /* 0x000000090000720c */ /* 0x000fe20003f04270 */
[----:B------:R-:W-:-:S12]  /*17f50*/  BRA.DIV ~URZ, `(.L_x_403) ;  /* 0x000039927f007947 */ /* 0x000fd8000b800000 */
[----:B------:R-:W-:-:S04]  /*17f60*/  VOTE.ANY R0, PT, !P0 ;  /* 0x0000000000007806 */ /* 0x000fc800040e0100 */
.L_x_472:
[----:B------:R1:W2:Y:S01]  /*17f70*/  POPC R10, R0 ;  /* 0x00000000000a7309 */ /* 0x0002a20000000000 */
[----:B------:R-:W-:Y:S05]  /*17f80*/  BRA.DIV ~URZ, `(.L_x_404) ;  /* 0x000039a27f007947 */ /* 0x000fea000b800000 */
[----:B--2---:R2:W4:Y:S04]  /*17f90*/  SHFL.IDX PT, R8, R6, R10, 0x1f ;  /* 0x00001f0a06087589 */ /* 0x00452800000e0000 */
[----:B------:R2:W1:Y:S02]  /*17fa0*/  SHFL.IDX PT, R7, R7, R10, 0x1f ;  /* 0x00001f0a07077589 */ /* 0x00046400000e0000 */
.L_x_473:
[----:B------:R-:W-:Y:S01]  /*17fb0*/  ISETP.NE.AND P0, PT, R0, RZ, PT ;  /* 0x000000ff0000720c */ /* 0x000fe20003f05270 */
[----:B------:R-:W-:-:S12]  /*17fc0*/  BSSY B0, `(.L_x_405) ;  /* 0x0000005000007945 */ /* 0x000fd80003800000 */
[----:B------:R-:W-:Y:S05]  /*17fd0*/  @!P0 BRA `(.L_x_406) ;  /* 0x0000003000008947 */ /* 0x000fea0003800000 */
[----:B-1----:R-:W-:Y:S01]  /*17fe0*/  IADD3 R0, R10, -0x1, RZ ;  /* 0xffffffff0a007810 */ /* 0x002fe20007ffe0ff */
[----:B------:R-:W-:Y:S05]  /*17ff0*/  BRA.DIV ~URZ, `(.L_x_407) ;  /* 0x00003a027f007947 */ /* 0x000fea000b800000 */
[----:B------:R1:W2:Y:S02]  /*18000*/  SHFL.IDX PT, R12, R4, R0, 0x1f ;  /* 0x00001f00040c7589 */ /* 0x0002a400000e0000 */
.L_x_406:
[----:B------:R-:W-:Y:S05]  /*18010*/  BSYNC B0 ;  /* 0x0000000000007941 */ /* 0x000fea0003800000 */
.L_x_405:
[----:B--2---:R-:W-:Y:S01]  /*18020*/  IMAD R6, R12, c[0x0][0x538], R11 ;  /* 0x00014e000c067a24 */ /* 0x004fe200078e020b */
[----:B----4-:R-:W-:Y:S02]  /*18030*/  IABS R2, R8 ;  /* 0x0000000800027213 */ /* 0x010fe40000000000 */
[----:B-1----:R-:W-:Y:S01]  /*18040*/  IABS R3, R7 ;  /* 0x0000000700037213 */ /* 0x002fe20000000000 */
[----:B------:R-:W-:Y:S01]  /*18050*/  IMAD.IADD R9, R9, 0x1, -R6 ;  /* 0x0000000109097824 */ /* 0x000fe200078e0a06 */
[----:B------:R1:W-:Y:S01]  /*18060*/  STL [R1+0x28], R6 ;  /* 0x0000280601007387 */ /* 0x0003e20000100800 */
[----:B---3--:R-:W2:Y:S03]  /*18070*/  I2F.RP R4, R2 ;  /* 0x0000000200047306 */ /* 0x008ea60000209400 */
[----:B------:R-:W3:Y:S05]  /*18080*/  LDL.LU R14, [R1+0x34] ;  /* 0x00003400010e7983 */ /* 0x000eea0000300800 */
[----:B--2---:R-:W2:Y:S02]  /*18090*/  MUFU.RCP R4, R4 ;  /* 0x0000000400047308 */ /* 0x004ea40000001000 */
[----:B--2---:R-:W-:-:S06]  /*180a0*/  IADD3 R4, R4, 0xffffffe, RZ ;  /* 0x0ffffffe04047810 */ /* 0x004fcc0007ffe0ff */
[----:B------:R-:W2:Y:S01]  /*180b0*/  F2I.FTZ.U32.TRUNC.NTZ R5, R4 ;  /* 0x0000000400057305 */ /* 0x000ea2000021f000 */
[----:B-1----:R-:W-:Y:S02]  /*180c0*/  MOV R6, R3 ;  /* 0x0000000300067202 */ /* 0x002fe40000000f00 */
[----:B------:R-:W-:Y:S01]  /*180d0*/  IABS R11, R9 ;  /* 0x00000009000b7213 */ /* 0x000fe20000000000 */
[----:B--2---:R-:W-:-:S04]  /*180e0*/  IMAD.MOV R0, RZ, RZ, -R5 ;  /* 0x000000ffff007224 */ /* 0x004fc800078e0a05 */
[----:B------:R-:W-:Y:S01]  /*180f0*/  IMAD.MOV.U32 R4, RZ, RZ, R0 ;  /* 0x000000ffff047224 */ /* 0x000fe200078e0000 */
[----:B------:R-:W-:-:S03]  /*18100*/  IABS R0, R8 ;  /* 0x0000000800007213 */ /* 0x000fc60000000000 */
[----:B------:R-:W-:Y:S02]  /*18110*/  IMAD R3, R4, R2, RZ ;  /* 0x0000000204037224 */ /* 0x000fe400078e02ff */
[----:B------:R-:W-:Y:S01]  /*18120*/  IMAD.MOV.U32 R4, RZ, RZ, RZ ;  /* 0x000000ffff047224 */ /* 0x000fe200078e00ff */
[----:B------:R-:W1:Y:S01]  /*18130*/  I2F.RP R12, R6 ;  /* 0x00000006000c7306 */ /* 0x000e620000209400 */
[----:B------:R-:W-:Y:S02]  /*18140*/  IMAD.MOV R0, RZ, RZ, -R0 ;  /* 0x000000ffff007224 */ /* 0x000fe400078e0a00 */
[----:B------:R-:W-:-:S04]  /*18150*/  IMAD.HI.U32 R5, R5, R3, R4 ;  /* 0x0000000305057227 */ /* 0x000fc800078e0004 */
[----:B------:R-:W-:Y:S01]  /*18160*/  IMAD.MOV.U32 R3, RZ, RZ, R11 ;  /* 0x000000ffff037224 */ /* 0x000fe200078e000b */
[----:B------:R-:W-:-:S03]  /*18170*/  MOV R4, R0 ;  /* 0x0000000000047202 */ /* 0x000fc60000000f00 */
[----:B------:R-:W-:-:S04]  /*18180*/  IMAD.HI.U32 R0, R5, R3, RZ ;  /* 0x0000000305007227 */ /* 0x000fc800078e00ff */
[----:B------:R-:W-:Y:S02]  /*18190*/  IMAD R3, R0, R4, R3 ;  /* 0x0000000400037224 */ /* 0x000fe400078e0203 */
[----:B-1----:R-:W1:Y:S03]  /*181a0*/  MUFU.RCP R4, R12 ;  /* 0x0000000c00047308 */ /* 0x002e660000001000 */
[----:B------:R-:W-:-:S13]  /*181b0*/  ISETP.GT.U32.AND P0, PT, R2, R3, PT ;  /* 0x000000030200720c */ /* 0x000fda0003f04070 */
[----:B------:R-:W-:Y:S01]  /*181c0*/  @!P0 IMAD.IADD R3, R3, 0x1, -R2 ;  /* 0x0000000103038824 */ /* 0x000fe200078e0a02 */
[----:B-1----:R-:W-:-:S04]  /*181d0*/  IADD3 R4, R4, 0xffffffe, RZ ;  /* 0x0ffffffe04047810 */ /* 0x002fc80007ffe0ff */
[----:B------:R-:W-:Y:S02]  /*181e0*/  ISETP.GE.U32.AND P2, PT, R3, R2, PT ;  /* 0x000000020300720c */ /* 0x000fe40003f46070 */
[----:B------:R-:W1:Y:S01]  /*181f0*/  F2I.FTZ.U32.TRUNC.NTZ R3, R4 ;  /* 0x0000000400037305 */ /* 0x000e62000021f000 */
[----:B------:R-:W-:Y:S02]  /*18200*/  LOP3.LUT R2, R9, R8, RZ, 0x3c, !PT ;  /* 0x0000000809027212 */ /* 0x000fe400078e3cff */
[----:B------:R-:W-:Y:S02]  /*18210*/  @!P0 IADD3 R0, R0, 0x1, RZ ;  /* 0x0000000100008810 */ /* 0x000fe40007ffe0ff */
[----:B------:R-:W-:Y:S02]  /*18220*/  ISETP.GE.AND P1, PT, R2, RZ, PT ;  /* 0x000000ff0200720c */ /* 0x000fe40003f26270 */
[----:B------:R-:W-:-:S04]  /*18230*/  ISETP.NE.AND P0, PT, R8, RZ, PT ;  /* 0x000000ff0800720c */ /* 0x000fc80003f05270 */
[----:B------:R-:W-:Y:S01]  /*18240*/  @P2 IADD3 R0, R0, 0x1, RZ ;  /* 0x0000000100002810 */ /* 0x000fe20007ffe0ff */
[----:B-1----:R-:W-:-:S06]  /*18250*/  IMAD.MOV R2, RZ, RZ, -R3 ;  /* 0x000000ffff027224 */ /* 0x002fcc00078e0a03 */
[----:B------:R-:W-:Y:S01]  /*18260*/  @!P1 IMAD.MOV R0, RZ, RZ, -R0 ;  /* 0x000000ffff009224 */ /* 0x000fe200078e0a00 */
[----:B------:R-:W-:Y:S02]  /*18270*/  MOV R4, R2 ;  /* 0x0000000200047202 */ /* 0x000fe40000000f00 */
[----:B------:R-:W-:Y:S02]  /*18280*/  IABS R2, R7 ;  /* 0x0000000700027213 */ /* 0x000fe40000000000 */
[----:B------:R-:W-:Y:S01]  /*18290*/  @!P0 LOP3.LUT R0, RZ, R8, RZ, 0x33, !PT ;  /* 0x00000008ff008212 */ /* 0x000fe200078e33ff */
[----:B------:R-:W-:Y:S02]  /*182a0*/  IMAD R4, R4, R6, RZ ;  /* 0x0000000604047224 */ /* 0x000fe400078e02ff */
[----:B------:R-:W-:Y:S01]  /*182b0*/  IMAD.MOV R5, RZ, RZ, -R2 ;  /* 0x000000ffff057224 */ /* 0x000fe200078e0a02 */
[----:B------:R-:W-:Y:S01]  /*182c0*/  IABS R11, R0 ;  /* 0x00000000000b7213 */ /* 0x000fe20000000000 */
[----:B------:R-:W-:-:S04]  /*182d0*/  IMAD.MOV.U32 R2, RZ, RZ, RZ ;  /* 0x000000ffff027224 */ /* 0x000fc800078e00ff */
        /* <DEDUP_REMOVED lines=26> */
.L_x_399:
[----:B------:R-:W-:Y:S01]  /*18480*/  MOV R0, c[0x0][0x53c] ;  /* 0x00014f0000007a02 */ /* 0x000fe20000000f00 */
[----:B------:R1:W-:Y:S04]  /*18490*/  STL [R1+0x28], R9 ;  /* 0x0000280901007387 */ /* 0x0003e80000100800 */
[----:B------:R1:W-:Y:S04]  /*184a0*/  STL [R1+0x2c], RZ ;  /* 0x00002cff01007387 */ /* 0x0003e80000100800 */
[----:B------:R1:W-:Y:S04]  /*184b0*/  STL [R1+0x30], RZ ;  /* 0x000030ff01007387 */ /* 0x0003e80000100800 */
[----:B------:R1:W-:Y:S02]  /*184c0*/  STL [R1+0x34], R0 ;  /* 0x0000340001007387 */ /* 0x0003e40000100800 */
.L_x_408:
[----:B------:R-:W-:Y:S05]  /*184d0*/  BSYNC B1 ;  /* 0x0000000000017941 */ /* 0x000fea0003800000 */
.L_x_397:
        /* <DEDUP_REMOVED lines=9> */
.L_x_392:
[----:B-1----:R-:W3:Y:S02]  /*18570*/  LDL R0, [R1+0x34] ;  /* 0x0000340001007983 */ /* 0x002ee40000100800 */
[----:B---3--:R-:W-:-:S13]  /*18580*/  ISETP.GE.AND P0, PT, R0, c[0x0][0x53c], PT ;  /* 0x00014f0000007a0c */ /* 0x008fda0003f06270 */
[----:B--2-4-:R-:W-:Y:S01]  /*18590*/  @P0 CALL.REL.NOINC `(.L_x_409) ;  /* 0x0000001000000944 */ /* 0x014fe20003c00000 */
[----:B------:R-:W-:Y:S05]  /*185a0*/  BRA `(.L_x_410) ;  /* 0xfffe94c000007947 */ /* 0x000fea000383ffff */
.L_x_409:
[----:B------:R-:W-:Y:S05]  /*185b0*/  EXIT ;  /* 0x000000000000794d */ /* 0x000fea0003800000 */
.L_x_222:
[----:B------:R-:W-:Y:S01]  /*185c0*/  IMAD.MOV.U32 R0, RZ, RZ, R5 ;  /* 0x000000ffff007224 */ /* 0x000fe200078e0005 */
[----:B------:R-:W-:Y:S02]  /*185d0*/  MOV R2, 0x1 ;  /* 0x0000000100027802 */ /* 0x000fe40000000f00 */
[----:B------:R-:W-:Y:S02]  /*185e0*/  MOV R3, 0x18600 ;  /* 0x0001860000037802 */ /* 0x000fe40000000f00 */
[----:B------:R-:W-:Y:S05]  /*185f0*/  CALL.REL.NOINC `($__internal_6_$__cuda_sm70_shflsync_up_p) ;  /* 0x0000352000007944 */ /* 0x000fea0003c00000 */
[----:B------:R-:W-:Y:S01]  /*18600*/  MOV R0, R4 ;  /* 0x0000000400007202 */ /* 0x000fe20000000f00 */
[----:B------:R-:W-:Y:S05]  /*18610*/  BRA `(.L_x_411) ;  /* 0xfffe7e5000007947 */ /* 0x000fea000383ffff */
.L_x_223:
[----:B------:R-:W-:Y:S01]  /*18620*/  IMAD.MOV.U32 R0, RZ, RZ, R5 ;  /* 0x000000ffff007224 */ /* 0x000fe200078e0005 */
[----:B------:R-:W-:Y:S02]  /*18630*/  MOV R2, 0x2 ;  /* 0x0000000200027802 */ /* 0x000fe40000000f00 */
[----:B------:R-:W-:Y:S02]  /*18640*/  MOV R3, 0x18660 ;  /* 0x0001866000037802 */ /* 0x000fe40000000f00 */
[----:B------:R-:W-:Y:S05]  /*18650*/  CALL.REL.NOINC `($__internal_6_$__cuda_sm70_shflsync_up_p) ;  /* 0x000034c000007944 */ /* 0x000fea0003c00000 */
[----:B------:R-:W-:Y:S01]  /*18660*/  SEL R0, R4, RZ, P4 ;  /* 0x000000ff04007207 */ /* 0x000fe20002000000 */
[----:B------:R-:W-:Y:S01]  /*18670*/  IMAD.MOV.U32 R2, RZ, RZ, 0x4 ;  /* 0x00000004ff027424 */ /* 0x000fe200078e00ff */
[----:B------:R-:W-:-:S03]  /*18680*/  MOV R3, 0x186b0 ;  /* 0x000186b000037802 */ /* 0x000fc60000000f00 */
[----:B------:R-:W-:Y:S02]  /*18690*/  IMAD.IADD R0, R5, 0x1, R0 ;  /* 0x0000000105007824 */ /* 0x000fe400078e0200 */
        /* <DEDUP_REMOVED lines=13> */
[----:B------:R-:W-:Y:S02]  /*18770*/  MOV R3, 0x1f ;  /* 0x0000001f00037802 */ /* 0x000fe40000000f00 */
[----:B------:R-:W-:Y:S01]  /*18780*/  MOV R2, 0x187c0 ;  /* 0x000187c000027802 */ /* 0x000fe20000000f00 */
[----:B------:R-:W-:-:S04]  /*18790*/  IMAD.IADD R4, R0, 0x1, R4 ;  /* 0x0000000100047824 */ /* 0x000fc800078e0204 */
[----:B------:R-:W-:Y:S02]  /*187a0*/  IMAD.MOV.U32 R56, RZ, RZ, R4 ;  /* 0x000000ffff387224 */ /* 0x000fe400078e0004 */
[----:B------:R-:W-:Y:S05]  /*187b0*/  CALL.REL.NOINC `($__internal_5_$__cuda_sm70_shflsync_idx_p) ;  /* 0x0000331000007944 */ /* 0x000fea0003c00000 */
[----:B------:R-:W-:Y:S01]  /*187c0*/  MOV R0, R58 ;  /* 0x0000003a00007202 */ /* 0x000fe20000000f00 */
[----:B------:R-:W-:Y:S05]  /*187d0*/  BRA `(.L_x_412) ;  /* 0xfffe7d9000007947 */ /* 0x000fea000383ffff */
.L_x_225:
[----:B------:R-:W-:Y:S02]  /*187e0*/  SEL R0, RZ, 0x1, P0 ;  /* 0x00000001ff007807 */ /* 0x000fe40000000000 */
[----:B------:R-:W-:Y:S02]  /*187f0*/  MOV R2, 0x18810 ;  /* 0x0001881000027802 */ /* 0x000fe40000000f00 */
[----:B------:R-:W-:Y:S05]  /*18800*/  CALL.REL.NOINC `($__internal_7_$__cuda_sm70_votesync_ballot) ;  /* 0x0000338000007944 */ /* 0x000fea0003c00000 */
[----:B------:R-:W-:Y:S05]  /*18810*/  BRA `(.L_x_413) ;  /* 0xfffe7de000007947 */ /* 0x000fea000383ffff */
.L_x_226:
[----:B------:R-:W-:Y:S01]  /*18820*/  IMAD.MOV.U32 R56, RZ, RZ, R8 ;  /* 0x000000ffff387224 */ /* 0x000fe200078e0008 */
[----:B--2---:R-:W-:Y:S01]  /*18830*/  MOV R47, R13 ;  /* 0x0000000d002f7202 */ /* 0x004fe20000000f00 */
[----:B------:R-:W-:Y:S01]  /*18840*/  IMAD.MOV.U32 R3, RZ, RZ, 0x1f ;  /* 0x0000001fff037424 */ /* 0x000fe200078e00ff */
[----:B------:R-:W-:Y:S02]  /*18850*/  MOV R2, 0x18870 ;  /* 0x0001887000027802 */ /* 0x000fe40000000f00 */
[----:B-1----:R-:W-:Y:S05]  /*18860*/  CALL.REL.NOINC `($__internal_5_$__cuda_sm70_shflsync_idx_p) ;  /* 0x0000326000007944 */ /* 0x002fea0003c00000 */
[----:B------:R-:W-:Y:S01]  /*18870*/  IMAD.MOV.U32 R11, RZ, RZ, R58 ;  /* 0x000000ffff0b7224 */ /* 0x000fe200078e003a */
[----:B------:R-:W-:Y:S01]  /*18880*/  MOV R56, R7 ;  /* 0x0000000700387202 */ /* 0x000fe20000000f00 */
[----:B------:R-:W-:Y:S01]  /*18890*/  IMAD.MOV.U32 R6, RZ, RZ, RZ ;  /* 0x000000ffff067224 */ /* 0x000fe200078e00ff */
[----:B------:R-:W-:Y:S01]  /*188a0*/  MOV R47, R13 ;  /* 0x0000000d002f7202 */ /* 0x000fe20000000f00 */
[----:B------:R-:W-:Y:S01]  /*188b0*/  IMAD.MOV.U32 R3, RZ, RZ, 0x1f ;  /* 0x0000001fff037424 */ /* 0x000fe200078e00ff */
[----:B------:R-:W-:-:S02]  /*188c0*/  MOV R2, 0x188e0 ;  /* 0x000188e000027802 */ /* 0x000fc40000000f00 */
[----:B------:R-:W-:Y:S05]  /*188d0*/  CALL.REL.NOINC `($__internal_5_$__cuda_sm70_shflsync_idx_p) ;  /* 0x000031f000007944 */ /* 0x000fea0003c00000 */
[----:B------:R-:W-:Y:S01]  /*188e0*/  MOV R10, R58 ;  /* 0x0000003a000a7202 */ /* 0x000fe20000000f00 */
[----:B------:R-:W-:Y:S05]  /*188f0*/  BRA `(.L_x_414) ;  /* 0xfffe7d5000007947 */ /* 0x000fea000383ffff */
.L_x_229:
[----:B------:R-:W-:Y:S01]  /*18900*/  IMAD.MOV.U32 R56, RZ, RZ, R4 ;  /* 0x000000ffff387224 */ /* 0x000fe200078e0004 */
[----:B------:R-:W-:-:S02]  /*18910*/  MOV R3, 0x1f ;  /* 0x0000001f00037802 */ /* 0x000fc40000000f00 */
[----:B------:R-:W-:Y:S02]  /*18920*/  MOV R2, 0x18940 ;  /* 0x0001894000027802 */ /* 0x000fe40000000f00 */
[----:B-1234-:R-:W-:Y:S05]  /*18930*/  CALL.REL.NOINC `($__internal_5_$__cuda_sm70_shflsync_idx_p) ;  /* 0x0000319000007944 */ /* 0x01efea0003c00000 */
[----:B------:R-:W-:Y:S01]  /*18940*/  MOV R6, R58 ;  /* 0x0000003a00067202 */ /* 0x000fe20000000f00 */
[----:B------:R-:W-:Y:S05]  /*18950*/  BRA `(.L_x_228) ;  /* 0xfffe7d5000007947 */ /* 0x000fea000383ffff */
.L_x_275:
[----:B------:R-:W-:Y:S01]  /*18960*/  IMAD.MOV.U32 R56, RZ, RZ, R5 ;  /* 0x000000ffff387224 */ /* 0x000fe200078e0005 */
[----:B------:R-:W-:Y:S01]  /*18970*/  MOV R47, RZ ;  /* 0x000000ff002f7202 */ /* 0x000fe20000000f00 */
[----:B------:R-:W-:Y:S01]  /*18980*/  IMAD.MOV.U32 R3, RZ, RZ, 0x181f ;  /* 0x0000181fff037424 */ /* 0x000fe200078e00ff */
[----:B------:R-:W-:Y:S02]  /*18990*/  MOV R2, 0x189b0 ;  /* 0x000189b000027802 */ /* 0x000fe40000000f00 */
[----:B-----5:R-:W-:Y:S05]  /*189a0*/  CALL.REL.NOINC `($__internal_5_$__cuda_sm70_shflsync_idx_p) ;  /* 0x0000312000007944 */ /* 0x020fea0003c00000 */
[----:B------:R-:W-:Y:S01]  /*189b0*/  MOV R7, R58 ;  /* 0x0000003a00077202 */ /* 0x000fe20000000f00 */
[----:B------:R-:W-:Y:S05]  /*189c0*/  BRA `(.L_x_415) ;  /* 0xfffefa9000007947 */ /* 0x000fea000383ffff */
.L_x_276:
[----:B------:R-:W-:Y:S01]  /*189d0*/  IMAD.MOV.U32 R56, RZ, RZ, R6 ;  /* 0x000000ffff387224 */ /* 0x000fe200078e0006 */
[----:B------:R-:W-:Y:S01]  /*189e0*/  MOV R47, RZ ;  /* 0x000000ff002f7202 */ /* 0x000fe20000000f00 */
[----:B------:R-:W-:Y:S01]  /*189f0*/  IMAD.MOV.U32 R3, RZ, RZ, 0x181f ;  /* 0x0000181fff037424 */ /* 0x000fe200078e00ff */
[----:B------:R-:W-:Y:S02]  /*18a00*/  MOV R2, 0x18a20 ;  /* 0x00018a2000027802 */ /* 0x000fe40000000f00 */
[----:B-12--5:R-:W-:Y:S05]  /*18a10*/  CALL.REL.NOINC `($__internal_5_$__cuda_sm70_shflsync_idx_p) ;  /* 0x000030b000007944 */ /* 0x026fea0003c00000 */
[----:B------:R-:W-:Y:S01]  /*18a20*/  MOV R2, R58 ;  /* 0x0000003a00027202 */ /* 0x000fe20000000f00 */
[----:B------:R-:W-:Y:S05]  /*18a30*/  BRA `(.L_x_416) ;  /* 0xfffefa4000007947 */ /* 0x000fea000383ffff */
.L_x_279:
[----:B------:R-:W-:Y:S01]  /*18a40*/  IMAD.MOV.U32 R56, RZ, RZ, R5 ;  /* 0x000000ffff387224 */ /* 0x000fe200078e0005 */
[----:B------:R-:W-:Y:S01]  /*18a50*/  MOV R47, 0x1 ;  /* 0x00000001002f7802 */ /* 0x000fe20000000f00 */
[----:B--2---:R-:W-:Y:S01]  /*18a60*/  IMAD.MOV.U32 R3, RZ, RZ, 0x181f ;  /* 0x0000181fff037424 */ /* 0x004fe200078e00ff */
[----:B----4-:R-:W-:-:S02]  /*18a70*/  MOV R2, 0x18a90 ;  /* 0x00018a9000027802 */ /* 0x010fc40000000f00 */
[----:B-1-3-5:R-:W-:Y:S05]  /*18a80*/  CALL.REL.NOINC `($__internal_5_$__cuda_sm70_shflsync_idx_p) ;  /* 0x0000304000007944 */ /* 0x02afea0003c00000 */
[----:B------:R-:W-:Y:S01]  /*18a90*/  IMAD.MOV.U32 R7, RZ, RZ, R58 ;  /* 0x000000ffff077224 */ /* 0x000fe200078e003a */
[----:B------:R-:W-:Y:S01]  /*18aa0*/  MOV R47, 0x1 ;  /* 0x00000001002f7802 */ /* 0x000fe20000000f00 */
[----:B------:R-:W-:Y:S01]  /*18ab0*/  IMAD.MOV.U32 R56, RZ, RZ, R6 ;  /* 0x000000ffff387224 */ /* 0x000fe200078e0006 */
[----:B------:R-:W-:-:S02]  /*18ac0*/  MOV R3, 0x181f ;  /* 0x0000181f00037802 */ /* 0x000fc40000000f00 */
[----:B------:R-:W-:Y:S02]  /*18ad0*/  MOV R2, 0x18af0 ;  /* 0x00018af000027802 */ /* 0x000fe40000000f00 */
[----:B------:R-:W-:Y:S05]  /*18ae0*/  CALL.REL.NOINC `($__internal_5_$__cuda_sm70_shflsync_idx_p) ;  /* 0x00002fe000007944 */ /* 0x000fea0003c00000 */
[----:B------:R-:W-:Y:S01]  /*18af0*/  MOV R2, R58 ;  /* 0x0000003a00027202 */ /* 0x000fe20000000f00 */
[----:B------:R-:W-:Y:S05]  /*18b00*/  BRA `(.L_x_417) ;  /* 0xfffefa5000007947 */ /* 0x000fea000383ffff */
.L_x_282:
[----:B------:R-:W-:Y:S01]  /*18b10*/  IMAD.MOV.U32 R56, RZ, RZ, R5 ;  /* 0x000000ffff387224 */ /* 0x000fe200078e0005 */
[----:B------:R-:W-:Y:S01]  /*18b20*/  MOV R47, 0x2 ;  /* 0x00000002002f7802 */ /* 0x000fe20000000f00 */
[----:B-1----:R-:W-:Y:S01]  /*18b30*/  IMAD.MOV.U32 R3, RZ, RZ, 0x181f ;  /* 0x0000181fff037424 */ /* 0x002fe200078e00ff */
[----:B----4-:R-:W-:Y:S02]  /*18b40*/  MOV R2, 0x18b60 ;  /* 0x00018b6000027802 */ /* 0x010fe40000000f00 */
[----:B--23-5:R-:W-:Y:S05]  /*18b50*/  CALL.REL.NOINC `($__internal_5_$__cuda_sm70_shflsync_idx_p) ;  /* 0x00002f7000007944 */ /* 0x02cfea0003c00000 */
[----:B------:R-:W-:Y:S01]  /*18b60*/  MOV R7, R58 ;  /* 0x0000003a00077202 */ /* 0x000fe20000000f00 */
[----:B------:R-:W-:Y:S05]  /*18b70*/  BRA `(.L_x_418) ;  /* 0xfffefab000007947 */ /* 0x000fea000383ffff */
.L_x_283:
[----:B------:R-:W-:Y:S01]  /*18b80*/  IMAD.MOV.U32 R56, RZ, RZ, R6 ;  /* 0x000000ffff387224 */ /* 0x000fe200078e0006 */
[----:B------:R-:W-:Y:S01]  /*18b90*/  MOV R47, 0x2 ;  /* 0x00000002002f7802 */ /* 0x000fe20000000f00 */
[----:B------:R-:W-:Y:S01]  /*18ba0*/  IMAD.MOV.U32 R3, RZ, RZ, 0x181f ;  /* 0x0000181fff037424 */ /* 0x000fe200078e00ff */
[----:B----4-:R-:W-:Y:S02]  /*18bb0*/  MOV R2, 0x18bd0 ;  /* 0x00018bd000027802 */ /* 0x010fe40000000f00 */
[----:B-123-5:R-:W-:Y:S05]  /*18bc0*/  CALL.REL.NOINC `($__internal_5_$__cuda_sm70_shflsync_idx_p) ;  /* 0x00002f0000007944 */ /* 0x02efea0003c00000 */
[----:B------:R-:W-:Y:S01]  /*18bd0*/  MOV R2, R58 ;  /* 0x0000003a00027202 */ /* 0x000fe20000000f00 */
[----:B------:R-:W-:Y:S05]  /*18be0*/  BRA `(.L_x_419) ;  /* 0xfffefa6000007947 */ /* 0x000fea000383ffff */
.L_x_286:
[----:B------:R-:W-:Y:S01]  /*18bf0*/  IMAD.MOV.U32 R56, RZ, RZ, R5 ;  /* 0x000000ffff387224 */ /* 0x000fe200078e0005 */
[----:B------:R-:W-:Y:S01]  /*18c00*/  MOV R47, 0x3 ;  /* 0x00000003002f7802 */ /* 0x000fe20000000f00 */
[----:B-1----:R-:W-:Y:S01]  /*18c10*/  IMAD.MOV.U32 R3, RZ, RZ, 0x181f ;  /* 0x0000181fff037424 */ /* 0x002fe200078e00ff */
[----:B------:R-:W-:-:S02]  /*18c20*/  MOV R2, 0x18c40 ;  /* 0x00018c4000027802 */ /* 0x000fc40000000f00 */
[----:B--2345:R-:W-:Y:S05]  /*18c30*/  CALL.REL.NOINC `($__internal_5_$__cuda_sm70_shflsync_idx_p) ;  /* 0x00002e9000007944 */ /* 0x03cfea0003c00000 */
        /* <DEDUP_REMOVED lines=8> */
.L_x_289:
[----:B------:R-:W-:Y:S01]  /*18cc0*/  IMAD.MOV.U32 R56, RZ, RZ, R5 ;  /* 0x000000ffff387224 */ /* 0x000fe200078e0005 */
[----:B------:R-:W-:Y:S01]  /*18cd0*/  MOV R47, 0x4 ;  /* 0x00000004002f7802 */ /* 0x000fe20000000f00 */
[----:B-1----:R-:W-:Y:S01]  /*18ce0*/  IMAD.MOV.U32 R3, RZ, RZ, 0x181f ;  /* 0x0000181fff037424 */ /* 0x002fe200078e00ff */
[----:B------:R-:W-:Y:S02]  /*18cf0*/  MOV R2, 0x18d10 ;  /* 0x00018d1000027802 */ /* 0x000fe40000000f00 */
[----:B--2345:R-:W-:Y:S05]  /*18d00*/  CALL.REL.NOINC `($__internal_5_$__cuda_sm70_shflsync_idx_p) ;  /* 0x00002dc000007944 */ /* 0x03cfea0003c00000 */
[----:B------:R-:W-:Y:S01]  /*18d10*/  MOV R7, R58 ;  /* 0x0000003a00077202 */ /* 0x000fe20000000f00 */
[----:B------:R-:W-:Y:S05]  /*18d20*/  BRA `(.L_x_421) ;  /* 0xfffefad000007947 */ /* 0x000fea000383ffff */
.L_x_290:
[----:B------:R-:W-:Y:S01]  /*18d30*/  IMAD.MOV.U32 R56, RZ, RZ, R6 ;  /* 0x000000ffff387224 */ /* 0x000fe200078e0006 */
[----:B------:R-:W-:Y:S01]  /*18d40*/  MOV R47, 0x4 ;  /* 0x00000004002f7802 */ /* 0x000fe20000000f00 */
[----:B-1----:R-:W-:Y:S01]  /*18d50*/  IMAD.MOV.U32 R3, RZ, RZ, 0x181f ;  /* 0x0000181fff037424 */ /* 0x002fe200078e00ff */
[----:B------:R-:W-:Y:S02]  /*18d60*/  MOV R2, 0x18d80 ;  /* 0x00018d8000027802 */ /* 0x000fe40000000f00 */
[----:B--2345:R-:W-:Y:S05]  /*18d70*/  CALL.REL.NOINC `($__internal_5_$__cuda_sm70_shflsync_idx_p) ;  /* 0x00002d5000007944 */ /* 0x03cfea0003c00000 */
[----:B------:R-:W-:Y:S01]  /*18d80*/  MOV R2, R58 ;  /* 0x0000003a00027202 */ /* 0x000fe20000000f00 */
[----:B------:R-:W-:Y:S05]  /*18d90*/  BRA `(.L_x_422) ;  /* 0xfffefa8000007947 */ /* 0x000fea000383ffff */
.L_x_293:
[----:B------:R-:W-:Y:S01]  /*18da0*/  IMAD.MOV.U32 R56, RZ, RZ, R5 ;  /* 0x000000ffff387224 */ /* 0x000fe200078e0005 */
[----:B------:R-:W-:Y:S01]  /*18db0*/  MOV R47, 0x5 ;  /* 0x00000005002f7802 */ /* 0x000fe20000000f00 */
[----:B--2---:R-:W-:Y:S01]  /*18dc0*/  IMAD.MOV.U32 R3, RZ, RZ, 0x181f ;  /* 0x0000181fff037424 */ /* 0x004fe200078e00ff */
[----:B---3--:R-:W-:-:S02]  /*18dd0*/  MOV R2, 0x18df0 ;  /* 0x00018df000027802 */ /* 0x008fc40000000f00 */
[----:B-1--45:R-:W-:Y:S05]  /*18de0*/  CALL.REL.NOINC `($__internal_5_$__cuda_sm70_shflsync_idx_p) ;  /* 0x00002ce000007944 */ /* 0x032fea0003c00000 */
        /* <DEDUP_REMOVED lines=8> */
.L_x_296:
[----:B------:R-:W-:Y:S01]  /*18e70*/  IMAD.MOV.U32 R56, RZ, RZ, R5 ;  /* 0x000000ffff387224 */ /* 0x000fe200078e0005 */
[----:B------:R-:W-:Y:S01]  /*18e80*/  MOV R47, 0x6 ;  /* 0x00000006002f7802 */ /* 0x000fe20000000f00 */
[----:B-1----:R-:W-:Y:S01]  /*18e90*/  IMAD.MOV.U32 R3, RZ, RZ, 0x181f ;  /* 0x0000181fff037424 */ /* 0x002fe200078e00ff */
[----:B---3--:R-:W-:Y:S02]  /*18ea0*/  MOV R2, 0x18ec0 ;  /* 0x00018ec000027802 */ /* 0x008fe40000000f00 */
[----:B--2-45:R-:W-:Y:S05]  /*18eb0*/  CALL.REL.NOINC `($__internal_5_$__cuda_sm70_shflsync_idx_p) ;  /* 0x00002c1000007944 */ /* 0x034fea0003c00000 */
[----:B------:R-:W-:Y:S01]  /*18ec0*/  MOV R7, R58 ;  /* 0x0000003a00077202 */ /* 0x000fe20000000f00 */
[----:B------:R-:W-:Y:S05]  /*18ed0*/  BRA `(.L_x_424) ;  /* 0xfffefaf000007947 */ /* 0x000fea000383ffff */
.L_x_297:
[----:B------:R-:W-:Y:S01]  /*18ee0*/  IMAD.MOV.U32 R56, RZ, RZ, R6 ;  /* 0x000000ffff387224 */ /* 0x000fe200078e0006 */
[----:B------:R-:W-:Y:S01]  /*18ef0*/  MOV R47, 0x6 ;  /* 0x00000006002f7802 */ /* 0x000fe20000000f00 */
[----:B------:R-:W-:Y:S01]  /*18f00*/  IMAD.MOV.U32 R3, RZ, RZ, 0x181f ;  /* 0x0000181fff037424 */ /* 0x000fe200078e00ff */
[----:B---3--:R-:W-:Y:S02]  /*18f10*/  MOV R2, 0x18f30 ;  /* 0x00018f3000027802 */ /* 0x008fe40000000f00 */
[----:B-12-45:R-:W-:Y:S05]  /*18f20*/  CALL.REL.NOINC `($__internal_5_$__cuda_sm70_shflsync_idx_p) ;  /* 0x00002ba000007944 */ /* 0x036fea0003c00000 */
[----:B------:R-:W-:Y:S01]  /*18f30*/  MOV R2, R58 ;  /* 0x0000003a00027202 */ /* 0x000fe20000000f00 */
[----:B------:R-:W-:Y:S05]  /*18f40*/  BRA `(.L_x_425) ;  /* 0xfffefaa000007947 */ /* 0x000fea000383ffff */
.L_x_300:
        /* <DEDUP_REMOVED lines=13> */
.L_x_333:
[----:B------:R-:W-:Y:S01]  /*19020*/  IMAD.MOV.U32 R56, RZ, RZ, R4 ;  /* 0x000000ffff387224 */ /* 0x000fe200078e0004 */
[----:B------:R-:W-:Y:S01]  /*19030*/  MOV R47, RZ ;  /* 0x000000ff002f7202 */ /* 0x000fe20000000f00 */
[----:B------:R-:W-:Y:S01]  /*19040*/  IMAD.MOV.U32 R3, RZ, RZ, 0x181f ;  /* 0x0000181fff037424 */ /* 0x000fe200078e00ff */
[----:B------:R-:W-:Y:S02]  /*19050*/  MOV R2, 0x19070 ;  /* 0x0001907000027802 */ /* 0x000fe40000000f00 */
[----:B------:R-:W-:Y:S05]  /*19060*/  CALL.REL.NOINC `($__internal_5_$__cuda_sm70_shflsync_idx_p) ;  /* 0x00002a6000007944 */ /* 0x000fea0003c00000 */
[----:B------:R-:W-:Y:S01]  /*19070*/  MOV R11, R58 ;  /* 0x0000003a000b7202 */ /* 0x000fe20000000f00 */
[----:B------:R-:W-:Y:S05]  /*19080*/  BRA `(.L_x_427) ;  /* 0xffff4d2000007947 */ /* 0x000fea000383ffff */
.L_x_334:
[----:B------:R-:W-:Y:S01]  /*19090*/  IMAD.MOV.U32 R56, RZ, RZ, R0 ;  /* 0x000000ffff387224 */ /* 0x000fe200078e0000 */
[----:B------:R-:W-:Y:S01]  /*190a0*/  MOV R47, RZ ;  /* 0x000000ff002f7202 */ /* 0x000fe20000000f00 */
[----:B------:R-:W-:Y:S01]  /*190b0*/  IMAD.MOV.U32 R3, RZ, RZ, 0x181f ;  /* 0x0000181fff037424 */ /* 0x000fe200078e00ff */
[----:B------:R-:W-:Y:S02]  /*190c0*/  MOV R2, 0x190e0 ;  /* 0x000190e000027802 */ /* 0x000fe40000000f00 */
[----:B-12---:R-:W-:Y:S05]  /*190d0*/  CALL.REL.NOINC `($__internal_5_$__cuda_sm70_shflsync_idx_p) ;  /* 0x000029f000007944 */ /* 0x006fea0003c00000 */
        /* <DEDUP_REMOVED lines=12> */
[----:B------:R-:W-:Y:S05]  /*191a0*/  CALL.REL.NOINC `($__internal_5_$__cuda_sm70_shflsync_idx_p) ;  /* 0x0000292000007944 */ /* 0x000fea0003c00000 */
[----:B------:R-:W-:Y:S01]  /*191b0*/  IMAD.MOV.U32 R7, RZ, RZ, R58 ;  /* 0x000000ffff077224 */ /* 0x000fe200078e003a */
[----:B------:R-:W-:Y:S01]  /*191c0*/  MOV R47, 0x1 ;  /* 0x00000001002f7802 */ /* 0x000fe20000000f00 */
[----:B------:R-:W-:Y:S01]  /*191d0*/  IMAD.MOV.U32 R56, RZ, RZ, R0 ;  /* 0x000000ffff387224 */ /* 0x000fe200078e0000 */
[----:B------:R-:W-:Y:S02]  /*191e0*/  MOV R3, 0x181f ;  /* 0x0000181f00037802 */ /* 0x000fe40000000f00 */
[----:B------:R-:W-:Y:S02]  /*191f0*/  MOV R2, 0x19210 ;  /* 0x0001921000027802 */ /* 0x000fe40000000f00 */
[----:B------:R-:W-:Y:S05]  /*19200*/  CALL.REL.NOINC `($__internal_5_$__cuda_sm70_shflsync_idx_p) ;  /* 0x000028c000007944 */ /* 0x000fea0003c00000 */
        /* <DEDUP_REMOVED lines=60> */
[----:B------:R-:W-:Y:S01]  /*195d0*/  MOV R0, R58 ;  /* 0x0000003a00007202 */ /* 0x000fe20000000f00 */
[----:B------:R-:W-:Y:S05]  /*195e0*/  BRA `(.L_x_428) ;  /* 0xffff494000007947 */ /* 0x000fea000383ffff */
.L_x_335:
[----:B------:R-:W-:Y:S02]  /*195f0*/  MOV R0, 0x2 ;  /* 0x0000000200007802 */ /* 0x000fe40000000f00 */
[----:B------:R-:W-:-:S02]  /*19600*/  MOV R2, 0x19620 ;  /* 0x0001962000027802 */ /* 0x000fc40000000f00 */
[----:B------:R-:W-:Y:S05]  /*19610*/  CALL.REL.NOINC `($__internal_4_$__cuda_sm70_shflsync_bfly_p) ;  /* 0x0000245000007944 */ /* 0x000fea0003c00000 */
[----:B------:R-:W-:Y:S01]  /*19620*/  FMNMX.FTZ R4, R4, R0, !PT ;  /* 0x0000000004047209 */ /* 0x000fe20007810000 */
[----:B------:R-:W-:Y:S01]  /*19630*/  IMAD.MOV.U32 R0, RZ, RZ, 0x1 ;  /* 0x00000001ff007424 */ /* 0x000fe200078e00ff */
[----:B------:R-:W-:-:S02]  /*19640*/  MOV R2, 0x19660 ;  /* 0x0001966000027802 */ /* 0x000fc40000000f00 */
[----:B------:R-:W-:Y:S05]  /*19650*/  CALL.REL.NOINC `($__internal_4_$__cuda_sm70_shflsync_bfly_p) ;  /* 0x0000241000007944 */ /* 0x000fea0003c00000 */
[----:B------:R-:W-:Y:S01]  /*19660*/  FMNMX.FTZ R71, R4, R0, !PT ;  /* 0x0000000004477209 */ /* 0x000fe20007810000 */
[----:B------:R-:W-:Y:S01]  /*19670*/  IMAD.MOV.U32 R4, RZ, RZ, R5 ;  /* 0x000000ffff047224 */ /* 0x000fe200078e0005 */
[----:B------:R-:W-:Y:S01]  /*19680*/  MOV R2, 0x196b0 ;  /* 0x000196b000027802 */ /* 0x000fe20000000f00 */
[----:B------:R-:W-:-:S02]  /*19690*/  IMAD.MOV.U32 R0, RZ, RZ, 0x2 ;  /* 0x00000002ff007424 */ /* 0x000fc400078e00ff */
[----:B------:R-:W-:Y:S05]  /*196a0*/  CALL.REL.NOINC `($__internal_4_$__cuda_sm70_shflsync_bfly_p) ;  /* 0x000023c000007944 */ /* 0x000fea0003c00000 */
[----:B------:R-:W-:Y:S01]  /*196b0*/  FMNMX.FTZ R5, R5, R0, !PT ;  /* 0x0000000005057209 */ /* 0x000fe20007810000 */
[----:B------:R-:W-:Y:S01]  /*196c0*/  IMAD.MOV.U32 R0, RZ, RZ, 0x1 ;  /* 0x00000001ff007424 */ /* 0x000fe200078e00ff */
[----:B------:R-:W-:-:S03]  /*196d0*/  MOV R2, 0x19700 ;  /* 0x0001970000027802 */ /* 0x000fc60000000f00 */
[----:B------:R-:W-:Y:S02]  /*196e0*/  IMAD.MOV.U32 R4, RZ, RZ, R5 ;  /* 0x000000ffff047224 */ /* 0x000fe400078e0005 */
[----:B------:R-:W-:Y:S05]  /*196f0*/  CALL.REL.NOINC `($__internal_4_$__cuda_sm70_shflsync_bfly_p) ;  /* 0x0000237000007944 */ /* 0x000fea0003c00000 */
[----:B------:R-:W-:Y:S01]  /*19700*/  FMNMX.FTZ R70, R5, R0, !PT ;  /* 0x0000000005467209 */ /* 0x000fe20007810000 */
[----:B------:R-:W-:Y:S01]  /*19710*/  IMAD.MOV.U32 R4, RZ, RZ, R6 ;  /* 0x000000ffff047224 */ /* 0x000fe200078e0006 */
[----:B------:R-:W-:Y:S01]  /*19720*/  MOV R2, 0x19750 ;  /* 0x0001975000027802 */ /* 0x000fe20000000f00 */
[----:B------:R-:W-:Y:S02]  /*19730*/  IMAD.MOV.U32 R0, RZ, RZ, 0x2 ;  /* 0x00000002ff007424 */ /* 0x000fe400078e00ff */
        /* <DEDUP_REMOVED lines=16> */
[----:B------:R-:W-:Y:S01]  /*19840*/  MOV R8, R0 ;  /* 0x0000000000087202 */ /* 0x000fe20000000f00 */
[----:B------:R-:W-:Y:S05]  /*19850*/  BRA `(.L_x_429) ;  /* 0xffff53a000007947 */ /* 0x000fea000383ffff */
.L_x_337:
[----:B-1--4-:R-:W-:Y:S01]  /*19860*/  MOV R3, 0x181f ;  /* 0x0000181f00037802 */ /* 0x012fe20000000f00 */
[----:B------:R-:W-:Y:S01]  /*19870*/  IMAD.MOV.U32 R47, RZ, RZ, RZ ;  /* 0x000000ffff2f7224 */ /* 0x000fe200078e00ff */
[----:B------:R-:W-:Y:S02]  /*19880*/  MOV R2, 0x198a0 ;  /* 0x000198a000027802 */ /* 0x000fe40000000f00 */
[----:B------:R-:W-:Y:S05]  /*19890*/  CALL.REL.NOINC `($__internal_5_$__cuda_sm70_shflsync_idx_p) ;  /* 0x0000223000007944 */ /* 0x000fea0003c00000 */
[----:B------:R-:W-:-:S05]  /*198a0*/  BRA `(.L_x_430) ;  /* 0xffff6e9000007947 */ /* 0x000fca000383ffff */
.L_x_340:
[----:B------:R-:W-:Y:S01]  /*198b0*/  MOV R47, RZ ;  /* 0x000000ff002f7202 */ /* 0x000fe20000000f00 */
[----:B------:R-:W-:Y:S01]  /*198c0*/  IMAD.MOV.U32 R56, RZ, RZ, R4 ;  /* 0x000000ffff387224 */ /* 0x000fe200078e0004 */
[----:B------:R-:W-:Y:S01]  /*198d0*/  MOV R2, 0x19900 ;  /* 0x0001990000027802 */ /* 0x000fe20000000f00 */
[----:B------:R-:W-:Y:S02]  /*198e0*/  IMAD.MOV.U32 R3, RZ, RZ, 0x181f ;  /* 0x0000181fff037424 */ /* 0x000fe400078e00ff */
[----:B------:R-:W-:Y:S05]  /*198f0*/  CALL.REL.NOINC `($__internal_5_$__cuda_sm70_shflsync_idx_p) ;  /* 0x000021d000007944 */ /* 0x000fea0003c00000 */
[----:B------:R-:W-:Y:S01]  /*19900*/  MOV R7, R58 ;  /* 0x0000003a00077202 */ /* 0x000fe20000000f00 */
[----:B------:R-:W-:-:S05]  /*19910*/  BRA `(.L_x_431) ;  /* 0xffff829000007947 */ /* 0x000fca000383ffff */
.L_x_341:
[----:B------:R-:W-:Y:S01]  /*19920*/  MOV R47, RZ ;  /* 0x000000ff002f7202 */ /* 0x000fe20000000f00 */
[----:B------:R-:W-:Y:S01]  /*19930*/  IMAD.MOV.U32 R56, RZ, RZ, R0 ;  /* 0x000000ffff387224 */ /* 0x000fe200078e0000 */
[----:B------:R-:W-:Y:S01]  /*19940*/  MOV R2, 0x19970 ;  /* 0x0001997000027802 */ /* 0x000fe20000000f00 */
[----:B------:R-:W-:Y:S02]  /*19950*/  IMAD.MOV.U32 R3, RZ, RZ, 0x181f ;  /* 0x0000181fff037424 */ /* 0x000fe400078e00ff */
[----:B-12---:R-:W-:Y:S05]  /*19960*/  CALL.REL.NOINC `($__internal_5_$__cuda_sm70_shflsync_idx_p) ;  /* 0x0000216000007944 */ /* 0x006fea0003c00000 */
        /* <DEDUP_REMOVED lines=13> */
[----:B------:R-:W-:Y:S05]  /*19a40*/  CALL.REL.NOINC `($__internal_5_$__cuda_sm70_shflsync_idx_p) ;  /* 0x0000208000007944 */ /* 0x000fea0003c00000 */
[----:B------:R-:W-:Y:S01]  /*19a50*/  MOV R47, 0x1 ;  /* 0x00000001002f7802 */ /* 0x000fe20000000f00 */
[----:B------:R-:W-:Y:S01]  /*19a60*/  IMAD.MOV.U32 R7, RZ, RZ, R58 ;  /* 0x000000ffff077224 */ /* 0x000fe200078e003a */
[----:B------:R-:W-:Y:S01]  /*19a70*/  MOV R3, 0x181f ;  /* 0x0000181f00037802 */ /* 0x000fe20000000f00 */
[----:B------:R-:W-:Y:S01]  /*19a80*/  IMAD.MOV.U32 R56, RZ, RZ, R0 ;  /* 0x000000ffff387224 */ /* 0x000fe200078e0000 */
[----:B------:R-:W-:Y:S02]  /*19a90*/  MOV R2, 0x19ab0 ;  /* 0x00019ab000027802 */ /* 0x000fe40000000f00 */
[----:B------:R-:W-:Y:S05]  /*19aa0*/  CALL.REL.NOINC `($__internal_5_$__cuda_sm70_shflsync_idx_p) ;  /* 0x0000202000007944 */ /* 0x000fea0003c00000 */
        /* <DEDUP_REMOVED lines=60> */
[----:B------:R-:W-:Y:S01]  /*19e70*/  MOV R0, R58 ;  /* 0x0000003a00007202 */ /* 0x000fe20000000f00 */
[----:B------:R-:W-:-:S05]  /*19e80*/  BRA `(.L_x_432) ;  /* 0xffff7eb000007947 */ /* 0x000fca000383ffff */
.L_x_342:
[----:B------:R-:W-:Y:S02]  /*19e90*/  MOV R0, 0x2 ;  /* 0x0000000200007802 */ /* 0x000fe40000000f00 */
[----:B------:R-:W-:Y:S02]  /*19ea0*/  MOV R2, 0x19ec0 ;  /* 0x00019ec000027802 */ /* 0x000fe40000000f00 */
[----:B------:R-:W-:Y:S05]  /*19eb0*/  CALL.REL.NOINC `($__internal_4_$__cuda_sm70_shflsync_bfly_p) ;  /* 0x00001bb000007944 */ /* 0x000fea0003c00000 */
[----:B------:R-:W-:Y:S01]  /*19ec0*/  FMNMX.FTZ R4, R4, R0, !PT ;  /* 0x0000000004047209 */ /* 0x000fe20007810000 */
[----:B------:R-:W-:Y:S01]  /*19ed0*/  IMAD.MOV.U32 R0, RZ, RZ, 0x1 ;  /* 0x00000001ff007424 */ /* 0x000fe200078e00ff */
[----:B------:R-:W-:Y:S02]  /*19ee0*/  MOV R2, 0x19f00 ;  /* 0x00019f0000027802 */ /* 0x000fe40000000f00 */
        /* <DEDUP_REMOVED lines=28> */
[----:B------:R-:W-:-:S05]  /*1a0b0*/  BRA `(.L_x_433) ;  /* 0xffff833000007947 */ /* 0x000fca000383ffff */
.L_x_344:
[----:B------:R-:W-:Y:S01]  /*1a0c0*/  IMAD.MOV.U32 R4, RZ, RZ, R239 ;  /* 0x000000ffff047224 */ /* 0x000fe200078e00ef */
[----:B------:R-:W-:-:S02]  /*1a0d0*/  MOV R0, 0x2 ;  /* 0x0000000200007802 */ /* 0x000fc40000000f00 */
[----:B------:R-:W-:Y:S02]  /*1a0e0*/  MOV R2, 0x1a100 ;  /* 0x0001a10000027802 */ /* 0x000fe40000000f00 */
[----:B------:R-:W-:Y:S05]  /*1a0f0*/  CALL.REL.NOINC `($__internal_4_$__cuda_sm70_shflsync_bfly_p) ;  /* 0x0000197000007944 */ /* 0x000fea0003c00000 */
[----:B------:R-:W-:Y:S05]  /*1a100*/  BRA `(.L_x_434) ;  /* 0xffffa07000007947 */ /* 0x000fea000383ffff */
.L_x_345:
[----:B------:R-:W-:Y:S01]  /*1a110*/  IMAD.MOV.U32 R4, RZ, RZ, R5 ;  /* 0x000000ffff047224 */ /* 0x000fe200078e0005 */
[----:B------:R-:W-:Y:S02]  /*1a120*/  MOV R0, 0x1 ;  /* 0x0000000100007802 */ /* 0x000fe40000000f00 */
[----:B------:R-:W-:Y:S02]  /*1a130*/  MOV R2, 0x1a150 ;  /* 0x0001a15000027802 */ /* 0x000fe40000000f00 */
[----:B-1----:R-:W-:Y:S05]  /*1a140*/  CALL.REL.NOINC `($__internal_4_$__cuda_sm70_shflsync_bfly_p) ;  /* 0x0000192000007944 */ /* 0x002fea0003c00000 */
[----:B------:R-:W-:Y:S01]  /*1a150*/  FADD.FTZ R5, R5, R0 ;  /* 0x0000000005057221 */ /* 0x000fe20000010000 */
[----:B------:R-:W-:Y:S02]  /*1a160*/  MOV R4, R243 ;  /* 0x000000f300047202 */ /* 0x000fe40000000f00 */
[----:B------:R-:W-:Y:S02]  /*1a170*/  MOV R0, 0x2 ;  /* 0x0000000200007802 */ /* 0x000fe40000000f00 */
[----:B------:R-:W-:Y:S02]  /*1a180*/  MOV R2, 0x1a1a0 ;  /* 0x0001a1a000027802 */ /* 0x000fe40000000f00 */
[----:B------:R-:W-:Y:S05]  /*1a190*/  CALL.REL.NOINC `($__internal_4_$__cuda_sm70_shflsync_bfly_p) ;  /* 0x000018d000007944 */ /* 0x000fea0003c00000 */
[----:B------:R-:W-:Y:S01]  /*1a1a0*/  FADD.FTZ R6, R243, R0 ;  /* 0x00000000f3067221 */ /* 0x000fe20000010000 */
[----:B------:R-:W-:Y:S02]  /*1a1b0*/  MOV R0, 0x1 ;  /* 0x0000000100007802 */ /* 0x000fe40000000f00 */
[----:B------:R-:W-:-:S02]  /*1a1c0*/  MOV R2, 0x1a1f0 ;  /* 0x0001a1f000027802 */ /* 0x000fc40000000f00 */
[----:B------:R-:W-:Y:S02]  /*1a1d0*/  MOV R4, R6 ;  /* 0x0000000600047202 */ /* 0x000fe40000000f00 */
[----:B------:R-:W-:Y:S05]  /*1a1e0*/  CALL.REL.NOINC `($__internal_4_$__cuda_sm70_shflsync_bfly_p) ;  /* 0x0000188000007944 */ /* 0x000fea0003c00000 */
[----:B------:R-:W-:Y:S01]  /*1a1f0*/  FADD.FTZ R6, R6, R0 ;  /* 0x0000000006067221 */ /* 0x000fe20000010000 */
[----:B------:R-:W-:Y:S02]  /*1a200*/  MOV R4, R246 ;  /* 0x000000f600047202 */ /* 0x000fe40000000f00 */
[----:B------:R-:W-:Y:S02]  /*1a210*/  MOV R0, 0x2 ;  /* 0x0000000200007802 */ /* 0x000fe40000000f00 */
[----:B------:R-:W-:Y:S02]  /*1a220*/  MOV R2, 0x1a240 ;  /* 0x0001a24000027802 */ /* 0x000fe40000000f00 */
[----:B------:R-:W-:Y:S05]  /*1a230*/  CALL.REL.NOINC `($__internal_4_$__cuda_sm70_shflsync_bfly_p) ;  /* 0x0000183000007944 */ /* 0x000fea0003c00000 */
[----:B------:R-:W-:Y:S01]  /*1a240*/  FADD.FTZ R7, R246, R0 ;  /* 0x00000000f6077221 */ /* 0x000fe20000010000 */
[----:B------:R-:W-:Y:S02]  /*1a250*/  MOV R0, 0x1 ;  /* 0x0000000100007802 */ /* 0x000fe40000000f00 */
[----:B------:R-:W-:Y:S02]  /*1a260*/  MOV R2, 0x1a290 ;  /* 0x0001a29000027802 */ /* 0x000fe40000000f00 */
[----:B------:R-:W-:-:S02]  /*1a270*/  MOV R4, R7 ;  /* 0x0000000700047202 */ /* 0x000fc40000000f00 */
[----:B------:R-:W-:Y:S05]  /*1a280*/  CALL.REL.NOINC `($__internal_4_$__cuda_sm70_shflsync_bfly_p) ;  /* 0x000017e000007944 */ /* 0x000fea0003c00000 */
[----:B------:R-:W-:Y:S01]  /*1a290*/  FADD.FTZ R7, R7, R0 ;  /* 0x0000000007077221 */ /* 0x000fe20000010000 */
[----:B------:R-:W-:-:S02]  /*1a2a0*/  MOV R4, R247 ;  /* 0x000000f700047202 */ /* 0x000fc40000000f00 */
[----:B------:R-:W-:Y:S02]  /*1a2b0*/  MOV R0, 0x2 ;  /* 0x0000000200007802 */ /* 0x000fe40000000f00 */
[----:B------:R-:W-:Y:S02]  /*1a2c0*/  MOV R2, 0x1a2e0 ;  /* 0x0001a2e000027802 */ /* 0x000fe40000000f00 */
[----:B------:R-:W-:Y:S05]  /*1a2d0*/  CALL.REL.NOINC `($__internal_4_$__cuda_sm70_shflsync_bfly_p) ;  /* 0x0000179000007944 */ /* 0x000fea0003c00000 */
[----:B------:R-:W-:Y:S01]  /*1a2e0*/  FADD.FTZ R4, R247, R0 ;  /* 0x00000000f7047221 */ /* 0x000fe20000010000 */
[----:B------:R-:W-:Y:S02]  /*1a2f0*/  MOV R0, 0x1 ;  /* 0x0000000100007802 */ /* 0x000fe40000000f00 */
[----:B------:R-:W-:Y:S02]  /*1a300*/  MOV R2, 0x1a320 ;  /* 0x0001a32000027802 */ /* 0x000fe40000000f00 */
[----:B------:R-:W-:Y:S05]  /*1a310*/  CALL.REL.NOINC `($__internal_4_$__cuda_sm70_shflsync_bfly_p) ;  /* 0x0000175000007944 */ /* 0x000fea0003c00000 */
[----:B------:R-:W-:Y:S01]  /*1a320*/  MOV R8, R0 ;  /* 0x0000000000087202 */ /* 0x000fe20000000f00 */
[----:B------:R-:W-:Y:S05]  /*1a330*/  BRA `(.L_x_435) ;  /* 0xffff9f3000007947 */ /* 0x000fea000383ffff */
.L_x_352:
[----:B-1234-:R-:W-:Y:S01]  /*1a340*/  IMAD.MOV.U32 R56, RZ, RZ, R5 ;  /* 0x000000ffff387224 */ /* 0x01efe200078e0005 */
[----:B------:R-:W-:Y:S01]  /*1a350*/  MOV R47, RZ ;  /* 0x000000ff002f7202 */ /* 0x000fe20000000f00 */
[----:B------:R-:W-:Y:S01]  /*1a360*/  IMAD.MOV.U32 R3, RZ, RZ, 0x181f ;  /* 0x0000181fff037424 */ /* 0x000fe200078e00ff */
[----:B------:R-:W-:Y:S02]  /*1a370*/  MOV R2, 0x1a390 ;  /* 0x0001a39000027802 */ /* 0x000fe40000000f00 */
[----:B------:R-:W-:Y:S05]  /*1a380*/  CALL.REL.NOINC `($__internal_5_$__cuda_sm70_shflsync_idx_p) ;  /* 0x0000174000007944 */ /* 0x000fea0003c00000 */
[----:B------:R-:W-:Y:S01]  /*1a390*/  MOV R7, R58 ;  /* 0x0000003a00077202 */ /* 0x000fe20000000f00 */
[----:B------:R-:W-:Y:S05]  /*1a3a0*/  BRA `(.L_x_436) ;  /* 0xffffb58000007947 */ /* 0x000fea000383ffff */
.L_x_353:
[----:B------:R-:W-:Y:S01]  /*1a3b0*/  IMAD.MOV.U32 R56, RZ, RZ, R6 ;  /* 0x000000ffff387224 */ /* 0x000fe200078e0006 */
[----:B------:R-:W-:Y:S01]  /*1a3c0*/  MOV R47, RZ ;  /* 0x000000ff002f7202 */ /* 0x000fe20000000f00 */
[----:B------:R-:W-:Y:S01]  /*1a3d0*/  IMAD.MOV.U32 R3, RZ, RZ, 0x181f ;  /* 0x0000181fff037424 */ /* 0x000fe200078e00ff */
[----:B------:R-:W-:-:S02]  /*1a3e0*/  MOV R2, 0x1a400 ;  /* 0x0001a40000027802 */ /* 0x000fc40000000f00 */
[----:B-12---:R-:W-:Y:S05]  /*1a3f0*/  CALL.REL.NOINC `($__internal_5_$__cuda_sm70_shflsync_idx_p) ;  /* 0x000016d000007944 */ /* 0x006fea0003c00000 */
[----:B------:R-:W-:Y:S01]  /*1a400*/  MOV R2, R58 ;  /* 0x0000003a00027202 */ /* 0x000fe20000000f00 */
[----:B------:R-:W-:Y:S05]  /*1a410*/  BRA `(.L_x_437) ;  /* 0xffffb53000007947 */ /* 0x000fea000383ffff */
.L_x_354:
[----:B------:R-:W-:Y:S01]  /*1a420*/  IMAD.MOV.U32 R56, RZ, RZ, R5 ;  /* 0x000000ffff387224 */ /* 0x000fe200078e0005 */
[----:B------:R-:W-:Y:S01]  /*1a430*/  MOV R47, 0x1 ;  /* 0x00000001002f7802 */ /* 0x000fe20000000f00 */
[----:B--2---:R-:W-:Y:S01]  /*1a440*/  IMAD.MOV.U32 R3, RZ, RZ, 0x181f ;  /* 0x0000181fff037424 */ /* 0x004fe200078e00ff */
[----:B------:R-:W-:-:S02]  /*1a450*/  MOV R2, 0x1a470 ;  /* 0x0001a47000027802 */ /* 0x000fc40000000f00 */
[----:B-1-3--:R-:W-:Y:S05]  /*1a460*/  CALL.REL.NOINC `($__internal_5_$__cuda_sm70_shflsync_idx_p) ;  /* 0x0000166000007944 */ /* 0x00afea0003c00000 */
        /* <DEDUP_REMOVED lines=8> */
.L_x_355:
[----:B------:R-:W-:Y:S01]  /*1a4f0*/  IMAD.MOV.U32 R56, RZ, RZ, R5 ;  /* 0x000000ffff387224 */ /* 0x000fe200078e0005 */
[----:B------:R-:W-:Y:S01]  /*1a500*/  MOV R47, 0x2 ;  /* 0x00000002002f7802 */ /* 0x000fe20000000f00 */
[----:B-1----:R-:W-:Y:S01]  /*1a510*/  IMAD.MOV.U32 R3, RZ, RZ, 0x181f ;  /* 0x0000181fff037424 */ /* 0x002fe200078e00ff */
[----:B------:R-:W-:Y:S02]  /*1a520*/  MOV R2, 0x1a540 ;  /* 0x0001a54000027802 */ /* 0x000fe40000000f00 */
[----:B---34-:R-:W-:Y:S05]  /*1a530*/  CALL.REL.NOINC `($__internal_5_$__cuda_sm70_shflsync_idx_p) ;  /* 0x0000159000007944 */ /* 0x018fea0003c00000 */
[----:B------:R-:W-:Y:S01]  /*1a540*/  MOV R7, R58 ;  /* 0x0000003a00077202 */ /* 0x000fe20000000f00 */
[----:B------:R-:W-:Y:S05]  /*1a550*/  BRA `(.L_x_439) ;  /* 0xffffb4d000007947 */ /* 0x000fea000383ffff */
.L_x_356:
[----:B------:R-:W-:Y:S01]  /*1a560*/  IMAD.MOV.U32 R56, RZ, RZ, R6 ;  /* 0x000000ffff387224 */ /* 0x000fe200078e0006 */
[----:B------:R-:W-:Y:S01]  /*1a570*/  MOV R47, 0x2 ;  /* 0x00000002002f7802 */ /* 0x000fe20000000f00 */
[----:B-1----:R-:W-:Y:S01]  /*1a580*/  IMAD.MOV.U32 R3, RZ, RZ, 0x181f ;  /* 0x0000181fff037424 */ /* 0x002fe200078e00ff */
[----:B------:R-:W-:Y:S02]  /*1a590*/  MOV R2, 0x1a5b0 ;  /* 0x0001a5b000027802 */ /* 0x000fe40000000f00 */
[----:B--234-:R-:W-:Y:S05]  /*1a5a0*/  CALL.REL.NOINC `($__internal_5_$__cuda_sm70_shflsync_idx_p) ;  /* 0x0000152000007944 */ /* 0x01cfea0003c00000 */
[----:B------:R-:W-:Y:S01]  /*1a5b0*/  MOV R2, R58 ;  /* 0x0000003a00027202 */ /* 0x000fe20000000f00 */
[----:B------:R-:W-:Y:S05]  /*1a5c0*/  BRA `(.L_x_440) ;  /* 0xffffb48000007947 */ /* 0x000fea000383ffff */
.L_x_357:
[----:B------:R-:W-:Y:S01]  /*1a5d0*/  IMAD.MOV.U32 R56, RZ, RZ, R5 ;  /* 0x000000ffff387224 */ /* 0x000fe200078e0005 */
[----:B------:R-:W-:Y:S01]  /*1a5e0*/  MOV R47, 0x3 ;  /* 0x00000003002f7802 */ /* 0x000fe20000000f00 */
[----:B--2---:R-:W-:Y:S01]  /*1a5f0*/  IMAD.MOV.U32 R3, RZ, RZ, 0x181f ;  /* 0x0000181fff037424 */ /* 0x004fe200078e00ff */
[----:B------:R-:W-:-:S02]  /*1a600*/  MOV R2, 0x1a620 ;  /* 0x0001a62000027802 */ /* 0x000fc40000000f00 */
[----:B-1-34-:R-:W-:Y:S05]  /*1a610*/  CALL.REL.NOINC `($__internal_5_$__cuda_sm70_shflsync_idx_p) ;  /* 0x000014b000007944 */ /* 0x01afea0003c00000 */
        /* <DEDUP_REMOVED lines=8> */
.L_x_358:
[----:B------:R-:W-:Y:S01]  /*1a6a0*/  IMAD.MOV.U32 R56, RZ, RZ, R5 ;  /* 0x000000ffff387224 */ /* 0x000fe200078e0005 */
[----:B------:R-:W-:Y:S01]  /*1a6b0*/  MOV R47, 0x4 ;  /* 0x00000004002f7802 */ /* 0x000fe20000000f00 */
[----:B--2---:R-:W-:Y:S01]  /*1a6c0*/  IMAD.MOV.U32 R3, RZ, RZ, 0x181f ;  /* 0x0000181fff037424 */ /* 0x004fe200078e00ff */
[----:B------:R-:W-:Y:S02]  /*1a6d0*/  MOV R2, 0x1a6f0 ;  /* 0x0001a6f000027802 */ /* 0x000fe40000000f00 */
[----:B-1-34-:R-:W-:Y:S05]  /*1a6e0*/  CALL.REL.NOINC `($__internal_5_$__cuda_sm70_shflsync_idx_p) ;  /* 0x000013e000007944 */ /* 0x01afea0003c00000 */
[----:B------:R-:W-:Y:S01]  /*1a6f0*/  MOV R7, R58 ;  /* 0x0000003a00077202 */ /* 0x000fe20000000f00 */
[----:B------:R-:W-:Y:S05]  /*1a700*/  BRA `(.L_x_442) ;  /* 0xffffb43000007947 */ /* 0x000fea000383ffff */
.L_x_359:
[----:B------:R-:W-:Y:S01]  /*1a710*/  IMAD.MOV.U32 R56, RZ, RZ, R6 ;  /* 0x000000ffff387224 */ /* 0x000fe200078e0006 */
[----:B------:R-:W-:Y:S01]  /*1a720*/  MOV R47, 0x4 ;  /* 0x00000004002f7802 */ /* 0x000fe20000000f00 */
[----:B--2---:R-:W-:Y:S01]  /*1a730*/  IMAD.MOV.U32 R3, RZ, RZ, 0x181f ;  /* 0x0000181fff037424 */ /* 0x004fe200078e00ff */
[----:B------:R-:W-:Y:S02]  /*1a740*/  MOV R2, 0x1a760 ;  /* 0x0001a76000027802 */ /* 0x000fe40000000f00 */
[----:B-1-34-:R-:W-:Y:S05]  /*1a750*/  CALL.REL.NOINC `($__internal_5_$__cuda_sm70_shflsync_idx_p) ;  /* 0x0000137000007944 */ /* 0x01afea0003c00000 */
[----:B------:R-:W-:Y:S01]  /*1a760*/  MOV R2, R58 ;  /* 0x0000003a00027202 */ /* 0x000fe20000000f00 */
[----:B------:R-:W-:Y:S05]  /*1a770*/  BRA `(.L_x_443) ;  /* 0xffffb3e000007947 */ /* 0x000fea000383ffff */
.L_x_360:
[----:B------:R-:W-:Y:S01]  /*1a780*/  IMAD.MOV.U32 R56, RZ, RZ, R5 ;  /* 0x000000ffff387224 */ /* 0x000fe200078e0005 */
[----:B------:R-:W-:Y:S01]  /*1a790*/  MOV R47, 0x5 ;  /* 0x00000005002f7802 */ /* 0x000fe20000000f00 */
[----:B-1----:R-:W-:Y:S01]  /*1a7a0*/  IMAD.MOV.U32 R3, RZ, RZ, 0x181f ;  /* 0x0000181fff037424 */ /* 0x002fe200078e00ff */
[----:B------:R-:W-:-:S02]  /*1a7b0*/  MOV R2, 0x1a7d0 ;  /* 0x0001a7d000027802 */ /* 0x000fc40000000f00 */
[----:B--234-:R-:W-:Y:S05]  /*1a7c0*/  CALL.REL.NOINC `($__internal_5_$__cuda_sm70_shflsync_idx_p) ;  /* 0x0000130000007944 */ /* 0x01cfea0003c00000 */
        /* <DEDUP_REMOVED lines=8> */
.L_x_361:
[----:B------:R-:W-:Y:S01]  /*1a850*/  IMAD.MOV.U32 R56, RZ, RZ, R5 ;  /* 0x000000ffff387224 */ /* 0x000fe200078e0005 */
[----:B------:R-:W-:Y:S01]  /*1a860*/  MOV R47, 0x6 ;  /* 0x00000006002f7802 */ /* 0x000fe20000000f00 */
[----:B--2---:R-:W-:Y:S01]  /*1a870*/  IMAD.MOV.U32 R3, RZ, RZ, 0x181f ;  /* 0x0000181fff037424 */ /* 0x004fe200078e00ff */
[----:B------:R-:W-:Y:S02]  /*1a880*/  MOV R2, 0x1a8a0 ;  /* 0x0001a8a000027802 */ /* 0x000fe40000000f00 */
[----:B-1--4-:R-:W-:Y:S05]  /*1a890*/  CALL.REL.NOINC `($__internal_5_$__cuda_sm70_shflsync_idx_p) ;  /* 0x0000123000007944 */ /* 0x012fea0003c00000 */
[----:B------:R-:W-:Y:S01]  /*1a8a0*/  MOV R7, R58 ;  /* 0x0000003a00077202 */ /* 0x000fe20000000f00 */
[----:B------:R-:W-:Y:S05]  /*1a8b0*/  BRA `(.L_x_445) ;  /* 0xffffb39000007947 */ /* 0x000fea000383ffff */
.L_x_362:
[----:B------:R-:W-:Y:S01]  /*1a8c0*/  IMAD.MOV.U32 R56, RZ, RZ, R6 ;  /* 0x000000ffff387224 */ /* 0x000fe200078e0006 */
[----:B------:R-:W-:Y:S01]  /*1a8d0*/  MOV R47, 0x6 ;  /* 0x00000006002f7802 */ /* 0x000fe20000000f00 */
[----:B--2---:R-:W-:Y:S01]  /*1a8e0*/  IMAD.MOV.U32 R3, RZ, RZ, 0x181f ;  /* 0x0000181fff037424 */ /* 0x004fe200078e00ff */
[----:B------:R-:W-:Y:S02]  /*1a8f0*/  MOV R2, 0x1a910 ;  /* 0x0001a91000027802 */ /* 0x000fe40000000f00 */
[----:B-1-34-:R-:W-:Y:S05]  /*1a900*/  CALL.REL.NOINC `($__internal_5_$__cuda_sm70_shflsync_idx_p) ;  /* 0x000011c000007944 */ /* 0x01afea0003c00000 */
[----:B------:R-:W-:Y:S01]  /*1a910*/  MOV R2, R58 ;  /* 0x0000003a00027202 */ /* 0x000fe20000000f00 */
[----:B------:R-:W-:Y:S05]  /*1a920*/  BRA `(.L_x_446) ;  /* 0xffffb34000007947 */ /* 0x000fea000383ffff */
.L_x_363:
[----:B------:R-:W-:Y:S01]  /*1a930*/  IMAD.MOV.U32 R56, RZ, RZ, R5 ;  /* 0x000000ffff387224 */ /* 0x000fe200078e0005 */
[----:B------:R-:W-:Y:S01]  /*1a940*/  MOV R47, 0x7 ;  /* 0x00000007002f7802 */ /* 0x000fe20000000f00 */
[----:B-1----:R-:W-:Y:S01]  /*1a950*/  IMAD.MOV.U32 R3, RZ, RZ, 0x181f ;  /* 0x0000181fff037424 */ /* 0x002fe200078e00ff */
[----:B------:R-:W-:-:S02]  /*1a960*/  MOV R2, 0x1a980 ;  /* 0x0001a98000027802 */ /* 0x000fc40000000f00 */
[----:B--2-4-:R-:W-:Y:S05]  /*1a970*/  CALL.REL.NOINC `($__internal_5_$__cuda_sm70_shflsync_idx_p) ;  /* 0x0000115000007944 */ /* 0x014fea0003c00000 */
        /* <DEDUP_REMOVED lines=8> */
.L_x_365:
[----:B------:R-:W-:Y:S01]  /*1aa00*/  IMAD.MOV.U32 R56, RZ, RZ, R5 ;  /* 0x000000ffff387224 */ /* 0x000fe200078e0005 */
[----:B------:R-:W-:Y:S01]  /*1aa10*/  MOV R47, RZ ;  /* 0x000000ff002f7202 */ /* 0x000fe20000000f00 */
[----:B------:R-:W-:Y:S01]  /*1aa20*/  IMAD.MOV.U32 R3, RZ, RZ, 0x1c1f ;  /* 0x00001c1fff037424 */ /* 0x000fe200078e00ff */
[----:B------:R-:W-:Y:S02]  /*1aa30*/  MOV R2, 0x1aa50 ;  /* 0x0001aa5000027802 */ /* 0x000fe40000000f00 */
[----:B------:R-:W-:Y:S05]  /*1aa40*/  CALL.REL.NOINC `($__internal_5_$__cuda_sm70_shflsync_idx_p) ;  /* 0x0000108000007944 */ /* 0x000fea0003c00000 */
[----:B------:R-:W-:Y:S01]  /*1aa50*/  MOV R4, R58 ;  /* 0x0000003a00047202 */ /* 0x000fe20000000f00 */
[----:B------:R-:W-:Y:S05]  /*1aa60*/  BRA `(.L_x_448) ;  /* 0xffffb50000007947 */ /* 0x000fea000383ffff */
.L_x_366:
[----:B------:R-:W-:Y:S01]  /*1aa70*/  IMAD.MOV.U32 R56, RZ, RZ, R12 ;  /* 0x000000ffff387224 */ /* 0x000fe200078e000c */
[----:B------:R-:W-:Y:S01]  /*1aa80*/  MOV R47, RZ ;  /* 0x000000ff002f7202 */ /* 0x000fe20000000f00 */
[----:B------:R-:W-:Y:S01]  /*1aa90*/  IMAD.MOV.U32 R3, RZ, RZ, 0x1c1f ;  /* 0x00001c1fff037424 */ /* 0x000fe200078e00ff */
[----:B------:R-:W-:Y:S02]  /*1aaa0*/  MOV R2, 0x1aac0 ;  /* 0x0001aac000027802 */ /* 0x000fe40000000f00 */
[----:B-12---:R-:W-:Y:S05]  /*1aab0*/  CALL.REL.NOINC `($__internal_5_$__cuda_sm70_shflsync_idx_p) ;  /* 0x0000101000007944 */ /* 0x006fea0003c00000 */
[----:B------:R-:W-:Y:S01]  /*1aac0*/  MOV R0, R58 ;  /* 0x0000003a00007202 */ /* 0x000fe20000000f00 */
[----:B------:R-:W-:Y:S05]  /*1aad0*/  BRA `(.L_x_449) ;  /* 0xffffb4b000007947 */ /* 0x000fea000383ffff */
.L_x_369:
[----:B------:R-:W-:Y:S01]  /*1aae0*/  IMAD.MOV.U32 R56, RZ, RZ, R5 ;  /* 0x000000ffff387224 */ /* 0x000fe200078e0005 */
[----:B------:R-:W-:Y:S01]  /*1aaf0*/  MOV R47, 0x1 ;  /* 0x00000001002f7802 */ /* 0x000fe20000000f00 */
[----:B----4-:R-:W-:Y:S01]  /*1ab00*/  IMAD.MOV.U32 R3, RZ, RZ, 0x1c1f ;  /* 0x00001c1fff037424 */ /* 0x010fe200078e00ff */
[----:B------:R-:W-:-:S02]  /*1ab10*/  MOV R2, 0x1ab30 ;  /* 0x0001ab3000027802 */ /* 0x000fc40000000f00 */
[----:B-123--:R-:W-:Y:S05]  /*1ab20*/  CALL.REL.NOINC `($__internal_5_$__cuda_sm70_shflsync_idx_p) ;  /* 0x00000fa000007944 */ /* 0x00efea0003c00000 */
        /* <DEDUP_REMOVED lines=8> */
.L_x_372:
[----:B------:R-:W-:Y:S01]  /*1abb0*/  IMAD.MOV.U32 R56, RZ, RZ, R5 ;  /* 0x000000ffff387224 */ /* 0x000fe200078e0005 */
[----:B------:R-:W-:Y:S01]  /*1abc0*/  MOV R47, 0x2 ;  /* 0x00000002002f7802 */ /* 0x000fe20000000f00 */
[----:B-1----:R-:W-:Y:S01]  /*1abd0*/  IMAD.MOV.U32 R3, RZ, RZ, 0x1c1f ;  /* 0x00001c1fff037424 */ /* 0x002fe200078e00ff */
[----:B------:R-:W-:Y:S02]  /*1abe0*/  MOV R2, 0x1ac00 ;  /* 0x0001ac0000027802 */ /* 0x000fe40000000f00 */
[----:B--234-:R-:W-:Y:S05]  /*1abf0*/  CALL.REL.NOINC `($__internal_5_$__cuda_sm70_shflsync_idx_p) ;  /* 0x00000ed000007944 */ /* 0x01cfea0003c00000 */
[----:B------:R-:W-:Y:S01]  /*1ac00*/  MOV R4, R58 ;  /* 0x0000003a00047202 */ /* 0x000fe20000000f00 */
[----:B------:R-:W-:Y:S05]  /*1ac10*/  BRA `(.L_x_451) ;  /* 0xffffba2000007947 */ /* 0x000fea000383ffff */
.L_x_373:
[----:B------:R-:W-:Y:S01]  /*1ac20*/  IMAD.MOV.U32 R56, RZ, RZ, R12 ;  /* 0x000000ffff387224 */ /* 0x000fe200078e000c */
[----:B------:R-:W-:Y:S01]  /*1ac30*/  MOV R47, 0x2 ;  /* 0x00000002002f7802 */ /* 0x000fe20000000f00 */
[----:B------:R-:W-:Y:S01]  /*1ac40*/  IMAD.MOV.U32 R3, RZ, RZ, 0x1c1f ;  /* 0x00001c1fff037424 */ /* 0x000fe200078e00ff */
[----:B------:R-:W-:Y:S02]  /*1ac50*/  MOV R2, 0x1ac70 ;  /* 0x0001ac7000027802 */ /* 0x000fe40000000f00 */
[----:B-1234-:R-:W-:Y:S05]  /*1ac60*/  CALL.REL.NOINC `($__internal_5_$__cuda_sm70_shflsync_idx_p) ;  /* 0x00000e6000007944 */ /* 0x01efea0003c00000 */
[----:B------:R-:W-:Y:S01]  /*1ac70*/  MOV R0, R58 ;  /* 0x0000003a00007202 */ /* 0x000fe20000000f00 */
[----:B------:R-:W-:Y:S05]  /*1ac80*/  BRA `(.L_x_452) ;  /* 0xffffb9d000007947 */ /* 0x000fea000383ffff */
.L_x_376:
        /* <DEDUP_REMOVED lines=13> */
.L_x_380:
[----:B------:R-:W-:Y:S01]  /*1ad60*/  IMAD.MOV.U32 R56, RZ, RZ, R5 ;  /* 0x000000ffff387224 */ /* 0x000fe200078e0005 */
[----:B------:R-:W-:Y:S01]  /*1ad70*/  MOV R47, RZ ;  /* 0x000000ff002f7202 */ /* 0x000fe20000000f00 */
[----:B------:R-:W-:Y:S01]  /*1ad80*/  IMAD.MOV.U32 R3, RZ, RZ, 0x181f ;  /* 0x0000181fff037424 */ /* 0x000fe200078e00ff */
[----:B------:R-:W-:Y:S02]  /*1ad90*/  MOV R2, 0x1adb0 ;  /* 0x0001adb000027802 */ /* 0x000fe40000000f00 */
[----:B------:R-:W-:Y:S05]  /*1ada0*/  CALL.REL.NOINC `($__internal_5_$__cuda_sm70_shflsync_idx_p) ;  /* 0x00000d2000007944 */ /* 0x000fea0003c00000 */
[----:B------:R-:W-:Y:S01]  /*1adb0*/  MOV R7, R58 ;  /* 0x0000003a00077202 */ /* 0x000fe20000000f00 */
[----:B------:R-:W-:Y:S05]  /*1adc0*/  BRA `(.L_x_454) ;  /* 0xffffc74000007947 */ /* 0x000fea000383ffff */
.L_x_381:
[----:B------:R-:W-:Y:S01]  /*1add0*/  IMAD.MOV.U32 R56, RZ, RZ, R6 ;  /* 0x000000ffff387224 */ /* 0x000fe200078e0006 */
[----:B------:R-:W-:Y:S01]  /*1ade0*/  MOV R47, RZ ;  /* 0x000000ff002f7202 */ /* 0x000fe20000000f00 */
[----:B------:R-:W-:Y:S01]  /*1adf0*/  IMAD.MOV.U32 R3, RZ, RZ, 0x181f ;  /* 0x0000181fff037424 */ /* 0x000fe200078e00ff */
[----:B------:R-:W-:Y:S02]  /*1ae00*/  MOV R2, 0x1ae20 ;  /* 0x0001ae2000027802 */ /* 0x000fe40000000f00 */
[----:B-12---:R-:W-:Y:S05]  /*1ae10*/  CALL.REL.NOINC `($__internal_5_$__cuda_sm70_shflsync_idx_p) ;  /* 0x00000cb000007944 */ /* 0x006fea0003c00000 */
[----:B------:R-:W-:Y:S01]  /*1ae20*/  MOV R2, R58 ;  /* 0x0000003a00027202 */ /* 0x000fe20000000f00 */
[----:B------:R-:W-:Y:S05]  /*1ae30*/  BRA `(.L_x_455) ;  /* 0xffffc6f000007947 */ /* 0x000fea000383ffff */
.L_x_382:
        /* <DEDUP_REMOVED lines=13> */
.L_x_383:
[----:B------:R-:W-:Y:S01]  /*1af10*/  IMAD.MOV.U32 R56, RZ, RZ, R5 ;  /* 0x000000ffff387224 */ /* 0x000fe200078e0005 */
[----:B------:R-:W-:Y:S01]  /*1af20*/  MOV R47, 0x2 ;  /* 0x00000002002f7802 */ /* 0x000fe20000000f00 */
[----:B-1----:R-:W-:Y:S01]  /*1af30*/  IMAD.MOV.U32 R3, RZ, RZ, 0x181f ;  /* 0x0000181fff037424 */ /* 0x002fe200078e00ff */
[----:B------:R-:W-:Y:S02]  /*1af40*/  MOV R2, 0x1af60 ;  /* 0x0001af6000027802 */ /* 0x000fe40000000f00 */
[----:B---34-:R-:W-:Y:S05]  /*1af50*/  CALL.REL.NOINC `($__internal_5_$__cuda_sm70_shflsync_idx_p) ;  /* 0x00000b7000007944 */ /* 0x018fea0003c00000 */
[----:B------:R-:W-:Y:S01]  /*1af60*/  MOV R7, R58 ;  /* 0x0000003a00077202 */ /* 0x000fe20000000f00 */
[----:B------:R-:W-:Y:S05]  /*1af70*/  BRA `(.L_x_457) ;  /* 0xffffc6a000007947 */ /* 0x000fea000383ffff */
.L_x_384:
[----:B------:R-:W-:Y:S01]  /*1af80*/  IMAD.MOV.U32 R56, RZ, RZ, R6 ;  /* 0x000000ffff387224 */ /* 0x000fe200078e0006 */
[----:B------:R-:W-:Y:S01]  /*1af90*/  MOV R47, 0x2 ;  /* 0x00000002002f7802 */ /* 0x000fe20000000f00 */
[----:B-1----:R-:W-:Y:S01]  /*1afa0*/  IMAD.MOV.U32 R3, RZ, RZ, 0x181f ;  /* 0x0000181fff037424 */ /* 0x002fe200078e00ff */
[----:B------:R-:W-:Y:S02]  /*1afb0*/  MOV R2, 0x1afd0 ;  /* 0x0001afd000027802 */ /* 0x000fe40000000f00 */
[----:B--234-:R-:W-:Y:S05]  /*1afc0*/  CALL.REL.NOINC `($__internal_5_$__cuda_sm70_shflsync_idx_p) ;  /* 0x00000b0000007944 */ /* 0x01cfea0003c00000 */
[----:B------:R-:W-:Y:S01]  /*1afd0*/  MOV R2, R58 ;  /* 0x0000003a00027202 */ /* 0x000fe20000000f00 */
[----:B------:R-:W-:Y:S05]  /*1afe0*/  BRA `(.L_x_458) ;  /* 0xffffc65000007947 */ /* 0x000fea000383ffff */
.L_x_385:
        /* <DEDUP_REMOVED lines=13> */
.L_x_386:
[----:B------:R-:W-:Y:S01]  /*1b0c0*/  IMAD.MOV.U32 R56, RZ, RZ, R5 ;  /* 0x000000ffff387224 */ /* 0x000fe200078e0005 */
[----:B------:R-:W-:Y:S01]  /*1b0d0*/  MOV R47, 0x4 ;  /* 0x00000004002f7802 */ /* 0x000fe20000000f00 */
[----:B--2---:R-:W-:Y:S01]  /*1b0e0*/  IMAD.MOV.U32 R3, RZ, RZ, 0x181f ;  /* 0x0000181fff037424 */ /* 0x004fe200078e00ff */
[----:B------:R-:W-:Y:S02]  /*1b0f0*/  MOV R2, 0x1b110 ;  /* 0x0001b11000027802 */ /* 0x000fe40000000f00 */
[----:B-1-34-:R-:W-:Y:S05]  /*1b100*/  CALL.REL.NOINC `($__internal_5_$__cuda_sm70_shflsync_idx_p) ;  /* 0x000009c000007944 */ /* 0x01afea0003c00000 */
[----:B------:R-:W-:Y:S01]  /*1b110*/  MOV R7, R58 ;  /* 0x0000003a00077202 */ /* 0x000fe20000000f00 */
[----:B------:R-:W-:Y:S05]  /*1b120*/  BRA `(.L_x_460) ;  /* 0xffffc60000007947 */ /* 0x000fea000383ffff */
.L_x_387:
[----:B------:R-:W-:Y:S01]  /*1b130*/  IMAD.MOV.U32 R56, RZ, RZ, R6 ;  /* 0x000000ffff387224 */ /* 0x000fe200078e0006 */
[----:B------:R-:W-:Y:S01]  /*1b140*/  MOV R47, 0x4 ;  /* 0x00000004002f7802 */ /* 0x000fe20000000f00 */
[----:B--2---:R-:W-:Y:S01]  /*1b150*/  IMAD.MOV.U32 R3, RZ, RZ, 0x181f ;  /* 0x0000181fff037424 */ /* 0x004fe200078e00ff */
[----:B------:R-:W-:Y:S02]  /*1b160*/  MOV R2, 0x1b180 ;  /* 0x0001b18000027802 */ /* 0x000fe40000000f00 */
[----:B-1-34-:R-:W-:Y:S05]  /*1b170*/  CALL.REL.NOINC `($__internal_5_$__cuda_sm70_shflsync_idx_p) ;  /* 0x0000095000007944 */ /* 0x01afea0003c00000 */
[----:B------:R-:W-:Y:S01]  /*1b180*/  MOV R2, R58 ;  /* 0x0000003a00027202 */ /* 0x000fe20000000f00 */
[----:B------:R-:W-:Y:S05]  /*1b190*/  BRA `(.L_x_461) ;  /* 0xffffc5b000007947 */ /* 0x000fea000383ffff */
.L_x_388:
        /* <DEDUP_REMOVED lines=13> */
.L_x_389:
[----:B------:R-:W-:Y:S01]  /*1b270*/  IMAD.MOV.U32 R56, RZ, RZ, R5 ;  /* 0x000000ffff387224 */ /* 0x000fe200078e0005 */
[----:B------:R-:W-:Y:S01]  /*1b280*/  MOV R47, 0x6 ;  /* 0x00000006002f7802 */ /* 0x000fe20000000f00 */
[----:B--2---:R-:W-:Y:S01]  /*1b290*/  IMAD.MOV.U32 R3, RZ, RZ, 0x181f ;  /* 0x0000181fff037424 */ /* 0x004fe200078e00ff */
[----:B------:R-:W-:Y:S02]  /*1b2a0*/  MOV R2, 0x1b2c0 ;  /* 0x0001b2c000027802 */ /* 0x000fe40000000f00 */
[----:B-1--4-:R-:W-:Y:S05]  /*1b2b0*/  CALL.REL.NOINC `($__internal_5_$__cuda_sm70_shflsync_idx_p) ;  /* 0x0000081000007944 */ /* 0x012fea0003c00000 */
[----:B------:R-:W-:Y:S01]  /*1b2c0*/  MOV R7, R58 ;  /* 0x0000003a00077202 */ /* 0x000fe20000000f00 */
[----:B------:R-:W-:Y:S05]  /*1b2d0*/  BRA `(.L_x_463) ;  /* 0xffffc56000007947 */ /* 0x000fea000383ffff */
.L_x_390:
[----:B------:R-:W-:Y:S01]  /*1b2e0*/  IMAD.MOV.U32 R56, RZ, RZ, R6 ;  /* 0x000000ffff387224 */ /* 0x000fe200078e0006 */
[----:B------:R-:W-:Y:S01]  /*1b2f0*/  MOV R47, 0x6 ;  /* 0x00000006002f7802 */ /* 0x000fe20000000f00 */
[----:B--2---:R-:W-:Y:S01]  /*1b300*/  IMAD.MOV.U32 R3, RZ, RZ, 0x181f ;  /* 0x0000181fff037424 */ /* 0x004fe200078e00ff */
[----:B------:R-:W-:Y:S02]  /*1b310*/  MOV R2, 0x1b330 ;  /* 0x0001b33000027802 */ /* 0x000fe40000000f00 */
[----:B-1-34-:R-:W-:Y:S05]  /*1b320*/  CALL.REL.NOINC `($__internal_5_$__cuda_sm70_shflsync_idx_p) ;  /* 0x000007a000007944 */ /* 0x01afea0003c00000 */
[----:B------:R-:W-:Y:S01]  /*1b330*/  MOV R2, R58 ;  /* 0x0000003a00027202 */ /* 0x000fe20000000f00 */
[----:B------:R-:W-:Y:S05]  /*1b340*/  BRA `(.L_x_464) ;  /* 0xffffc51000007947 */ /* 0x000fea000383ffff */
.L_x_391:
        /* <DEDUP_REMOVED lines=13> */
.L_x_393:
[----:B------:R-:W-:Y:S01]  /*1b420*/  IMAD.MOV.U32 R56, RZ, RZ, R46 ;  /* 0x000000ffff387224 */ /* 0x000fe200078e002e */
[----:B------:R-:W-:Y:S01]  /*1b430*/  MOV R47, RZ ;  /* 0x000000ff002f7202 */ /* 0x000fe20000000f00 */
[----:B----4-:R-:W-:Y:S01]  /*1b440*/  IMAD.MOV.U32 R3, RZ, RZ, 0x1f ;  /* 0x0000001fff037424 */ /* 0x010fe200078e00ff */
[----:B------:R-:W-:Y:S02]  /*1b450*/  MOV R2, 0x1b470 ;  /* 0x0001b47000027802 */ /* 0x000fe40000000f00 */
[----:B------:R-:W-:Y:S05]  /*1b460*/  CALL.REL.NOINC `($__internal_5_$__cuda_sm70_shflsync_idx_p) ;  /* 0x0000066000007944 */ /* 0x000fea0003c00000 */
[----:B------:R-:W-:Y:S01]  /*1b470*/  MOV R9, R58 ;  /* 0x0000003a00097202 */ /* 0x000fe20000000f00 */
[----:B------:R-:W-:Y:S05]  /*1b480*/  BRA `(.L_x_466) ;  /* 0xffffc5a000007947 */ /* 0x000fea000383ffff */
.L_x_394:
[----:B------:R-:W-:Y:S01]  /*1b490*/  IMAD.MOV.U32 R56, RZ, RZ, R46 ;  /* 0x000000ffff387224 */ /* 0x000fe200078e002e */
[----:B------:R-:W-:Y:S01]  /*1b4a0*/  MOV R47, 0x1 ;  /* 0x00000001002f7802 */ /* 0x000fe20000000f00 */
[----:B----4-:R-:W-:Y:S01]  /*1b4b0*/  IMAD.MOV.U32 R3, RZ, RZ, 0x1f ;  /* 0x0000001fff037424 */ /* 0x010fe200078e00ff */
[----:B------:R-:W-:Y:S02]  /*1b4c0*/  MOV R2, 0x1b4e0 ;  /* 0x0001b4e000027802 */ /* 0x000fe40000000f00 */
[----:B-12---:R-:W-:Y:S05]  /*1b4d0*/  CALL.REL.NOINC `($__internal_5_$__cuda_sm70_shflsync_idx_p) ;  /* 0x000005f000007944 */ /* 0x006fea0003c00000 */
[----:B------:R-:W-:Y:S01]  /*1b4e0*/  MOV R8, R58 ;  /* 0x0000003a00087202 */ /* 0x000fe20000000f00 */
[----:B------:R-:W-:Y:S05]  /*1b4f0*/  BRA `(.L_x_467) ;  /* 0xffffc55000007947 */ /* 0x000fea000383ffff */
.L_x_395:
[----:B------:R-:W-:Y:S02]  /*1b500*/  MOV R2, 0x1 ;  /* 0x0000000100027802 */ /* 0x000fe40000000f00 */
[----:B------:R-:W-:-:S02]  /*1b510*/  MOV R3, 0x1b530 ;  /* 0x0001b53000037802 */ /* 0x000fc40000000f00 */
[----:B-123--:R-:W-:Y:S05]  /*1b520*/  CALL.REL.NOINC `($__internal_6_$__cuda_sm70_shflsync_up_p) ;  /* 0x000005f000007944 */ /* 0x00efea0003c00000 */
[----:B------:R-:W-:Y:S05]  /*1b530*/  BRA `(.L_x_468) ;  /* 0xffffc64000007947 */ /* 0x000fea000383ffff */
.L_x_396:
[----:B------:R-:W-:Y:S02]  /*1b540*/  MOV R2, 0x2 ;  /* 0x0000000200027802 */ /* 0x000fe40000000f00 */
[----:B------:R-:W-:-:S02]  /*1b550*/  MOV R3, 0x1b570 ;  /* 0x0001b57000037802 */ /* 0x000fc40000000f00 */
[----:B-12---:R-:W-:Y:S05]  /*1b560*/  CALL.REL.NOINC `($__internal_6_$__cuda_sm70_shflsync_up_p) ;  /* 0x000005b000007944 */ /* 0x006fea0003c00000 */
        /* <DEDUP_REMOVED lines=24> */
.L_x_400:
[----:B------:R-:W-:Y:S02]  /*1b6f0*/  MOV R2, 0x1 ;  /* 0x0000000100027802 */ /* 0x000fe40000000f00 */
[----:B------:R-:W-:Y:S02]  /*1b700*/  MOV R3, 0x1b720 ;  /* 0x0001b72000037802 */ /* 0x000fe40000000f00 */
[----:B------:R-:W-:Y:S05]  /*1b710*/  CALL.REL.NOINC `($__internal_6_$__cuda_sm70_shflsync_up_p) ;  /* 0x0000040000007944 */ /* 0x000fea0003c00000 */
[----:B------:R-:W-:Y:S01]  /*1b720*/  MOV R2, R4 ;  /* 0x0000000400027202 */ /* 0x000fe20000000f00 */
[----:B------:R-:W-:Y:S05]  /*1b730*/  BRA `(.L_x_470) ;  /* 0xffffc6a000007947 */ /* 0x000fea000383ffff */
.L_x_401:
        /* <DEDUP_REMOVED lines=27> */
.L_x_403:
[----:B------:R-:W-:Y:S02]  /*1b8f0*/  SEL R0, RZ, 0x1, P0 ;  /* 0x00000001ff007807 */ /* 0x000fe40000000000 */
[----:B------:R-:W-:Y:S02]  /*1b900*/  MOV R2, 0x1b920 ;  /* 0x0001b92000027802 */ /* 0x000fe40000000f00 */
[----:B---3--:R-:W-:Y:S05]  /*1b910*/  CALL.REL.NOINC `($__internal_7_$__cuda_sm70_votesync_ballot) ;  /* 0x0000027000007944 */ /* 0x008fea0003c00000 */
[----:B------:R-:W-:Y:S05]  /*1b920*/  BRA `(.L_x_472) ;  /* 0xffffc64000007947 */ /* 0x000fea000383ffff */
.L_x_404:
[----:B------:R-:W-:Y:S01]  /*1b930*/  IMAD.MOV.U32 R56, RZ, RZ, R6 ;  /* 0x000000ffff387224 */ /* 0x000fe200078e0006 */
[----:B--2---:R-:W-:Y:S01]  /*1b940*/  MOV R47, R10 ;  /* 0x0000000a002f7202 */ /* 0x004fe20000000f00 */
[----:B------:R-:W-:Y:S01]  /*1b950*/  IMAD.MOV.U32 R3, RZ, RZ, 0x1f ;  /* 0x0000001fff037424 */ /* 0x000fe200078e00ff */
[----:B------:R-:W-:Y:S02]  /*1b960*/  MOV R2, 0x1b980 ;  /* 0x0001b98000027802 */ /* 0x000fe40000000f00 */
[----:B-1-3--:R-:W-:Y:S05]  /*1b970*/  CALL.REL.NOINC `($__internal_5_$__cuda_sm70_shflsync_idx_p) ;  /* 0x0000015000007944 */ /* 0x00afea0003c00000 */
[----:B------:R-:W-:Y:S01]  /*1b980*/  IMAD.MOV.U32 R8, RZ, RZ, R58 ;  /* 0x000000ffff087224 */ /* 0x000fe200078e003a */
[----:B------:R-:W-:Y:S01]  /*1b990*/  MOV R47, R10 ;  /* 0x0000000a002f7202 */ /* 0x000fe20000000f00 */
[----:B------:R-:W-:Y:S01]  /*1b9a0*/  IMAD.MOV.U32 R56, RZ, RZ, R7 ;  /* 0x000000ffff387224 */ /* 0x000fe200078e0007 */
[----:B------:R-:W-:Y:S02]  /*1b9b0*/  MOV R3, 0x1f ;  /* 0x0000001f00037802 */ /* 0x000fe40000000f00 */
[----:B------:R-:W-:-:S02]  /*1b9c0*/  MOV R2, 0x1b9e0 ;  /* 0x0001b9e000027802 */ /* 0x000fc40000000f00 */
[----:B------:R-:W-:Y:S05]  /*1b9d0*/  CALL.REL.NOINC `($__internal_5_$__cuda_sm70_shflsync_idx_p) ;  /* 0x000000f000007944 */ /* 0x000fea0003c00000 */
[----:B------:R-:W-:Y:S01]  /*1b9e0*/  MOV R7, R58 ;  /* 0x0000003a00077202 */ /* 0x000fe20000000f00 */
[----:B------:R-:W-:Y:S05]  /*1b9f0*/  BRA `(.L_x_473) ;  /* 0xffffc5b000007947 */ /* 0x000fea000383ffff */
.L_x_407:
[----:B------:R-:W-:Y:S01]  /*1ba00*/  IMAD.MOV.U32 R56, RZ, RZ, R4 ;  /* 0x000000ffff387224 */ /* 0x000fe200078e0004 */
[----:B------:R-:W-:Y:S01]  /*1ba10*/  MOV R47, R0 ;  /* 0x00000000002f7202 */ /* 0x000fe20000000f00 */
[----:B------:R-:W-:Y:S01]  /*1ba20*/  IMAD.MOV.U32 R3, RZ, RZ, 0x1f ;  /* 0x0000001fff037424 */ /* 0x000fe200078e00ff */
[----:B------:R-:W-:-:S02]  /*1ba30*/  MOV R2, 0x1ba50 ;  /* 0x0001ba5000027802 */ /* 0x000fc40000000f00 */
[----:B--234-:R-:W-:Y:S05]  /*1ba40*/  CALL.REL.NOINC `($__internal_5_$__cuda_sm70_shflsync_idx_p) ;  /* 0x0000008000007944 */ /* 0x01cfea0003c00000 */
[----:B------:R-:W-:Y:S01]  /*1ba50*/  MOV R12, R58 ;  /* 0x0000003a000c7202 */ /* 0x000fe20000000f00 */
[----:B------:R-:W-:Y:S05]  /*1ba60*/  BRA `(.L_x_406) ;  /* 0xffffc5a000007947 */ /* 0x000fea000383ffff */
        .weak           $__internal_4_$__cuda_sm70_shflsync_bfly_p
        .type           $__internal_4_$__cuda_sm70_shflsync_bfly_p,@function
        .size           $__internal_4_$__cuda_sm70_shflsync_bfly_p,($__internal_5_$__cuda_sm70_shflsync_idx_p - $__internal_4_$__cuda_sm70_shflsync_bfly_p)
$__internal_4_$__cuda_sm70_shflsync_bfly_p:
[----:B------:R-:W-:Y:S02]  /*1ba70*/  MOV R8, 0xffffffff ;  /* 0xffffffff00087802 */ /* 0x000fe40000000f00 */
[----:B------:R-:W-:-:S02]  /*1ba80*/  MOV R3, 0x1f ;  /* 0x0000001f00037802 */ /* 0x000fc40000000f00 */
[----:B------:R-:W-:Y:S04]  /*1ba90*/  WARPSYNC R8 ;  /* 0x0000000800007348 */ /* 0x000fe80003800000 */
[----:B------:R1:W2:Y:S02]  /*1baa0*/  SHFL.BFLY PT, R0, R4, R0, R3 ;  /* 0x0c00000004007389 */ /* 0x0002a400000e0003 */
[----:B-1----:R-:W-:-:S04]  /*1bab0*/  MOV R3, 0x0 ;  /* 0x0000000000037802 */ /* 0x002fc80000000f00 */
[----:B--2---:R-:W-:Y:S05]  /*1bac0*/  RET.REL.NODEC R2 `(_ZN7cutlass13device_kernelIN5flash19enable_sm80_to_sm89INS1_16FlashAttnFwdSm80INS1_25CollectiveMainloopFwdSm80ILi4ELi1ELb0EN4cute5tupleIJNS5_1CILi128EEENS7_ILi80EEENS7_ILi64EEEEEELi64ENS_6half_tEfNS_4arch4Sm80ELb0ELb0ELb1ELb1ELb1ELb1ELb1ELb1EEENS1_21CollectiveEpilogueFwdINS6_IJS8_SA_S9_EEENS6_IJNS7_ILi1EEESI_SI_EEESC_SE_Li128ELb1ELb1ELb1ELb0EEENS1_36VarlenDynamicPersistentTileSchedulerILi128ELi80ELi128ELi128ELb1ELb1ELb0ELb0ELb1ELb1EEEEEEEEEvNT_6ParamsE) ;  /* 0xfffe453002007950 */ /* 0x004fea0003c3ffff */
        .weak           $__internal_5_$__cuda_sm70_shflsync_idx_p
        .type           $__internal_5_$__cuda_sm70_shflsync_idx_p,@function
        .size           $__internal_5_$__cuda_sm70_shflsync_idx_p,($__internal_6_$__cuda_sm70_shflsync_up_p - $__internal_5_$__cuda_sm70_shflsync_idx_p)
$__internal_5_$__cuda_sm70_shflsync_idx_p:
[----:B------:R-:W-:-:S04]  /*1bad0*/  MOV R58, 0xffffffff ;  /* 0xffffffff003a7802 */ /* 0x000fc80000000f00 */
[----:B------:R-:W-:Y:S04]  /*1bae0*/  WARPSYNC R58 ;  /* 0x0000003a00007348 */ /* 0x000fe80003800000 */
[----:B------:R1:W2:Y:S02]  /*1baf0*/  SHFL.IDX PT, R58, R56, R47, R3 ;  /* 0x0000002f383a7389 */ /* 0x0002a400000e0003 */
[----:B-1----:R-:W-:-:S04]  /*1bb00*/  MOV R3, 0x0 ;  /* 0x0000000000037802 */ /* 0x002fc80000000f00 */
[----:B--2---:R-:W-:Y:S05]  /*1bb10*/  RET.REL.NODEC R2 `(_ZN7cutlass13device_kernelIN5flash19enable_sm80_to_sm89INS1_16FlashAttnFwdSm80INS1_25CollectiveMainloopFwdSm80ILi4ELi1ELb0EN4cute5tupleIJNS5_1CILi128EEENS7_ILi80EEENS7_ILi64EEEEEELi64ENS_6half_tEfNS_4arch4Sm80ELb0ELb0ELb1ELb1ELb1ELb1ELb1ELb1EEENS1_21CollectiveEpilogueFwdINS6_IJS8_SA_S9_EEENS6_IJNS7_ILi1EEESI_SI_EEESC_SE_Li128ELb1ELb1ELb1ELb0EEENS1_36VarlenDynamicPersistentTileSchedulerILi128ELi80ELi128ELi128ELb1ELb1ELb0ELb0ELb1ELb1EEEEEEEEEvNT_6ParamsE) ;  /* 0xfffe44e002007950 */ /* 0x004fea0003c3ffff */
        .weak           $__internal_6_$__cuda_sm70_shflsync_up_p
        .type           $__internal_6_$__cuda_sm70_shflsync_up_p,@function
        .size           $__internal_6_$__cuda_sm70_shflsync_up_p,($__internal_7_$__cuda_sm70_votesync_ballot - $__internal_6_$__cuda_sm70_shflsync_up_p)
$__internal_6_$__cuda_sm70_shflsync_up_p:
[----:B------:R-:W-:Y:S02]  /*1bb20*/  IMAD.MOV.U32 R4, RZ, RZ, RZ ;  /* 0x000000ffff047224 */ /* 0x000fe400078e00ff */
[----:B------:R-:W-:-:S04]  /*1bb30*/  IMAD.MOV.U32 R10, RZ, RZ, -0x1 ;  /* 0xffffffffff0a7424 */ /* 0x000fc800078e00ff */
[----:B------:R-:W-:Y:S04]  /*1bb40*/  WARPSYNC R10 ;  /* 0x0000000a00007348 */ /* 0x000fe80003800000 */
[----:B------:R1:W2:Y:S02]  /*1bb50*/  SHFL.UP PT, R4, R0, R2, R4 ;  /* 0x0400000200047389 */ /* 0x0002a400000e0004 */
[----:B-1----:R-:W-:Y:S02]  /*1bb60*/  MOV R2, R3 ;  /* 0x0000000300027202 */ /* 0x002fe40000000f00 */
[----:B------:R-:W-:-:S04]  /*1bb70*/  MOV R3, 0x0 ;  /* 0x0000000000037802 */ /* 0x000fc80000000f00 */
[----:B--2---:R-:W-:Y:S05]  /*1bb80*/  RET.REL.NODEC R2 `(_ZN7cutlass13device_kernelIN5flash19enable_sm80_to_sm89INS1_16FlashAttnFwdSm80INS1_25CollectiveMainloopFwdSm80ILi4ELi1ELb0EN4cute5tupleIJNS5_1CILi128EEENS7_ILi80EEENS7_ILi64EEEEEELi64ENS_6half_tEfNS_4arch4Sm80ELb0ELb0ELb1ELb1ELb1ELb1ELb1ELb1EEENS1_21CollectiveEpilogueFwdINS6_IJS8_SA_S9_EEENS6_IJNS7_ILi1EEESI_SI_EEESC_SE_Li128ELb1ELb1ELb1ELb0EEENS1_36VarlenDynamicPersistentTileSchedulerILi128ELi80ELi128ELi128ELb1ELb1ELb0ELb0ELb1ELb1EEEEEEEEEvNT_6ParamsE) ;  /* 0xfffe447002007950 */ /* 0x004fea0003c3ffff */
        .weak           $__internal_7_$__cuda_sm70_votesync_ballot
        .type           $__internal_7_$__cuda_sm70_votesync_ballot,@function
        .size           $__internal_7_$__cuda_sm70_votesync_ballot,(.L_x_1915 - $__internal_7_$__cuda_sm70_votesync_ballot)
$__internal_7_$__cuda_sm70_votesync_ballot:
[----:B------:R-:W-:Y:S01]  /*1bb90*/  ISETP.NE.U32.AND P0, PT, R0, 0x1, PT ;  /* 0x000000010000780c */ /* 0x000fe20003f05070 */
[----:B------:R-:W-:-:S04]  /*1bba0*/  IMAD.MOV.U32 R3, RZ, RZ, -0x1 ;  /* 0xffffffffff037424 */ /* 0x000fc800078e00ff */
[----:B------:R-:W-:Y:S08]  /*1bbb0*/  WARPSYNC R3 ;  /* 0x0000000300007348 */ /* 0x000ff00003800000 */
[----:B------:R-:W-:-:S04]  /*1bbc0*/  VOTE.ANY R0, PT, !P0 ;  /* 0x0000000000007806 */ /* 0x000fc800040e0100 */
[----:B------:R-:W-:Y:S01]  /*1bbd0*/  LOP3.LUT R0, R0, R3, RZ, 0xc0, !PT ;  /* 0x0000000300007212 */ /* 0x000fe200078ec0ff */
[----:B------:R-:W-:-:S04]  /*1bbe0*/  IMAD.MOV.U32 R3, RZ, RZ, 0x0 ;  /* 0x00000000ff037424 */ /* 0x000fc800078e00ff */
[----:B------:R-:W-:Y:S05]  /*1bbf0*/  RET.REL.NODEC R2 `(_ZN7cutlass13device_kernelIN5flash19enable_sm80_to_sm89INS1_16FlashAttnFwdSm80INS1_25CollectiveMainloopFwdSm80ILi4ELi1ELb0EN4cute5tupleIJNS5_1CILi128EEENS7_ILi80EEENS7_ILi64EEEEEELi64ENS_6half_tEfNS_4arch4Sm80ELb0ELb0ELb1ELb1ELb1ELb1ELb1ELb1EEENS1_21CollectiveEpilogueFwdINS6_IJS8_SA_S9_EEENS6_IJNS7_ILi1EEESI_SI_EEESC_SE_Li128ELb1ELb1ELb1ELb0EEENS1_36VarlenDynamicPersistentTileSchedulerILi128ELi80ELi128ELi128ELb1ELb1ELb0ELb0ELb1ELb1EEEEEEEEEvNT_6ParamsE) ;  /* 0xfffe440002007950 */ /* 0x000fea0003c3ffff */
.L_x_474:
        /* <DEDUP_REMOVED lines=16> */
.L_x_1915:


//--------------------- .text._ZN7cutlass13device_kernelIN5flash19enable_sm80_to_sm89INS1_16FlashAttnFwdSm80INS1_25CollectiveMainloopFwdSm80ILi4ELi1ELb0EN4cute5tupleIJNS5_1CILi128EEENS7_ILi96EEENS7_ILi64EEEEEELi64ENS_6half_tEfNS_4arch4Sm80ELb0ELb1ELb1ELb0ELb1ELb0ELb1ELb1EEENS1_21CollectiveEpilogueFwdINS6_IJS8_SA_S9_EEENS6_IJNS7_ILi1EEESI_SI_EEESC_SE_Li128ELb0ELb1ELb1ELb0EEENS1_19SingleTileSchedulerILb0ELb1ELb1ELi128EEEEEEEEEvNT_6ParamsE --------------------------
	.section	.text._ZN7cutlass13device_kernelIN5flash19enable_sm80_to_sm89INS1_16FlashAttnFwdSm80INS1_25CollectiveMainloopFwdSm80ILi4ELi1ELb0EN4cute5tupleIJNS5_1CILi128EEENS7_ILi96EEENS7_ILi64EEEEEELi64ENS_6half_tEfNS_4arch4Sm80ELb0ELb1ELb1ELb0ELb1ELb0ELb1ELb1EEENS1_21CollectiveEpilogueFwdINS6_IJS8_SA_S9_EEENS6_IJNS7_ILi1EEESI_SI_EEESC_SE_Li128ELb0ELb1ELb1ELb0EEENS1_19SingleTileSchedulerILb0ELb1ELb1ELi128EEEEEEEEEvNT_6ParamsE,"ax",@progbits
	.sectioninfo	@"SHI_REGISTERS=255"
	.align	128
.text._ZN7cutlass13device_kernelIN5flash19enable_sm80_to_sm89INS1_16FlashAttnFwdSm80INS1_25CollectiveMainloopFwdSm80ILi4ELi1ELb0EN4cute5tupleIJNS5_1CILi128EEENS7_ILi96EEENS7_ILi64EEEEEELi64ENS_6half_tEfNS_4arch4Sm80ELb0ELb1ELb1ELb0ELb1ELb0ELb1ELb1EEENS1_21CollectiveEpilogueFwdINS6_IJS8_SA_S9_EEENS6_IJNS7_ILi1EEESI_SI_EEESC_SE_Li128ELb0ELb1ELb1ELb0EEENS1_19SingleTileSchedulerILb0ELb1ELb1ELi128EEEEEEEEEvNT_6ParamsE:
        .type           _ZN7cutlass13device_kernelIN5flash19enable_sm80_to_sm89INS1_16FlashAttnFwdSm80INS1_25CollectiveMainloopFwdSm80ILi4ELi1ELb0EN4cute5tupleIJNS5_1CILi128EEENS7_ILi96EEENS7_ILi64EEEEEELi64ENS_6half_tEfNS_4arch4Sm80ELb0ELb1ELb1ELb0ELb1ELb0ELb1ELb1EEENS1_21CollectiveEpilogueFwdINS6_IJS8_SA_S9_EEENS6_IJNS7_ILi1EEESI_SI_EEESC_SE_Li128ELb0ELb1ELb1ELb0EEENS1_19SingleTileSchedulerILb0ELb1ELb1ELi128EEEEEEEEEvNT_6ParamsE,@function
        .size           _ZN7cutlass13device_kernelIN5flash19enable_sm80_to_sm89INS1_16FlashAttnFwdSm80INS1_25CollectiveMainloopFwdSm80ILi4ELi1ELb0EN4cute5tupleIJNS5_1CILi128EEENS7_ILi96EEENS7_ILi64EEEEEELi64ENS_6half_tEfNS_4arch4Sm80ELb0ELb1ELb1ELb0ELb1ELb0ELb1ELb1EEENS1_21CollectiveEpilogueFwdINS6_IJS8_SA_S9_EEENS6_IJNS7_ILi1EEESI_SI_EEESC_SE_Li128ELb0ELb1ELb1ELb0EEENS1_19SingleTileSchedulerILb0ELb1ELb1ELi128EEEEEEEEEvNT_6ParamsE,(.L_x_1920 - _ZN7cutlass13device_kernelIN5flash19enable_sm80_to_sm89INS1_16FlashAttnFwdSm80INS1_25CollectiveMainloopFwdSm80ILi4ELi1ELb0EN4cute5tupleIJNS5_1CILi128EEENS7_ILi96EEENS7_ILi64EEEEEELi64ENS_6half_tEfNS_4arch4Sm80ELb0ELb1ELb1ELb0ELb1ELb0ELb1ELb1EEENS1_21CollectiveEpilogueFwdINS6_IJS8_SA_S9_EEENS6_IJNS7_ILi1EEESI_SI_EEESC_SE_Li128ELb0ELb1ELb1ELb0EEENS1_19SingleTileSchedulerILb0ELb1ELb1ELi128EEEEEEEEEvNT_6ParamsE)
        .other          _ZN7cutlass13device_kernelIN5flash19enable_sm80_to_sm89INS1_16FlashAttnFwdSm80INS1_25CollectiveMainloopFwdSm80ILi4ELi1ELb0EN4cute5tupleIJNS5_1CILi128EEENS7_ILi96EEENS7_ILi64EEEEEELi64ENS_6half_tEfNS_4arch4Sm80ELb0ELb1ELb1ELb0ELb1ELb0ELb1ELb1EEENS1_21CollectiveEpilogueFwdINS6_IJS8_SA_S9_EEENS6_IJNS7_ILi1EEESI_SI_EEESC_SE_Li128ELb0ELb1ELb1ELb0EEENS1_19SingleTileSchedulerILb0ELb1ELb1ELi128EEEEEEEEEvNT_6ParamsE,@"STO_CUDA_ENTRY STV_DEFAULT"
_ZN7cutlass13device_kernelIN5flash19enable_sm80_to_sm89INS1_16FlashAttnFwdSm80INS1_25CollectiveMainloopFwdSm80ILi4ELi1ELb0EN4cute5tupleIJNS5_1CILi128EEENS7_ILi96EEENS7_ILi64EEEEEELi64ENS_6half_tEfNS_4arch4Sm80ELb0ELb1ELb1ELb0ELb1ELb0ELb1ELb1EEENS1_21CollectiveEpilogueFwdINS6_IJS8_SA_S9_EEENS6_IJNS7_ILi1EEESI_SI_EEESC_SE_Li128ELb0ELb1ELb1ELb0EEENS1_19SingleTileSchedulerILb0ELb1ELb1ELi128EEEEEEEEEvNT_6ParamsE:
        /* <DEDUP_REMOVED lines=18> */
.L_x_475:
[----:B------:R-:W-:Y:S02]  /*0120*/  ULDC.64 UR4, c[0x0][0x550] ;  /* 0x0001540000047ab9 */ /* 0x000fe40000000a00 */
[----:B------:R-:W-:Y:S02]  /*0130*/  UISETP.NE.AND UP0, UPT, UR4, 0x1, UPT ;  /* 0x000000010400788c */ /* 0x000fe4000bf05270 */
[----:B------:R-:W-:-:S02]  /*0140*/  UIMAD.WIDE.U32 UR10, UR7, UR5, URZ ;  /* 0x00000005070a72a5 */ /* 0x000fc4000f8e003f */
[----:B------:R-:W-:Y:S02]  /*0150*/  ULDC UR4, c[0x0][0x558] ;  /* 0x0001560000047ab9 */ /* 0x000fe40000000800 */
[----:B------:R-:W-:-:S05]  /*0160*/  UMOV UR9, UR7 ;  /* 0x0000000700097c82 */ /* 0x000fca0008000000 */
[----:B------:R-:W-:-:S03]  /*0170*/  @UP0 USHF.R.U32.HI UR9, URZ, UR4, UR11 ;  /* 0x000000043f090299 */ /* 0x000fc6000801160b */
.L_x_476:
[----:B------:R-:W-:Y:S01]  /*0180*/  ISETP.LE.AND P0, PT, RZ, UR6, PT ;  /* 0x00000006ff007c0c */ /* 0x000fe2000bf03270 */
[----:B------:R-:W-:Y:S02]  /*0190*/  UIADD3 UR5, -UR9, URZ, URZ ;  /* 0x0000003f09057290 */ /* 0x000fe4000fffe13f */
[----:B------:R-:W-:Y:S02]  /*01a0*/  ULDC UR4, c[0x0][0x550] ;  /* 0x0001540000047ab9 */ /* 0x000fe40000000800 */
[----:B------:R-:W-:-:S08]  /*01b0*/  UIMAD UR7, UR5, UR4, UR7 ;  /* 0x00000004050772a4 */ /* 0x000fd0000f8e0207 */
[----:B------:R-:W-:Y:S05]  /*01c0*/  @!P0 EXIT ;  /* 0x000000000000894d */ /* 0x000fea0003800000 */
[----:B------:R-:W-:Y:S01]  /*01d0*/  ULDC.64 UR4, c[0x0][0x370] ;  /* 0x0000dc0000047ab9 */ /* 0x000fe20000000a00 */
[----:B------:R-:W-:Y:S01]  /*01e0*/  IMAD.MOV.U32 R231, RZ, RZ, RZ ;  /* 0x000000ffffe77224 */ /* 0x000fe200078e00ff */
[----:B------:R-:W-:Y:S02]  /*01f0*/  UISETP.NE.U32.AND UP0, UPT, URZ, UR4, UPT ;  /* 0x000000043f00728c */ /* 0x000fe4000bf05070 */
[----:B------:R-:W-:Y:S02]  /*0200*/  ULDC.64 UR10, c[0x0][0x370] ;  /* 0x0000dc00000a7ab9 */ /* 0x000fe40000000a00 */
[----:B------:R-:W-:Y:S02]  /*0210*/  UISETP.NE.AND.EX UP0, UPT, URZ, UR5, UPT, UP0 ;  /* 0x000000053f00728c */ /* 0x000fe4000bf05300 */
[----:B------:R-:W-:-:S04]  /*0220*/  ULDC.64 UR16, c[0x0][0x118] ;  /* 0x0000460000107ab9 */ /* 0x000fc80000000a00 */
[----:B------:R-:W-:-:S05]  /*0230*/  PLOP3.LUT P0, PT, PT, PT, UP0, 0x80, 0x0 ;  /* 0x000000000000781c */ /* 0x000fca0003f0f008 */
[----:B------:R-:W-:Y:S02]  /*0240*/  @UP0 UMOV UR4, 0x4 ;  /* 0x0000000400040882 */ /* 0x000fe40000000000 */
[----:B------:R-:W-:-:S06]  /*0250*/  @UP0 UIMAD.WIDE UR4, UR6, UR4, UR10 ;  /* 0x00000004060402a5 */ /* 0x000fcc000f8e020a */
[----:B------:R-:W-:Y:S01]  /*0260*/  MOV R2, UR4 ;  /* 0x0000000400027c02 */ /* 0x000fe20008000f00 */
[----:B------:R-:W-:-:S05]  /*0270*/  IMAD.U32 R3, RZ, RZ, UR5 ;  /* 0x00000005ff037e24 */ /* 0x000fca000f8e00ff */
[----:B------:R-:W2:Y:S01]  /*0280*/  @P0 LDG.E R231, [R2.64] ;  /* 0x0000001002e70981 */ /* 0x000ea2000c1e1900 */
[----:B------:R-:W1:Y:S01]  /*0290*/  S2UR UR19, SR_CTAID.X ;  /* 0x00000000001379c3 */ /* 0x000e620000002500 */
[----:B------:R-:W-:Y:S02]  /*02a0*/  ULDC UR4, c[0x0][0x2c4] ;  /* 0x0000b10000047ab9 */ /* 0x000fe40000000800 */
[----:B------:R-:W-:Y:S02]  /*02b0*/  UISETP.NE.AND UP2, UPT, UR4, 0x1, UPT ;  /* 0x000000010400788c */ /* 0x000fe4000bf45270 */
[----:B------:R-:W-:Y:S02]  /*02c0*/  ULDC UR8, c[0x0][0x2ac] ;  /* 0x0000ab0000087ab9 */ /* 0x000fe40000000800 */
[----:B------:R-:W-:Y:S02]  /*02d0*/  ULDC.64 UR4, c[0x0][0x2c8] ;  /* 0x0000b20000047ab9 */ /* 0x000fe40000000a00 */
[----:B-1----:R-:W-:-:S05]  /*02e0*/  USHF.L.U32 UR19, UR19, 0x7, URZ ;  /* 0x0000000713137899 */ /* 0x002fca000800063f */
[----:B------:R-:W-:Y:S02]  /*02f0*/  @UP2 UIADD3 UR12, UR19, 0x7f, URZ ;  /* 0x0000007f130c2890 */ /* 0x000fe4000fffe03f */
[----:B------:R-:W-:Y:S02]  /*0300*/  UIADD3 UR10, UR19, 0x7f, URZ ;  /* 0x0000007f130a7890 */ /* 0x000fe4000fffe03f */
[----:B------:R-:W-:-:S03]  /*0310*/  UIMAD.WIDE.U32 UR12, UR12, UR4, URZ ;  /* 0x000000040c0c72a5 */ /* 0x000fc6000f8e003f */
[----:B------:R-:W-:Y:S02]  /*0320*/  ULDC UR4, c[0x0][0x1d0] ;  /* 0x0000740000047ab9 */ /* 0x000fe40000000800 */
[----:B------:R-:W-:Y:S02]  /*0330*/  UIMAD UR8, UR8, UR4, URZ ;  /* 0x00000004080872a4 */ /* 0x000fe4000f8e023f */
[----:B------:R-:W-:Y:S02]  /*0340*/  @UP2 UMOV UR11, UR13 ;  /* 0x0000000d000b2c82 */ /* 0x000fe40008000000 */
[----:B------:R-:W-:Y:S02]  /*0350*/  @UP2 USHF.R.U32.HI UR10, URZ, UR5, UR11 ;  /* 0x000000053f0a2299 */ /* 0x000fe4000801160b */
[----:B------:R-:W-:Y:S02]  /*0360*/  ULDC UR12, c[0x0][0x168] ;  /* 0x00005a00000c7ab9 */ /* 0x000fe40000000800 */
[----:B------:R-:W-:-:S02]  /*0370*/  UMOV UR11, 0x1 ;  /* 0x00000001000b7882 */ /* 0x000fc40000000000 */
[----:B------:R-:W-:Y:S02]  /*0380*/  ULDC.64 UR4, c[0x0][0x328] ;  /* 0x0000ca0000047ab9 */ /* 0x000fe40000000a00 */
[----:B------:R-:W-:Y:S02]  /*0390*/  UISETP.LE.AND UP1, UPT, UR11, UR5, UPT ;  /* 0x000000050b00728c */ /* 0x000fe4000bf23270 */
[----:B------:R-:W-:-:S04]  /*03a0*/  UIADD3 UR12, UR8, -UR12, UR11 ;  /* 0x8000000c080c7290 */ /* 0x000fc8000fffe00b */
[----:B------:R-:W-:Y:S01]  /*03b0*/  PLOP3.LUT P0, PT, PT, PT, UP1, 0x40, 0x0 ;  /* 0x000000000000781c */ /* 0x000fe20003f0e818 */
[----:B------:R-:W-:-:S04]  /*03c0*/  UIADD3 UR5, UR12, UR10, URZ ;  /* 0x0000000a0c057290 */ /* 0x000fc8000fffe03f */
[----:B------:R-:W-:Y:S01]  /*03d0*/  UIADD3 UR10, UR5, UR4, URZ ;  /* 0x00000004050a7290 */ /* 0x000fe2000fffe03f */
[----:B--2---:R1:W-:Y:S07]  /*03e0*/  STL [R1+0x34], R231 ;  /* 0x000034e701007387 */ /* 0x0043ee0000100800 */
[----:B------:R-:W-:Y:S05]  /*03f0*/  @P0 BRA `(.L_x_477) ;  /* 0x0000016000000947 */ /* 0x000fea0003800000 */
[----:B------:R-:W-:Y:S01]  /*0400*/  ISETP.LT.AND P0, PT, RZ, UR5, PT ;  /* 0x00000005ff007c0c */ /* 0x000fe2000bf01270 */
[----:B------:R-:W-:-:S12]  /*0410*/  UIADD3 UR12, UR5, -0x1, URZ ;  /* 0xffffffff050c7890 */ /* 0x000fd8000fffe03f */
[----:B------:R-:W-:Y:S05]  /*0420*/  @P0 BRA `(.L_x_478) ;  /* 0x0000009000000947 */ /* 0x000fea0003800000 */
[----:B------:R-:W-:Y:S02]  /*0430*/  ULDC UR4, c[0x0][0x32c] ;  /* 0x0000cb0000047ab9 */ /* 0x000fe40000000800 */
[----:B------:R-:W-:Y:S02]  /*0440*/  UISETP.NE.AND UP0, UPT, UR11, UR4, UPT ;  /* 0x000000040b00728c */ /* 0x000fe4000bf05270 */
[----:B------:R-:W-:-:S03]  /*0450*/  UIADD3 UR12, -UR5, URZ, URZ ;  /* 0x0000003f050c7290 */ /* 0x000fc6000fffe13f */
[----:B------:R-:W-:Y:S02]  /*0460*/  ULDC.64 UR4, c[0x0][0x330] ;  /* 0x0000cc0000047ab9 */ /* 0x000fe40000000a00 */
[----:B------:R-:W-:-:S07]  /*0470*/  UIMAD.WIDE.U32 UR14, UR12, UR4, URZ ;  /* 0x000000040c0e72a5 */ /* 0x000fce000f8e003f */
[----:B------:R-:W-:Y:S02]  /*0480*/  @UP0 UMOV UR11, UR15 ;  /* 0x0000000f000b0c82 */ /* 0x000fe40008000000 */
[----:B------:R-:W-:-:S04]  /*0490*/  @UP0 USHF.R.U32.HI UR12, URZ, UR5, UR11 ;  /* 0x000000053f0c0299 */ /* 0x000fc8000801160b */
[----:B------:R-:W-:Y:S01]  /*04a0*/  ULOP3.LUT UR12, URZ, UR12, URZ, 0x33, !UPT ;  /* 0x0000000c3f0c7292 */ /* 0x000fe2000f8e333f */
[----:B------:R-:W-:Y:S05]  /*04b0*/  BRA `(.L_x_479) ;  /* 0x0000006000007947 */ /* 0x000fea0003800000 */
.L_x_478:
[----:B------:R-:W-:Y:S02]  /*04c0*/  ULDC UR4, c[0x0][0x32c] ;  /* 0x0000cb0000047ab9 */ /* 0x000fe40000000800 */
[----:B------:R-:W-:-:S03]  /*04d0*/  UISETP.NE.AND UP0, UPT, UR11, UR4, UPT ;  /* 0x000000040b00728c */ /* 0x000fc6000bf05270 */
[----:B------:R-:W-:Y:S02]  /*04e0*/  ULDC.64 UR4, c[0x0][0x330] ;  /* 0x0000cc0000047ab9 */ /* 0x000fe40000000a00 */
[----:B------:R-:W-:-:S07]  /*04f0*/  UIMAD.WIDE.U32 UR14, UR12, UR4, URZ ;  /* 0x000000040c0e72a5 */ /* 0x000fce000f8e003f */
[----:B------:R-:W-:Y:S02]  /*0500*/  @UP0 UMOV UR11, UR15 ;  /* 0x0000000f000b0c82 */ /* 0x000fe40008000000 */
[----:B------:R-:W-:Y:S02]  /*0510*/  @UP0 USHF.R.U32.HI UR12, URZ, UR5, UR11 ;  /* 0x000000053f0c0299 */ /* 0x000fe4000801160b */
.L_x_479:
[----:B------:R-:W-:Y:S02]  /*0520*/  ULDC UR4, c[0x0][0x32c] ;  /* 0x0000cb0000047ab9 */ /* 0x000fe40000000800 */
[----:B------:R-:W-:-:S04]  /*0530*/  UIMAD UR4, UR12, UR4, UR4 ;  /* 0x000000040c0472a4 */ /* 0x000fc8000f8e0204 */
[----:B------:R-:W-:-:S04]  /*0540*/  UISETP.LT.AND UP0, UPT, UR10, UR4, UPT ;  /* 0x000000040a00728c */ /* 0x000fc8000bf01270 */
[----:B------:R-:W-:Y:S02]  /*0550*/  USEL UR10, UR10, UR4, UP0 ;  /* 0x000000040a0a7287 */ /* 0x000fe40008000000 */
.L_x_477:
[----:B------:R-:W-:Y:S01]  /*0560*/  UIADD3 UR11, UR8, 0x5f, URZ ;  /* 0x0000005f080b7890 */ /* 0x000fe2000fffe03f */
[----:B------:R-:W-:Y:S01]  /*0570*/  PLOP3.LUT P0, PT, PT, PT, UP1, 0x40, 0x0 ;  /* 0x000000000000781c */ /* 0x000fe20003f0e818 */
[----:B------:R-:W-:Y:S02]  /*0580*/  ULDC.64 UR4, c[0x0][0x2c8] ;  /* 0x0000b20000047ab9 */ /* 0x000fe40000000a00 */
[----:B------:R-:W-:Y:S02]  /*0590*/  UIMAD.WIDE.U32 UR12, UR19, UR4, URZ ;  /* 0x00000004130c72a5 */ /* 0x000fe4000f8e003f */
[----:B------:R-:W-:Y:S02]  /*05a0*/  UIMAD.WIDE UR14, UR11, 0x2aaaaaab, URZ ;  /* 0x2aaaaaab0b0e78a5 */ /* 0x000fe4000f8e023f */
[----:B------:R-:W-:Y:S02]  /*05b0*/  UIADD3 UR10, UR10, 0x5f, URZ ;  /* 0x0000005f0a0a7890 */ /* 0x000fe4000fffe03f */
[----:B------:R-:W-:-:S02]  /*05c0*/  UMOV UR4, UR19 ;  /* 0x0000001300047c82 */ /* 0x000fc40008000000 */
[----:B------:R-:W-:Y:S02]  /*05d0*/  UIMAD.WIDE UR10, UR10, 0x2aaaaaab, URZ ;  /* 0x2aaaaaab0a0a78a5 */ /* 0x000fe4000f8e023f */
[----:B------:R-:W-:Y:S02]  /*05e0*/  ULDC UR18, c[0x0][0x168] ;  /* 0x00005a0000127ab9 */ /* 0x000fe40000000800 */
[----:B------:R-:W-:Y:S02]  /*05f0*/  @UP2 USHF.R.U32.HI UR4, URZ, UR5, UR13 ;  /* 0x000000053f042299 */ /* 0x000fe4000801160d */
[----:B------:R-:W-:Y:S02]  /*0600*/  UIADD3 UR18, UR8, -UR18, URZ ;  /* 0x8000001208127290 */ /* 0x000fe4000fffe03f */
[----:B------:R-:W-:Y:S02]  /*0610*/  UMOV UR13, UR15 ;  /* 0x0000000f000d7c82 */ /* 0x000fe40008000000 */
[----:B------:R-:W-:-:S02]  /*0620*/  USHF.R.U32.HI UR12, URZ, 0x1f, UR13 ;  /* 0x0000001f3f0c7899 */ /* 0x000fc4000801160d */
[----:B------:R-:W-:Y:S02]  /*0630*/  USHF.R.U32.HI UR10, URZ, 0x1f, UR11 ;  /* 0x0000001f3f0a7899 */ /* 0x000fe4000801160b */
[----:B------:R-:W-:Y:S02]  /*0640*/  UIADD3 UR4, UR18, UR4, URZ ;  /* 0x0000000412047290 */ /* 0x000fe4000fffe03f */
[----:B------:R-:W-:Y:S02]  /*0650*/  ULDC UR5, c[0x0][0x324] ;  /* 0x0000c90000057ab9 */ /* 0x000fe40000000800 */
[----:B------:R-:W-:Y:S02]  /*0660*/  ULEA.HI.SX32 UR12, UR13, UR12, 0x1c ;  /* 0x0000000c0d0c7291 */ /* 0x000fe4000f8fe23f */
[----:B------:R-:W-:Y:S02]  /*0670*/  ULEA.HI.SX32 UR10, UR11, UR10, 0x1c ;  /* 0x0000000a0b0a7291 */ /* 0x000fe4000f8fe23f */
[----:B------:R-:W-:-:S02]  /*0680*/  UIADD3 UR5, UR4, -UR5, URZ ;  /* 0x8000000504057290 */ /* 0x000fc4000fffe03f */
[----:B------:R-:W-:-:S04]  /*0690*/  UISETP.LT.AND UP0, UPT, UR12, UR10, UPT ;  /* 0x0000000a0c00728c */ /* 0x000fc8000bf01270 */
[----:B------:R-:W-:Y:S01]  /*06a0*/  USEL UR10, UR12, UR10, UP0 ;  /* 0x0000000a0c0a7287 */ /* 0x000fe20008000000 */
[----:B------:R-:W-:Y:S01]  /*06b0*/  MOV R3, UR5 ;  /* 0x0000000500037c02 */ /* 0x000fe20008000f00 */
[----:B------:R-:W-:Y:S05]  /*06c0*/  @P0 BRA `(.L_x_480) ;  /* 0x0000010000000947 */ /* 0x000fea0003800000 */
[----:B------:R-:W-:-:S04]  /*06d0*/  MOV R0, UR4 ;  /* 0x0000000400007c02 */ /* 0x000fc80008000f00 */
[----:B------:R-:W-:-:S13]  /*06e0*/  ISETP.GT.AND P0, PT, R0, -0x1, PT ;  /* 0xffffffff0000780c */ /* 0x000fda0003f04270 */
[----:B------:R-:W-:Y:S05]  /*06f0*/  @P0 BRA `(.L_x_481) ;  /* 0x0000007000000947 */ /* 0x000fea0003800000 */
[----:B------:R-:W-:Y:S01]  /*0700*/  IMAD.MOV.U32 R2, RZ, RZ, c[0x0][0x32c] ;  /* 0x0000cb00ff027624 */ /* 0x000fe200078e00ff */
[----:B------:R-:W-:-:S04]  /*0710*/  LOP3.LUT R0, RZ, R0, RZ, 0x33, !PT ;  /* 0x00000000ff007212 */ /* 0x000fc800078e33ff */
[----:B------:R-:W-:-:S13]  /*0720*/  ISETP.NE.AND P0, PT, R2, 0x1, PT ;  /* 0x000000010200780c */ /* 0x000fda0003f05270 */
[----:B------:R-:W-:-:S05]  /*0730*/  @P0 IMAD.HI.U32 R2, R0, c[0x0][0x330], RZ ;  /* 0x0000cc0000020a27 */ /* 0x000fca00078e00ff */
[----:B------:R-:W-:-:S04]  /*0740*/  @P0 SHF.R.U32.HI R0, RZ, c[0x0][0x334], R2 ;  /* 0x0000cd00ff000a19 */ /* 0x000fc80000011602 */
[----:B------:R-:W-:Y:S01]  /*0750*/  LOP3.LUT R0, RZ, R0, RZ, 0x33, !PT ;  /* 0x00000000ff007212 */ /* 0x000fe200078e33ff */
[----:B------:R-:W-:Y:S05]  /*0760*/  BRA `(.L_x_482) ;  /* 0x0000004000007947 */ /* 0x000fea0003800000 */
.L_x_481:
[----:B------:R-:W-:-:S04]  /*0770*/  MOV R2, c[0x0][0x32c] ;  /* 0x0000cb0000027a02 */ /* 0x000fc80000000f00 */
[----:B------:R-:W-:-:S13]  /*0780*/  ISETP.NE.AND P0, PT, R2, 0x1, PT ;  /* 0x000000010200780c */ /* 0x000fda0003f05270 */
[----:B------:R-:W-:-:S05]  /*0790*/  @P0 IMAD.HI.U32 R2, R0, c[0x0][0x330], RZ ;  /* 0x0000cc0000020a27 */ /* 0x000fca00078e00ff */
[----:B------:R-:W-:-:S05]  /*07a0*/  @P0 SHF.R.U32.HI R0, RZ, c[0x0][0x334], R2 ;  /* 0x0000cd00ff000a19 */ /* 0x000fca0000011602 */
.L_x_482:
[----:B------:R-:W-:-:S05]  /*07b0*/  IMAD R0, R0, c[0x0][0x32c], RZ ;  /* 0x0000cb0000007a24 */ /* 0x000fca00078e02ff */
[----:B------:R-:W-:-:S05]  /*07c0*/  IMNMX R3, R3, R0, !PT ;  /* 0x0000000003037217 */ /* 0x000fca0007800200 */
.L_x_480:
[----:B------:R-:W-:Y:S01]  /*07d0*/  IMAD.HI R0, R3, 0x2aaaaaab, RZ ;  /* 0x2aaaaaab03007827 */ /* 0x000fe200078e02ff */
[----:B------:R-:W-:Y:S02]  /*07e0*/  USHF.R.U32.HI UR5, URZ, 0x10, UR7 ;  /* 0x000000103f057899 */ /* 0x000fe40008011607 */
[----:B------:R-:W-:Y:S02]  /*07f0*/  ULDC UR4, c[0x0][0x338] ;  /* 0x0000ce0000047ab9 */ /* 0x000fe40000000800 */
[----:B------:R-:W-:Y:S01]  /*0800*/  SHF.R.U32.HI R2, RZ, 0x1f, R0 ;  /* 0x0000001fff027819 */ /* 0x000fe20000011600 */
[----:B------:R-:W-:-:S03]  /*0810*/  UISETP.NE.AND UP0, UPT, UR5, URZ, UPT ;  /* 0x0000003f0500728c */ /* 0x000fc6000bf05270 */
[----:B------:R-:W-:Y:S01]  /*0820*/  LEA.HI.SX32 R0, R0, R2, 0x1c ;  /* 0x0000000200007211 */ /* 0x000fe200078fe2ff */
[----:B------:R-:W-:-:S03]  /*0830*/  USEL UR4, UR5, UR4, UP0 ;  /* 0x0000000405047287 */ /* 0x000fc60008000000 */
[----:B------:R-:W-:Y:S01]  /*0840*/  IMNMX R9, RZ, R0, !PT ;  /* 0x00000000ff097217 */ /* 0x000fe20007800200 */
[----:B------:R-:W-:-:S03]  /*0850*/  IMAD.MOV.U32 R0, RZ, RZ, RZ ;  /* 0x000000ffff007224 */ /* 0x000fc600078e00ff */
[----:B------:R-:W-:-:S13]  /*0860*/  ISETP.LT.AND P0, PT, R9, UR10, PT ;  /* 0x0000000a09007c0c */ /* 0x000fda000bf01270 */
[----:B------:R-:W-:Y:S05]  /*0870*/  @!P0 BRA `(.L_x_483) ;  /* 0x000001f000008947 */ /* 0x000fea0003800000 */
[----:B------:R-:W-:Y:S01]  /*0880*/  IMAD.U32 R5, RZ, RZ, UR4 ;  /* 0x00000004ff057e24 */ /* 0x000fe2000f8e00ff */
[----:B------:R-:W-:-:S04]  /*0890*/  UIADD3 UR5, UR4, -0x1, UR10 ;  /* 0xffffffff04057890 */ /* 0x000fc8000fffe00a */
[----:B------:R-:W-:Y:S02]  /*08a0*/  IABS R0, R5 ;  /* 0x0000000500007213 */ /* 0x000fe40000000000 */
[----:B------:R-:W-:-:S03]  /*08b0*/  IADD3 R8, -R9, UR5, RZ ;  /* 0x0000000509087c10 */ /* 0x000fc6000fffe1ff */
[----:B------:R-:W-:Y:S01]  /*08c0*/  IMAD.MOV.U32 R4, RZ, RZ, R0 ;  /* 0x000000ffff047224 */ /* 0x000fe200078e0000 */
[----:B------:R-:W-:-:S03]  /*08d0*/  IABS R7, R8 ;  /* 0x0000000800077213 */ /* 0x000fc60000000000 */
[----:B------:R-:W2:Y:S08]  /*08e0*/  I2F.RP R2, R4 ;  /* 0x0000000400027306 */ /* 0x000eb00000209400 */
[----:B--2---:R-:W2:Y:S02]  /*08f0*/  MUFU.RCP R2, R2 ;  /* 0x0000000200027308 */ /* 0x004ea40000001000 */
[----:B--2---:R-:W-:-:S06]  /*0900*/  IADD3 R2, R2, 0xffffffe, RZ ;  /* 0x0ffffffe02027810 */ /* 0x004fcc0007ffe0ff */
[----:B------:R-:W2:Y:S02]  /*0910*/  F2I.FTZ.U32.TRUNC.NTZ R3, R2 ;  /* 0x0000000200037305 */ /* 0x000ea4000021f000 */
[----:B--2---:R-:W-:-:S04]  /*0920*/  IMAD.MOV R0, RZ, RZ, -R3 ;  /* 0x000000ffff007224 */ /* 0x004fc800078e0a03 */
[----:B------:R-:W-:Y:S01]  /*0930*/  IMAD.MOV.U32 R2, RZ, RZ, R0 ;  /* 0x000000ffff027224 */ /* 0x000fe200078e0000 */
[----:B------:R-:W-:-:S03]  /*0940*/  IABS R0, R5 ;  /* 0x0000000500007213 */ /* 0x000fc60000000000 */
[----:B------:R-:W-:Y:S01]  /*0950*/  IMAD R5, R2, R4, RZ ;  /* 0x0000000402057224 */ /* 0x000fe200078e02ff */
[----:B------:R-:W-:Y:S01]  /*0960*/  MOV R2, RZ ;  /* 0x000000ff00027202 */ /* 0x000fe20000000f00 */
[----:B------:R-:W-:-:S04]  /*0970*/  IMAD.MOV R6, RZ, RZ, -R0 ;  /* 0x000000ffff067224 */ /* 0x000fc800078e0a00 */
[----:B------:R-:W-:-:S04]  /*0980*/  IMAD.HI.U32 R0, R3, R5, R2 ;  /* 0x0000000503007227 */ /* 0x000fc800078e0002 */
[----:B------:R-:W-:Y:S02]  /*0990*/  IMAD.MOV.U32 R2, RZ, RZ, R7 ;  /* 0x000000ffff027224 */ /* 0x000fe400078e0007 */
[----:B------:R-:W-:Y:S02]  /*09a0*/  IMAD.MOV.U32 R3, RZ, RZ, R6 ;  /* 0x000000ffff037224 */ /* 0x000fe400078e0006 */
[----:B------:R-:W-:-:S04]  /*09b0*/  IMAD.HI.U32 R0, R0, R2, RZ ;  /* 0x0000000200007227 */ /* 0x000fc800078e00ff */
[----:B------:R-:W-:-:S05]  /*09c0*/  IMAD R2, R0, R3, R2 ;  /* 0x0000000300027224 */ /* 0x000fca00078e0202 */
[----:B------:R-:W-:-:S13]  /*09d0*/  ISETP.GT.U32.AND P1, PT, R4, R2, PT ;  /* 0x000000020400720c */ /* 0x000fda0003f24070 */
[-C--:B------:R-:W-:Y:S02]  /*09e0*/  @!P1 IADD3 R2, R2, -R4.reuse, RZ ;  /* 0x8000000402029210 */ /* 0x080fe40007ffe0ff */
[----:B------:R-:W-:Y:S02]  /*09f0*/  @!P1 IADD3 R0, R0, 0x1, RZ ;  /* 0x0000000100009810 */ /* 0x000fe40007ffe0ff */
[----:B------:R-:W-:Y:S02]  /*0a00*/  ISETP.GE.U32.AND P2, PT, R2, R4, PT ;  /* 0x000000040200720c */ /* 0x000fe40003f46070 */
[----:B------:R-:W-:Y:S02]  /*0a10*/  LOP3.LUT R2, R8, UR4, RZ, 0x3c, !PT ;  /* 0x0000000408027c12 */ /* 0x000fe4000f8e3cff */
[----:B------:R-:W-:Y:S02]  /*0a20*/  ISETP.NE.AND P1, PT, RZ, UR4, PT ;  /* 0x00000004ff007c0c */ /* 0x000fe4000bf25270 */
[----:B------:R-:W-:-:S07]  /*0a30*/  ISETP.GE.AND P0, PT, R2, RZ, PT ;  /* 0x000000ff0200720c */ /* 0x000fce0003f06270 */
[----:B------:R-:W-:-:S06]  /*0a40*/  @P2 IADD3 R0, R0, 0x1, RZ ;  /* 0x0000000100002810 */ /* 0x000fcc0007ffe0ff */
[----:B------:R-:W-:Y:S01]  /*0a50*/  @!P0 IMAD.MOV R0, RZ, RZ, -R0 ;  /* 0x000000ffff008224 */ /* 0x000fe200078e0a00 */
[----:B------:R-:W-:Y:S02]  /*0a60*/  @!P1 LOP3.LUT R0, RZ, UR4, RZ, 0x33, !PT ;  /* 0x00000004ff009c12 */ /* 0x000fe4000f8e33ff */
.L_x_483:
[----:B------:R-:W-:Y:S01]  /*0a70*/  ULOP3.LUT UR7, UR7, 0xffff, URZ, 0xc0, !UPT ;  /* 0x0000ffff07077892 */ /* 0x000fe2000f8ec03f */
[----:B------:R-:W-:Y:S01]  /*0a80*/  PLOP3.LUT P4, PT, PT, PT, PT, 0x80, 0x0 ;  /* 0x000000000000781c */ /* 0x000fe20003f8f070 */
[----:B------:R-:W-:Y:S01]  /*0a90*/  CS2R R22, SRZ ;  /* 0x0000000000167805 */ /* 0x000fe2000001ff00 */
[----:B------:R-:W-:Y:S01]  /*0aa0*/  CS2R R20, SRZ ;  /* 0x0000000000147805 */ /* 0x000fe2000001ff00 */
[----:B------:R-:W-:Y:S01]  /*0ab0*/  CS2R R162, SRZ ;  /* 0x0000000000a27805 */ /* 0x000fe2000001ff00 */
[----:B------:R-:W-:Y:S01]  /*0ac0*/  CS2R R160, SRZ ;  /* 0x0000000000a07805 */ /* 0x000fe2000001ff00 */
[----:B------:R-:W-:Y:S01]  /*0ad0*/  IMAD R220, R0, UR7, R9 ;  /* 0x0000000700dc7c24 */ /* 0x000fe2000f8e0209 */
[----:B------:R-:W-:Y:S01]  /*0ae0*/  CS2R R166, SRZ ;  /* 0x0000000000a67805 */ /* 0x000fe2000001ff00 */
[----:B------:R-:W-:Y:S01]  /*0af0*/  CS2R R164, SRZ ;  /* 0x0000000000a47805 */ /* 0x000fe2000001ff00 */
[----:B------:R-:W-:Y:S01]  /*0b00*/  CS2R R158, SRZ ;  /* 0x00000000009e7805 */ /* 0x000fe2000001ff00 */
[----:B------:R-:W-:Y:S01]  /*0b10*/  IMAD.IADD R0, R220, 0x1, R0 ;  /* 0x00000001dc007824 */ /* 0x000fe200078e0200 */
[----:B------:R2:W-:Y:S01]  /*0b20*/  STL [R1+0x28], R220 ;  /* 0x000028dc01007387 */ /* 0x0005e20000100800 */
[----:B------:R-:W-:Y:S01]  /*0b30*/  CS2R R156, SRZ ;  /* 0x00000000009c7805 */ /* 0x000fe2000001ff00 */
[----:B------:R-:W-:Y:S01]  /*0b40*/  CS2R R154, SRZ ;  /* 0x00000000009a7805 */ /* 0x000fe2000001ff00 */
[----:B------:R-:W-:Y:S01]  /*0b50*/  CS2R R152, SRZ ;  /* 0x0000000000987805 */ /* 0x000fe2000001ff00 */
[----:B------:R-:W-:Y:S01]  /*0b60*/  IMNMX R229, R0, UR10, PT ;  /* 0x0000000a00e57c17 */ /* 0x000fe2000b800200 */
        /* <DEDUP_REMOVED lines=26> */
[----:B--2---:R-:W-:Y:S02]  /*0d10*/  ULDC.64 UR4, c[0x0][0x340] ;  /* 0x0000d00000047ab9 */ /* 0x004fe40000000a00 */
[----:B------:R-:W-:-:S02]  /*0d20*/  UISETP.NE.U32.AND UP0, UPT, URZ, UR4, UPT ;  /* 0x000000043f00728c */ /* 0x000fc4000bf05070 */
[----:B------:R-:W-:Y:S02]  /*0d30*/  ULDC.64 UR10, c[0x0][0x340] ;  /* 0x0000d000000a7ab9 */ /* 0x000fe40000000a00 */
[----:B------:R-:W-:-:S06]  /*0d40*/  UISETP.NE.AND.EX UP0, UPT, URZ, UR5, UPT, UP0 ;  /* 0x000000053f00728c */ /* 0x000fcc000bf05300 */
[----:B------:R-:W-:-:S05]  /*0d50*/  PLOP3.LUT P1, PT, PT, PT, UP0, 0x80, 0x0 ;  /* 0x000000000000781c */ /* 0x000fca0003f2f008 */
[----:B------:R-:W-:Y:S02]  /*0d60*/  @UP0 UMOV UR4, 0x4 ;  /* 0x0000000400040882 */ /* 0x000fe40000000000 */
[----:B------:R-:W-:-:S06]  /*0d70*/  @UP0 UIMAD.WIDE UR4, UR6, UR4, UR10 ;  /* 0x00000004060402a5 */ /* 0x000fcc000f8e020a */
[----:B------:R-:W-:Y:S02]  /*0d80*/  IMAD.U32 R2, RZ, RZ, UR4 ;  /* 0x00000004ff027e24 */ /* 0x000fe4000f8e00ff */
[----:B------:R-:W-:Y:S01]  /*0d90*/  IMAD.U32 R3, RZ, RZ, UR5 ;  /* 0x00000005ff037e24 */ /* 0x000fe2000f8e00ff */
[----:B------:R-:W-:Y:S01]  /*0da0*/  SHF.R.S32.HI R211, RZ, 0x1f, R212 ;  /* 0x0000001fffd37819 */ /* 0x000fe200000114d4 */
[----:B------:R-:W-:Y:S01]  /*0db0*/  USHF.R.S32.HI UR7, URZ, 0x1f, UR9 ;  /* 0x0000001f3f077899 */ /* 0x000fe20008011409 */
[----:B------:R-:W-:Y:S01]  /*0dc0*/  PLOP3.LUT P2, PT, PT, PT, UP2, 0x80, 0x0 ;  /* 0x000000000000781c */ /* 0x000fe20003f4f028 */
[----:B------:R-:W-:Y:S01]  /*0dd0*/  ULDC.64 UR4, c[0x0][0x1b8] ;  /* 0x00006e0000047ab9 */ /* 0x000fe20000000a00 */
[----:B------:R2:W3:Y:S01]  /*0de0*/  @P1 LDG.E R10, [R2.64] ;  /* 0x00000010020a1981 */ /* 0x0004e2000c1e1900 */
[----:B------:R-:W-:Y:S01]  /*0df0*/  UIMAD UR7, UR7, UR4, URZ ;  /* 0x00000004070772a4 */ /* 0x000fe2000f8e023f */
[----:B------:R-:W-:Y:S01]  /*0e00*/  PLOP3.LUT P0, PT, PT, PT, UP2, 0x80, 0x0 ;  /* 0x000000000000781c */ /* 0x000fe20003f0f028 */
[----:B------:R-:W-:Y:S01]  /*0e10*/  UIMAD.WIDE.U32 UR12, UR9, UR4, URZ ;  /* 0x00000004090c72a5 */ /* 0x000fe2000f8e003f */
[----:B------:R-:W-:Y:S01]  /*0e20*/  LEA.HI R13, R211, R212, RZ, 0x4 ;  /* 0x000000d4d30d7211 */ /* 0x000fe200078f20ff */
[----:B------:R-:W-:Y:S01]  /*0e30*/  UIMAD UR7, UR9, UR5, UR7 ;  /* 0x00000005090772a4 */ /* 0x000fe2000f8e0207 */
[----:B------:R-:W-:Y:S01]  /*0e40*/  BSSY B0, `(.L_x_485) ;  /* 0x000004c000007945 */ /* 0x000fe20003800000 */
[----:B------:R-:W-:-:S02]  /*0e50*/  USHF.R.S32.HI UR10, URZ, 0x1f, UR6 ;  /* 0x0000001f3f0a7899 */ /* 0x000fc40008011406 */
[----:B------:R-:W-:Y:S02]  /*0e60*/  ULDC.64 UR4, c[0x0][0x1c0] ;  /* 0x0000700000047ab9 */ /* 0x000fe40000000a00 */
[----:B------:R-:W-:Y:S02]  /*0e70*/  UIADD3 UR13, UR13, UR7, URZ ;  /* 0x000000070d0d7290 */ /* 0x000fe4000fffe03f */
[----:B------:R-:W-:Y:S02]  /*0e80*/  UIMAD UR10, UR10, UR4, URZ ;  /* 0x000000040a0a72a4 */ /* 0x000fe4000f8e023f */
[----:B------:R-:W-:Y:S02]  /*0e90*/  UIMAD.WIDE.U32 UR12, UR6, UR4, UR12 ;  /* 0x00000004060c72a5 */ /* 0x000fe4000f8e000c */
[----:B------:R-:W-:Y:S02]  /*0ea0*/  UIMAD UR5, UR6, UR5, UR10 ;  /* 0x00000005060572a4 */ /* 0x000fe4000f8e020a */
[----:B------:R-:W-:-:S02]  /*0eb0*/  ULDC UR4, c[0x0][0x2c4] ;  /* 0x0000b10000047ab9 */ /* 0x000fc40000000800 */
[----:B------:R-:W-:Y:S02]  /*0ec0*/  UIADD3 UR5, UR13, UR5, URZ ;  /* 0x000000050d057290 */ /* 0x000fe4000fffe03f */
[----:B------:R-:W-:Y:S01]  /*0ed0*/  ULDC UR7, c[0x0][0x168] ;  /* 0x00005a0000077ab9 */ /* 0x000fe20000000800 */
[----:B--2---:R-:W-:Y:S01]  /*0ee0*/  LEA.HI R2, R211, R212, RZ, 0x3 ;  /* 0x000000d4d3027211 */ /* 0x004fe200078f18ff */
[----:B------:R-:W-:Y:S01]  /*0ef0*/  IMAD.U32 R3, RZ, RZ, UR13 ;  /* 0x0000000dff037e24 */ /* 0x000fe2000f8e00ff */
[----:B------:R-:W-:Y:S01]  /*0f00*/  UIMAD UR7, UR4, UR7, URZ ;  /* 0x00000007040772a4 */ /* 0x000fe2000f8e023f */
[----:B------:R-:W-:Y:S01]  /*0f10*/  IMAD.U32 R3, RZ, RZ, UR5 ;  /* 0x00000005ff037e24 */ /* 0x000fe2000f8e00ff */
[----:B------:R-:W-:Y:S02]  /*0f20*/  LOP3.LUT R0, R2, 0xfffffff8, RZ, 0xc0, !PT ;  /* 0xfffffff802007812 */ /* 0x000fe400078ec0ff */
[----:B------:R-:W-:Y:S01]  /*0f30*/  SHF.R.S32.HI R18, RZ, 0x3, R2 ;  /* 0x00000003ff127819 */ /* 0x000fe20000011402 */
[----:B------:R-:W-:-:S02]  /*0f40*/  IMAD.U32 R2, RZ, RZ, UR12 ;  /* 0x0000000cff027e24 */ /* 0x000fc4000f8e00ff */
[----:B------:R-:W-:-:S04]  /*0f50*/  IMAD.IADD R6, R212, 0x1, -R0 ;  /* 0x00000001d4067824 */ /* 0x000fc800078e0a00 */
[C---:B------:R-:W-:Y:S02]  /*0f60*/  IMAD R230, R6.reuse, 0x10, R18 ;  /* 0x0000001006e67824 */ /* 0x040fe400078e0212 */
[----:B------:R-:W-:-:S03]  /*0f70*/  IMAD.SHL.U32 R6, R6, 0x8, RZ ;  /* 0x0000000806067824 */ /* 0x000fc600078e00ff */
[----:B------:R-:W-:Y:S01]  /*0f80*/  IADD3 R5, R230, UR19, RZ ;  /* 0x00000013e6057c10 */ /* 0x000fe2000fffe0ff */
[----:B------:R2:W-:Y:S04]  /*0f90*/  STL [R1+0x10], R230 ;  /* 0x000010e601007387 */ /* 0x0005e80000100800 */
[----:B------:R-:W-:-:S04]  /*0fa0*/  @P2 IMAD.HI.U32 R0, R5, c[0x0][0x2c8], RZ ;  /* 0x0000b20005002a27 */ /* 0x000fc800078e00ff */
[----:B------:R-:W-:Y:S01]  /*0fb0*/  IMAD.MOV.U32 R4, RZ, RZ, R5 ;  /* 0x000000ffff047224 */ /* 0x000fe200078e0005 */
[----:B------:R-:W-:Y:S02]  /*0fc0*/  @P0 SHF.R.U32.HI R4, RZ, c[0x0][0x2cc], R0 ;  /* 0x0000b300ff040a19 */ /* 0x000fe40000011600 */
[----:B------:R-:W-:Y:S02]  /*0fd0*/  ISETP.GE.AND P0, PT, R6, c[0x0][0x198], PT ;  /* 0x0000660006007a0c */ /* 0x000fe40003f06270 */
[--C-:B------:R-:W-:Y:S01]  /*0fe0*/  SHF.R.S32.HI R0, RZ, 0x1f, R4.reuse ;  /* 0x0000001fff007819 */ /* 0x100fe20000011404 */
[----:B------:R-:W-:Y:S02]  /*0ff0*/  IMAD.MOV R7, RZ, RZ, -R4 ;  /* 0x000000ffff077224 */ /* 0x000fe400078e0a04 */
[----:B------:R-:W-:-:S04]  /*1000*/  IMAD.WIDE.U32 R2, R4, c[0x0][0x1b0], R2 ;  /* 0x00006c0004027a25 */ /* 0x000fc800078e0002 */
[----:B------:R-:W-:-:S04]  /*1010*/  IMAD R0, R0, c[0x0][0x1b0], RZ ;  /* 0x00006c0000007a24 */ /* 0x000fc800078e02ff */
[----:B------:R-:W-:Y:S02]  /*1020*/  IMAD R4, R4, c[0x0][0x1b4], R0 ;  /* 0x00006d0004047a24 */ /* 0x000fe400078e0200 */
[----:B------:R-:W-:Y:S02]  /*1030*/  IMAD R0, R7, c[0x0][0x2c4], R5 ;  /* 0x0000b10007007a24 */ /* 0x000fe400078e0205 */
[----:B------:R-:W-:Y:S02]  /*1040*/  IMAD.IADD R3, R3, 0x1, R4 ;  /* 0x0000000103037824 */ /* 0x000fe400078e0204 */
[----:B------:R-:W-:Y:S01]  /*1050*/  IMAD.SHL.U32 R4, R18, 0x40, RZ ;  /* 0x0000004012047824 */ /* 0x000fe200078e00ff */
[----:B------:R-:W-:Y:S01]  /*1060*/  SHF.R.S32.HI R5, RZ, 0x1f, R0 ;  /* 0x0000001fff057819 */ /* 0x000fe20000011400 */
[----:B------:R-:W-:-:S03]  /*1070*/  IMAD.WIDE.U32 R2, R0, c[0x0][0x1a8], R2 ;  /* 0x00006a0000027a25 */ /* 0x000fc600078e0002 */
[----:B------:R-:W-:Y:S01]  /*1080*/  LOP3.LUT R4, R4, 0x1c0, RZ, 0xc0, !PT ;  /* 0x000001c004047812 */ /* 0x000fe200078ec0ff */
[----:B------:R-:W-:Y:S01]  /*1090*/  IMAD R5, R5, c[0x0][0x1a8], RZ ;  /* 0x00006a0005057a24 */ /* 0x000fe200078e02ff */
[----:B------:R-:W-:-:S03]  /*10a0*/  LEA R8, P2, R2, c[0x0][0x160], 0x1 ;  /* 0x0000580002087a11 */ /* 0x000fc600078408ff */
[----:B------:R-:W-:Y:S01]  /*10b0*/  IMAD R7, R0, c[0x0][0x1ac], R5 ;  /* 0x00006b0000077a24 */ /* 0x000fe200078e0205 */
[----:B------:R-:W-:Y:S02]  /*10c0*/  LOP3.LUT R0, R13, 0xfffffff0, RZ, 0xc0, !PT ;  /* 0xfffffff00d007812 */ /* 0x000fe400078ec0ff */
[----:B------:R-:W-:Y:S01]  /*10d0*/  LOP3.LUT R5, R4, 0x38, R6, 0xf8, !PT ;  /* 0x0000003804057812 */ /* 0x000fe200078ef806 */
[----:B------:R-:W-:Y:S01]  /*10e0*/  IMAD.IADD R3, R3, 0x1, R7 ;  /* 0x0000000103037824 */ /* 0x000fe200078e0207 */
[----:B------:R-:W-:Y:S01]  /*10f0*/  SHF.R.U32.HI R4, RZ, 0x3, R4 ;  /* 0x00000003ff047819 */ /* 0x000fe20000011604 */
[----:B------:R-:W-:Y:S01]  /*1100*/  IMAD.IADD R0, R212, 0x1, -R0 ;  /* 0x00000001d4007824 */ /* 0x000fe200078e0a00 */
[----:B------:R2:W4:Y:S02]  /*1110*/  SHFL.IDX PT, R6, R8, RZ, 0x181f ;  /* 0x00181fff08067589 */ /* 0x00052400000e0000 */
[----:B------:R-:W-:Y:S02]  /*1120*/  LEA.HI.X R9, R2, c[0x0][0x164], R3, 0x1, P2 ;  /* 0x0000590002097a11 */ /* 0x000fe400010f0c03 */
[----:B------:R-:W-:-:S02]  /*1130*/  SHF.R.S32.HI R3, RZ, 0x1f, R0 ;  /* 0x0000001fff037819 */ /* 0x000fc40000011400 */
[----:B------:R-:W-:Y:S01]  /*1140*/  LOP3.LUT R4, R5, R4, RZ, 0x3c, !PT ;  /* 0x0000000405047212 */ /* 0x000fe200078e3cff */
[----:B------:R2:W1:Y:S01]  /*1150*/  SHFL.IDX PT, R7, R9, RZ, 0x181f ;  /* 0x00181fff09077589 */ /* 0x00046200000e0000 */
[----:B------:R-:W-:Y:S02]  /*1160*/  LEA.HI R24, R3, R0, RZ, 0x3 ;  /* 0x0000000003187211 */ /* 0x000fe400078f18ff */
[----:B------:R-:W-:Y:S02]  /*1170*/  IADD3 R5, R18, UR19, RZ ;  /* 0x0000001312057c10 */ /* 0x000fe4000fffe0ff */
[----:B------:R-:W-:Y:S02]  /*1180*/  LEA.HI R2, R211, R212, RZ, 0x3 ;  /* 0x000000d4d3027211 */ /* 0x000fe400078f18ff */
[----:B------:R-:W-:Y:S02]  /*1190*/  LOP3.LUT R3, R24, 0xfffffff8, RZ, 0xc0, !PT ;  /* 0xfffffff818037812 */ /* 0x000fe400078ec0ff */
[----:B------:R-:W-:-:S02]  /*11a0*/  ISETP.GE.AND P3, PT, R5, UR7, PT ;  /* 0x0000000705007c0c */ /* 0x000fc4000bf66270 */
[----:B------:R-:W-:Y:S01]  /*11b0*/  LOP3.LUT R2, R2, 0xfffffff8, RZ, 0xc0, !PT ;  /* 0xfffffff802027812 */ /* 0x000fe200078ec0ff */
[----:B------:R-:W-:Y:S02]  /*11c0*/  IMAD.IADD R19, R0, 0x1, -R3 ;  /* 0x0000000100137824 */ /* 0x000fe400078e0a03 */
[----:B------:R-:W-:Y:S02]  /*11d0*/  IMAD.MOV.U32 R3, RZ, RZ, 0x20 ;  /* 0x00000020ff037424 */ /* 0x000fe400078e00ff */
[----:B------:R-:W-:Y:S02]  /*11e0*/  IMAD.IADD R21, R212, 0x1, -R2 ;  /* 0x00000001d4157824 */ /* 0x000fe400078e0a02 */
[----:B------:R-:W-:Y:S02]  /*11f0*/  IMAD.MOV.U32 R2, RZ, RZ, 0x10 ;  /* 0x00000010ff027424 */ /* 0x000fe400078e00ff */
[----:B------:R-:W-:-:S05]  /*1200*/  IMAD.SHL.U32 R22, R21, 0x8, RZ ;  /* 0x0000000815167824 */ /* 0x000fca00078e00ff */
[----:B------:R-:W-:Y:S01]  /*1210*/  SHF.R.S32.HI R225, RZ, 0x1f, R22 ;  /* 0x0000001fffe17819 */ /* 0x000fe20000011416 */
[----:B---3--:R3:W5:Y:S01]  /*1220*/  @P1 R2UR UR10, R10 ;  /* 0x000000000a0a13c2 */ /* 0x00876200000e0000 */
[----:B------:R-:W-:Y:S01]  /*1230*/  R2P PR, R19, 0x6 ;  /* 0x0000000613007804 */ /* 0x000fe20000000000 */
[----:B-----5:R-:W-:-:S04]  /*1240*/  @!UP0 UMOV UR10, UR6 ;  /* 0x00000006000a8c82 */ /* 0x020fc80008000000 */
[----:B------:R-:W-:Y:S02]  /*1250*/  SEL R2, R2, 0xfffffff0, !P1 ;  /* 0xfffffff002027807 */ /* 0x000fe40004800000 */
[----:B---3--:R-:W-:-:S05]  /*1260*/  LEA.HI R10, R211, R212, RZ, 0x6 ;  /* 0x000000d4d30a7211 */ /* 0x008fca00078f30ff */
[----:B------:R-:W-:-:S05]  /*1270*/  IMAD.SHL.U32 R0, R10, 0x8, RZ ;  /* 0x000000080a007824 */ /* 0x000fca00078e00ff */
[----:B------:R-:W-:Y:S02]  /*1280*/  LOP3.LUT R10, R4, 0xfffffe00, R0, 0xf8, !PT ;  /* 0xfffffe00040a7812 */ /* 0x000fe400078ef800 */
[----:B------:R-:W-:Y:S01]  /*1290*/  SEL R4, R3, 0xffffffe0, !P2 ;  /* 0xffffffe003047807 */ /* 0x000fe20005000000 */
[----:B------:R-:W-:Y:S05]  /*12a0*/  @P3 BRA `(.L_x_486) ;  /* 0x0000005000003947 */ /* 0x000fea0003800000 */
[----:B-12-4-:R-:W-:Y:S01]  /*12b0*/  LEA R6, P1, R22, R6, 0x1 ;  /* 0x0000000616067211 */ /* 0x016fe200078208ff */
[----:B------:R-:W-:-:S03]  /*12c0*/  IMAD.SHL.U32 R0, R10, 0x2, RZ ;  /* 0x000000020a007824 */ /* 0x000fc600078e00ff */
[----:B------:R-:W-:-:S05]  /*12d0*/  LEA.HI.X R7, R22, R7, R225, 0x1, P1 ;  /* 0x0000000716077211 */ /* 0x000fca00008f0ce1 */
[----:B------:R-:W-:Y:S01]  /*12e0*/  @!PT LDS RZ, [RZ] ;  /* 0x00000000fffff984 */ /* 0x000fe20000000800 */
[----:B------:R1:W-:Y:S04]  /*12f0*/  LDGSTS.E.BYPASS.LTC128B.128 [R0+0x6100], [R6.64], !P0 ;  /* 0x0610000006007fae */ /* 0x0003e8000c101d50 */
.L_x_486:
[----:B-12-4-:R-:W-:Y:S05]  /*1300*/  BSYNC B0 ;  /* 0x0000000000007941 */ /* 0x016fea0003800000 */
.L_x_485:
[----:B------:R-:W-:Y:S01]  /*1310*/  IADD3 R0, R5, 0x10, RZ ;  /* 0x0000001005007810 */ /* 0x000fe20007ffe0ff */
[----:B------:R1:W2:Y:S01]  /*1320*/  SHFL.IDX PT, R3, R9, 0x1, 0x181f ;  /* 0x00381f0009037f89 */ /* 0x0002a200000e0000 */
[----:B------:R-:W-:Y:S02]  /*1330*/  BSSY B0, `(.L_x_487) ;  /* 0x0000009000007945 */ /* 0x000fe40003800000 */
[----:B------:R-:W-:Y:S01]  /*1340*/  ISETP.GE.AND P1, PT, R0, UR7, PT ;  /* 0x0000000700007c0c */ /* 0x000fe2000bf26270 */
[----:B------:R1:W3:-:S12]  /*1350*/  SHFL.IDX PT, R6, R8, 0x1, 0x181f ;  /* 0x00381f0008067f89 */ /* 0x0002d800000e0000 */
[----:B------:R-:W-:Y:S05]  /*1360*/  @P1 BRA `(.L_x_488) ;  /* 0x0000005000001947 */ /* 0x000fea0003800000 */
[----:B---3--:R-:W-:Y:S01]  /*1370*/  LEA R6, P1, R22, R6, 0x1 ;  /* 0x0000000616067211 */ /* 0x008fe200078208ff */
[----:B------:R-:W-:-:S03]  /*1380*/  IMAD.SHL.U32 R0, R10, 0x2, RZ ;  /* 0x000000020a007824 */ /* 0x000fc600078e00ff */
[----:B--2---:R-:W-:-:S05]  /*1390*/  LEA.HI.X R7, R22, R3, R225, 0x1, P1 ;  /* 0x0000000316077211 */ /* 0x004fca00008f0ce1 */
[----:B------:R-:W-:Y:S01]  /*13a0*/  @!PT LDS RZ, [RZ] ;  /* 0x00000000fffff984 */ /* 0x000fe20000000800 */
[----:B------:R2:W-:Y:S04]  /*13b0*/  LDGSTS.E.BYPASS.LTC128B.128 [R0+0x6900], [R6.64], !P0 ;  /* 0x0690000006007fae */ /* 0x0005e8000c101d50 */
.L_x_488:
[----:B------:R-:W-:Y:S05]  /*13c0*/  BSYNC B0 ;  /* 0x0000000000007941 */ /* 0x000fea0003800000 */
.L_x_487:
[----:B--2---:R-:W-:Y:S01]  /*13d0*/  IADD3 R0, R5, 0x20, RZ ;  /* 0x0000002005007810 */ /* 0x004fe20007ffe0ff */
[----:B------:R2:W4:Y:S01]  /*13e0*/  SHFL.IDX PT, R3, R9, 0x2, 0x181f ;  /* 0x00581f0009037f89 */ /* 0x00052200000e0000 */
[----:B------:R-:W-:Y:S02]  /*13f0*/  BSSY B0, `(.L_x_489) ;  /* 0x0000009000007945 */ /* 0x000fe40003800000 */
[----:B------:R-:W-:Y:S01]  /*1400*/  ISETP.GE.AND P1, PT, R0, UR7, PT ;  /* 0x0000000700007c0c */ /* 0x000fe2000bf26270 */
[----:B---3--:R2:W3:-:S12]  /*1410*/  SHFL.IDX PT, R6, R8, 0x2, 0x181f ;  /* 0x00581f0008067f89 */ /* 0x0084d800000e0000 */
[----:B------:R-:W-:Y:S05]  /*1420*/  @P1 BRA `(.L_x_490) ;  /* 0x0000005000001947 */ /* 0x000fea0003800000 */
[----:B---3--:R-:W-:Y:S01]  /*1430*/  LEA R6, P1, R22, R6, 0x1 ;  /* 0x0000000616067211 */ /* 0x008fe200078208ff */
[----:B------:R-:W-:-:S03]  /*1440*/  IMAD.SHL.U32 R0, R10, 0x2, RZ ;  /* 0x000000020a007824 */ /* 0x000fc600078e00ff */
[----:B----4-:R-:W-:-:S05]  /*1450*/  LEA.HI.X R7, R22, R3, R225, 0x1, P1 ;  /* 0x0000000316077211 */ /* 0x010fca00008f0ce1 */
[----:B------:R-:W-:Y:S01]  /*1460*/  @!PT LDS RZ, [RZ] ;  /* 0x00000000fffff984 */ /* 0x000fe20000000800 */
[----:B------:R3:W-:Y:S04]  /*1470*/  LDGSTS.E.BYPASS.LTC128B.128 [R0+0x7100], [R6.64], !P0 ;  /* 0x0710000006007fae */ /* 0x0007e8000c101d50 */
.L_x_490:
[----:B------:R-:W-:Y:S05]  /*1480*/  BSYNC B0 ;  /* 0x0000000000007941 */ /* 0x000fea0003800000 */
.L_x_489:
[----:B---3--:R-:W-:Y:S01]  /*1490*/  IADD3 R0, R5, 0x30, RZ ;  /* 0x0000003005007810 */ /* 0x008fe20007ffe0ff */
[----:B----4-:R3:W4:Y:S01]  /*14a0*/  SHFL.IDX PT, R3, R9, 0x3, 0x181f ;  /* 0x00781f0009037f89 */ /* 0x01072200000e0000 */
[----:B------:R-:W-:Y:S02]  /*14b0*/  BSSY B0, `(.L_x_491) ;  /* 0x0000009000007945 */ /* 0x000fe40003800000 */
[----:B------:R-:W-:Y:S01]  /*14c0*/  ISETP.GE.AND P1, PT, R0, UR7, PT ;  /* 0x0000000700007c0c */ /* 0x000fe2000bf26270 */
[----:B------:R3:W1:-:S12]  /*14d0*/  SHFL.IDX PT, R6, R8, 0x3, 0x181f ;  /* 0x00781f0008067f89 */ /* 0x00065800000e0000 */
[----:B------:R-:W-:Y:S05]  /*14e0*/  @P1 BRA `(.L_x_492) ;  /* 0x0000005000001947 */ /* 0x000fea0003800000 */
[----:B-1----:R-:W-:Y:S01]  /*14f0*/  LEA R6, P1, R22, R6, 0x1 ;  /* 0x0000000616067211 */ /* 0x002fe200078208ff */
[----:B------:R-:W-:-:S03]  /*1500*/  IMAD.SHL.U32 R0, R10, 0x2, RZ ;  /* 0x000000020a007824 */ /* 0x000fc600078e00ff */
[----:B----4-:R-:W-:-:S05]  /*1510*/  LEA.HI.X R7, R22, R3, R225, 0x1, P1 ;  /* 0x0000000316077211 */ /* 0x010fca00008f0ce1 */
[----:B------:R-:W-:Y:S01]  /*1520*/  @!PT LDS RZ, [RZ] ;  /* 0x00000000fffff984 */ /* 0x000fe20000000800 */
[----:B------:R1:W-:Y:S04]  /*1530*/  LDGSTS.E.BYPASS.LTC128B.128 [R0+0x7900], [R6.64], !P0 ;  /* 0x0790000006007fae */ /* 0x0003e8000c101d50 */
.L_x_492:
[----:B------:R-:W-:Y:S05]  /*1540*/  BSYNC B0 ;  /* 0x0000000000007941 */ /* 0x000fea0003800000 */
.L_x_491:
[----:B-1----:R-:W-:Y:S01]  /*1550*/  IADD3 R0, R5, 0x40, RZ ;  /* 0x0000004005007810 */ /* 0x002fe20007ffe0ff */
[----:B----4-:R1:W4:Y:S01]  /*1560*/  SHFL.IDX PT, R3, R9, 0x4, 0x181f ;  /* 0x00981f0009037f89 */ /* 0x01032200000e0000 */
[----:B------:R-:W-:Y:S02]  /*1570*/  BSSY B0, `(.L_x_493) ;  /* 0x0000009000007945 */ /* 0x000fe40003800000 */
[----:B------:R-:W-:Y:S01]  /*1580*/  ISETP.GE.AND P1, PT, R0, UR7, PT ;  /* 0x0000000700007c0c */ /* 0x000fe2000bf26270 */
[----:B------:R1:W2:-:S12]  /*1590*/  SHFL.IDX PT, R6, R8, 0x4, 0x181f ;  /* 0x00981f0008067f89 */ /* 0x00029800000e0000 */
[----:B------:R-:W-:Y:S05]  /*15a0*/  @P1 BRA `(.L_x_494) ;  /* 0x0000005000001947 */ /* 0x000fea0003800000 */
[----:B--2---:R-:W-:Y:S01]  /*15b0*/  LEA R6, P1, R22, R6, 0x1 ;  /* 0x0000000616067211 */ /* 0x004fe200078208ff */
[----:B------:R-:W-:-:S03]  /*15c0*/  IMAD.SHL.U32 R0, R10, 0x2, RZ ;  /* 0x000000020a007824 */ /* 0x000fc600078e00ff */
[----:B----4-:R-:W-:-:S05]  /*15d0*/  LEA.HI.X R7, R22, R3, R225, 0x1, P1 ;  /* 0x0000000316077211 */ /* 0x010fca00008f0ce1 */
[----:B------:R-:W-:Y:S01]  /*15e0*/  @!PT LDS RZ, [RZ] ;  /* 0x00000000fffff984 */ /* 0x000fe20000000800 */
[----:B------:R2:W-:Y:S04]  /*15f0*/  LDGSTS.E.BYPASS.LTC128B.128 [R0+0x8100], [R6.64], !P0 ;  /* 0x0810000006007fae */ /* 0x0005e8000c101d50 */
.L_x_494:
[----:B------:R-:W-:Y:S05]  /*1600*/  BSYNC B0 ;  /* 0x0000000000007941 */ /* 0x000fea0003800000 */
.L_x_493:
[----:B--2---:R-:W-:Y:S01]  /*1610*/  IADD3 R0, R5, 0x50, RZ ;  /* 0x0000005005007810 */ /* 0x004fe20007ffe0ff */
        /* <DEDUP_REMOVED lines=10> */
.L_x_496:
[----:B------:R-:W-:Y:S05]  /*16c0*/  BSYNC B0 ;  /* 0x0000000000007941 */ /* 0x000fea0003800000 */
.L_x_495:
        /* <DEDUP_REMOVED lines=11> */
.L_x_498:
[----:B------:R-:W-:Y:S05]  /*1780*/  BSYNC B0 ;  /* 0x0000000000007941 */ /* 0x000fea0003800000 */
.L_x_497:
[----:B-123--:R-:W1:Y:S01]  /*1790*/  SHFL.IDX PT, R8, R8, 0x7, 0x181f ;  /* 0x00f81f0008087f89 */ /* 0x00ee6200000e0000 */
[----:B------:R-:W-:Y:S01]  /*17a0*/  ULDC UR4, c[0x0][0x2b8] ;  /* 0x0000ae0000047ab9 */ /* 0x000fe20000000800 */
[----:B------:R-:W-:Y:S01]  /*17b0*/  IMAD.MOV.U32 R20, RZ, RZ, 0x60 ;  /* 0x00000060ff147424 */ /* 0x000fe200078e00ff */
[----:B------:R-:W-:Y:S01]  /*17c0*/  UISETP.NE.AND UP3, UPT, UR4, 0x1, UPT ;  /* 0x000000010400788c */ /* 0x000fe2000bf65270 */
[----:B------:R-:W2:Y:S01]  /*17d0*/  SHFL.IDX PT, R9, R9, 0x7, 0x181f ;  /* 0x00f81f0009097f89 */ /* 0x000ea200000e0000 */
[----:B----4-:R-:W-:Y:S01]  /*17e0*/  IADD3 R3, R5, 0x70, RZ ;  /* 0x0000007005037810 */ /* 0x010fe20007ffe0ff */
[----:B------:R-:W-:Y:S01]  /*17f0*/  IMAD R202, R229, R20, -0x60 ;  /* 0xffffffa0e5ca7424 */ /* 0x000fe200078e0214 */
[----:B------:R-:W-:Y:S01]  /*1800*/  USHF.R.S32.HI UR6, URZ, 0x1f, UR10 ;  /* 0x0000001f3f067899 */ /* 0x000fe2000801140a */
[----:B------:R-:W-:Y:S01]  /*1810*/  IMAD.SHL.U32 R227, R10, 0x2, RZ ;  /* 0x000000020ae37824 */ /* 0x000fe200078e00ff */
[----:B------:R-:W-:Y:S01]  /*1820*/  PLOP3.LUT P2, PT, PT, PT, UP3, 0x80, 0x0 ;  /* 0x000000000000781c */ /* 0x000fe20003f4f038 */
[----:B------:R-:W-:Y:S01]  /*1830*/  IMAD.IADD R0, R230, 0x1, R202 ;  /* 0x00000001e6007824 */ /* 0x000fe200078e02ca */
[----:B------:R-:W-:Y:S01]  /*1840*/  ISETP.GE.AND P3, PT, R3, UR7, PT ;  /* 0x0000000703007c0c */ /* 0x000fe2000bf66270 */
[----:B------:R-:W-:Y:S01]  /*1850*/  ULDC.64 UR4, c[0x0][0x2b0] ;  /* 0x0000ac0000047ab9 */ /* 0x000fe20000000a00 */
[----:B------:R-:W-:Y:S01]  /*1860*/  PLOP3.LUT P1, PT, PT, PT, UP3, 0x80, 0x0 ;  /* 0x000000000000781c */ /* 0x000fe20003f2f038 */
[C---:B------:R-:W-:Y:S01]  /*1870*/  IMAD.IADD R5, R0.reuse, 0x1, R231 ;  /* 0x0000000100057824 */ /* 0x040fe200078e02e7 */
[----:B------:R-:W-:Y:S01]  /*1880*/  ISETP.GE.AND P4, PT, R0, UR8, PT ;  /* 0x0000000800007c0c */ /* 0x000fe2000bf86270 */
[----:B------:R-:W-:Y:S01]  /*1890*/  UIMAD UR6, UR6, UR4, URZ ;  /* 0x00000004060672a4 */ /* 0x000fe2000f8e023f */
[----:B------:R-:W-:Y:S01]  /*18a0*/  IMAD.MOV.U32 R228, RZ, RZ, RZ ;  /* 0x000000ffffe47224 */ /* 0x000fe200078e00ff */
[----:B------:R-:W-:Y:S01]  /*18b0*/  UIMAD.WIDE.U32 UR14, UR10, UR4, URZ ;  /* 0x000000040a0e72a5 */ /* 0x000fe2000f8e003f */
[----:B------:R-:W-:Y:S01]  /*18c0*/  ISETP.GT.OR P4, PT, R230, 0x5f, P4 ;  /* 0x0000005fe600780c */ /* 0x000fe20002784670 */
[----:B------:R-:W-:Y:S01]  /*18d0*/  UIMAD UR5, UR10, UR5, UR6 ;  /* 0x000000050a0572a4 */ /* 0x000fe2000f8e0206 */
[----:B------:R-:W-:Y:S01]  /*18e0*/  IMAD.MOV.U32 R0, RZ, RZ, R5 ;  /* 0x000000ffff007224 */ /* 0x000fe200078e0005 */
[----:B------:R-:W-:Y:S01]  /*18f0*/  USHF.R.S32.HI UR12, URZ, 0x1f, UR9 ;  /* 0x0000001f3f0c7899 */ /* 0x000fe20008011409 */
[----:B------:R-:W-:Y:S01]  /*1900*/  @P2 IMAD.HI.U32 R3, R5, c[0x0][0x2bc], RZ ;  /* 0x0000af0005032a27 */ /* 0x000fe200078e00ff */
[C---:B-1----:R-:W-:Y:S01]  /*1910*/  @!P3 LEA R8, P2, R22.reuse, R8, 0x1 ;  /* 0x000000081608b211 */ /* 0x042fe200078408ff */
[----:B------:R-:W-:Y:S01]  /*1920*/  UIADD3 UR7, UR15, UR5, URZ ;  /* 0x000000050f077290 */ /* 0x000fe2000fffe03f */
[----:B------:R-:W-:Y:S01]  /*1930*/  SHF.R.S32.HI R14, RZ, 0x4, R13 ;  /* 0x00000004ff0e7819 */ /* 0x000fe2000001140d */
[----:B------:R-:W-:Y:S01]  /*1940*/  IMAD R20, R229, -0x60, R20 ;  /* 0xffffffa0e5147824 */ /* 0x000fe200078e0214 */
[----:B--2---:R-:W-:Y:S01]  /*1950*/  @!P3 LEA.HI.X R9, R22, R9, R225, 0x1, P2 ;  /* 0x000000091609b211 */ /* 0x004fe200010f0ce1 */
[----:B------:R-:W-:Y:S01]  /*1960*/  ULDC.64 UR4, c[0x0][0x1e8] ;  /* 0x00007a0000047ab9 */ /* 0x000fe20000000a00 */
[----:B------:R-:W-:-:S02]  /*1970*/  @P1 SHF.R.U32.HI R0, RZ, c[0x0][0x2c0], R3 ;  /* 0x0000b000ff001a19 */ /* 0x000fc40000011603 */
[----:B------:R-:W-:Y:S01]  /*1980*/  LEA.HI R210, R211, R212, RZ, 0x5 ;  /* 0x000000d4d3d27211 */ /* 0x000fe200078f28ff */
[----:B------:R-:W-:Y:S01]  /*1990*/  @!PT LDS RZ, [RZ] ;  /* 0x00000000fffff984 */ /* 0x000fe20000000800 */
[----:B------:R1:W-:Y:S01]  /*19a0*/  @!P3 LDGSTS.E.BYPASS.LTC128B.128 [R227+0x9900], [R8.64], !P0 ;  /* 0x0990000008e3bfae */ /* 0x0003e2000c101d50 */
[----:B------:R-:W-:-:S03]  /*19b0*/  @!P4 IADD3 R3, P1, R0, UR14, RZ ;  /* 0x0000000e0003cc10 */ /* 0x000fc6000ff3e0ff */
[----:B------:R-:W0:Y:S01]  /*19c0*/  LDGDEPBAR ;  /* 0x00000000000079af */ /* 0x000e220000000000 */
[----:B------:R-:W-:Y:S02]  /*19d0*/  @!P4 LEA.HI.X.SX32 R7, R0, UR7, 0x1, P1 ;  /* 0x000000070007cc11 */ /* 0x000fe400088f0eff */
[C---:B------:R-:W-:Y:S01]  /*19e0*/  @!P4 LEA R6, P1, R3.reuse, c[0x0][0x2a0], 0x2 ;  /* 0x0000a8000306ca11 */ /* 0x040fe200078210ff */
[----:B------:R-:W-:Y:S01]  /*19f0*/  IMAD.SHL.U32 R226, R22, 0x2, RZ ;  /* 0x0000000216e27824 */ /* 0x000fe200078e00ff */
[----:B------:R-:W-:Y:S02]  /*1a00*/  STL [R1+0x8], R227 ;  /* 0x000008e301007387 */ /* 0x000fe40000100800 */
[----:B------:R-:W-:Y:S02]  /*1a10*/  @!P4 LEA.HI.X R7, R3, c[0x0][0x2a4], R7, 0x2, P1 ;  /* 0x0000a9000307ca11 */ /* 0x000fe400008f1407 */
[----:B------:R-:W-:Y:S06]  /*1a20*/  BAR.SYNC.DEFER_BLOCKING 0x0 ;  /* 0x0000000000007b1d */ /* 0x000fec0000010000 */
[----:B------:R2:W3:Y:S01]  /*1a30*/  @!P4 LDG.E R228, [R6.64] ;  /* 0x0000001006e4c981 */ /* 0x0004e2000c1e1900 */
[----:B------:R-:W-:Y:S01]  /*1a40*/  IMAD.MOV R0, RZ, RZ, -R0 ;  /* 0x000000ffff007224 */ /* 0x000fe200078e0a00 */
[----:B------:R-:W-:Y:S01]  /*1a50*/  UIMAD UR6, UR12, UR4, URZ ;  /* 0x000000040c0672a4 */ /* 0x000fe2000f8e023f */
[----:B------:R-:W-:Y:S01]  /*1a60*/  IADD3 R203, R20, UR8, RZ ;  /* 0x0000000814cb7c10 */ /* 0x000fe2000fffe0ff */
[----:B------:R-:W-:Y:S01]  /*1a70*/  UIMAD.WIDE.U32 UR10, UR9, UR4, URZ ;  /* 0x00000004090a72a5 */ /* 0x000fe2000f8e003f */
[----:B------:R-:W-:Y:S01]  /*1a80*/  IMAD R233, R0, c[0x0][0x2b8], R5 ;  /* 0x0000ae0000e97a24 */ /* 0x000fe200078e0205 */
[----:B------:R-:W-:Y:S01]  /*1a90*/  UIMAD UR6, UR9, UR5, UR6 ;  /* 0x00000005090672a4 */ /* 0x000fe2000f8e0206 */
[----:B------:R-:W-:Y:S01]  /*1aa0*/  ISETP.GE.AND P4, PT, R22, c[0x0][0x1d4], PT ;  /* 0x0000750016007a0c */ /* 0x000fe20003f86270 */
[----:B------:R-:W-:Y:S01]  /*1ab0*/  IMAD.IADD R40, R203, 0x1, -R18 ;  /* 0x00000001cb287824 */ /* 0x000fe200078e0a12 */
[----:B------:R-:W-:Y:S01]  /*1ac0*/  SHF.R.S32.HI R209, RZ, 0x5, R210 ;  /* 0x00000005ffd17819 */ /* 0x000fe200000114d2 */
[----:B------:R-:W-:Y:S01]  /*1ad0*/  UIADD3 UR6, UR11, UR6, URZ ;  /* 0x000000060b067290 */ /* 0x000fe2000fffe03f */
[----:B------:R-:W-:Y:S01]  /*1ae0*/  SHF.R.S32.HI R23, RZ, 0x1f, R233 ;  /* 0x0000001fff177819 */ /* 0x000fe200000114e9 */
[----:B------:R-:W-:Y:S01]  /*1af0*/  ULDC.64 UR4, c[0x0][0x210] ;  /* 0x0000840000047ab9 */ /* 0x000fe20000000a00 */
[C---:B------:R-:W-:Y:S01]  /*1b00*/  ISETP.GE.AND P1, PT, R40.reuse, 0x1, PT ;  /* 0x000000012800780c */ /* 0x040fe20003f26270 */
[----:B------:R-:W-:Y:S01]  /*1b10*/  UIMAD UR12, UR12, UR4, URZ ;  /* 0x000000040c0c72a4 */ /* 0x000fe2000f8e023f */
[C---:B------:R-:W-:Y:S01]  /*1b20*/  ISETP.GE.AND P6, PT, R40.reuse, 0x21, PT ;  /* 0x000000212800780c */ /* 0x040fe20003fc6270 */
[----:B------:R-:W-:Y:S01]  /*1b30*/  IMAD R0, R23, c[0x0][0x1e0], RZ ;  /* 0x0000780017007a24 */ /* 0x000fe200078e02ff */
[C---:B------:R-:W-:Y:S01]  /*1b40*/  ISETP.GE.AND P5, PT, R40.reuse, 0x31, PT ;  /* 0x000000312800780c */ /* 0x040fe20003fa6270 */
[----:B------:R-:W-:Y:S01]  /*1b50*/  UIMAD.WIDE.U32 UR20, UR9, UR4, URZ ;  /* 0x00000004091472a5 */ /* 0x000fe2000f8e003f */
[----:B------:R-:W-:Y:S01]  /*1b60*/  ISETP.GE.AND P3, PT, R40, 0x41, PT ;  /* 0x000000412800780c */ /* 0x000fe20003f66270 */
[C---:B------:R-:W-:Y:S01]  /*1b70*/  IMAD R0, R233.reuse, c[0x0][0x1e4], R0 ;  /* 0x00007900e9007a24 */ /* 0x040fe200078e0200 */
[----:B------:R-:W-:Y:S01]  /*1b80*/  UIMAD UR12, UR9, UR5, UR12 ;  /* 0x00000005090c72a4 */ /* 0x000fe2000f8e020c */
[----:B--2---:R-:W-:-:S03]  /*1b90*/  IMAD.WIDE.U32 R6, R233, c[0x0][0x1e0], RZ ;  /* 0x00007800e9067a25 */ /* 0x004fc600078e00ff */
[----:B------:R-:W-:Y:S01]  /*1ba0*/  UIADD3 UR12, UR21, UR12, URZ ;  /* 0x0000000c150c7290 */ /* 0x000fe2000fffe03f */
[----:B------:R-:W-:Y:S01]  /*1bb0*/  IMAD.IADD R7, R7, 0x1, R0 ;  /* 0x0000000107077824 */ /* 0x000fe200078e0200 */
[----:B---3--:R-:W-:-:S03]  /*1bc0*/  SHF.R.S32.HI R41, RZ, 0x1f, R228 ;  /* 0x0000001fff297819 */ /* 0x008fc600000114e4 */
[----:B------:R-:W-:-:S04]  /*1bd0*/  IMAD.WIDE.U32 R6, R228, c[0x0][0x1f0], R6 ;  /* 0x00007c00e4067a25 */ /* 0x000fc800078e0006 */
[----:B------:R-:W-:Y:S01]  /*1be0*/  IMAD R0, R41, c[0x0][0x1f0], RZ ;  /* 0x00007c0029007a24 */ /* 0x000fe200078e02ff */
[----:B------:R-:W-:-:S03]  /*1bf0*/  IADD3 R5, P0, R6, UR10, RZ ;  /* 0x0000000a06057c10 */ /* 0x000fc6000ff1e0ff */
[----:B------:R-:W-:-:S05]  /*1c00*/  IMAD R0, R228, c[0x0][0x1f4], R0 ;  /* 0x00007d00e4007a24 */ /* 0x000fca00078e0200 */
[----:B------:R-:W-:Y:S02]  /*1c10*/  IADD3.X R0, R7, UR6, R0, P0, !PT ;  /* 0x0000000607007c10 */ /* 0x000fe400087fe400 */
[----:B------:R-:W-:-:S04]  /*1c20*/  LEA R3, P0, R5, c[0x0][0x1c8], 0x1 ;  /* 0x0000720005037a11 */ /* 0x000fc800078008ff */
[----:B------:R-:W-:Y:S01]  /*1c30*/  LEA.HI.X R0, R5, c[0x0][0x1cc], R0, 0x1, P0 ;  /* 0x0000730005007a11 */ /* 0x000fe200000f0c00 */
[----:B------:R-:W2:Y:S01]  /*1c40*/  SHFL.IDX PT, R6, R3, RZ, 0x181f ;  /* 0x00181fff03067589 */ /* 0x000ea200000e0000 */
[----:B------:R-:W-:-:S03]  /*1c50*/  ISETP.GE.AND P0, PT, R40, 0x11, PT ;  /* 0x000000112800780c */ /* 0x000fc60003f06270 */
[----:B------:R-:W3:Y:S04]  /*1c60*/  SHFL.IDX PT, R7, R0, RZ, 0x181f ;  /* 0x00181fff00077589 */ /* 0x000ee800000e0000 */
[----:B------:R-:W4:Y:S04]  /*1c70*/  SHFL.IDX PT, R5, R3, 0x1, 0x181f ;  /* 0x00381f0003057f89 */ /* 0x000f2800000e0000 */
[----:B-1----:R-:W1:Y:S04]  /*1c80*/  SHFL.IDX PT, R8, R0, 0x1, 0x181f ;  /* 0x00381f0000087f89 */ /* 0x002e6800000e0000 */
[----:B------:R-:W5:Y:S04]  /*1c90*/  SHFL.IDX PT, R12, R3, 0x2, 0x181f ;  /* 0x00581f00030c7f89 */ /* 0x000f6800000e0000 */
[----:B------:R-:W1:Y:S04]  /*1ca0*/  SHFL.IDX PT, R10, R3, 0x3, 0x181f ;  /* 0x00781f00030a7f89 */ /* 0x000e6800000e0000 */
[----:B------:R-:W1:Y:S01]  /*1cb0*/  SHFL.IDX PT, R11, R0, 0x2, 0x181f ;  /* 0x00581f00000b7f89 */ /* 0x000e6200000e0000 */
[----:B--2---:R-:W-:-:S03]  /*1cc0*/  @P1 LEA R6, P2, R22, R6, 0x1 ;  /* 0x0000000616061211 */ /* 0x004fc600078408ff */
[----:B------:R-:W2:Y:S01]  /*1cd0*/  SHFL.IDX PT, R9, R3, 0x4, 0x181f ;  /* 0x00981f0003097f89 */ /* 0x000ea200000e0000 */
[----:B---3--:R-:W-:Y:S02]  /*1ce0*/  @P1 LEA.HI.X R7, R22, R7, R225, 0x1, P2 ;  /* 0x0000000716071211 */ /* 0x008fe400010f0ce1 */
[----:B------:R-:W-:Y:S01]  /*1cf0*/  ISETP.GE.AND P2, PT, R40, 0x51, PT ;  /* 0x000000512800780c */ /* 0x000fe20003f46270 */
[----:B------:R-:W3:Y:S04]  /*1d00*/  SHFL.IDX PT, R17, R0, 0x3, 0x181f ;  /* 0x00781f0000117f89 */ /* 0x000ee800000e0000 */
[----:B------:R-:W-:Y:S04]  /*1d10*/  SHFL.IDX PT, R3, R3, 0x5, 0x181f ;  /* 0x00b81f0003037f89 */ /* 0x000fe800000e0000 */
[----:B------:R-:W1:Y:S04]  /*1d20*/  SHFL.IDX PT, R16, R0, 0x4, 0x181f ;  /* 0x00981f0000107f89 */ /* 0x000e6800000e0000 */
[----:B------:R1:W2:Y:S04]  /*1d30*/  SHFL.IDX PT, R15, R0, 0x5, 0x181f ;  /* 0x00b81f00000f7f89 */ /* 0x0002a800000e0000 */
[----:B------:R4:W-:Y:S01]  /*1d40*/  @P1 LDGSTS.E.BYPASS.LTC128B.128 [R227+0x3100], [R6.64], !P4 ;  /* 0x0310000006e31fae */ /* 0x0009e2000e101d50 */
[----:B-1----:R-:W-:-:S04]  /*1d50*/  LEA.HI R0, R13, R14, RZ, 0x1 ;  /* 0x0000000e0d007211 */ /* 0x002fc800078f08ff */
[----:B------:R-:W-:Y:S02]  /*1d60*/  LOP3.LUT R0, R0, 0xfffffffe, RZ, 0xc0, !PT ;  /* 0xfffffffe00007812 */ /* 0x000fe400078ec0ff */
[----:B----4-:R-:W-:-:S03]  /*1d70*/  @P0 LEA R6, P1, R22, R5, 0x1 ;  /* 0x0000000516060211 */ /* 0x010fc600078208ff */
[----:B------:R-:W-:Y:S02]  /*1d80*/  IMAD.IADD R14, R14, 0x1, -R0 ;  /* 0x000000010e0e7824 */ /* 0x000fe400078e0a00 */
[----:B------:R-:W-:Y:S01]  /*1d90*/  IMAD.SHL.U32 R0, R21, 0x40, RZ ;  /* 0x0000004015007824 */ /* 0x000fe200078e00ff */
[--C-:B------:R-:W-:Y:S01]  /*1da0*/  @P0 LEA.HI.X R7, R22, R8, R225.reuse, 0x1, P1 ;  /* 0x0000000816070211 */ /* 0x100fe200008f0ce1 */
[----:B------:R-:W-:Y:S01]  /*1db0*/  IMAD.SHL.U32 R5, R24, 0x40, RZ ;  /* 0x0000004018057824 */ /* 0x000fe200078e00ff */
[----:B-----5:R-:W-:Y:S02]  /*1dc0*/  @P6 LEA R12, P1, R22, R12, 0x1 ;  /* 0x0000000c160c6211 */ /* 0x020fe400078208ff */
[----:B------:R-:W-:Y:S01]  /*1dd0*/  LOP3.LUT R0, R0, 0x1c0, RZ, 0xc0, !PT ;  /* 0x000001c000007812 */ /* 0x000fe200078ec0ff */
[----:B------:R1:W-:Y:S01]  /*1de0*/  @P0 LDGSTS.E.BYPASS.LTC128B.128 [R227+0x3900], [R6.64], !P4 ;  /* 0x0390000006e30fae */ /* 0x0003e2000e101d50 */
[C---:B------:R-:W-:Y:S02]  /*1df0*/  @P5 LEA R10, P0, R22.reuse, R10, 0x1 ;  /* 0x0000000a160a5211 */ /* 0x040fe400078008ff */
[----:B------:R-:W-:-:S02]  /*1e00*/  @P6 LEA.HI.X R13, R22, R11, R225, 0x1, P1 ;  /* 0x0000000b160d6211 */ /* 0x000fc400008f0ce1 */
[C---:B--2---:R-:W-:Y:S02]  /*1e10*/  @P3 LEA R8, P1, R22.reuse, R9, 0x1 ;  /* 0x0000000916083211 */ /* 0x044fe400078208ff */
[C-C-:B---3--:R-:W-:Y:S01]  /*1e20*/  @P5 LEA.HI.X R11, R22.reuse, R17, R225.reuse, 0x1, P0 ;  /* 0x00000011160b5211 */ /* 0x148fe200000f0ce1 */
[----:B------:R2:W-:Y:S01]  /*1e30*/  @P6 LDGSTS.E.BYPASS.LTC128B.128 [R227+0x4100], [R12.64], !P4 ;  /* 0x041000000ce36fae */ /* 0x0005e2000e101d50 */
[----:B------:R-:W-:Y:S02]  /*1e40*/  @P3 LEA.HI.X R9, R22, R16, R225, 0x1, P1 ;  /* 0x0000001016093211 */ /* 0x000fe400008f0ce1 */
[----:B------:R-:W-:Y:S01]  /*1e50*/  LOP3.LUT R201, R5, 0xfffffe00, RZ, 0xc0, !PT ;  /* 0xfffffe0005c97812 */ /* 0x000fe200078ec0ff */
[----:B------:R3:W-:Y:S01]  /*1e60*/  @P5 LDGSTS.E.BYPASS.LTC128B.128 [R227+0x4900], [R10.64], !P4 ;  /* 0x049000000ae35fae */ /* 0x0007e2000e101d50 */
[----:B------:R-:W-:-:S03]  /*1e70*/  LOP3.LUT P1, RZ, R21, 0x2, RZ, 0xc0, !PT ;  /* 0x0000000215ff7812 */ /* 0x000fc6000782c0ff */
[----:B------:R3:W-:Y:S01]  /*1e80*/  @P3 LDGSTS.E.BYPASS.LTC128B.128 [R227+0x5100], [R8.64], !P4 ;  /* 0x0510000008e33fae */ /* 0x0007e2000e101d50 */
[----:B-1----:R-:W-:Y:S01]  /*1e90*/  @P2 LEA R6, P0, R22, R3, 0x1 ;  /* 0x0000000316062211 */ /* 0x002fe200078008ff */
[----:B------:R-:W-:-:S03]  /*1ea0*/  IMAD.SHL.U32 R3, R19, 0x40, RZ ;  /* 0x0000004013037824 */ /* 0x000fc600078e00ff */
[C-C-:B------:R-:W-:Y:S02]  /*1eb0*/  @P2 LEA.HI.X R7, R22.reuse, R15, R225.reuse, 0x1, P0 ;  /* 0x0000000f16072211 */ /* 0x140fe400000f0ce1 */
[----:B------:R-:W-:Y:S02]  /*1ec0*/  LOP3.LUT R3, R3, 0x1c0, RZ, 0xc0, !PT ;  /* 0x000001c003037812 */ /* 0x000fe400078ec0ff */
[C---:B------:R-:W-:Y:S01]  /*1ed0*/  SHF.L.U64.HI R225, R22.reuse, 0x1, R225 ;  /* 0x0000000116e17819 */ /* 0x040fe200000102e1 */
[----:B------:R1:W-:Y:S01]  /*1ee0*/  @P2 LDGSTS.E.BYPASS.LTC128B.128 [R227+0x5900], [R6.64], !P4 ;  /* 0x0590000006e32fae */ /* 0x0003e2000e101d50 */
[----:B------:R-:W-:-:S03]  /*1ef0*/  ISETP.GE.AND P2, PT, R22, c[0x0][0x1d4], PT ;  /* 0x0000750016007a0c */ /* 0x000fc60003f46270 */
[----:B------:R-:W0:Y:S01]  /*1f00*/  LDGDEPBAR ;  /* 0x00000000000079af */ /* 0x000e220000000000 */
[----:B------:R-:W-:Y:S01]  /*1f10*/  ISETP.LT.OR P5, PT, R40, 0x1, P2 ;  /* 0x000000012800780c */ /* 0x000fe200017a1670 */
[----:B-1----:R-:W-:Y:S01]  /*1f20*/  IMAD.SHL.U32 R7, R18, 0x8, RZ ;  /* 0x0000000812077824 */ /* 0x002fe200078e00ff */
[----:B------:R-:W-:-:S04]  /*1f30*/  DEPBAR.LE SB0, 0x1 ;  /* 0x000080400000791a */ /* 0x000fc80000000000 */
[----:B------:R-:W-:-:S04]  /*1f40*/  DEPBAR.LE SB0, 0x0 ;  /* 0x000080000000791a */ /* 0x000fc80000000000 */
[----:B------:R-:W-:Y:S01]  /*1f50*/  IMAD.SHL.U32 R6, R14, 0x8, RZ ;  /* 0x000000080e067824 */ /* 0x000fe200078e00ff */
[----:B------:R-:W-:Y:S02]  /*1f60*/  LOP3.LUT R7, R0, 0x8, R7, 0xf8, !PT ;  /* 0x0000000800077812 */ /* 0x000fe400078ef807 */
[----:B------:R-:W-:Y:S02]  /*1f70*/  SHF.R.U32.HI R0, RZ, 0x3, R0 ;  /* 0x00000003ff007819 */ /* 0x000fe40000011600 */
[----:B------:R-:W-:Y:S02]  /*1f80*/  LOP3.LUT R5, R3, 0x8, R6, 0xf8, !PT ;  /* 0x0000000803057812 */ /* 0x000fe400078ef806 */
[----:B------:R-:W-:Y:S02]  /*1f90*/  SHF.R.U32.HI R3, RZ, 0x3, R3 ;  /* 0x00000003ff037819 */ /* 0x000fe40000011603 */
[----:B------:R-:W-:Y:S01]  /*1fa0*/  LOP3.LUT R0, R7, R0, RZ, 0x3c, !PT ;  /* 0x0000000007007212 */ /* 0x000fe200078e3cff */
[----:B------:R-:W-:Y:S01]  /*1fb0*/  IMAD.WIDE.U32 R6, R233, c[0x0][0x208], RZ ;  /* 0x00008200e9067a25 */ /* 0x000fe200078e00ff */
[----:B------:R-:W-:-:S03]  /*1fc0*/  LOP3.LUT R200, R5, R3, RZ, 0x3c, !PT ;  /* 0x0000000305c87212 */ /* 0x000fc600078e3cff */
[----:B------:R-:W-:Y:S02]  /*1fd0*/  IMAD R3, R209, 0x400, R201 ;  /* 0x00000400d1037824 */ /* 0x000fe400078e02c9 */
[----:B------:R-:W-:Y:S02]  /*1fe0*/  IMAD R0, R14, 0x200, R0 ;  /* 0x000002000e007824 */ /* 0x000fe400078e0200 */
[----:B------:R-:W-:Y:S02]  /*1ff0*/  IMAD.IADD R3, R200, 0x1, R3 ;  /* 0x00000001c8037824 */ /* 0x000fe400078e0203 */
[----:B------:R-:W-:Y:S01]  /*2000*/  IMAD.SHL.U32 R208, R0, 0x2, RZ ;  /* 0x0000000200d07824 */ /* 0x000fe200078e00ff */
[----:B------:R-:W-:Y:S01]  /*2010*/  BAR.SYNC.DEFER_BLOCKING 0x0 ;  /* 0x0000000000007b1d */ /* 0x000fe20000010000 */
[----:B------:R-:W-:Y:S02]  /*2020*/  IMAD.SHL.U32 R215, R3, 0x2, RZ ;  /* 0x0000000203d77824 */ /* 0x000fe400078e00ff */
[----:B------:R-:W-:Y:S01]  /*2030*/  IMAD R0, R23, c[0x0][0x208], RZ ;  /* 0x0000820017007a24 */ /* 0x000fe200078e02ff */
[C---:B------:R-:W-:Y:S01]  /*2040*/  IADD3 R5, R208.reuse, 0x3100, RZ ;  /* 0x00003100d0057810 */ /* 0x040fe20007ffe0ff */
[----:B------:R-:W-:Y:S01]  /*2050*/  IMAD R3, R41, c[0x0][0x218], RZ ;  /* 0x0000860029037a24 */ /* 0x000fe200078e02ff */
[----:B------:R-:W-:Y:S01]  /*2060*/  IADD3 R219, R208, 0x3120, RZ ;  /* 0x00003120d0db7810 */ /* 0x000fe20007ffe0ff */
[----:B------:R-:W-:Y:S01]  /*2070*/  IMAD R0, R233, c[0x0][0x20c], R0 ;  /* 0x00008300e9007a24 */ /* 0x000fe200078e0200 */
[----:B------:R-:W-:Y:S01]  /*2080*/  @P1 IADD3 R219, R5, -0x20, RZ ;  /* 0xffffffe005db1810 */ /* 0x000fe20007ffe0ff */
[----:B------:R-:W-:Y:S01]  /*2090*/  IMAD R3, R228, c[0x0][0x21c], R3 ;  /* 0x00008700e4037a24 */ /* 0x000fe200078e0203 */
[----:B------:R-:W-:Y:S01]  /*20a0*/  LOP3.LUT P1, RZ, R21, 0x4, RZ, 0xc0, !PT ;  /* 0x0000000415ff7812 */ /* 0x000fe2000782c0ff */
[----:B------:R-:W-:Y:S01]  /*20b0*/  IMAD.IADD R7, R7, 0x1, R0 ;  /* 0x0000000107077824 */ /* 0x000fe200078e0200 */
[C---:B------:R-:W-:Y:S01]  /*20c0*/  IADD3 R224, R219.reuse, 0x800, RZ ;  /* 0x00000800dbe07810 */ /* 0x040fe20007ffe0ff */
[----:B------:R-:W-:Y:S01]  /*20d0*/  IMAD R218, R2, 0x2, R215 ;  /* 0x0000000202da7824 */ /* 0x000fe200078e02d7 */
[C---:B------:R-:W-:Y:S01]  /*20e0*/  IADD3 R223, R219.reuse, 0x1000, RZ ;  /* 0x00001000dbdf7810 */ /* 0x040fe20007ffe0ff */
[----:B------:R-:W-:Y:S01]  /*20f0*/  IMAD.WIDE.U32 R6, R228, c[0x0][0x218], R6 ;  /* 0x00008600e4067a25 */ /* 0x000fe200078e0006 */
[----:B------:R-:W-:-:S02]  /*2100*/  IADD3 R222, R219, 0x1800, RZ ;  /* 0x00001800dbde7810 */ /* 0x000fc40007ffe0ff */
[----:B------:R-:W-:Y:S01]  /*2110*/  IADD3 R221, R219, 0x2000, RZ ;  /* 0x00002000dbdd7810 */ /* 0x000fe20007ffe0ff */
[----:B------:R-:W-:Y:S01]  /*2120*/  IMAD R216, R4, 0x2, R215 ;  /* 0x0000000204d87824 */ /* 0x000fe200078e02d7 */
[----:B------:R-:W-:-:S03]  /*2130*/  IADD3 R0, P0, R6, UR20, RZ ;  /* 0x0000001406007c10 */ /* 0x000fc6000ff1e0ff */
[----:B------:R-:W-:Y:S01]  /*2140*/  IMAD R217, R2, 0x2, R216 ;  /* 0x0000000202d97824 */ /* 0x000fe200078e02d8 */
[----:B--2---:R-:W-:Y:S01]  /*2150*/  LDSM.16.M88.4 R12, [R215+0x6100] ;  /* 0x00610000d70c783b */ /* 0x004fe20000000200 */
[----:B------:R-:W-:Y:S02]  /*2160*/  IADD3.X R6, R7, UR12, R3, P0, !PT ;  /* 0x0000000c07067c10 */ /* 0x000fe400087fe403 */
[C---:B------:R-:W-:Y:S01]  /*2170*/  LEA R3, P0, R0.reuse, c[0x0][0x1f8], 0x1 ;  /* 0x00007e0000037a11 */ /* 0x040fe200078008ff */
[----:B---3--:R-:W-:Y:S03]  /*2180*/  LDSM.16.M88.4 R8, [R215+0x8100] ;  /* 0x00810000d708783b */ /* 0x008fe60000000200 */
[----:B------:R-:W-:Y:S01]  /*2190*/  LEA.HI.X R0, R0, c[0x0][0x1fc], R6, 0x1, P0 ;  /* 0x00007f0000007a11 */ /* 0x000fe200000f0c06 */
[----:B------:R-:W1:Y:S01]  /*21a0*/  LDSM.16.M88.4 R24, [R208+0x4100] ;  /* 0x00410000d018783b */ /* 0x000e620000000200 */
[----:B------:R-:W-:-:S03]  /*21b0*/  ISETP.LT.OR P0, PT, R40, 0x11, P2 ;  /* 0x000000112800780c */ /* 0x000fc60001701670 */
[----:B------:R-:W-:Y:S04]  /*21c0*/  LDSM.16.M88.4 R32, [R208+0x3100] ;  /* 0x00310000d020783b */ /* 0x000fe80000000200 */
[----:B------:R-:W-:Y:S04]  /*21d0*/  LDSM.16.M88.4 R28, [R208+0x3900] ;  /* 0x00390000d01c783b */ /* 0x000fe80000000200 */
[----:B------:R-:W-:Y:S04]  /*21e0*/  LDSM.16.M88.4 R16, [R208+0x4900] ;  /* 0x00490000d010783b */ /* 0x000fe80000000200 */
[----:B------:R-:W-:Y:S04]  /*21f0*/  LDSM.16.M88.4 R36, [R208+0x5100] ;  /* 0x00510000d024783b */ /* 0x000fe80000000200 */
[----:B------:R-:W2:Y:S04]  /*2200*/  SHFL.IDX PT, R5, R3, RZ, 0x181f ;  /* 0x00181fff03057589 */ /* 0x000ea800000e0000 */
[----:B------:R-:W-:Y:S04]  /*2210*/  SHFL.IDX PT, R6, R3, 0x1, 0x181f ;  /* 0x00381f0003067f89 */ /* 0x000fe800000e0000 */
[----:B------:R-:W-:Y:S04]  /*2220*/  SHFL.IDX PT, R7, R3, 0x2, 0x181f ;  /* 0x00581f0003077f89 */ /* 0x000fe800000e0000 */
[----:B------:R-:W3:Y:S04]  /*2230*/  SHFL.IDX PT, R23, R0, RZ, 0x181f ;  /* 0x00181fff00177589 */ /* 0x000ee800000e0000 */
[----:B------:R-:W-:Y:S01]  /*2240*/  SHFL.IDX PT, R41, R0, 0x2, 0x181f ;  /* 0x00581f0000297f89 */ /* 0x000fe200000e0000 */
[----:B-1----:R-:W-:Y:S03]  /*2250*/  HMMA.16816.F32 R184, R12, R24, RZ ;  /* 0x000000180cb8723c */ /* 0x002fe600000018ff */
[----:B------:R-:W-:Y:S01]  /*2260*/  SHFL.IDX PT, R42, R0, 0x3, 0x181f ;  /* 0x00781f00002a7f89 */ /* 0x000fe200000e0000 */
[----:B--2---:R-:W-:-:S03]  /*2270*/  IADD3 R22, P6, R5, R226, RZ ;  /* 0x000000e205167210 */ /* 0x004fc60007fde0ff */
[----:B------:R-:W-:Y:S01]  /*2280*/  LDSM.16.M88.4 R68, [R219] ;  /* 0x00000000db44783b */ /* 0x000fe20000000200 */
[C---:B------:R-:W-:Y:S03]  /*2290*/  HMMA.16816.F32 R80, R8.reuse, R24, RZ ;  /* 0x000000180850723c */ /* 0x040fe600000018ff */
[----:B------:R-:W-:Y:S04]  /*22a0*/  SHFL.IDX PT, R5, R3, 0x4, 0x181f ;  /* 0x00981f0003057f89 */ /* 0x000fe800000e0000 */
[----:B------:R-:W-:Y:S01]  /*22b0*/  SHFL.IDX PT, R21, R0, 0x5, 0x181f ;  /* 0x00b81f0000157f89 */ /* 0x000fe200000e0000 */
[-C--:B------:R-:W-:Y:S01]  /*22c0*/  HMMA.16816.F32 R96, R8, R26.reuse, RZ ;  /* 0x0000001a0860723c */ /* 0x080fe200000018ff */
[----:B---3--:R-:W-:Y:S01]  /*22d0*/  IMAD.X R23, R23, 0x1, R225, P6 ;  /* 0x0000000117177824 */ /* 0x008fe200030e06e1 */
[----:B------:R-:W-:Y:S01]  /*22e0*/  ISETP.LT.OR P6, PT, R40, 0x21, P2 ;  /* 0x000000212800780c */ /* 0x000fe200017c1670 */
[----:B------:R-:W-:Y:S04]  /*22f0*/  LDSM.16.M88.4 R48, [R219+0x800] ;  /* 0x00080000db30783b */ /* 0x000fe80000000200 */
[----:B------:R-:W-:Y:S01]  /*2300*/  LDSM.16.M88.4 R44, [R219+0x1000] ;  /* 0x00100000db2c783b */ /* 0x000fe20000000200 */
[----:B------:R-:W-:Y:S03]  /*2310*/  HMMA.16816.F32 R144, R12, R26, RZ ;  /* 0x0000001a0c90723c */ /* 0x000fe600000018ff */
[----:B------:R-:W1:Y:S05]  /*2320*/  LDSM.16.M88.4 R24, [R208+0x5900] ;  /* 0x00590000d018783b */ /* 0x000e6a0000000200 */
[C---:B------:R-:W-:Y:S08]  /*2330*/  HMMA.16816.F32 R52, R8.reuse, R32, RZ ;  /* 0x000000200834723c */ /* 0x040ff000000018ff */
[C---:B------:R-:W-:Y:S08]  /*2340*/  HMMA.16816.F32 R92, R8.reuse, R34, RZ ;  /* 0x00000022085c723c */ /* 0x040ff000000018ff */
[C---:B------:R-:W-:Y:S08]  /*2350*/  HMMA.16816.F32 R84, R8.reuse, R28, RZ ;  /* 0x0000001c0854723c */ /* 0x040ff000000018ff */
[C---:B------:R-:W-:Y:S08]  /*2360*/  HMMA.16816.F32 R100, R8.reuse, R30, RZ ;  /* 0x0000001e0864723c */ /* 0x040ff000000018ff */
[----:B------:R-:W-:Y:S08]  /*2370*/  HMMA.16816.F32 R60, R8, R16, RZ ;  /* 0x00000010083c723c */ /* 0x000ff000000018ff */
[-C--:B-1----:R-:W-:Y:S08]  /*2380*/  HMMA.16816.F32 R120, R12, R24.reuse, RZ ;  /* 0x000000180c78723c */ /* 0x082ff000000018ff */
[C---:B------:R-:W-:Y:S01]  /*2390*/  HMMA.16816.F32 R76, R8.reuse, R24, RZ ;  /* 0x00000018084c723c */ /* 0x040fe200000018ff */
[----:B------:R-:W-:Y:S04]  /*23a0*/  SHFL.IDX PT, R24, R0, 0x1, 0x181f ;  /* 0x00381f0000187f89 */ /* 0x000fe800000e0000 */
[----:B------:R1:W-:Y:S03]  /*23b0*/  SHFL.IDX PT, R25, R0, 0x4, 0x181f ;  /* 0x00981f0000197f89 */ /* 0x0003e600000e0000 */
[C---:B------:R-:W-:Y:S08]  /*23c0*/  HMMA.16816.F32 R108, R8.reuse, R18, RZ ;  /* 0x00000012086c723c */ /* 0x040ff000000018ff */
[C---:B------:R-:W-:Y:S08]  /*23d0*/  HMMA.16816.F32 R56, R8.reuse, R36, RZ ;  /* 0x000000240838723c */ /* 0x040ff000000018ff */
[----:B------:R-:W-:Y:S01]  /*23e0*/  HMMA.16816.F32 R124, R8, R38, RZ ;  /* 0x00000026087c723c */ /* 0x000fe200000018ff */
[----:B-1----:R-:W-:-:S07]  /*23f0*/  IMAD.MOV.U32 R0, RZ, RZ, 0x40 ;  /* 0x00000040ff007424 */ /* 0x002fce00078e00ff */
[----:B------:R-:W-:Y:S01]  /*2400*/  HMMA.16816.F32 R116, R8, R26, RZ ;  /* 0x0000001a0874723c */ /* 0x000fe200000018ff */
[----:B------:R-:W-:Y:S01]  /*2410*/  SHFL.IDX PT, R8, R3, 0x3, 0x181f ;  /* 0x00781f0003087f89 */ /* 0x000fe200000e0000 */
[----:B------:R-:W-:-:S03]  /*2420*/  SEL R0, R0, 0xffffffc0, !P1 ;  /* 0xffffffc000007807 */ /* 0x000fc60004800000 */
[----:B------:R-:W-:Y:S02]  /*2430*/  SHFL.IDX PT, R3, R3, 0x5, 0x181f ;  /* 0x00b81f0003037f89 */ /* 0x000fe400000e0000 */
[----:B------:R-:W-:Y:S01]  /*2440*/  IMAD.IADD R214, R208, 0x1, R0 ;  /* 0x00000001d0d67824 */ /* 0x000fe200078e0200 */
[----:B------:R-:W-:Y:S01]  /*2450*/  HMMA.16816.F32 R132, R12, R16, RZ ;  /* 0x000000100c84723c */ /* 0x000fe200000018ff */
[----:B------:R-:W-:Y:S01]  /*2460*/  IMAD.IADD R213, R0, 0x1, R219 ;  /* 0x0000000100d57824 */ /* 0x000fe200078e02db */
[----:B------:R-:W-:-:S06]  /*2470*/  IADD3 R0, R229, -0x1, RZ ;  /* 0xffffffffe5007810 */ /* 0x000fcc0007ffe0ff */
[C---:B------:R-:W-:Y:S01]  /*2480*/  HMMA.16816.F32 R164, R12.reuse, R18, RZ ;  /* 0x000000120ca4723c */ /* 0x040fe200000018ff */
[----:B------:R-:W1:Y:S07]  /*2490*/  LDSM.16.M88.4 R16, [R218+0x8100] ;  /* 0x00810000da10783b */ /* 0x000e6e0000000200 */
[C---:B------:R-:W-:Y:S08]  /*24a0*/  HMMA.16816.F32 R148, R12.reuse, R32, RZ ;  /* 0x000000200c94723c */ /* 0x040ff000000018ff */
[C---:B------:R-:W-:Y:S01]  /*24b0*/  HMMA.16816.F32 R152, R12.reuse, R34, RZ ;  /* 0x000000220c98723c */ /* 0x040fe200000018ff */
[----:B------:R-:W-:Y:S07]  /*24c0*/  LDSM.16.M88.4 R32, [R219+0x2000] ;  /* 0x00200000db20783b */ /* 0x000fee0000000200 */
[C---:B------:R-:W-:Y:S08]  /*24d0*/  HMMA.16816.F32 R168, R12.reuse, R28, RZ ;  /* 0x0000001c0ca8723c */ /* 0x040ff000000018ff */
[C---:B------:R-:W-:Y:S01]  /*24e0*/  HMMA.16816.F32 R136, R12.reuse, R30, RZ ;  /* 0x0000001e0c88723c */ /* 0x040fe200000018ff */
[----:B------:R-:W-:Y:S07]  /*24f0*/  LDSM.16.M88.4 R28, [R219+0x2800] ;  /* 0x00280000db1c783b */ /* 0x000fee0000000200 */
[C---:B------:R-:W-:Y:S08]  /*2500*/  HMMA.16816.F32 R128, R12.reuse, R36, RZ ;  /* 0x000000240c80723c */ /* 0x040ff000000018ff */
[C---:B------:R-:W-:Y:S01]  /*2510*/  HMMA.16816.F32 R180, R12.reuse, R38, RZ ;  /* 0x000000260cb4723c */ /* 0x040fe200000018ff */
[----:B------:R-:W2:Y:S07]  /*2520*/  LDSM.16.M88.4 R36, [R219+0x1800] ;  /* 0x00180000db24783b */ /* 0x000eae0000000200 */
[----:B------:R-:W-:Y:S07]  /*2530*/  HMMA.16816.F32 R112, R12, R26, RZ ;  /* 0x0000001a0c70723c */ /* 0x000fee00000018ff */
[-C--:B------:R-:W-:Y:S01]  /*2540*/  IADD3 R12, P3, R6, R226.reuse, RZ ;  /* 0x000000e2060c7210 */ /* 0x080fe20007f7e0ff */
[----:B-1----:R-:W-:Y:S04]  /*2550*/  HMMA.16816.F32 R104, R16, R68, R52 ;  /* 0x000000441068723c */ /* 0x002fe80000001834 */
[----:B------:R-:W-:Y:S01]  /*2560*/  IMAD.X R13, R24, 0x1, R225, P3 ;  /* 0x00000001180d7824 */ /* 0x000fe200018e06e1 */
[----:B------:R-:W-:-:S03]  /*2570*/  IADD3 R14, P3, R7, R226, RZ ;  /* 0x000000e2070e7210 */ /* 0x000fc60007f7e0ff */
[C---:B------:R-:W-:Y:S02]  /*2580*/  HMMA.16816.F32 R84, R16.reuse, R48, R84 ;  /* 0x000000301054723c */ /* 0x040fe40000001854 */
[--C-:B------:R-:W-:Y:S01]  /*2590*/  IMAD.X R15, R41, 0x1, R225.reuse, P3 ;  /* 0x00000001290f7824 */ /* 0x100fe200018e06e1 */
[----:B------:R-:W-:Y:S02]  /*25a0*/  IADD3 R6, P3, R8, R226, RZ ;  /* 0x000000e208067210 */ /* 0x000fe40007f7e0ff */
[----:B------:R-:W1:Y:S03]  /*25b0*/  LDSM.16.M88.4 R8, [R218+0x6100] ;  /* 0x00610000da08783b */ /* 0x000e660000000200 */
[----:B------:R-:W-:Y:S01]  /*25c0*/  IMAD.X R7, R42, 0x1, R225, P3 ;  /* 0x000000012a077824 */ /* 0x000fe200018e06e1 */
[----:B------:R-:W-:Y:S01]  /*25d0*/  @!PT LDS RZ, [RZ] ;  /* 0x00000000fffff984 */ /* 0x000fe20000000800 */
[----:B------:R-:W-:Y:S01]  /*25e0*/  @!PT LDS RZ, [RZ] ;  /* 0x00000000fffff984 */ /* 0x000fe20000000800 */
[----:B------:R-:W-:Y:S01]  /*25f0*/  @!PT LDS RZ, [RZ] ;  /* 0x00000000fffff984 */ /* 0x000fe20000000800 */
[----:B------:R3:W-:Y:S01]  /*2600*/  LDGSTS.E.BYPASS.LTC128B.128 [R227+0x100], [R22.64], !P5 ;  /* 0x0010000016e37fae */ /* 0x0007e2000e901d50 */
[C---:B------:R-:W-:Y:S01]  /*2610*/  ISETP.LT.OR P5, PT, R40.reuse, 0x31, P2 ;  /* 0x000000312800780c */ /* 0x040fe200017a1670 */
[----:B------:R-:W-:Y:S01]  /*2620*/  HMMA.16816.F32 R80, R16, R44, R80 ;  /* 0x0000002c1050723c */ /* 0x000fe20000001850 */
[C---:B------:R-:W-:Y:S01]  /*2630*/  ISETP.LT.OR P3, PT, R40.reuse, 0x41, P2 ;  /* 0x000000412800780c */ /* 0x040fe20001761670 */
[----:B------:R4:W-:Y:S01]  /*2640*/  LDGSTS.E.BYPASS.LTC128B.128 [R227+0x900], [R12.64], !P0 ;  /* 0x009000000ce37fae */ /* 0x0009e2000c101d50 */
[----:B------:R-:W-:-:S03]  /*2650*/  ISETP.LT.OR P2, PT, R40, 0x51, P2 ;  /* 0x000000512800780c */ /* 0x000fc60001741670 */
[----:B------:R5:W-:Y:S02]  /*2660*/  LDGSTS.E.BYPASS.LTC128B.128 [R227+0x1100], [R14.64], !P6 ;  /* 0x011000000ee37fae */ /* 0x000be4000f101d50 */
[C---:B--2---:R-:W-:Y:S04]  /*2670*/  HMMA.16816.F32 R40, R16.reuse, R36, R60 ;  /* 0x000000241028723c */ /* 0x044fe8000000183c */
[----:B------:R3:W-:Y:S04]  /*2680*/  LDGSTS.E.BYPASS.LTC128B.128 [R227+0x1900], [R6.64], !P5 ;  /* 0x0190000006e37fae */ /* 0x0007e8000e901d50 */
[C---:B------:R-:W-:Y:S08]  /*2690*/  HMMA.16816.F32 R76, R16.reuse, R28, R76 ;  /* 0x0000001c104c723c */ /* 0x040ff0000000184c */
[----:B------:R-:W-:Y:S01]  /*26a0*/  HMMA.16816.F32 R92, R16, R70, R92 ;  /* 0x00000046105c723c */ /* 0x000fe2000000185c */
[----:B----4-:R-:W-:-:S07]  /*26b0*/  IADD3 R12, P0, R5, R226, RZ ;  /* 0x000000e2050c7210 */ /* 0x010fce0007f1e0ff */
[C---:B------:R-:W-:Y:S01]  /*26c0*/  HMMA.16816.F32 R100, R16.reuse, R50, R100 ;  /* 0x000000321064723c */ /* 0x040fe20000001864 */
[--C-:B------:R-:W-:Y:S01]  /*26d0*/  IMAD.X R13, R25, 0x1, R225.reuse, P0 ;  /* 0x00000001190d7824 */ /* 0x100fe200000e06e1 */
[----:B-----5:R-:W-:Y:S02]  /*26e0*/  IADD3 R14, P0, R3, R226, RZ ;  /* 0x000000e2030e7210 */ /* 0x020fe40007f1e0ff */
[----:B------:R-:W-:Y:S02]  /*26f0*/  IADD3 R3, R227, 0x100, RZ ;  /* 0x00000100e3037810 */ /* 0x000fe40007ffe0ff */
[----:B------:R2:W-:Y:S01]  /*2700*/  LDGSTS.E.BYPASS.LTC128B.128 [R227+0x2100], [R12.64], !P3 ;  /* 0x021000000ce37fae */ /* 0x0005e2000d901d50 */
[----:B------:R-:W-:Y:S01]  /*2710*/  IMAD.X R15, R21, 0x1, R225, P0 ;  /* 0x00000001150f7824 */ /* 0x000fe200000e06e1 */
[----:B------:R-:W-:Y:S01]  /*2720*/  HMMA.16816.F32 R96, R16, R46, R96 ;  /* 0x0000002e1060723c */ /* 0x000fe20000001860 */
[----:B------:R-:W-:Y:S01]  /*2730*/  ISETP.GT.AND P0, PT, R0, R220, PT ;  /* 0x000000dc0000720c */ /* 0x000fe20003f04270 */
[----:B------:R-:W-:Y:S01]  /*2740*/  STL [R1+0xc], R3 ;  /* 0x00000c0301007387 */ /* 0x000fe20000100800 */
[----:B------:R-:W-:-:S02]  /*2750*/  LOP3.LUT R0, R200, R201, RZ, 0xfc, !PT ;  /* 0x000000c9c8007212 */ /* 0x000fc400078efcff */
[----:B------:R-:W-:Y:S01]  /*2760*/  ISETP.GT.AND P3, PT, R230, 0x5f, PT ;  /* 0x0000005fe600780c */ /* 0x000fe20003f64270 */
[----:B------:R2:W-:Y:S01]  /*2770*/  LDGSTS.E.BYPASS.LTC128B.128 [R227+0x2900], [R14.64], !P2 ;  /* 0x029000000ee37fae */ /* 0x0005e2000d101d50 */
[----:B------:R-:W-:Y:S01]  /*2780*/  IADD3 R220, R219, 0x2800, RZ ;  /* 0x00002800dbdc7810 */ /* 0x000fe20007ffe0ff */
[C---:B------:R-:W-:Y:S02]  /*2790*/  HMMA.16816.F32 R108, R16.reuse, R38, R108 ;  /* 0x00000026106c723c */ /* 0x040fe4000000186c */
[----:B------:R-:W-:Y:S04]  /*27a0*/  LDSM.16.M88.4 R24, [R216+0x8100] ;  /* 0x00810000d818783b */ /* 0x000fe80000000200 */
[----:B------:R-:W4:Y:S02]  /*27b0*/  LDSM.16.M88.4 R72, [R214+0x5100] ;  /* 0x00510000d648783b */ /* 0x000f240000000200 */
[C---:B------:R-:W-:Y:S02]  /*27c0*/  HMMA.16816.F32 R156, R16.reuse, R34, R124 ;  /* 0x00000022109c723c */ /* 0x040fe4000000187c */
[----:B------:R-:W5:Y:S04]  /*27d0*/  LDSM.16.M88.4 R52, [R214+0x4900] ;  /* 0x00490000d634783b */ /* 0x000f680000000200 */
[----:B------:R-:W3:Y:S02]  /*27e0*/  LDSM.16.M88.4 R60, [R214+0x3900] ;  /* 0x00390000d63c783b */ /* 0x000ee40000000200 */
[----:B------:R-:W-:Y:S02]  /*27f0*/  HMMA.16816.F32 R140, R16, R30, R116 ;  /* 0x0000001e108c723c */ /* 0x000fe40000001874 */
[----:B------:R-:W-:Y:S04]  /*2800*/  LDSM.16.M88.4 R64, [R214+0x3100] ;  /* 0x00310000d640783b */ /* 0x000fe80000000200 */
[----:B------:R-:W-:Y:S02]  /*2810*/  LDSM.16.M88.4 R88, [R214+0x5900] ;  /* 0x00590000d658783b */ /* 0x000fe40000000200 */
[----:B-1----:R-:W-:Y:S02]  /*2820*/  HMMA.16816.F32 R148, R8, R68, R148 ;  /* 0x000000440894723c */ /* 0x002fe40000001894 */
[----:B------:R-:W0:Y:S06]  /*2830*/  LDGDEPBAR ;  /* 0x00000000000079af */ /* 0x000e2c0000000000 */
[----:B--2---:R-:W-:Y:S01]  /*2840*/  HMMA.16816.F32 R12, R16, R32, R56 ;  /* 0x00000020100c723c */ /* 0x004fe20000001838 */
[----:B------:R-:W1:Y:S04]  /*2850*/  LDSM.16.M88.4 R56, [R214+0x4100] ;  /* 0x00410000d638783b */ /* 0x000e680000000200 */
[----:B------:R-:W2:Y:S03]  /*2860*/  LDSM.16.M88.4 R16, [R216+0x6100] ;  /* 0x00610000d810783b */ /* 0x000ea60000000200 */
[C---:B------:R-:W-:Y:S08]  /*2870*/  HMMA.16816.F32 R188, R8.reuse, R36, R132 ;  /* 0x0000002408bc723c */ /* 0x040ff00000001884 */
[C---:B------:R-:W-:Y:S08]  /*2880*/  HMMA.16816.F32 R168, R8.reuse, R48, R168 ;  /* 0x0000003008a8723c */ /* 0x040ff000000018a8 */
[C---:B------:R-:W-:Y:S08]  /*2890*/  HMMA.16816.F32 R68, R8.reuse, R70, R152 ;  /* 0x000000460844723c */ /* 0x040ff00000001898 */
[C---:B------:R-:W-:Y:S01]  /*28a0*/  HMMA.16816.F32 R132, R8.reuse, R50, R136 ;  /* 0x000000320884723c */ /* 0x040fe20000001888 */
[----:B------:R-:W-:Y:S07]  /*28b0*/  LDSM.16.M88.4 R48, [R213] ;  /* 0x00000000d530783b */ /* 0x000fee0000000200 */
[C---:B------:R-:W-:Y:S08]  /*28c0*/  HMMA.16816.F32 R184, R8.reuse, R44, R184 ;  /* 0x0000002c08b8723c */ /* 0x040ff000000018b8 */
[C---:B------:R-:W-:Y:S01]  /*28d0*/  HMMA.16816.F32 R144, R8.reuse, R46, R144 ;  /* 0x0000002e0890723c */ /* 0x040fe20000001890 */
[----:B------:R-:W-:Y:S07]  /*28e0*/  LDSM.16.M88.4 R44, [R213+0x800] ;  /* 0x00080000d52c783b */ /* 0x000fee0000000200 */
[C---:B------:R-:W-:Y:S01]  /*28f0*/  HMMA.16816.F32 R164, R8.reuse, R38, R164 ;  /* 0x0000002608a4723c */ /* 0x040fe200000018a4 */
[----:B------:R-:W-:Y:S07]  /*2900*/  LDSM.16.M88.4 R36, [R213+0x1800] ;  /* 0x00180000d524783b */ /* 0x000fee0000000200 */
[C---:B------:R-:W-:Y:S08]  /*2910*/  HMMA.16816.F32 R192, R8.reuse, R32, R128 ;  /* 0x0000002008c0723c */ /* 0x040ff00000001880 */
[C---:B------:R-:W-:Y:S08]  /*2920*/  HMMA.16816.F32 R196, R8.reuse, R28, R120 ;  /* 0x0000001c08c4723c */ /* 0x040ff00000001878 */
[C---:B------:R-:W-:Y:S01]  /*2930*/  HMMA.16816.F32 R180, R8.reuse, R34, R180 ;  /* 0x0000002208b4723c */ /* 0x040fe200000018b4 */
[----:B------:R-:W-:Y:S07]  /*2940*/  LDSM.16.M88.4 R32, [R213+0x2000] ;  /* 0x00200000d520783b */ /* 0x000fee0000000200 */
[----:B------:R-:W-:Y:S01]  /*2950*/  HMMA.16816.F32 R176, R8, R30, R112 ;  /* 0x0000001e08b0723c */ /* 0x000fe20000001870 */
[----:B------:R-:W2:Y:S04]  /*2960*/  LDSM.16.M88.4 R8, [R217+0x8100] ;  /* 0x00810000d908783b */ /* 0x000ea80000000200 */
[----:B------:R-:W2:Y:S03]  /*2970*/  LDSM.16.M88.4 R28, [R213+0x2800] ;  /* 0x00280000d51c783b */ /* 0x000ea60000000200 */
[C---:B----4-:R-:W-:Y:S01]  /*2980*/  HMMA.16816.F32 R128, R24.reuse, R72, R12 ;  /* 0x000000481880723c */ /* 0x050fe2000000180c */
[----:B------:R-:W4:Y:S07]  /*2990*/  LDSM.16.M88.4 R12, [R217+0x6100] ;  /* 0x00610000d90c783b */ /* 0x000f2e0000000200 */
[----:B-----5:R-:W-:Y:S01]  /*29a0*/  HMMA.16816.F32 R136, R24, R52, R40 ;  /* 0x000000341888723c */ /* 0x020fe20000001828 */
[----:B------:R-:W5:Y:S01]  /*29b0*/  LDSM.16.M88.4 R40, [R213+0x1000] ;  /* 0x00100000d528783b */ /* 0x000f620000000200 */
[----:B------:R-:W-:-:S06]  /*29c0*/  DEPBAR.LE SB0, 0x0 ;  /* 0x000080000000791a */ /* 0x000fcc0000000000 */
[C---:B---3--:R-:W-:Y:S08]  /*29d0*/  HMMA.16816.F32 R116, R24.reuse, R62, R100 ;  /* 0x0000003e1874723c */ /* 0x048ff00000001864 */
[C---:B------:R-:W-:Y:S08]  /*29e0*/  HMMA.16816.F32 R160, R24.reuse, R60, R84 ;  /* 0x0000003c18a0723c */ /* 0x040ff00000001854 */
[C---:B-1----:R-:W-:Y:S08]  /*29f0*/  HMMA.16816.F32 R152, R24.reuse, R56, R80 ;  /* 0x000000381898723c */ /* 0x042ff00000001850 */
[C---:B------:R-:W-:Y:S08]  /*2a00*/  HMMA.16816.F32 R120, R24.reuse, R66, R92 ;  /* 0x000000421878723c */ /* 0x040ff0000000185c */
[C---:B------:R-:W-:Y:S08]  /*2a10*/  HMMA.16816.F32 R112, R24.reuse, R58, R96 ;  /* 0x0000003a1870723c */ /* 0x040ff00000001860 */
[C---:B------:R-:W-:Y:S08]  /*2a20*/  HMMA.16816.F32 R100, R24.reuse, R90, R140 ;  /* 0x0000005a1864723c */ /* 0x040ff0000000188c */
[C---:B------:R-:W-:Y:S08]  /*2a30*/  HMMA.16816.F32 R172, R24.reuse, R64, R104 ;  /* 0x0000004018ac723c */ /* 0x040ff00000001868 */
[----:B------:R-:W-:Y:S08]  /*2a40*/  HMMA.16816.F32 R124, R24, R88, R76 ;  /* 0x00000058187c723c */ /* 0x000ff0000000184c */
[C---:B--2---:R-:W-:Y:S08]  /*2a50*/  HMMA.16816.F32 R96, R16.reuse, R64, R148 ;  /* 0x000000401060723c */ /* 0x044ff00000001894 */
[C---:B------:R-:W-:Y:S08]  /*2a60*/  HMMA.16816.F32 R92, R16.reuse, R66, R68 ;  /* 0x00000042105c723c */ /* 0x040ff00000001844 */
[C---:B------:R-:W-:Y:S08]  /*2a70*/  HMMA.16816.F32 R84, R16.reuse, R60, R168 ;  /* 0x0000003c1054723c */ /* 0x040ff000000018a8 */
[----:B------:R-:W-:Y:S08]  /*2a80*/  HMMA.16816.F32 R80, R16, R62, R132 ;  /* 0x0000003e1050723c */ /* 0x000ff00000001884 */
[C---:B------:R-:W-:Y:S08]  /*2a90*/  HMMA.16816.F32 R108, R24.reuse, R54, R108 ;  /* 0x00000036186c723c */ /* 0x040ff0000000186c */
[----:B------:R-:W-:Y:S08]  /*2aa0*/  HMMA.16816.F32 R104, R24, R74, R156 ;  /* 0x0000004a1868723c */ /* 0x000ff0000000189c */
[C---:B------:R-:W-:Y:S08]  /*2ab0*/  HMMA.16816.F32 R76, R16.reuse, R56, R184 ;  /* 0x00000038104c723c */ /* 0x040ff000000018b8 */
[C---:B------:R-:W-:Y:S08]  /*2ac0*/  HMMA.16816.F32 R68, R16.reuse, R58, R144 ;  /* 0x0000003a1044723c */ /* 0x040ff00000001890 */
[C---:B------:R-:W-:Y:S08]  /*2ad0*/  HMMA.16816.F32 R64, R16.reuse, R52, R188 ;  /* 0x000000341040723c */ /* 0x040ff000000018bc */
[C---:B------:R-:W-:Y:S08]  /*2ae0*/  HMMA.16816.F32 R60, R16.reuse, R54, R164 ;  /* 0x00000036103c723c */ /* 0x040ff000000018a4 */
[C---:B------:R-:W-:Y:S08]  /*2af0*/  HMMA.16816.F32 R56, R16.reuse, R72, R192 ;  /* 0x000000481038723c */ /* 0x040ff000000018c0 */
[C---:B------:R-:W-:Y:S08]  /*2b00*/  HMMA.16816.F32 R52, R16.reuse, R74, R180 ;  /* 0x0000004a1034723c */ /* 0x040ff000000018b4 */
[C---:B------:R-:W-:Y:S08]  /*2b10*/  HMMA.16816.F32 R24, R16.reuse, R88, R196 ;  /* 0x000000581018723c */ /* 0x040ff000000018c4 */
[----:B------:R-:W-:Y:S08]  /*2b20*/  HMMA.16816.F32 R16, R16, R90, R176 ;  /* 0x0000005a1010723c */ /* 0x000ff000000018b0 */
[C---:B------:R-:W-:Y:S08]  /*2b30*/  HMMA.16816.F32 R132, R8.reuse, R46, R116 ;  /* 0x0000002e0884723c */ /* 0x040ff00000001874 */
[----:B------:R-:W-:Y:S08]  /*2b40*/  HMMA.16816.F32 R116, R8, R30, R100 ;  /* 0x0000001e0874723c */ /* 0x000ff00000001864 */
[C---:B----4-:R-:W-:Y:S08]  /*2b50*/  HMMA.16816.F32 R100, R12.reuse, R48, R96 ;  /* 0x000000300c64723c */ /* 0x050ff00000001860 */
[C---:B------:R-:W-:Y:S08]  /*2b60*/  HMMA.16816.F32 R88, R12.reuse, R44, R84 ;  /* 0x0000002c0c58723c */ /* 0x040ff00000001854 */
[C---:B------:R-:W-:Y:S08]  /*2b70*/  HMMA.16816.F32 R96, R12.reuse, R50, R92 ;  /* 0x000000320c60723c */ /* 0x040ff0000000185c */
[----:B------:R-:W-:Y:S08]  /*2b80*/  HMMA.16816.F32 R84, R12, R46, R80 ;  /* 0x0000002e0c54723c */ /* 0x000ff00000001850 */
[C---:B------:R-:W-:Y:S08]  /*2b90*/  HMMA.16816.F32 R204, R8.reuse, R50, R120 ;  /* 0x0000003208cc723c */ /* 0x040ff00000001878 */
[-C--:B-----5:R-:W-:Y:S08]  /*2ba0*/  HMMA.16816.F32 R188, R8, R42.reuse, R112 ;  /* 0x0000002a08bc723c */ /* 0x0a0ff00000001870 */
        /* <DEDUP_REMOVED lines=11> */
[C---:B------:R-:W-:Y:S08]  /*2c60*/  HMMA.16816.F32 R60, R12.reuse, R38, R60 ;  /* 0x000000260c3c723c */ /* 0x040ff0000000183c */
[C---:B------:R-:W-:Y:S08]  /*2c70*/  HMMA.16816.F32 R56, R12.reuse, R32, R56 ;  /* 0x000000200c38723c */ /* 0x040ff00000001838 */
[C---:B------:R-:W-:Y:S08]  /*2c80*/  HMMA.16816.F32 R64, R12.reuse, R34, R52 ;  /* 0x000000220c40723c */ /* 0x040ff00000001834 */
[C---:B------:R-:W-:Y:S08]  /*2c90*/  HMMA.16816.F32 R72, R12.reuse, R28, R24 ;  /* 0x0000001c0c48723c */ /* 0x040ff00000001818 */
[----:B------:R-:W-:Y:S01]  /*2ca0*/  HMMA.16816.F32 R68, R12, R30, R16 ;  /* 0x0000001e0c44723c */ /* 0x000fe20000001810 */
[----:B------:R-:W-:Y:S06]  /*2cb0*/  BAR.SYNC.DEFER_BLOCKING 0x0 ;  /* 0x0000000000007b1d */ /* 0x000fec0000010000 */
[----:B------:R-:W-:Y:S05]  /*2cc0*/  @!P0 BRA `(.L_x_499) ;  /* 0x000003a000008947 */ /* 0x000fea0003800000 */
[----:B------:R-:W-:Y:S01]  /*2cd0*/  PLOP3.LUT P1, PT, PT, PT, UP3, 0x80, 0x0 ;  /* 0x000000000000781c */ /* 0x000fe20003f2f038 */
[----:B------:R-:W-:Y:S01]  /*2ce0*/  IMAD.MOV.U32 R228, RZ, RZ, RZ ;  /* 0x000000ffffe47224 */ /* 0x000fe200078e00ff */
[----:B------:R-:W-:-:S02]  /*2cf0*/  IADD3 R3, R230, R202, R231 ;  /* 0x000000cae6037210 */ /* 0x000fc40007ffe0e7 */
[----:B------:R-:W-:Y:S02]  /*2d00*/  PLOP3.LUT P0, PT, PT, PT, UP3, 0x80, 0x0 ;  /* 0x000000000000781c */ /* 0x000fe40003f0f038 */
[----:B------:R-:W-:-:S05]  /*2d10*/  IADD3 R5, R3, -0x60, RZ ;  /* 0xffffffa003057810 */ /* 0x000fca0007ffe0ff */
[----:B------:R-:W-:Y:S02]  /*2d20*/  IMAD.MOV.U32 R3, RZ, RZ, R5 ;  /* 0x000000ffff037224 */ /* 0x000fe400078e0005 */
[----:B------:R-:W-:-:S05]  /*2d30*/  @P1 IMAD.HI.U32 R6, R5, c[0x0][0x2bc], RZ ;  /* 0x0000af0005061a27 */ /* 0x000fca00078e00ff */
[----:B------:R-:W-:-:S04]  /*2d40*/  @P0 SHF.R.U32.HI R3, RZ, c[0x0][0x2c0], R6 ;  /* 0x0000b000ff030a19 */ /* 0x000fc80000011606 */
[----:B------:R-:W-:-:S04]  /*2d50*/  @!P3 IADD3 R7, P0, R3, UR14, RZ ;  /* 0x0000000e0307bc10 */ /* 0x000fc8000ff1e0ff */
[----:B------:R-:W-:Y:S02]  /*2d60*/  @!P3 LEA.HI.X.SX32 R8, R3, UR7, 0x1, P0 ;  /* 0x000000070308bc11 */ /* 0x000fe400080f0eff */
[----:B------:R-:W-:-:S04]  /*2d70*/  @!P3 LEA R6, P0, R7, c[0x0][0x2a0], 0x2 ;  /* 0x0000a8000706ba11 */ /* 0x000fc800078010ff */
[----:B------:R-:W-:-:S05]  /*2d80*/  @!P3 LEA.HI.X R7, R7, c[0x0][0x2a4], R8, 0x2, P0 ;  /* 0x0000a9000707ba11 */ /* 0x000fca00000f1408 */
[----:B------:R1:W2:Y:S01]  /*2d90*/  @!P3 LDG.E R228, [R6.64] ;  /* 0x0000001006e4b981 */ /* 0x0002a2000c1e1900 */
[----:B------:R-:W-:-:S04]  /*2da0*/  IMAD.MOV R3, RZ, RZ, -R3 ;  /* 0x000000ffff037224 */ /* 0x000fc800078e0a03 */
[----:B------:R-:W-:-:S05]  /*2db0*/  IMAD R233, R3, c[0x0][0x2b8], R5 ;  /* 0x0000ae0003e97a24 */ /* 0x000fca00078e0205 */
[----:B------:R-:W-:-:S05]  /*2dc0*/  SHF.R.S32.HI R3, RZ, 0x1f, R233 ;  /* 0x0000001fff037819 */ /* 0x000fca00000114e9 */
[----:B------:R-:W-:-:S04]  /*2dd0*/  IMAD R3, R3, c[0x0][0x1e0], RZ ;  /* 0x0000780003037a24 */ /* 0x000fc800078e02ff */
[C---:B------:R-:W-:Y:S02]  /*2de0*/  IMAD R3, R233.reuse, c[0x0][0x1e4], R3 ;  /* 0x00007900e9037a24 */ /* 0x040fe400078e0203 */
[----:B-1----:R-:W-:-:S04]  /*2df0*/  IMAD.WIDE.U32 R6, R233, c[0x0][0x1e0], RZ ;  /* 0x00007800e9067a25 */ /* 0x002fc800078e00ff */
[----:B------:R-:W-:Y:S01]  /*2e00*/  IMAD.IADD R7, R7, 0x1, R3 ;  /* 0x0000000107077824 */ /* 0x000fe200078e0203 */
[----:B--2---:R-:W-:-:S03]  /*2e10*/  SHF.R.S32.HI R3, RZ, 0x1f, R228 ;  /* 0x0000001fff037819 */ /* 0x004fc600000114e4 */
[----:B------:R-:W-:-:S04]  /*2e20*/  IMAD.WIDE.U32 R6, R228, c[0x0][0x1f0], R6 ;  /* 0x00007c00e4067a25 */ /* 0x000fc800078e0006 */
[----:B------:R-:W-:-:S04]  /*2e30*/  IMAD R3, R3, c[0x0][0x1f0], RZ ;  /* 0x00007c0003037a24 */ /* 0x000fc800078e02ff */
[----:B------:R-:W-:Y:S01]  /*2e40*/  IMAD R5, R228, c[0x0][0x1f4], R3 ;  /* 0x00007d00e4057a24 */ /* 0x000fe200078e0203 */
[----:B------:R-:W-:-:S04]  /*2e50*/  IADD3 R3, P0, R6, UR10, RZ ;  /* 0x0000000a06037c10 */ /* 0x000fc8000ff1e0ff */
[----:B------:R-:W-:Y:S02]  /*2e60*/  IADD3.X R6, R7, UR6, R5, P0, !PT ;  /* 0x0000000607067c10 */ /* 0x000fe400087fe405 */
[----:B------:R-:W-:-:S04]  /*2e70*/  LEA R5, P0, R3, c[0x0][0x1c8], 0x1 ;  /* 0x0000720003057a11 */ /* 0x000fc800078008ff */
[----:B------:R-:W-:Y:S01]  /*2e80*/  LEA.HI.X R3, R3, c[0x0][0x1cc], R6, 0x1, P0 ;  /* 0x0000730003037a11 */ /* 0x000fe200000f0c06 */
[----:B------:R-:W-:Y:S04]  /*2e90*/  SHFL.IDX PT, R8, R5, 0x1, 0x181f ;  /* 0x00381f0005087f89 */ /* 0x000fe800000e0000 */
[----:B------:R-:W1:Y:S04]  /*2ea0*/  SHFL.IDX PT, R6, R5, RZ, 0x181f ;  /* 0x00181fff05067589 */ /* 0x000e6800000e0000 */
[----:B------:R-:W2:Y:S04]  /*2eb0*/  SHFL.IDX PT, R7, R3, RZ, 0x181f ;  /* 0x00181fff03077589 */ /* 0x000ea800000e0000 */
[----:B------:R-:W3:Y:S04]  /*2ec0*/  SHFL.IDX PT, R9, R5, 0x2, 0x181f ;  /* 0x00581f0005097f89 */ /* 0x000ee800000e0000 */
[----:B------:R-:W4:Y:S04]  /*2ed0*/  SHFL.IDX PT, R10, R5, 0x3, 0x181f ;  /* 0x00781f00050a7f89 */ /* 0x000f2800000e0000 */
[----:B------:R-:W5:Y:S04]  /*2ee0*/  SHFL.IDX PT, R11, R3, 0x1, 0x181f ;  /* 0x00381f00030b7f89 */ /* 0x000f6800000e0000 */
[----:B------:R-:W5:Y:S04]  /*2ef0*/  SHFL.IDX PT, R13, R5, 0x4, 0x181f ;  /* 0x00981f00050d7f89 */ /* 0x000f6800000e0000 */
[----:B------:R-:W-:Y:S01]  /*2f00*/  SHFL.IDX PT, R5, R5, 0x5, 0x181f ;  /* 0x00b81f0005057f89 */ /* 0x000fe200000e0000 */
[----:B-1----:R-:W-:-:S03]  /*2f10*/  IADD3 R6, P0, R6, R226, RZ ;  /* 0x000000e206067210 */ /* 0x002fc60007f1e0ff */
[----:B------:R-:W1:Y:S02]  /*2f20*/  SHFL.IDX PT, R18, R3, 0x2, 0x181f ;  /* 0x00581f0003127f89 */ /* 0x000e6400000e0000 */
[----:B--2---:R-:W-:Y:S01]  /*2f30*/  IMAD.X R7, R7, 0x1, R225, P0 ;  /* 0x0000000107077824 */ /* 0x004fe200000e06e1 */
[-C--:B------:R-:W-:Y:S01]  /*2f40*/  IADD3 R14, P0, R8, R226.reuse, RZ ;  /* 0x000000e2080e7210 */ /* 0x080fe20007f1e0ff */
[----:B------:R-:W2:Y:S01]  /*2f50*/  SHFL.IDX PT, R17, R3, 0x3, 0x181f ;  /* 0x00781f0003117f89 */ /* 0x000ea200000e0000 */
[----:B---3--:R-:W-:-:S03]  /*2f60*/  IADD3 R12, P5, R9, R226, RZ ;  /* 0x000000e2090c7210 */ /* 0x008fc60007fbe0ff */
[----:B------:R-:W3:Y:S01]  /*2f70*/  SHFL.IDX PT, R16, R3, 0x4, 0x181f ;  /* 0x00981f0003107f89 */ /* 0x000ee200000e0000 */
[----:B----4-:R-:W-:-:S03]  /*2f80*/  IADD3 R10, P2, R10, R226, RZ ;  /* 0x000000e20a0a7210 */ /* 0x010fc60007f5e0ff */
[----:B------:R-:W4:Y:S01]  /*2f90*/  SHFL.IDX PT, R3, R3, 0x5, 0x181f ;  /* 0x00b81f0003037f89 */ /* 0x000f2200000e0000 */
[----:B-----5:R-:W-:-:S03]  /*2fa0*/  IMAD.X R15, R11, 0x1, R225, P0 ;  /* 0x000000010b0f7824 */ /* 0x020fc600000e06e1 */
[----:B------:R5:W-:Y:S01]  /*2fb0*/  LDGSTS.E.BYPASS.LTC128B.128 [R227+0x3100], [R6.64], !P4 ;  /* 0x0310000006e37fae */ /* 0x000be2000e101d50 */
[----:B------:R-:W-:-:S03]  /*2fc0*/  IADD3 R8, P1, R13, R226, RZ ;  /* 0x000000e20d087210 */ /* 0x000fc60007f3e0ff */
[----:B------:R4:W-:Y:S01]  /*2fd0*/  LDGSTS.E.BYPASS.LTC128B.128 [R227+0x3900], [R14.64], !P4 ;  /* 0x039000000ee37fae */ /* 0x0009e2000e101d50 */
[--C-:B-1----:R-:W-:Y:S02]  /*2fe0*/  IMAD.X R13, R18, 0x1, R225.reuse, P5 ;  /* 0x00000001120d7824 */ /* 0x102fe400028e06e1 */
[----:B--2---:R-:W-:-:S03]  /*2ff0*/  IMAD.X R11, R17, 0x1, R225, P2 ;  /* 0x00000001110b7824 */ /* 0x004fc600010e06e1 */
[----:B------:R1:W-:Y:S01]  /*3000*/  LDGSTS.E.BYPASS.LTC128B.128 [R227+0x4100], [R12.64], !P4 ;  /* 0x041000000ce37fae */ /* 0x0003e2000e101d50 */
[----:B---3--:R-:W-:-:S03]  /*3010*/  IMAD.X R9, R16, 0x1, R225, P1 ;  /* 0x0000000110097824 */ /* 0x008fc600008e06e1 */
[----:B------:R1:W-:Y:S04]  /*3020*/  LDGSTS.E.BYPASS.LTC128B.128 [R227+0x4900], [R10.64], !P4 ;  /* 0x049000000ae37fae */ /* 0x0003e8000e101d50 */
[----:B------:R1:W-:Y:S01]  /*3030*/  LDGSTS.E.BYPASS.LTC128B.128 [R227+0x5100], [R8.64], !P4 ;  /* 0x0510000008e37fae */ /* 0x0003e2000e101d50 */
[----:B-----5:R-:W-:-:S05]  /*3040*/  IADD3 R6, P0, R5, R226, RZ ;  /* 0x000000e205067210 */ /* 0x020fca0007f1e0ff */
[----:B----4-:R-:W-:-:S05]  /*3050*/  IMAD.X R7, R3, 0x1, R225, P0 ;  /* 0x0000000103077824 */ /* 0x010fca00000e06e1 */
[----:B------:R1:W-:Y:S03]  /*3060*/  LDGSTS.E.BYPASS.LTC128B.128 [R227+0x5900], [R6.64], !P4 ;  /* 0x0590000006e37fae */ /* 0x0003e6000e101d50 */
.L_x_499:
[----:B------:R-:W-:Y:S01]  /*3070*/  FMUL.FTZ R3, R97, c[0x0][0x320] ;  /* 0x0000c80061037a20 */ /* 0x000fe20000410000 */
[----:B-1----:R-:W-:Y:S01]  /*3080*/  SHF.R.S32.HI R7, RZ, 0x1f, R209 ;  /* 0x0000001fff077819 */ /* 0x002fe200000114d1 */
[----:B------:R-:W-:Y:S01]  /*3090*/  FMUL.FTZ R5, R65, c[0x0][0x320] ;  /* 0x0000c80041057a20 */ /* 0x000fe20000410000 */
[-C--:B------:R-:W-:Y:S01]  /*30a0*/  LEA.HI R6, R211, R212.reuse, RZ, 0x2 ;  /* 0x000000d4d3067211 */ /* 0x080fe200078f10ff */
[----:B------:R1:W2:Y:S01]  /*30b0*/  MUFU.TANH R37, R3 ;  /* 0x0000000300257308 */ /* 0x0002a20000002400 */
[----:B------:R-:W-:Y:S01]  /*30c0*/  FMUL.FTZ R8, R72, c[0x0][0x320] ;  /* 0x0000c80048087a20 */ /* 0x000fe20000410000 */
[----:B------:R-:W-:Y:S01]  /*30d0*/  PLOP3.LUT P1, PT, PT, PT, UP2, 0x80, 0x0 ;  /* 0x000000000000781c */ /* 0x000fe20003f2f028 */
[----:B------:R-:W-:Y:S01]  /*30e0*/  FMUL.FTZ R10, R73, c[0x0][0x320] ;  /* 0x0000c800490a7a20 */ /* 0x000fe20000410000 */
[----:B------:R-:W-:Y:S01]  /*30f0*/  LOP3.LUT R6, R6, 0xfffffffc, RZ, 0xc0, !PT ;  /* 0xfffffffc06067812 */ /* 0x000fe200078ec0ff */
[----:B------:R-:W-:Y:S01]  /*3100*/  ULDC UR13, c[0x0][0x324] ;  /* 0x0000c900000d7ab9 */ /* 0x000fe20000000800 */
[----:B------:R-:W-:Y:S01]  /*3110*/  PLOP3.LUT P0, PT, PT, PT, UP2, 0x80, 0x0 ;  /* 0x000000000000781c */ /* 0x000fe20003f0f028 */
[----:B------:R-:W-:Y:S01]  /*3120*/  ULOP3.LUT UR13, URZ, UR13, URZ, 0x33, !UPT ;  /* 0x0000000d3f0d7292 */ /* 0x000fe2000f8e333f */
[----:B------:R3:W4:Y:S01]  /*3130*/  MUFU.TANH R16, R5 ;  /* 0x0000000500107308 */ /* 0x0007220000002400 */
[----:B------:R-:W-:Y:S01]  /*3140*/  IADD3 R6, -R6, R212, RZ ;  /* 0x000000d406067210 */ /* 0x000fe20007ffe1ff */
[----:B------:R-:W0:Y:S01]  /*3150*/  LDGDEPBAR ;  /* 0x00000000000079af */ /* 0x000e220000000000 */
[----:B-1----:R-:W-:-:S05]  /*3160*/  FMUL.FTZ R3, R88, c[0x0][0x320] ;  /* 0x0000c80058037a20 */ /* 0x002fca0000410000 */
[----:B------:R-:W1:Y:S01]  /*3170*/  MUFU.TANH R15, R8 ;  /* 0x00000008000f7308 */ /* 0x000e620000002400 */
[----:B---3--:R-:W-:-:S07]  /*3180*/  LEA.HI R5, R7, R209, RZ, 0x2 ;  /* 0x000000d107057211 */ /* 0x008fce00078f10ff */
[----:B------:R3:W1:Y:S01]  /*3190*/  MUFU.TANH R33, R3 ;  /* 0x0000000300217308 */ /* 0x0006620000002400 */
[----:B------:R-:W-:-:S05]  /*31a0*/  LOP3.LUT R5, R5, 0xffffffc, RZ, 0xc0, !PT ;  /* 0x0ffffffc05057812 */ /* 0x000fca00078ec0ff */
[----:B------:R-:W-:Y:S01]  /*31b0*/  IMAD.IADD R9, R209, 0x1, -R5 ;  /* 0x00000001d1097824 */ /* 0x000fe200078e0a05 */
[----:B------:R-:W-:Y:S01]  /*31c0*/  LEA.HI R5, R6, R6, RZ, 0x1 ;  /* 0x0000000606057211 */ /* 0x000fe200078f08ff */
[----:B------:R5:W1:Y:S01]  /*31d0*/  MUFU.TANH R14, R10 ;  /* 0x0000000a000e7308 */ /* 0x000a620000002400 */
[----:B---3--:R-:W-:-:S07]  /*31e0*/  FMUL.FTZ R3, R89, c[0x0][0x320] ;  /* 0x0000c80059037a20 */ /* 0x008fce0000410000 */
[----:B------:R3:W1:Y:S01]  /*31f0*/  MUFU.TANH R32, R3 ;  /* 0x0000000300207308 */ /* 0x0006620000002400 */
[----:B-----5:R-:W-:-:S07]  /*3200*/  FMUL.FTZ R10, R68, c[0x0][0x320] ;  /* 0x0000c800440a7a20 */ /* 0x020fce0000410000 */
[----:B------:R-:W1:Y:S01]  /*3210*/  MUFU.TANH R13, R10 ;  /* 0x0000000a000d7308 */ /* 0x000e620000002400 */
[----:B---3--:R-:W-:-:S07]  /*3220*/  FMUL.FTZ R3, R84, c[0x0][0x320] ;  /* 0x0000c80054037a20 */ /* 0x008fce0000410000 */
[----:B------:R3:W1:Y:S02]  /*3230*/  MUFU.TANH R30, R3 ;  /* 0x00000003001e7308 */ /* 0x0006640000002400 */
[----:B---3--:R-:W-:-:S06]  /*3240*/  FMUL.FTZ R3, R85, c[0x0][0x320] ;  /* 0x0000c80055037a20 */ /* 0x008fcc0000410000 */
        /* <DEDUP_REMOVED lines=21> */
[----:B---3--:R-:W-:-:S04]  /*33a0*/  LOP3.LUT R3, R210, 0xffffffe0, RZ, 0xc0, !PT ;  /* 0xffffffe0d2037812 */ /* 0x008fc800078ec0ff */
[----:B------:R-:W-:-:S04]  /*33b0*/  IADD3 R3, -R3, R212, RZ ;  /* 0x000000d403037210 */ /* 0x000fc80007ffe1ff */
[----:B------:R-:W-:-:S04]  /*33c0*/  SHF.R.S32.HI R7, RZ, 0x1f, R3 ;  /* 0x0000001fff077819 */ /* 0x000fc80000011403 */
[----:B------:R-:W-:-:S04]  /*33d0*/  LEA.HI R7, R7, R3, RZ, 0x2 ;  /* 0x0000000307077211 */ /* 0x000fc800078f10ff */
[----:B------:R-:W-:-:S04]  /*33e0*/  LEA.HI.SX32 R8, R7, UR19, 0x1e ;  /* 0x0000001307087c11 */ /* 0x000fc8000f8ff2ff */
[----:B------:R-:W-:Y:S01]  /*33f0*/  LEA R11, R9, R8, 0x4 ;  /* 0x00000008090b7211 */ /* 0x000fe200078e20ff */
[C---:B------:R-:W-:Y:S01]  /*3400*/  IMAD.SHL.U32 R8, R5.reuse, 0x20, RZ ;  /* 0x0000002005087824 */ /* 0x040fe200078e00ff */
[----:B------:R-:W-:-:S04]  /*3410*/  LOP3.LUT R9, R5, 0x1ffffffe, RZ, 0xc0, !PT ;  /* 0x1ffffffe05097812 */ /* 0x000fc800078ec0ff */
[----:B------:R-:W-:Y:S01]  /*3420*/  LOP3.LUT R5, R8, 0xffffffc0, RZ, 0xc0, !PT ;  /* 0xffffffc008057812 */ /* 0x000fe200078ec0ff */
[----:B------:R-:W-:Y:S01]  /*3430*/  FMUL.FTZ R8, R101, c[0x0][0x320] ;  /* 0x0000c80065087a20 */ /* 0x000fe20000410000 */
[----:B------:R-:W-:-:S03]  /*3440*/  IADD3 R6, R6, -R9, RZ ;  /* 0x8000000906067210 */ /* 0x000fc60007ffe0ff */
[----:B------:R-:W-:Y:S01]  /*3450*/  IMAD.IADD R5, R5, 0x1, R11 ;  /* 0x0000000105057824 */ /* 0x000fe200078e020b */
[----:B------:R-:W3:Y:S04]  /*3460*/  MUFU.TANH R10, R8 ;  /* 0x00000008000a7308 */ /* 0x000ee80000002400 */
[----:B------:R-:W-:Y:S01]  /*3470*/  LEA R21, R6, R5, 0x3 ;  /* 0x0000000506157211 */ /* 0x000fe200078e18ff */
[----:B------:R-:W-:-:S04]  /*3480*/  FMUL.FTZ R5, R69, c[0x0][0x320] ;  /* 0x0000c80045057a20 */ /* 0x000fc80000410000 */
[----:B------:R-:W-:Y:S01]  /*3490*/  @P1 IMAD.HI.U32 R6, R21, c[0x0][0x2c8], RZ ;  /* 0x0000b20015061a27 */ /* 0x000fe200078e00ff */
[----:B------:R5:W1:Y:S01]  /*34a0*/  MUFU.TANH R12, R5 ;  /* 0x00000005000c7308 */ /* 0x000a620000002400 */
[----:B------:R1:W-:Y:S02]  /*34b0*/  STL [R1+0x2c], R21 ;  /* 0x00002c1501007387 */ /* 0x0003e40000100800 */
[----:B-----5:R-:W-:-:S05]  /*34c0*/  FMUL.FTZ R5, R100, c[0x0][0x320] ;  /* 0x0000c80064057a20 */ /* 0x020fca0000410000 */
[----:B------:R5:W2:Y:S01]  /*34d0*/  MUFU.TANH R11, R5 ;  /* 0x00000005000b7308 */ /* 0x000aa20000002400 */
[----:B-1----:R-:W-:Y:S02]  /*34e0*/  @P0 SHF.R.U32.HI R21, RZ, c[0x0][0x2cc], R6 ;  /* 0x0000b300ff150a19 */ /* 0x002fe40000011606 */
[----:B------:R-:W-:-:S03]  /*34f0*/  PLOP3.LUT P0, PT, PT, PT, UP1, 0x40, 0x0 ;  /* 0x000000000000781c */ /* 0x000fc60003f0e818 */
[----:B------:R-:W1:Y:S01]  /*3500*/  SHFL.IDX PT, R6, R21, RZ, 0x1c1f ;  /* 0x001c1fff15067589 */ /* 0x000e6200000e0000 */
[----:B-----5:R-:W-:Y:S01]  /*3510*/  LOP3.LUT R5, R7, 0x7ffffffc, RZ, 0xc0, !PT ;  /* 0x7ffffffc07057812 */ /* 0x020fe200078ec0ff */
[----:B------:R-:W-:-:S03]  /*3520*/  FMUL.FTZ R7, R93, c[0x0][0x320] ;  /* 0x0000c8005d077a20 */ /* 0x000fc60000410000 */
[----:B------:R-:W-:Y:S01]  /*3530*/  IADD3 R5, R3, -R5, RZ ;  /* 0x8000000503057210 */ /* 0x000fe20007ffe0ff */
[----:B------:R-:W-:Y:S01]  /*3540*/  FMUL.FTZ R3, R96, c[0x0][0x320] ;  /* 0x0000c80060037a20 */ /* 0x000fe20000410000 */
[----:B------:R-:W1:Y:S03]  /*3550*/  MUFU.TANH R8, R7 ;  /* 0x0000000700087308 */ /* 0x000e660000002400 */
[----:B------:R-:W-:Y:S01]  /*3560*/  IMAD.SHL.U32 R36, R5, 0x2, RZ ;  /* 0x0000000205247824 */ /* 0x000fe200078e00ff */
[----:B------:R-:W-:-:S04]  /*3570*/  MOV R5, c[0x0][0x2ac] ;  /* 0x0000ab0000057a02 */ /* 0x000fc80000000f00 */
[----:B------:R5:W1:Y:S01]  /*3580*/  MUFU.TANH R9, R3 ;  /* 0x0000000300097308 */ /* 0x000a620000002400 */
[----:B------:R-:W-:Y:S01]  /*3590*/  IMAD R5, R5, c[0x0][0x1d0], R20 ;  /* 0x0000740005057a24 */ /* 0x000fe200078e0214 */
[----:B------:R1:W-:Y:S04]  /*35a0*/  STL [R1+0x24], R36 ;  /* 0x0000242401007387 */ /* 0x0003e80000100800 */
[C---:B------:R-:W-:Y:S02]  /*35b0*/  IADD3 R34, -R36.reuse, R5, RZ ;  /* 0x0000000524227210 */ /* 0x040fe40007ffe1ff */
[----:B-----5:R-:W-:-:S04]  /*35c0*/  IADD3 R3, -R36, 0x1, R203 ;  /* 0x0000000124037810 */ /* 0x020fc80007ffe1cb */
[----:B------:R-:W-:-:S04]  /*35d0*/  IADD3 R3, R3, -c[0x0][0x168], RZ ;  /* 0x80005a0003037a10 */ /* 0x000fc80007ffe0ff */
[C---:B------:R-:W-:Y:S02]  /*35e0*/  IADD3 R31, R3.reuse, c[0x0][0x328], RZ ;  /* 0x0000ca00031f7a10 */ /* 0x040fe40007ffe0ff */
[----:B------:R-:W-:Y:S02]  /*35f0*/  IADD3 R35, R3, UR13, RZ ;  /* 0x0000000d03237c10 */ /* 0x000fe4000fffe0ff */
[----:B-1----:R-:W-:Y:S01]  /*3600*/  IADD3 R36, R20, -R36, RZ ;  /* 0x8000002414247210 */ /* 0x002fe20007ffe0ff */
[----:B------:R-:W-:Y:S01]  /*3610*/  IMAD.IADD R5, R31, 0x1, R6 ;  /* 0x000000011f057824 */ /* 0x000fe200078e0206 */
[----:B------:R-:W-:-:S04]  /*3620*/  IADD3 R3, R35, R6, RZ ;  /* 0x0000000623037210 */ /* 0x000fc80007ffe0ff */
[----:B------:R-:W-:Y:S01]  /*3630*/  IMNMX R5, R5, R34, PT ;  /* 0x0000002205057217 */ /* 0x000fe20003800200 */
[----:B------:R-:W-:Y:S05]  /*3640*/  @P0 BRA `(.L_x_500) ;  /* 0x0000015000000947 */ /* 0x000fea0003800000 */
[----:B--234-:R-:W-:Y:S01]  /*3650*/  IMAD.U32 R7, RZ, RZ, UR8 ;  /* 0x00000008ff077e24 */ /* 0x01cfe2000f8e00ff */
[----:B------:R-:W-:Y:S04]  /*3660*/  BSSY B0, `(.L_x_501) ;  /* 0x000000f000007945 */ /* 0x000fe80003800000 */
[----:B------:R-:W-:-:S04]  /*3670*/  IADD3 R6, R7, -c[0x0][0x168], R6 ;  /* 0x80005a0007067a10 */ /* 0x000fc80007ffe006 */
        /* <DEDUP_REMOVED lines=9> */
.L_x_502:
[----:B------:R-:W-:-:S04]  /*3710*/  MOV R7, c[0x0][0x32c] ;  /* 0x0000cb0000077a02 */ /* 0x000fc80000000f00 */
[----:B------:R-:W-:-:S13]  /*3720*/  ISETP.NE.AND P0, PT, R7, 0x1, PT ;  /* 0x000000010700780c */ /* 0x000fda0003f05270 */
[----:B------:R-:W-:-:S05]  /*3730*/  @P0 IMAD.HI.U32 R7, R6, c[0x0][0x330], RZ ;  /* 0x0000cc0006070a27 */ /* 0x000fca00078e00ff */
[----:B------:R-:W-:Y:S02]  /*3740*/  @P0 SHF.R.U32.HI R6, RZ, c[0x0][0x334], R7 ;  /* 0x0000cd00ff060a19 */ /* 0x000fe40000011607 */
.L_x_503:
[----:B------:R-:W-:Y:S05]  /*3750*/  BSYNC B0 ;  /* 0x0000000000007941 */ /* 0x000fea0003800000 */
.L_x_501:
[----:B------:R-:W-:-:S05]  /*3760*/  IMAD R6, R6, c[0x0][0x32c], R36 ;  /* 0x0000cb0006067a24 */ /* 0x000fca00078e0224 */
[----:B------:R-:W-:Y:S02]  /*3770*/  IADD3 R7, R6, c[0x0][0x32c], RZ ;  /* 0x0000cb0006077a10 */ /* 0x000fe40007ffe0ff */
[----:B------:R-:W-:Y:S02]  /*3780*/  IMNMX R3, R3, R6, !PT ;  /* 0x0000000603037217 */ /* 0x000fe40007800200 */
[----:B------:R-:W-:Y:S02]  /*3790*/  IMNMX R5, R5, R7, PT ;  /* 0x0000000705057217 */ /* 0x000fe40003800200 */
.L_x_500:
[C---:B--234-:R-:W-:Y:S01]  /*37a0*/  ISETP.GE.AND P0, PT, R20.reuse, 0x2, PT ;  /* 0x000000021400780c */ /* 0x05cfe20003f06270 */
[----:B------:R-:W1:Y:S01]  /*37b0*/  SHFL.IDX PT, R6, R21, 0x1, 0x1c1f ;  /* 0x003c1f0015067f89 */ /* 0x000e6200000e0000 */
[----:B------:R-:W-:Y:S02]  /*37c0*/  ISETP.GE.AND P2, PT, R20, 0xa, PT ;  /* 0x0000000a1400780c */ /* 0x000fe40003f46270 */
[----:B------:R-:W-:Y:S02]  /*37d0*/  P2R R55, PR, RZ, 0x1 ;  /* 0x00000001ff377803 */ /* 0x000fe40000000000 */
[----:B------:R-:W-:-:S02]  /*37e0*/  ISETP.GT.AND P0, PT, R3, 0x1, !P0 ;  /* 0x000000010300780c */ /* 0x000fc40004704270 */
[----:B------:R-:W-:Y:S02]  /*37f0*/  ISETP.GE.AND P1, PT, R20, 0x9, PT ;  /* 0x000000091400780c */ /* 0x000fe40003f26270 */
[----:B------:R-:W-:Y:S02]  /*3800*/  ISETP.LT.OR P0, PT, R5, 0x2, P0 ;  /* 0x000000020500780c */ /* 0x000fe40000701670 */
[----:B------:R-:W-:Y:S02]  /*3810*/  P2R R54, PR, RZ, 0x2 ;  /* 0x00000002ff367803 */ /* 0x000fe40000000000 */
[----:B------:R-:W-:Y:S02]  /*3820*/  FSEL R64, R10, -INF , !P0 ;  /* 0xff8000000a407808 */ /* 0x000fe40004000000 */
[----:B------:R-:W-:Y:S02]  /*3830*/  ISETP.GT.AND P0, PT, R3, 0x9, !P2 ;  /* 0x000000090300780c */ /* 0x000fe40005704270 */
[----:B------:R-:W-:-:S02]  /*3840*/  P2R R53, PR, RZ, 0x4 ;  /* 0x00000004ff357803 */ /* 0x000fc40000000000 */
[----:B------:R-:W-:Y:S02]  /*3850*/  ISETP.LT.OR P0, PT, R5, 0xa, P0 ;  /* 0x0000000a0500780c */ /* 0x000fe40000701670 */
[----:B------:R-:W-:Y:S02]  /*3860*/  ISETP.GT.AND P1, PT, R3, 0x8, !P1 ;  /* 0x000000080300780c */ /* 0x000fe40004f24270 */
[----:B------:R-:W-:Y:S02]  /*3870*/  ISETP.GE.AND P2, PT, R20, 0x11, PT ;  /* 0x000000111400780c */ /* 0x000fe40003f46270 */
[----:B------:R-:W-:Y:S02]  /*3880*/  FSEL R76, R37, -INF , !P0 ;  /* 0xff800000254c7808 */ /* 0x000fe40004000000 */
[----:B------:R-:W-:Y:S02]  /*3890*/  ISETP.LT.OR P1, PT, R5, 0x9, P1 ;  /* 0x000000090500780c */ /* 0x000fe40000f21670 */
[----:B------:R-:W-:-:S02]  /*38a0*/  ISETP.GT.AND P0, PT, R3, 0x10, !P2 ;  /* 0x000000100300780c */ /* 0x000fc40005704270 */
[----:B------:R-:W-:Y:S02]  /*38b0*/  FSEL R65, R9, -INF , !P1 ;  /* 0xff80000009417808 */ /* 0x000fe40004800000 */
[----:B------:R-:W-:Y:S02]  /*38c0*/  ISETP.LT.OR P0, PT, R5, 0x11, P0 ;  /* 0x000000110500780c */ /* 0x000fe40000701670 */
[----:B------:R-:W-:Y:S02]  /*38d0*/  ISETP.GE.AND P1, PT, R20, 0x12, PT ;  /* 0x000000121400780c */ /* 0x000fe40003f26270 */
[----:B------:R-:W-:Y:S02]  /*38e0*/  FSEL R84, R33, -INF , !P0 ;  /* 0xff80000021547808 */ /* 0x000fe40004000000 */
[----:B------:R-:W-:Y:S02]  /*38f0*/  ISETP.GT.AND P0, PT, R3, 0x11, !P1 ;  /* 0x000000110300780c */ /* 0x000fe40004f04270 */
[----:B------:R-:W-:-:S02]  /*3900*/  P2R R51, PR, RZ, 0x2 ;  /* 0x00000002ff337803 */ /* 0x000fc40000000000 */
[----:B------:R-:W-:Y:S02]  /*3910*/  ISETP.LT.OR P0, PT, R5, 0x12, P0 ;  /* 0x000000120500780c */ /* 0x000fe40000701670 */
[----:B------:R-:W-:Y:S02]  /*3920*/  ISETP.GE.AND P1, PT, R20, 0x19, PT ;  /* 0x000000191400780c */ /* 0x000fe40003f26270 */
[----:B------:R-:W-:Y:S02]  /*3930*/  FSEL R85, R32, -INF , !P0 ;  /* 0xff80000020557808 */ /* 0x000fe40004000000 */
[----:B------:R-:W-:Y:S02]  /*3940*/  ISETP.GT.AND P0, PT, R3, 0x18, !P1 ;  /* 0x000000180300780c */ /* 0x000fe40004f04270 */
[----:B------:R-:W-:Y:S02]  /*3950*/  P2R R50, PR, RZ, 0x2 ;  /* 0x00000002ff327803 */ /* 0x000fe40000000000 */
[----:B------:R-:W-:-:S02]  /*3960*/  ISETP.LT.OR P0, PT, R5, 0x19, P0 ;  /* 0x000000190500780c */ /* 0x000fc40000701670 */
[----:B------:R-:W-:Y:S02]  /*3970*/  ISETP.GE.AND P1, PT, R20, 0x1a, PT ;  /* 0x0000001a1400780c */ /* 0x000fe40003f26270 */
[----:B------:R-:W-:Y:S02]  /*3980*/  FSEL R93, R30, -INF , !P0 ;  /* 0xff8000001e5d7808 */ /* 0x000fe40004000000 */
[----:B------:R-:W-:Y:S02]  /*3990*/  ISETP.GT.AND P0, PT, R3, 0x19, !P1 ;  /* 0x000000190300780c */ /* 0x000fe40004f04270 */
[----:B------:R-:W-:Y:S02]  /*39a0*/  P2R R49, PR, RZ, 0x2 ;  /* 0x00000002ff317803 */ /* 0x000fe40000000000 */
[----:B------:R-:W-:Y:S02]  /*39b0*/  ISETP.LT.OR P0, PT, R5, 0x1a, P0 ;  /* 0x0000001a0500780c */ /* 0x000fe40000701670 */
[----:B------:R-:W-:-:S02]  /*39c0*/  ISETP.GE.AND P1, PT, R20, 0x21, PT ;  /* 0x000000211400780c */ /* 0x000fc40003f26270 */
[----:B------:R-:W-:Y:S02]  /*39d0*/  FSEL R96, R29, -INF , !P0 ;  /* 0xff8000001d607808 */ /* 0x000fe40004000000 */
[----:B------:R-:W-:Y:S02]  /*39e0*/  ISETP.GT.AND P0, PT, R3, 0x20, !P1 ;  /* 0x000000200300780c */ /* 0x000fe40004f04270 */
[----:B------:R-:W-:Y:S02]  /*39f0*/  P2R R48, PR, RZ, 0x2 ;  /* 0x00000002ff307803 */ /* 0x000fe40000000000 */
[----:B------:R-:W-:Y:S02]  /*3a00*/  ISETP.LT.OR P0, PT, R5, 0x21, P0 ;  /* 0x000000210500780c */ /* 0x000fe40000701670 */
[----:B------:R-:W-:Y:S02]  /*3a10*/  ISETP.GE.AND P1, PT, R20, 0x22, PT ;  /* 0x000000221400780c */ /* 0x000fe40003f26270 */
[----:B------:R-:W-:-:S02]  /*3a20*/  FSEL R105, R28, -INF , !P0 ;  /* 0xff8000001c697808 */ /* 0x000fc40004000000 */
[----:B------:R-:W-:Y:S02]  /*3a30*/  ISETP.GT.AND P0, PT, R3, 0x21, !P1 ;  /* 0x000000210300780c */ /* 0x000fe40004f04270 */
[----:B------:R-:W-:Y:S02]  /*3a40*/  P2R R47, PR, RZ, 0x2 ;  /* 0x00000002ff2f7803 */ /* 0x000fe40000000000 */
[----:B------:R-:W-:Y:S02]  /*3a50*/  ISETP.LT.OR P0, PT, R5, 0x22, P0 ;  /* 0x000000220500780c */ /* 0x000fe40000701670 */
[----:B------:R-:W-:Y:S02]  /*3a60*/  ISETP.GE.AND P1, PT, R20, 0x29, PT ;  /* 0x000000291400780c */ /* 0x000fe40003f26270 */
[----:B------:R-:W-:Y:S02]  /*3a70*/  FSEL R106, R27, -INF , !P0 ;  /* 0xff8000001b6a7808 */ /* 0x000fe40004000000 */
[----:B------:R-:W-:-:S02]  /*3a80*/  ISETP.GT.AND P0, PT, R3, 0x28, !P1 ;  /* 0x000000280300780c */ /* 0x000fc40004f04270 */
[----:B------:R-:W-:Y:S02]  /*3a90*/  P2R R46, PR, RZ, 0x2 ;  /* 0x00000002ff2e7803 */ /* 0x000fe40000000000 */
        /* <DEDUP_REMOVED lines=41> */
[C---:B------:R-:W-:Y:S02]  /*3d30*/  ISETP.GE.AND P1, PT, R20.reuse, 0x4a, PT ;  /* 0x0000004a1400780c */ /* 0x040fe40003f26270 */
[----:B------:R-:W-:Y:S02]  /*3d40*/  FSEL R157, R17, -INF , !P0 ;  /* 0xff800000119d7808 */ /* 0x000fe40004000000 */
[----:B------:R-:W-:Y:S02]  /*3d50*/  ISETP.GT.AND P0, PT, R3, 0x49, !P1 ;  /* 0x000000490300780c */ /* 0x000fe40004f04270 */
[C---:B------:R-:W-:Y:S02]  /*3d60*/  ISETP.GE.AND P6, PT, R20.reuse, 0x51, PT ;  /* 0x000000511400780c */ /* 0x040fe40003fc6270 */
        /* <DEDUP_REMOVED lines=15> */
[----:B------:R-:W-:-:S04]  /*3e60*/  ISETP.LT.OR P0, PT, R5, 0x59, P0 ;  /* 0x000000590500780c */ /* 0x000fc80000701670 */
[----:B------:R-:W-:Y:S02]  /*3e70*/  FSEL R202, R13, -INF , !P0 ;  /* 0xff8000000dca7808 */ /* 0x000fe40004000000 */
[----:B------:R-:W-:Y:S02]  /*3e80*/  ISETP.GT.AND P0, PT, R3, RZ, !P1 ;  /* 0x000000ff0300720c */ /* 0x000fe40004f04270 */
[----:B------:R-:W-:Y:S02]  /*3e90*/  ISETP.GE.AND P1, PT, R20, 0x5a, PT ;  /* 0x0000005a1400780c */ /* 0x000fe40003f26270 */
[----:B------:R-:W-:-:S04]  /*3ea0*/  ISETP.LT.OR P0, PT, R5, 0x1, P0 ;  /* 0x000000010500780c */ /* 0x000fc80000701670 */
[----:B------:R-:W-:Y:S02]  /*3eb0*/  FSEL R61, R11, -INF , !P0 ;  /* 0xff8000000b3d7808 */ /* 0x000fe40004000000 */
[----:B------:R-:W-:Y:S01]  /*3ec0*/  ISETP.GT.AND P0, PT, R3, 0x59, !P1 ;  /* 0x000000590300780c */ /* 0x000fe20004f04270 */
[----:B------:R-:W-:-:S03]  /*3ed0*/  FMUL.FTZ R3, R62, c[0x0][0x320] ;  /* 0x0000c8003e037a20 */ /* 0x000fc60000410000 */
[----:B------:R-:W-:Y:S01]  /*3ee0*/  ISETP.LT.OR P0, PT, R5, 0x5a, P0 ;  /* 0x0000005a0500780c */ /* 0x000fe20000701670 */
[----:B------:R2:W3:Y:S01]  /*3ef0*/  MUFU.TANH R33, R3 ;  /* 0x0000000300217308 */ /* 0x0004e20000002400 */
[----:B------:R-:W-:Y:S02]  /*3f00*/  FMUL.FTZ R5, R98, c[0x0][0x320] ;  /* 0x0000c80062057a20 */ /* 0x000fe40000410000 */
[----:B------:R-:W-:Y:S02]  /*3f10*/  FSEL R201, R12, -INF , !P0 ;  /* 0xff8000000cc97808 */ /* 0x000fe40004000000 */
[----:B------:R-:W-:-:S03]  /*3f20*/  PLOP3.LUT P0, PT, PT, PT, UP1, 0x40, 0x0 ;  /* 0x000000000000781c */ /* 0x000fc60003f0e818 */
[----:B------:R1:W4:Y:S01]  /*3f30*/  MUFU.TANH R12, R5 ;  /* 0x00000005000c7308 */ /* 0x0003220000002400 */
[----:B--2---:R-:W-:-:S07]  /*3f40*/  FMUL.FTZ R3, R63, c[0x0][0x320] ;  /* 0x0000c8003f037a20 */ /* 0x004fce0000410000 */
[----:B------:R2:W2:Y:S01]  /*3f50*/  MUFU.TANH R32, R3 ;  /* 0x0000000300207308 */ /* 0x0004a20000002400 */
[----:B-1----:R-:W-:-:S05]  /*3f60*/  IMAD.IADD R5, R31, 0x1, R6 ;  /* 0x000000011f057824 */ /* 0x002fca00078e0206 */
[----:B------:R-:W-:Y:S01]  /*3f70*/  IMNMX R5, R5, R34, PT ;  /* 0x0000002205057217 */ /* 0x000fe20003800200 */
[----:B--2---:R-:W-:-:S04]  /*3f80*/  FMUL.FTZ R3, R87, c[0x0][0x320] ;  /* 0x0000c80057037a20 */ /* 0x004fc80000410000 */
[----:B------:R1:W2:Y:S02]  /*3f90*/  MUFU.TANH R30, R3 ;  /* 0x00000003001e7308 */ /* 0x0002a40000002400 */
        /* <DEDUP_REMOVED lines=40> */
[----:B-1----:R-:W-:Y:S01]  /*4220*/  IMAD.IADD R3, R35, 0x1, R6 ;  /* 0x0000000123037824 */ /* 0x002fe200078e0206 */
        /* <DEDUP_REMOVED lines=13> */
.L_x_506:
[----:B------:R-:W-:-:S04]  /*4300*/  MOV R7, c[0x0][0x32c] ;  /* 0x0000cb0000077a02 */ /* 0x000fc80000000f00 */
[----:B------:R-:W-:-:S13]  /*4310*/  ISETP.NE.AND P0, PT, R7, 0x1, PT ;  /* 0x000000010700780c */ /* 0x000fda0003f05270 */
[----:B------:R-:W-:-:S05]  /*4320*/  @P0 IMAD.HI.U32 R7, R6, c[0x0][0x330], RZ ;  /* 0x0000cc0006070a27 */ /* 0x000fca00078e00ff */
[----:B------:R-:W-:Y:S02]  /*4330*/  @P0 SHF.R.U32.HI R6, RZ, c[0x0][0x334], R7 ;  /* 0x0000cd00ff060a19 */ /* 0x000fe40000011607 */
.L_x_507:
[----:B------:R-:W-:Y:S05]  /*4340*/  BSYNC B0 ;  /* 0x0000000000007941 */ /* 0x000fea0003800000 */
.L_x_505:
[----:B------:R-:W-:-:S05]  /*4350*/  IMAD R6, R6, c[0x0][0x32c], R36 ;  /* 0x0000cb0006067a24 */ /* 0x000fca00078e0224 */
[----:B------:R-:W-:Y:S02]  /*4360*/  IADD3 R7, R6, c[0x0][0x32c], RZ ;  /* 0x0000cb0006077a10 */ /* 0x000fe40007ffe0ff */
[----:B------:R-:W-:Y:S02]  /*4370*/  IMNMX R3, R3, R6, !PT ;  /* 0x0000000603037217 */ /* 0x000fe40007800200 */
[----:B------:R-:W-:Y:S02]  /*4380*/  IMNMX R5, R5, R7, PT ;  /* 0x0000000705057217 */ /* 0x000fe40003800200 */
.L_x_504:
[----:B--234-:R-:W-:Y:S01]  /*4390*/  ISETP.NE.AND P0, PT, R55, RZ, PT ;  /* 0x000000ff3700720c */ /* 0x01cfe20003f05270 */
[----:B------:R-:W1:Y:S03]  /*43a0*/  SHFL.IDX PT, R6, R21, 0x2, 0x1c1f ;  /* 0x005c1f0015067f89 */ /* 0x000e6600000e0000 */
[----:B------:R-:W-:-:S04]  /*43b0*/  ISETP.GT.AND P0, PT, R3, 0x1, !P0 ;  /* 0x000000010300780c */ /* 0x000fc80004704270 */
[----:B------:R-:W-:-:S04]  /*43c0*/  ISETP.LT.OR P0, PT, R5, 0x2, P0 ;  /* 0x000000020500780c */ /* 0x000fc80000701670 */
[----:B------:R-:W-:Y:S02]  /*43d0*/  FSEL R58, R26, -INF , !P0 ;  /* 0xff8000001a3a7808 */ /* 0x000fe40004000000 */
[----:B------:R-:W-:-:S04]  /*43e0*/  ISETP.NE.AND P0, PT, R54, RZ, PT ;  /* 0x000000ff3600720c */ /* 0x000fc80003f05270 */
        /* <DEDUP_REMOVED lines=80> */
[----:B------:R-:W-:-:S04]  /*48f0*/  ISETP.NE.AND P0, PT, R37, RZ, PT ;  /* 0x000000ff2500720c */ /* 0x000fc80003f05270 */
[----:B------:R-:W-:-:S04]  /*4900*/  ISETP.GT.AND P0, PT, R3, RZ, !P0 ;  /* 0x000000ff0300720c */ /* 0x000fc80004704270 */
        /* <DEDUP_REMOVED lines=70> */
.L_x_510:
[----:B------:R-:W-:-:S04]  /*4d70*/  MOV R7, c[0x0][0x32c] ;  /* 0x0000cb0000077a02 */ /* 0x000fc80000000f00 */
[----:B------:R-:W-:-:S13]  /*4d80*/  ISETP.NE.AND P0, PT, R7, 0x1, PT ;  /* 0x000000010700780c */ /* 0x000fda0003f05270 */
[----:B------:R-:W-:-:S05]  /*4d90*/  @P0 IMAD.HI.U32 R7, R6, c[0x0][0x330], RZ ;  /* 0x0000cc0006070a27 */ /* 0x000fca00078e00ff */
[----:B------:R-:W-:Y:S02]  /*4da0*/  @P0 SHF.R.U32.HI R6, RZ, c[0x0][0x334], R7 ;  /* 0x0000cd00ff060a19 */ /* 0x000fe40000011607 */
.L_x_511:
[----:B------:R-:W-:Y:S05]  /*4db0*/  BSYNC B0 ;  /* 0x0000000000007941 */ /* 0x000fea0003800000 */
.L_x_509:
[----:B------:R-:W-:-:S05]  /*4dc0*/  IMAD R6, R6, c[0x0][0x32c], R36 ;  /* 0x0000cb0006067a24 */ /* 0x000fca00078e0224 */
[----:B------:R-:W-:Y:S02]  /*4dd0*/  IADD3 R7, R6, c[0x0][0x32c], RZ ;  /* 0x0000cb0006077a10 */ /* 0x000fe40007ffe0ff */
[----:B------:R-:W-:Y:S02]  /*4de0*/  IMNMX R3, R3, R6, !PT ;  /* 0x0000000603037217 */ /* 0x000fe40007800200 */
[----:B------:R-:W-:Y:S02]  /*4df0*/  IMNMX R5, R5, R7, PT ;  /* 0x0000000705057217 */ /* 0x000fe40003800200 */
.L_x_508:
        /* <DEDUP_REMOVED lines=94> */
[----:B-1----:R-:W-:Y:S02]  /*53e0*/  IMAD.IADD R5, R31, 0x1, R6 ;  /* 0x000000011f057824 */ /* 0x002fe400078e0206 */
[----:B------:R-:W-:Y:S02]  /*53f0*/  FSEL R197, R11, -INF , !P0 ;  /* 0xff8000000bc57808 */ /* 0x000fe40004000000 */
[----:B------:R-:W-:Y:S02]  /*5400*/  PLOP3.LUT P0, PT, PT, PT, UP1, 0x40, 0x0 ;  /* 0x000000000000781c */ /* 0x000fe40003f0e818 */
[----:B------:R-:W-:Y:S01]  /*5410*/  IMNMX R5, R5, R34, PT ;  /* 0x0000002205057217 */ /* 0x000fe20003800200 */
[----:B--2---:R-:W-:-:S04]  /*5420*/  FMUL.FTZ R3, R114, c[0x0][0x320] ;  /* 0x0000c80072037a20 */ /* 0x004fc80000410000 */
[----:B------:R1:W2:Y:S02]  /*5430*/  MUFU.TANH R26, R3 ;  /* 0x00000003001a7308 */ /* 0x0002a40000002400 */
[----:B-1----:R-:W-:-:S06]  /*5440*/  FMUL.FTZ R3, R115, c[0x0][0x320] ;  /* 0x0000c80073037a20 */ /* 0x002fcc0000410000 */
[----:B------:R1:W4:Y:S02]  /*5450*/  MUFU.TANH R94, R3 ;  /* 0x00000003005e7308 */ /* 0x0003240000002400 */
        /* <DEDUP_REMOVED lines=56> */
.L_x_514:
[----:B------:R-:W-:-:S04]  /*57e0*/  MOV R7, c[0x0][0x32c] ;  /* 0x0000cb0000077a02 */ /* 0x000fc80000000f00 */
[----:B------:R-:W-:-:S13]  /*57f0*/  ISETP.NE.AND P0, PT, R7, 0x1, PT ;  /* 0x000000010700780c */ /* 0x000fda0003f05270 */
[----:B------:R-:W-:-:S05]  /*5800*/  @P0 IMAD.HI.U32 R7, R6, c[0x0][0x330], RZ ;  /* 0x0000cc0006070a27 */ /* 0x000fca00078e00ff */
[----:B------:R-:W-:Y:S02]  /*5810*/  @P0 SHF.R.U32.HI R6, RZ, c[0x0][0x334], R7 ;  /* 0x0000cd00ff060a19 */ /* 0x000fe40000011607 */
.L_x_515:
[----:B------:R-:W-:Y:S05]  /*5820*/  BSYNC B0 ;  /* 0x0000000000007941 */ /* 0x000fea0003800000 */
.L_x_513:
[----:B------:R-:W-:-:S05]  /*5830*/  IMAD R6, R6, c[0x0][0x32c], R36 ;  /* 0x0000cb0006067a24 */ /* 0x000fca00078e0224 */
[----:B------:R-:W-:Y:S02]  /*5840*/  IADD3 R7, R6, c[0x0][0x32c], RZ ;  /* 0x0000cb0006077a10 */ /* 0x000fe40007ffe0ff */
[----:B------:R-:W-:Y:S02]  /*5850*/  IMNMX R3, R3, R6, !PT ;  /* 0x0000000603037217 */ /* 0x000fe40007800200 */
[----:B------:R-:W-:Y:S02]  /*5860*/  IMNMX R5, R5, R7, PT ;  /* 0x0000000705057217 */ /* 0x000fe40003800200 */
.L_x_512:
[----:B--234-:R-:W-:Y:S01]  /*5870*/  FMNMX.FTZ R72, R61, R64, !PT ;  /* 0x000000403d487209 */ /* 0x01cfe20007810000 */
[----:B------:R-:W-:Y:S01]  /*5880*/  IMAD.SHL.U32 R209, R0, 0x2, RZ ;  /* 0x0000000200d17824 */ /* 0x000fe200078e00ff */
[----:B------:R-:W-:Y:S01]  /*5890*/  ISETP.NE.AND P0, PT, R55, RZ, PT ;  /* 0x000000ff3700720c */ /* 0x000fe20003f05270 */
[----:B------:R-:W-:Y:S01]  /*58a0*/  STL [R1+0x4c], R217 ;  /* 0x00004cd901007387 */ /* 0x000fe20000100800 */
[----:B------:R-:W-:Y:S01]  /*58b0*/  FMNMX.FTZ R72, R65, R72, !PT ;  /* 0x0000004841487209 */ /* 0x000fe20007810000 */
[--C-:B------:R-:W-:Y:S01]  /*58c0*/  IMAD R210, R4, 0x2, R209.reuse ;  /* 0x0000000204d27824 */ /* 0x100fe200078e02d1 */
[----:B------:R-:W-:Y:S01]  /*58d0*/  ISETP.GT.AND P0, PT, R3, 0x1, !P0 ;  /* 0x000000010300780c */ /* 0x000fe20004704270 */
[----:B------:R-:W-:Y:S01]  /*58e0*/  IMAD R212, R2, 0x2, R209 ;  /* 0x0000000202d47824 */ /* 0x000fe200078e02d1 */
[----:B------:R-:W-:Y:S01]  /*58f0*/  FMNMX.FTZ R72, R76, R72, !PT ;  /* 0x000000484c487209 */ /* 0x000fe20007810000 */
[----:B------:R-:W-:Y:S01]  /*5900*/  STL [R1+0x48], R216 ;  /* 0x000048d801007387 */ /* 0x000fe20000100800 */
[----:B------:R-:W-:Y:S01]  /*5910*/  ISETP.LT.OR P0, PT, R5, 0x2, P0 ;  /* 0x000000020500780c */ /* 0x000fe20000701670 */
[----:B------:R-:W-:Y:S01]  /*5920*/  ULDC.64 UR4, c[0x0][0x2c8] ;  /* 0x0000b20000047ab9 */ /* 0x000fe20000000a00 */
[----:B------:R-:W-:Y:S01]  /*5930*/  FMNMX.FTZ R72, R84, R72, !PT ;  /* 0x0000004854487209 */ /* 0x000fe20007810000 */
[----:B------:R-:W-:Y:S01]  /*5940*/  STL [R1+0x44], R215 ;  /* 0x000044d701007387 */ /* 0x000fe20000100800 */
[----:B------:R-:W-:-:S02]  /*5950*/  FSEL R69, R13, -INF , !P0 ;  /* 0xff8000000d457808 */ /* 0x000fc40004000000 */
[----:B------:R-:W-:Y:S01]  /*5960*/  FMNMX.FTZ R72, R85, R72, !PT ;  /* 0x0000004855487209 */ /* 0x000fe20007810000 */
[----:B------:R-:W-:Y:S01]  /*5970*/  STL [R1+0x40], R214 ;  /* 0x000040d601007387 */ /* 0x000fe20000100800 */
[----:B------:R-:W-:Y:S02]  /*5980*/  ISETP.NE.AND P0, PT, R54, RZ, PT ;  /* 0x000000ff3600720c */ /* 0x000fe40003f05270 */
[----:B------:R-:W-:Y:S01]  /*5990*/  FMNMX.FTZ R72, R93, R72, !PT ;  /* 0x000000485d487209 */ /* 0x000fe20007810000 */
[----:B------:R-:W-:Y:S01]  /*59a0*/  STL [R1+0x3c], R213 ;  /* 0x00003cd501007387 */ /* 0x000fe20000100800 */
[----:B------:R-:W-:Y:S02]  /*59b0*/  ISETP.GT.AND P0, PT, R3, 0x8, !P0 ;  /* 0x000000080300780c */ /* 0x000fe40004704270 */
[----:B------:R-:W-:Y:S01]  /*59c0*/  FMNMX.FTZ R72, R96, R72, !PT ;  /* 0x0000004860487209 */ /* 0x000fe20007810000 */
[----:B------:R-:W-:Y:S01]  /*59d0*/  LDSM.16.MT88.4 R80, [R210+0x100] ;  /* 0x00010000d250783b */ /* 0x000fe20000004200 */
[----:B------:R-:W-:-:S02]  /*59e0*/  ISETP.LT.OR P0, PT, R5, 0x9, P0 ;  /* 0x000000090500780c */ /* 0x000fc40000701670 */
[----:B------:R-:W-:Y:S01]  /*59f0*/  FMNMX.FTZ R72, R105, R72, !PT ;  /* 0x0000004869487209 */ /* 0x000fe20007810000 */
[----:B------:R-:W-:Y:S01]  /*5a00*/  STL [R1+0x38], R208 ;  /* 0x000038d001007387 */ /* 0x000fe20000100800 */
[----:B------:R-:W-:Y:S02]  /*5a10*/  FSEL R73, R20, -INF , !P0 ;  /* 0xff80000014497808 */ /* 0x000fe40004000000 */
[----:B------:R-:W-:Y:S01]  /*5a20*/  FMNMX.FTZ R72, R106, R72, !PT ;  /* 0x000000486a487209 */ /* 0x000fe20007810000 */
[----:B------:R-:W-:Y:S01]  /*5a30*/  LDSM.16.MT88.4 R128, [R212+0x1100] ;  /* 0x00110000d480783b */ /* 0x000fe20000004200 */
[----:B------:R-:W-:Y:S02]  /*5a40*/  ISETP.NE.AND P0, PT, R53, RZ, PT ;  /* 0x000000ff3500720c */ /* 0x000fe40003f05270 */
[----:B------:R-:W-:Y:S01]  /*5a50*/  FMNMX.FTZ R72, R107, R72, !PT ;  /* 0x000000486b487209 */ /* 0x000fe20007810000 */
[----:B------:R-:W-:Y:S01]  /*5a60*/  LDSM.16.MT88.4 R120, [R209+0x1100] ;  /* 0x00110000d178783b */ /* 0x000fe20000004200 */
[----:B------:R-:W-:-:S02]  /*5a70*/  ISETP.GT.AND P0, PT, R3, 0x9, !P0 ;  /* 0x000000090300780c */ /* 0x000fc40004704270 */
[----:B------:R-:W-:Y:S01]  /*5a80*/  FMNMX.FTZ R72, R108, R72, !PT ;  /* 0x000000486c487209 */ /* 0x000fe20007810000 */
[----:B------:R-:W-:Y:S01]  /*5a90*/  LDSM.16.MT88.4 R132, [R210+0x1100] ;  /* 0x00110000d284783b */ /* 0x000fe20000004200 */
[----:B------:R-:W-:Y:S02]  /*5aa0*/  ISETP.LT.OR P0, PT, R5, 0xa, P0 ;  /* 0x0000000a0500780c */ /* 0x000fe40000701670 */
[----:B------:R-:W-:Y:S02]  /*5ab0*/  FMNMX.FTZ R72, R148, R72, !PT ;  /* 0x0000004894487209 */ /* 0x000fe40007810000 */
[----:B------:R-:W-:Y:S02]  /*5ac0*/  FSEL R74, R19, -INF , !P0 ;  /* 0xff800000134a7808 */ /* 0x000fe40004000000 */
[----:B------:R-:W-:Y:S02]  /*5ad0*/  FMNMX.FTZ R72, R149, R72, !PT ;  /* 0x0000004895487209 */ /* 0x000fe40007810000 */
[----:B------:R-:W-:-:S02]  /*5ae0*/  ISETP.NE.AND P0, PT, R52, RZ, PT ;  /* 0x000000ff3400720c */ /* 0x000fc40003f05270 */
[----:B------:R-:W-:Y:S01]  /*5af0*/  FMNMX.FTZ R72, R150, R72, !PT ;  /* 0x0000004896487209 */ /* 0x000fe20007810000 */
[----:B------:R-:W-:Y:S01]  /*5b00*/  LDSM.16.MT88.4 R52, [R209+0x100] ;  /* 0x00010000d134783b */ /* 0x000fe20000004200 */
[----:B------:R-:W-:Y:S02]  /*5b10*/  ISETP.GT.AND P0, PT, R3, 0x10, !P0 ;  /* 0x000000100300780c */ /* 0x000fe40004704270 */
[----:B------:R-:W-:Y:S02]  /*5b20*/  FMNMX.FTZ R72, R151, R72, !PT ;  /* 0x0000004897487209 */ /* 0x000fe40007810000 */
[----:B------:R-:W-:Y:S02]  /*5b30*/  ISETP.LT.OR P0, PT, R5, 0x11, P0 ;  /* 0x000000110500780c */ /* 0x000fe40000701670 */
[----:B------:R-:W-:Y:S02]  /*5b40*/  FMNMX.FTZ R72, R156, R72, !PT ;  /* 0x000000489c487209 */ /* 0x000fe40007810000 */
[----:B------:R-:W-:-:S02]  /*5b50*/  FSEL R124, R18, -INF , !P0 ;  /* 0xff800000127c7808 */ /* 0x000fc40004000000 */
[----:B------:R-:W-:Y:S02]  /*5b60*/  FMNMX.FTZ R72, R158, R72, !PT ;  /* 0x000000489e487209 */ /* 0x000fe40007810000 */
[----:B------:R-:W-:Y:S02]  /*5b70*/  ISETP.NE.AND P0, PT, R51, RZ, PT ;  /* 0x000000ff3300720c */ /* 0x000fe40003f05270 */
[----:B------:R-:W-:Y:S02]  /*5b80*/  FMNMX.FTZ R72, R157, R72, !PT ;  /* 0x000000489d487209 */ /* 0x000fe40007810000 */
[----:B------:R-:W-:Y:S02]  /*5b90*/  ISETP.GT.AND P0, PT, R3, 0x11, !P0 ;  /* 0x000000110300780c */ /* 0x000fe40004704270 */
[----:B------:R-:W-:Y:S02]  /*5ba0*/  FMNMX.FTZ R72, R184, R72, !PT ;  /* 0x00000048b8487209 */ /* 0x000fe40007810000 */
[----:B------:R-:W-:-:S02]  /*5bb0*/  ISETP.LT.OR P0, PT, R5, 0x12, P0 ;  /* 0x000000120500780c */ /* 0x000fc40000701670 */
[----:B------:R-:W-:Y:S02]  /*5bc0*/  FMNMX.FTZ R72, R227, R72, !PT ;  /* 0x00000048e3487209 */ /* 0x000fe40007810000 */
[----:B------:R-:W-:Y:S02]  /*5bd0*/  FSEL R125, R17, -INF , !P0 ;  /* 0xff800000117d7808 */ /* 0x000fe40004000000 */
[----:B------:R-:W-:Y:S02]  /*5be0*/  FMNMX.FTZ R72, R203, R72, !PT ;  /* 0x00000048cb487209 */ /* 0x000fe40007810000 */
[----:B------:R-:W-:Y:S02]  /*5bf0*/  ISETP.NE.AND P0, PT, R50, RZ, PT ;  /* 0x000000ff3200720c */ /* 0x000fe40003f05270 */
[----:B------:R-:W-:Y:S02]  /*5c00*/  FMNMX.FTZ R72, R202, R72, !PT ;  /* 0x00000048ca487209 */ /* 0x000fe40007810000 */
[----:B------:R-:W-:-:S02]  /*5c10*/  ISETP.GT.AND P0, PT, R3, 0x18, !P0 ;  /* 0x000000180300780c */ /* 0x000fc40004704270 */
[----:B------:R-:W-:Y:S02]  /*5c20*/  FMNMX.FTZ R72, R201, R72, !PT ;  /* 0x00000048c9487209 */ /* 0x000fe40007810000 */
[----:B------:R-:W-:Y:S02]  /*5c30*/  ISETP.LT.OR P0, PT, R5, 0x19, P0 ;  /* 0x000000190500780c */ /* 0x000fe40000701670 */
[----:B------:R-:W-:Y:S01]  /*5c40*/  ISETP.GT.AND P6, PT, R3, 0x50, !P6 ;  /* 0x000000500300780c */ /* 0x000fe200077c4270 */
[----:B------:R-:W1:Y:S01]  /*5c50*/  SHFL.BFLY PT, R6, R72, 0x2, 0x1f ;  /* 0x0c401f0048067f89 */ /* 0x000e6200000e0000 */
[----:B------:R-:W-:Y:S02]  /*5c60*/  FSEL R126, R8, -INF , !P0 ;  /* 0xff800000087e7808 */ /* 0x000fe40004000000 */
[----:B------:R-:W-:Y:S02]  /*5c70*/  ISETP.NE.AND P0, PT, R49, RZ, PT ;  /* 0x000000ff3100720c */ /* 0x000fe40003f05270 */
[----:B------:R-:W-:-:S02]  /*5c80*/  ISETP.GT.AND P5, PT, R3, 0x51, !P5 ;  /* 0x000000510300780c */ /* 0x000fc40006fa4270 */
[C---:B------:R-:W-:Y:S02]  /*5c90*/  ISETP.GT.AND P0, PT, R3.reuse, 0x19, !P0 ;  /* 0x000000190300780c */ /* 0x040fe40004704270 */
[----:B------:R-:W-:Y:S02]  /*5ca0*/  ISETP.GT.AND P2, PT, R3, 0x58, !P2 ;  /* 0x000000580300780c */ /* 0x000fe40005744270 */
[----:B------:R-:W-:Y:S02]  /*5cb0*/  ISETP.LT.OR P0, PT, R5, 0x1a, P0 ;  /* 0x0000001a0500780c */ /* 0x000fe40000701670 */
[----:B------:R-:W-:Y:S02]  /*5cc0*/  ISETP.GT.AND P1, PT, R3, 0x59, !P1 ;  /* 0x000000590300780c */ /* 0x000fe40004f24270 */
[----:B------:R-:W-:Y:S02]  /*5cd0*/  FSEL R127, R27, -INF , !P0 ;  /* 0xff8000001b7f7808 */ /* 0x000fe40004000000 */
[----:B------:R-:W-:-:S02]  /*5ce0*/  ISETP.NE.AND P0, PT, R48, RZ, PT ;  /* 0x000000ff3000720c */ /* 0x000fc40003f05270 */
[----:B------:R-:W-:Y:S02]  /*5cf0*/  LEA R211, R2, R210, 0x1 ;  /* 0x000000d202d37211 */ /* 0x000fe400078e08ff */
[----:B------:R-:W-:Y:S02]  /*5d00*/  ISETP.GT.AND P0, PT, R3, 0x20, !P0 ;  /* 0x000000200300780c */ /* 0x000fe40004704270 */
[C---:B------:R-:W-:Y:S01]  /*5d10*/  ISETP.LT.OR P6, PT, R5.reuse, 0x51, P6 ;  /* 0x000000510500780c */ /* 0x040fe200037c1670 */
[----:B------:R-:W-:Y:S01]  /*5d20*/  LDSM.16.MT88.4 R88, [R211+0x100] ;  /* 0x00010000d358783b */ /* 0x000fe20000004200 */
[----:B-1----:R-:W-:Y:S02]  /*5d30*/  FMNMX.FTZ R72, R72, R6, !PT ;  /* 0x0000000648487209 */ /* 0x002fe40007810000 */
[C---:B------:R-:W-:Y:S01]  /*5d40*/  ISETP.LT.OR P0, PT, R5.reuse, 0x21, P0 ;  /* 0x000000210500780c */ /* 0x040fe20000701670 */
[----:B------:R-:W-:Y:S01]  /*5d50*/  LDSM.16.MT88.4 R136, [R211+0x1100] ;  /* 0x00110000d388783b */ /* 0x000fe20000004200 */
[----:B------:R-:W-:-:S02]  /*5d60*/  ISETP.LT.OR P5, PT, R5, 0x52, P5 ;  /* 0x000000520500780c */ /* 0x000fc40002fa1670 */
[----:B------:R-:W-:Y:S01]  /*5d70*/  FSEL R152, R25, -INF , !P0 ;  /* 0xff80000019987808 */ /* 0x000fe20004000000 */
[----:B------:R-:W1:Y:S01]  /*5d80*/  SHFL.BFLY PT, R6, R72, 0x1, 0x1f ;  /* 0x0c201f0048067f89 */ /* 0x000e6200000e0000 */
[----:B------:R-:W-:Y:S02]  /*5d90*/  ISETP.NE.AND P0, PT, R47, RZ, PT ;  /* 0x000000ff2f00720c */ /* 0x000fe40003f05270 */
[----:B------:R-:W-:Y:S02]  /*5da0*/  FSEL R163, R67, -INF , !P6 ;  /* 0xff80000043a37808 */ /* 0x000fe40007000000 */
[----:B------:R-:W-:Y:S02]  /*5db0*/  ISETP.GT.AND P0, PT, R3, 0x21, !P0 ;  /* 0x000000210300780c */ /* 0x000fe40004704270 */
[C---:B------:R-:W-:Y:S02]  /*5dc0*/  ISETP.LT.OR P2, PT, R5.reuse, 0x59, P2 ;  /* 0x000000590500780c */ /* 0x040fe40001741670 */
[----:B------:R-:W-:-:S02]  /*5dd0*/  ISETP.LT.OR P0, PT, R5, 0x22, P0 ;  /* 0x000000220500780c */ /* 0x000fc40000701670 */
[----:B------:R-:W-:Y:S02]  /*5de0*/  FSEL R168, R97, -INF , !P5 ;  /* 0xff80000061a87808 */ /* 0x000fe40006800000 */
[----:B------:R-:W-:Y:S02]  /*5df0*/  FSEL R153, R24, -INF , !P0 ;  /* 0xff80000018997808 */ /* 0x000fe40004000000 */
[----:B------:R-:W-:Y:S02]  /*5e00*/  ISETP.NE.AND P0, PT, R46, RZ, PT ;  /* 0x000000ff2e00720c */ /* 0x000fe40003f05270 */
[----:B------:R-:W-:Y:S02]  /*5e10*/  ISETP.LT.OR P1, PT, R5, 0x5a, P1 ;  /* 0x0000005a0500780c */ /* 0x000fe40000f21670 */
[----:B------:R-:W-:Y:S02]  /*5e20*/  ISETP.GT.AND P0, PT, R3, 0x28, !P0 ;  /* 0x000000280300780c */ /* 0x000fe40004704270 */
[----:B------:R-:W-:-:S02]  /*5e30*/  FSEL R169, R103, -INF , !P2 ;  /* 0xff80000067a97808 */ /* 0x000fc40005000000 */
[----:B------:R-:W-:Y:S02]  /*5e40*/  ISETP.LT.OR P0, PT, R5, 0x29, P0 ;  /* 0x000000290500780c */ /* 0x000fe40000701670 */
[----:B-1----:R-:W-:Y:S02]  /*5e50*/  FMNMX.FTZ R72, R72, R6, !PT ;  /* 0x0000000648487209 */ /* 0x002fe40007810000 */
[----:B------:R-:W-:Y:S02]  /*5e60*/  FMNMX.FTZ R6, R57, R58, !PT ;  /* 0x0000003a39067209 */ /* 0x000fe40007810000 */
[----:B------:R-:W-:Y:S01]  /*5e70*/  FSEL R154, R12, -INF , !P0 ;  /* 0xff8000000c9a7808 */ /* 0x000fe20004000000 */
[----:B------:R-:W-:Y:S01]  /*5e80*/  FMUL.FTZ R7, R72, c[0x0][0x2d0] ;  /* 0x0000b40048077a20 */ /* 0x000fe20000410000 */
[----:B------:R-:W-:Y:S02]  /*5e90*/  FMNMX.FTZ R6, R59, R6, !PT ;  /* 0x000000063b067209 */ /* 0x000fe40007810000 */
[----:B------:R-:W-:-:S02]  /*5ea0*/  ISETP.NE.AND P0, PT, R45, RZ, PT ;  /* 0x000000ff2d00720c */ /* 0x000fc40003f05270 */
[----:B------:R-:W-:Y:S02]  /*5eb0*/  FMNMX.FTZ R6, R60, R6, !PT ;  /* 0x000000063c067209 */ /* 0x000fe40007810000 */
        /* <DEDUP_REMOVED lines=13> */
[----:B------:R-:W-:Y:S02]  /*5f90*/  ISETP.NE.AND P0, PT, R43, RZ, PT ;  /* 0x000000ff2b00720c */ /* 0x000fe40003f05270 */
[----:B------:R-:W-:Y:S02]  /*5fa0*/  FMNMX.FTZ R6, R102, R6, !PT ;  /* 0x0000000666067209 */ /* 0x000fe40007810000 */
[----:B------:R-:W-:Y:S02]  /*5fb0*/  ISETP.GT.AND P0, PT, R3, 0x31, !P0 ;  /* 0x000000310300780c */ /* 0x000fe40004704270 */
[----:B------:R-:W-:-:S02]  /*5fc0*/  FMNMX.FTZ R6, R104, R6, !PT ;  /* 0x0000000668067209 */ /* 0x000fc40007810000 */
[----:B------:R-:W-:Y:S02]  /*5fd0*/  ISETP.LT.OR P0, PT, R5, 0x32, P0 ;  /* 0x000000320500780c */ /* 0x000fe40000701670 */
[----:B------:R-:W-:Y:S02]  /*5fe0*/  FMNMX.FTZ R6, R144, R6, !PT ;  /* 0x0000000690067209 */ /* 0x000fe40007810000 */
[----:B------:R-:W-:Y:S02]  /*5ff0*/  FSEL R174, R22, -INF , !P0 ;  /* 0xff80000016ae7808 */ /* 0x000fe40004000000 */
[----:B------:R-:W-:Y:S02]  /*6000*/  FMNMX.FTZ R6, R146, R6, !PT ;  /* 0x0000000692067209 */ /* 0x000fe40007810000 */
[----:B------:R-:W-:Y:S02]  /*6010*/  ISETP.NE.AND P0, PT, R42, RZ, PT ;  /* 0x000000ff2a00720c */ /* 0x000fe40003f05270 */
[----:B------:R-:W-:-:S02]  /*6020*/  FMNMX.FTZ R6, R145, R6, !PT ;  /* 0x0000000691067209 */ /* 0x000fc40007810000 */
[----:B------:R-:W-:Y:S02]  /*6030*/  ISETP.GT.AND P0, PT, R3, 0x38, !P0 ;  /* 0x000000380300780c */ /* 0x000fe40004704270 */
[----:B------:R-:W-:Y:S02]  /*6040*/  FMNMX.FTZ R6, R147, R6, !PT ;  /* 0x0000000693067209 */ /* 0x000fe40007810000 */
[----:B------:R-:W-:Y:S02]  /*6050*/  ISETP.LT.OR P0, PT, R5, 0x39, P0 ;  /* 0x000000390500780c */ /* 0x000fe40000701670 */
[----:B------:R-:W-:Y:S02]  /*6060*/  FMNMX.FTZ R6, R166, R6, !PT ;  /* 0x00000006a6067209 */ /* 0x000fe40007810000 */
[----:B------:R-:W-:Y:S02]  /*6070*/  FSEL R175, R10, -INF , !P0 ;  /* 0xff8000000aaf7808 */ /* 0x000fe40004000000 */
[----:B------:R-:W-:-:S02]  /*6080*/  ISETP.NE.AND P0, PT, R41, RZ, PT ;  /* 0x000000ff2900720c */ /* 0x000fc40003f05270 */
[----:B------:R-:W-:Y:S02]  /*6090*/  FMNMX.FTZ R6, R167, R6, !PT ;  /* 0x00000006a7067209 */ /* 0x000fe40007810000 */
[----:B------:R-:W-:Y:S02]  /*60a0*/  ISETP.GT.AND P0, PT, R3, 0x39, !P0 ;  /* 0x000000390300780c */ /* 0x000fe40004704270 */
[----:B------:R-:W-:Y:S02]  /*60b0*/  FMNMX.FTZ R6, R171, R6, !PT ;  /* 0x00000006ab067209 */ /* 0x000fe40007810000 */
[----:B------:R-:W-:Y:S02]  /*60c0*/  ISETP.LT.OR P0, PT, R5, 0x3a, P0 ;  /* 0x0000003a0500780c */ /* 0x000fe40000701670 */
[----:B------:R-:W-:Y:S02]  /*60d0*/  FMNMX.FTZ R6, R172, R6, !PT ;  /* 0x00000006ac067209 */ /* 0x000fe40007810000 */
[----:B------:R-:W-:-:S02]  /*60e0*/  FSEL R176, R9, -INF , !P0 ;  /* 0xff80000009b07808 */ /* 0x000fc40004000000 */
[----:B------:R-:W-:Y:S02]  /*60f0*/  ISETP.NE.AND P0, PT, R40, RZ, PT ;  /* 0x000000ff2800720c */ /* 0x000fe40003f05270 */
[----:B------:R-:W-:Y:S02]  /*6100*/  FMNMX.FTZ R6, R192, R6, !PT ;  /* 0x00000006c0067209 */ /* 0x000fe40007810000 */
[----:B------:R-:W-:Y:S02]  /*6110*/  ISETP.GT.AND P0, PT, R3, 0x40, !P0 ;  /* 0x000000400300780c */ /* 0x000fe40004704270 */
[----:B------:R-:W-:Y:S02]  /*6120*/  FMNMX.FTZ R6, R187, R6, !PT ;  /* 0x00000006bb067209 */ /* 0x000fe40007810000 */
[----:B------:R-:W-:Y:S02]  /*6130*/  ISETP.LT.OR P0, PT, R5, 0x41, P0 ;  /* 0x000000410500780c */ /* 0x000fe40000701670 */
[----:B------:R-:W-:-:S02]  /*6140*/  FMNMX.FTZ R6, R186, R6, !PT ;  /* 0x00000006ba067209 */ /* 0x000fc40007810000 */
[----:B------:R-:W-:Y:S02]  /*6150*/  FSEL R183, R16, -INF , !P0 ;  /* 0xff80000010b77808 */ /* 0x000fe40004000000 */
[----:B------:R-:W-:Y:S02]  /*6160*/  ISETP.NE.AND P0, PT, R39, RZ, PT ;  /* 0x000000ff2700720c */ /* 0x000fe40003f05270 */
[----:B------:R-:W-:Y:S02]  /*6170*/  FMNMX.FTZ R6, R185, R6, !PT ;  /* 0x00000006b9067209 */ /* 0x000fe40007810000 */
[----:B------:R-:W-:Y:S02]  /*6180*/  ISETP.GT.AND P0, PT, R3, 0x41, !P0 ;  /* 0x000000410300780c */ /* 0x000fe40004704270 */
[----:B------:R-:W-:Y:S01]  /*6190*/  FSEL R170, R101, -INF , !P1 ;  /* 0xff80000065aa7808 */ /* 0x000fe20004800000 */
[----:B------:R-:W1:Y:S01]  /*61a0*/  SHFL.BFLY PT, R8, R6, 0x2, 0x1f ;  /* 0x0c401f0006087f89 */ /* 0x000e6200000e0000 */
[----:B------:R-:W-:-:S04]  /*61b0*/  ISETP.LT.OR P0, PT, R5, 0x42, P0 ;  /* 0x000000420500780c */ /* 0x000fc80000701670 */
[----:B------:R-:W-:Y:S02]  /*61c0*/  FSEL R182, R15, -INF , !P0 ;  /* 0xff8000000fb67808 */ /* 0x000fe40004000000 */
[----:B------:R-:W-:-:S04]  /*61d0*/  ISETP.NE.AND P0, PT, R38, RZ, PT ;  /* 0x000000ff2600720c */ /* 0x000fc80003f05270 */
[----:B------:R-:W-:-:S04]  /*61e0*/  ISETP.GT.AND P0, PT, R3, 0x48, !P0 ;  /* 0x000000480300780c */ /* 0x000fc80004704270 */
[----:B------:R-:W-:-:S04]  /*61f0*/  ISETP.LT.OR P0, PT, R5, 0x49, P0 ;  /* 0x000000490500780c */ /* 0x000fc80000701670 */
[----:B------:R-:W-:Y:S02]  /*6200*/  FSEL R181, R26, -INF , !P0 ;  /* 0xff8000001ab57808 */ /* 0x000fe40004000000 */
[----:B------:R-:W-:Y:S02]  /*6210*/  ISETP.NE.AND P0, PT, R37, RZ, PT ;  /* 0x000000ff2500720c */ /* 0x000fe40003f05270 */
[----:B-1----:R-:W-:Y:S02]  /*6220*/  FMNMX.FTZ R6, R6, R8, !PT ;  /* 0x0000000806067209 */ /* 0x002fe40007810000 */
[----:B------:R-:W-:-:S03]  /*6230*/  ISETP.GT.AND P0, PT, R3, RZ, !P0 ;  /* 0x000000ff0300720c */ /* 0x000fc60004704270 */
[----:B------:R-:W1:Y:S01]  /*6240*/  SHFL.BFLY PT, R71, R6, 0x1, 0x1f ;  /* 0x0c201f0006477f89 */ /* 0x000e6200000e0000 */
[----:B------:R-:W-:-:S04]  /*6250*/  ISETP.LT.OR P0, PT, R5, 0x1, P0 ;  /* 0x000000010500780c */ /* 0x000fc80000701670 */
[----:B------:R-:W-:Y:S02]  /*6260*/  FSEL R68, R14, -INF , !P0 ;  /* 0xff8000000e447808 */ /* 0x000fe40004000000 */
[----:B------:R-:W-:-:S04]  /*6270*/  FSETP.NEU.FTZ.AND P0, PT, R72, -INF , PT ;  /* 0xff8000004800780b */ /* 0x000fc80003f1d000 */
[----:B------:R-:W-:-:S05]  /*6280*/  FSEL R7, R7, RZ, P0 ;  /* 0x000000ff07077208 */ /* 0x000fca0000000000 */
[--C-:B------:R-:W-:Y:S02]  /*6290*/  FFMA.FTZ R8, R61, c[0x0][0x2d0], -R7.reuse ;  /* 0x0000b4003d087a23 */ /* 0x100fe40000010807 */
[----:B------:R-:W-:Y:S02]  /*62a0*/  FFMA.FTZ R9, R65, c[0x0][0x2d0], -R7 ;  /* 0x0000b40041097a23 */ /* 0x000fe40000010807 */
[----:B------:R2:W-:Y:S01]  /*62b0*/  MUFU.EX2 R207, R8 ;  /* 0x0000000800cf7308 */ /* 0x0005e20000000800 */
[----:B-1----:R-:W-:-:S04]  /*62c0*/  FMNMX.FTZ R71, R6, R71, !PT ;  /* 0x0000004706477209 */ /* 0x002fc80007810000 */
[C---:B------:R-:W-:Y:S01]  /*62d0*/  FSETP.NEU.FTZ.AND P0, PT, R71.reuse, -INF , PT ;  /* 0xff8000004700780b */ /* 0x040fe20003f1d000 */
[----:B------:R-:W-:Y:S02]  /*62e0*/  FMUL.FTZ R6, R71, c[0x0][0x2d0] ;  /* 0x0000b40047067a20 */ /* 0x000fe40000410000 */
[----:B------:R1:W-:Y:S03]  /*62f0*/  MUFU.EX2 R213, R9 ;  /* 0x0000000900d57308 */ /* 0x0003e60000000800 */
[----:B------:R-:W-:Y:S01]  /*6300*/  FSEL R6, R6, RZ, P0 ;  /* 0x000000ff06067208 */ /* 0x000fe20000000000 */
[----:B--2---:R-:W-:Y:S01]  /*6310*/  FFMA.FTZ R8, R64, c[0x0][0x2d0], -R7 ;  /* 0x0000b40040087a23 */ /* 0x004fe20000010807 */
[----:B------:R-:W-:-:S03]  /*6320*/  ISETP.NE.AND P0, PT, R56, RZ, PT ;  /* 0x000000ff3800720c */ /* 0x000fc60003f05270 */
[----:B------:R-:W-:Y:S01]  /*6330*/  FFMA.FTZ R4, R60, c[0x0][0x2d0], -R6 ;  /* 0x0000b4003c047a23 */ /* 0x000fe20000010806 */
[----:B------:R2:W-:Y:S01]  /*6340*/  MUFU.EX2 R205, R8 ;  /* 0x0000000800cd7308 */ /* 0x0005e20000000800 */
[----:B------:R-:W-:-:S04]  /*6350*/  ISETP.GT.AND P0, PT, R3, 0x49, !P0 ;  /* 0x000000490300780c */ /* 0x000fc80004704270 */
[----:B------:R-:W-:Y:S01]  /*6360*/  ISETP.LT.OR P0, PT, R5, 0x4a, P0 ;  /* 0x0000004a0500780c */ /* 0x000fe20000701670 */
[----:B-1----:R-:W-:Y:S02]  /*6370*/  FFMA.FTZ R9, R76, c[0x0][0x2d0], -R7 ;  /* 0x0000b4004c097a23 */ /* 0x002fe40000010807 */
[----:B------:R-:W-:Y:S01]  /*6380*/  MUFU.EX2 R239, R4 ;  /* 0x0000000400ef7308 */ /* 0x000fe20000000800 */
[----:B------:R-:W-:Y:S01]  /*6390*/  FSEL R160, R94, -INF , !P0 ;  /* 0xff8000005ea07808 */ /* 0x000fe20004000000 */
[----:B------:R-:W1:Y:S01]  /*63a0*/  LDSM.16.MT88.4 R76, [R212+0x100] ;  /* 0x00010000d44c783b */ /* 0x000e620000004200 */
[----:B--2---:R-:W-:-:S05]  /*63b0*/  FMNMX.FTZ R8, R75, R92, !PT ;  /* 0x0000005c4b087209 */ /* 0x004fca0007810000 */
[----:B------:R2:W3:Y:S01]  /*63c0*/  MUFU.EX2 R236, R9 ;  /* 0x0000000900ec7308 */ /* 0x0004e20000000800 */
[----:B------:R-:W-:-:S04]  /*63d0*/  FMNMX.FTZ R8, R98, R8, !PT ;  /* 0x0000000862087209 */ /* 0x000fc80007810000 */
[----:B------:R-:W-:-:S04]  /*63e0*/  FMNMX.FTZ R8, R100, R8, !PT ;  /* 0x0000000864087209 */ /* 0x000fc80007810000 */
[----:B------:R-:W-:-:S04]  /*63f0*/  FMNMX.FTZ R8, R140, R8, !PT ;  /* 0x000000088c087209 */ /* 0x000fc80007810000 */
[----:B------:R-:W-:Y:S01]  /*6400*/  FMNMX.FTZ R3, R141, R8, !PT ;  /* 0x000000088d037209 */ /* 0x000fe20007810000 */
[--C-:B--2---:R-:W-:Y:S01]  /*6410*/  FFMA.FTZ R9, R57, c[0x0][0x2d0], -R6.reuse ;  /* 0x0000b40039097a23 */ /* 0x104fe20000010806 */
[----:B------:R-:W-:Y:S02]  /*6420*/  FMNMX.FTZ R8, R68, R69, !PT ;  /* 0x0000004544087209 */ /* 0x000fe40007810000 */
[----:B------:R-:W-:Y:S01]  /*6430*/  FMNMX.FTZ R0, R142, R3, !PT ;  /* 0x000000038e007209 */ /* 0x000fe20007810000 */
[----:B------:R-:W-:Y:S01]  /*6440*/  MUFU.EX2 R244, R9 ;  /* 0x0000000900f47308 */ /* 0x000fe20000000800 */
[----:B------:R-:W-:Y:S01]  /*6450*/  FMNMX.FTZ R3, R73, R8, !PT ;  /* 0x0000000849037209 */ /* 0x000fe20007810000 */
[----:B------:R-:W-:Y:S01]  /*6460*/  FFMA.FTZ R8, R58, c[0x0][0x2d0], -R6 ;  /* 0x0000b4003a087a23 */ /* 0x000fe20000010806 */
[----:B------:R-:W-:Y:S02]  /*6470*/  FMNMX.FTZ R0, R143, R0, !PT ;  /* 0x000000008f007209 */ /* 0x000fe40007810000 */
[----:B------:R-:W-:-:S02]  /*6480*/  FMNMX.FTZ R3, R74, R3, !PT ;  /* 0x000000034a037209 */ /* 0x000fc40007810000 */
[----:B------:R-:W-:Y:S01]  /*6490*/  FMNMX.FTZ R0, R161, R0, !PT ;  /* 0x00000000a1007209 */ /* 0x000fe20007810000 */
[----:B------:R2:W4:Y:S01]  /*64a0*/  MUFU.EX2 R243, R8 ;  /* 0x0000000800f37308 */ /* 0x0005220000000800 */
[----:B------:R-:W-:Y:S02]  /*64b0*/  FMNMX.FTZ R3, R124, R3, !PT ;  /* 0x000000037c037209 */ /* 0x000fe40007810000 */
[----:B------:R-:W-:Y:S02]  /*64c0*/  FMNMX.FTZ R0, R162, R0, !PT ;  /* 0x00000000a2007209 */ /* 0x000fe40007810000 */
[----:B------:R-:W-:Y:S02]  /*64d0*/  FMNMX.FTZ R3, R125, R3, !PT ;  /* 0x000000037d037209 */ /* 0x000fe40007810000 */
[----:B------:R-:W-:Y:S02]  /*64e0*/  FMNMX.FTZ R0, R164, R0, !PT ;  /* 0x00000000a4007209 */ /* 0x000fe40007810000 */
[----:B------:R-:W-:-:S02]  /*64f0*/  FMNMX.FTZ R3, R126, R3, !PT ;  /* 0x000000037e037209 */ /* 0x000fc40007810000 */
[----:B------:R-:W-:Y:S02]  /*6500*/  FMNMX.FTZ R0, R165, R0, !PT ;  /* 0x00000000a5007209 */ /* 0x000fe40007810000 */
[----:B------:R-:W-:Y:S01]  /*6510*/  FMNMX.FTZ R2, R127, R3, !PT ;  /* 0x000000037f027209 */ /* 0x000fe20007810000 */
[----:B------:R-:W-:Y:S01]  /*6520*/  FFMA.FTZ R3, R84, c[0x0][0x2d0], -R7 ;  /* 0x0000b40054037a23 */ /* 0x000fe20000010807 */
[----:B------:R-:W-:Y:S01]  /*6530*/  FMNMX.FTZ R0, R179, R0, !PT ;  /* 0x00000000b3007209 */ /* 0x000fe20007810000 */
[----:B--2---:R-:W-:Y:S01]  /*6540*/  FFMA.FTZ R8, R59, c[0x0][0x2d0], -R6 ;  /* 0x0000b4003b087a23 */ /* 0x004fe20000010806 */
[----:B------:R-:W-:Y:S01]  /*6550*/  FMNMX.FTZ R2, R152, R2, !PT ;  /* 0x0000000298027209 */ /* 0x000fe20007810000 */
[----:B------:R2:W-:Y:S01]  /*6560*/  MUFU.EX2 R198, R3 ;  /* 0x0000000300c67308 */ /* 0x0005e20000000800 */
[----:B------:R-:W-:Y:S01]  /*6570*/  FMNMX.FTZ R0, R178, R0, !PT ;  /* 0x00000000b2007209 */ /* 0x000fe20007810000 */
[----:B------:R-:W-:Y:S01]  /*6580*/  LDSM.16.MT88.4 R56, [R211+0x900] ;  /* 0x00090000d338783b */ /* 0x000fe20000004200 */
[----:B------:R-:W-:-:S02]  /*6590*/  FMNMX.FTZ R2, R153, R2, !PT ;  /* 0x0000000299027209 */ /* 0x000fc40007810000 */
[----:B------:R-:W-:Y:S02]  /*65a0*/  FMNMX.FTZ R0, R177, R0, !PT ;  /* 0x00000000b1007209 */ /* 0x000fe40007810000 */
[----:B---3--:R-:W-:Y:S01]  /*65b0*/  F2FP.PACK_AB R10, R236, R213 ;  /* 0x000000d5ec0a723e */ /* 0x008fe200000000ff */
[----:B------:R3:W1:Y:S01]  /*65c0*/  MUFU.EX2 R208, R8 ;  /* 0x0000000800d07308 */ /* 0x0006620000000800 */
[----:B----4-:R-:W-:Y:S02]  /*65d0*/  F2FP.PACK_AB R9, R243, R244 ;  /* 0x000000f4f309723e */ /* 0x010fe400000000ff */
[----:B--2---:R-:W-:Y:S02]  /*65e0*/  FMNMX.FTZ R3, R154, R2, !PT ;  /* 0x000000029a037209 */ /* 0x004fe40007810000 */
[----:B------:R-:W-:Y:S01]  /*65f0*/  FMNMX.FTZ R2, R180, R0, !PT ;  /* 0x00000000b4027209 */ /* 0x000fe20007810000 */
[----:B------:R-:W-:Y:S01]  /*6600*/  FFMA.FTZ R0, R85, c[0x0][0x2d0], -R7 ;  /* 0x0000b40055007a23 */ /* 0x000fe20000010807 */
[----:B------:R-:W-:Y:S01]  /*6610*/  FMNMX.FTZ R3, R155, R3, !PT ;  /* 0x000000039b037209 */ /* 0x000fe20007810000 */
[----:B------:R-:W-:Y:S01]  /*6620*/  LDSM.16.MT88.4 R84, [R209+0x900] ;  /* 0x00090000d154783b */ /* 0x000fe20000004200 */
[----:B------:R-:W-:Y:S01]  /*6630*/  FMNMX.FTZ R2, R188, R2, !PT ;  /* 0x00000002bc027209 */ /* 0x000fe20007810000 */
[----:B------:R2:W4:Y:S01]  /*6640*/  MUFU.EX2 R242, R0 ;  /* 0x0000000000f27308 */ /* 0x0005220000000800 */
[----:B------:R-:W-:-:S02]  /*6650*/  FMNMX.FTZ R3, R173, R3, !PT ;  /* 0x00000003ad037209 */ /* 0x000fc40007810000 */
[----:B------:R-:W-:Y:S02]  /*6660*/  FMNMX.FTZ R2, R189, R2, !PT ;  /* 0x00000002bd027209 */ /* 0x000fe40007810000 */
[----:B------:R-:W-:Y:S02]  /*6670*/  FMNMX.FTZ R3, R174, R3, !PT ;  /* 0x00000003ae037209 */ /* 0x000fe40007810000 */
[----:B---3--:R-:W-:Y:S02]  /*6680*/  F2FP.PACK_AB R8, R205, R207 ;  /* 0x000000cfcd08723e */ /* 0x008fe400000000ff */
[----:B------:R-:W-:Y:S02]  /*6690*/  FMNMX.FTZ R3, R175, R3, !PT ;  /* 0x00000003af037209 */ /* 0x000fe40007810000 */
[----:B-1----:R-:W-:Y:S02]  /*66a0*/  F2FP.PACK_AB R11, R239, R208 ;  /* 0x000000d0ef0b723e */ /* 0x002fe400000000ff */
[----:B------:R-:W-:Y:S01]  /*66b0*/  FMNMX.FTZ R3, R176, R3, !PT ;  /* 0x00000003b0037209 */ /* 0x000fe20007810000 */
[----:B--2---:R-:W-:-:S03]  /*66c0*/  FFMA.FTZ R0, R93, c[0x0][0x2d0], -R7 ;  /* 0x0000b4005d007a23 */ /* 0x004fc60000010807 */
[----:B------:R-:W-:Y:S01]  /*66d0*/  FMNMX.FTZ R3, R183, R3, !PT ;  /* 0x00000003b7037209 */ /* 0x000fe20007810000 */
[----:B------:R-:W-:Y:S01]  /*66e0*/  HMMA.16816.F32 R32, R8, R52, RZ ;  /* 0x000000340820723c */ /* 0x000fe200000018ff */
[----:B----4-:R-:W-:Y:S01]  /*66f0*/  F2FP.PACK_AB R12, R242, R198 ;  /* 0x000000c6f20c723e */ /* 0x010fe200000000ff */
[----:B------:R1:W-:Y:S01]  /*6700*/  MUFU.EX2 R245, R0 ;  /* 0x0000000000f57308 */ /* 0x0003e20000000800 */
[----:B------:R-:W-:-:S04]  /*6710*/  FMNMX.FTZ R3, R182, R3, !PT ;  /* 0x00000003b6037209 */ /* 0x000fc80007810000 */
[----:B------:R-:W-:Y:S01]  /*6720*/  FMNMX.FTZ R3, R181, R3, !PT ;  /* 0x00000003b5037209 */ /* 0x000fe20007810000 */
[----:B------:R-:W-:Y:S03]  /*6730*/  HMMA.16816.F32 R28, R8, R76, RZ ;  /* 0x0000004c081c723c */ /* 0x000fe600000018ff */
[----:B------:R-:W-:-:S04]  /*6740*/  FMNMX.FTZ R3, R160, R3, !PT ;  /* 0x00000003a0037209 */ /* 0x000fc80007810000 */
[----:B------:R-:W-:Y:S01]  /*6750*/  FMNMX.FTZ R3, R163, R3, !PT ;  /* 0x00000003a3037209 */ /* 0x000fe20007810000 */
[C---:B------:R-:W-:Y:S01]  /*6760*/  HMMA.16816.F32 R24, R8.reuse, R80, RZ ;  /* 0x000000500818723c */ /* 0x040fe200000018ff */
[----:B-1----:R-:W-:Y:S01]  /*6770*/  FMNMX.FTZ R0, R193, R2, !PT ;  /* 0x00000002c1007209 */ /* 0x002fe20007810000 */
[----:B------:R-:W-:Y:S01]  /*6780*/  FFMA.FTZ R2, R96, c[0x0][0x2d0], -R7 ;  /* 0x0000b40060027a23 */ /* 0x000fe20000010807 */
[----:B------:R-:W-:Y:S02]  /*6790*/  FMNMX.FTZ R3, R168, R3, !PT ;  /* 0x00000003a8037209 */ /* 0x000fe40007810000 */
[----:B------:R-:W-:Y:S01]  /*67a0*/  FMNMX.FTZ R0, R194, R0, !PT ;  /* 0x00000000c2007209 */ /* 0x000fe20007810000 */
[----:B------:R1:W2:Y:S01]  /*67b0*/  MUFU.EX2 R237, R2 ;  /* 0x0000000200ed7308 */ /* 0x0002a20000000800 */
[----:B------:R-:W-:Y:S01]  /*67c0*/  FMNMX.FTZ R3, R169, R3, !PT ;  /* 0x00000003a9037209 */ /* 0x000fe20007810000 */
[----:B------:R-:W-:Y:S01]  /*67d0*/  HMMA.16816.F32 R16, R8, R88, RZ ;  /* 0x000000580810723c */ /* 0x000fe200000018ff */
[----:B------:R-:W-:-:S02]  /*67e0*/  FMNMX.FTZ R0, R195, R0, !PT ;  /* 0x00000000c3007209 */ /* 0x000fc40007810000 */
[----:B------:R-:W-:Y:S02]  /*67f0*/  FMNMX.FTZ R3, R170, R3, !PT ;  /* 0x00000003aa037209 */ /* 0x000fe40007810000 */
[----:B------:R-:W-:-:S03]  /*6800*/  FMNMX.FTZ R0, R196, R0, !PT ;  /* 0x00000000c4007209 */ /* 0x000fc60007810000 */
[----:B------:R-:W3:Y:S01]  /*6810*/  SHFL.BFLY PT, R5, R3, 0x2, 0x1f ;  /* 0x0c401f0003057f89 */ /* 0x000ee200000e0000 */
[----:B------:R-:W-:Y:S01]  /*6820*/  FMNMX.FTZ R0, R200, R0, !PT ;  /* 0x00000000c8007209 */ /* 0x000fe20007810000 */
[----:B------:R-:W-:Y:S03]  /*6830*/  HMMA.16816.F32 R20, R8, R54, RZ ;  /* 0x000000360814723c */ /* 0x000fe600000018ff */
[----:B------:R-:W-:Y:S01]  /*6840*/  FMNMX.FTZ R0, R197, R0, !PT ;  /* 0x00000000c5007209 */ /* 0x000fe20007810000 */
[----:B-1----:R-:W-:Y:S01]  /*6850*/  FFMA.FTZ R2, R62, c[0x0][0x2d0], -R6 ;  /* 0x0000b4003e027a23 */ /* 0x002fe20000010806 */
[----:B--2---:R-:W-:-:S03]  /*6860*/  F2FP.PACK_AB R14, R237, R245 ;  /* 0x000000f5ed0e723e */ /* 0x004fc600000000ff */
[----:B------:R-:W1:Y:S01]  /*6870*/  SHFL.BFLY PT, R4, R0, 0x2, 0x1f ;  /* 0x0c401f0000047f89 */ /* 0x000e6200000e0000 */
[----:B------:R2:W-:Y:S01]  /*6880*/  MUFU.EX2 R199, R2 ;  /* 0x0000000200c77308 */ /* 0x0005e20000000800 */
[C---:B------:R-:W-:Y:S08]  /*6890*/  HMMA.16816.F32 R36, R8.reuse, R78, RZ ;  /* 0x0000004e0824723c */ /* 0x040ff000000018ff */
[----:B------:R-:W-:Y:S01]  /*68a0*/  HMMA.16816.F32 R40, R8, R82, RZ ;  /* 0x000000520828723c */ /* 0x000fe200000018ff */
[----:B---3--:R-:W-:Y:S01]  /*68b0*/  FMNMX.FTZ R3, R3, R5, !PT ;  /* 0x0000000503037209 */ /* 0x008fe20007810000 */
[----:B--2---:R-:W-:-:S06]  /*68c0*/  FFMA.FTZ R2, R63, c[0x0][0x2d0], -R6 ;  /* 0x0000b4003f027a23 */ /* 0x004fcc0000010806 */
[----:B------:R-:W-:Y:S01]  /*68d0*/  HMMA.16816.F32 R8, R8, R90, RZ ;  /* 0x0000005a0808723c */ /* 0x000fe200000018ff */
[----:B------:R-:W2:Y:S01]  /*68e0*/  SHFL.BFLY PT, R5, R3, 0x1, 0x1f ;  /* 0x0c201f0003057f89 */ /* 0x000ea200000e0000 */
[----:B------:R3:W4:Y:S03]  /*68f0*/  MUFU.EX2 R232, R2 ;  /* 0x0000000200e87308 */ /* 0x0007260000000800 */
[----:B------:R-:W-:Y:S01]  /*6900*/  LDSM.16.MT88.4 R60, [R210+0x900] ;  /* 0x00090000d23c783b */ /* 0x000fe20000004200 */
[----:B-1----:R-:W-:-:S05]  /*6910*/  FMNMX.FTZ R0, R0, R4, !PT ;  /* 0x0000000400007209 */ /* 0x002fca0007810000 */
[----:B------:R-:W1:Y:S01]  /*6920*/  SHFL.BFLY PT, R4, R0, 0x1, 0x1f ;  /* 0x0c201f0000047f89 */ /* 0x000e6200000e0000 */
[--C-:B---3--:R-:W-:Y:S01]  /*6930*/  FFMA.FTZ R2, R66, c[0x0][0x2d0], -R6.reuse ;  /* 0x0000b40042027a23 */ /* 0x108fe20000010806 */
[----:B----4-:R-:W-:Y:S02]  /*6940*/  F2FP.PACK_AB R13, R232, R199 ;  /* 0x000000c7e80d723e */ /* 0x010fe400000000ff */
[----:B------:R-:W3:Y:S01]  /*6950*/  LDSM.16.MT88.4 R64, [R212+0x900] ;  /* 0x00090000d440783b */ /* 0x000ee20000004200 */
[----:B------:R4:W-:Y:S01]  /*6960*/  MUFU.EX2 R116, R2 ;  /* 0x0000000200747308 */ /* 0x0009e20000000800 */
[----:B--2---:R-:W-:Y:S01]  /*6970*/  FMNMX.FTZ R3, R5, R3, !PT ;  /* 0x0000000305037209 */ /* 0x004fe20007810000 */
[--C-:B----4-:R-:W-:Y:S01]  /*6980*/  FFMA.FTZ R2, R70, c[0x0][0x2d0], -R6.reuse ;  /* 0x0000b40046027a23 */ /* 0x110fe20000010806 */
[----:B-1----:R-:W-:Y:S01]  /*6990*/  FMNMX.FTZ R70, R0, R4, !PT ;  /* 0x0000000400467209 */ /* 0x002fe20007810000 */
[----:B------:R-:W-:-:S04]  /*69a0*/  FFMA.FTZ R0, R102, c[0x0][0x2d0], -R6 ;  /* 0x0000b40066007a23 */ /* 0x000fc80000010806 */
[----:B------:R1:W2:Y:S01]  /*69b0*/  MUFU.EX2 R204, R2 ;  /* 0x0000000200cc7308 */ /* 0x0002a20000000800 */
[----:B------:R-:W-:-:S07]  /*69c0*/  FSETP.NEU.FTZ.AND P0, PT, R70, -INF , PT ;  /* 0xff8000004600780b */ /* 0x000fce0003f1d000 */
[----:B------:R4:W-:Y:S01]  /*69d0*/  MUFU.EX2 R206, R0 ;  /* 0x0000000000ce7308 */ /* 0x0009e20000000800 */
[----:B-1----:R-:W-:Y:S01]  /*69e0*/  FFMA.FTZ R2, R105, c[0x0][0x2d0], -R7 ;  /* 0x0000b40069027a23 */ /* 0x002fe20000010807 */
[----:B--2---:R-:W-:-:S06]  /*69f0*/  F2FP.PACK_AB R15, R204, R116 ;  /* 0x00000074cc0f723e */ /* 0x004fcc00000000ff */
[----:B------:R1:W-:Y:S01]  /*6a00*/  MUFU.EX2 R241, R2 ;  /* 0x0000000200f17308 */ /* 0x0003e20000000800 */
[----:B----4-:R-:W-:Y:S01]  /*6a10*/  FFMA.FTZ R0, R104, c[0x0][0x2d0], -R6 ;  /* 0x0000b40068007a23 */ /* 0x010fe20000010806 */
[C---:B------:R-:W-:Y:S06]  /*6a20*/  HMMA.16816.F32 R48, R12.reuse, R84, R32 ;  /* 0x000000540c30723c */ /* 0x040fec0000001820 */
[----:B------:R-:W-:Y:S02]  /*6a30*/  MUFU.EX2 R234, R0 ;  /* 0x0000000000ea7308 */ /* 0x000fe40000000800 */
[----:B---3--:R-:W-:Y:S01]  /*6a40*/  HMMA.16816.F32 R44, R12, R64, R28 ;  /* 0x000000400c2c723c */ /* 0x008fe2000000181c */
[----:B-1----:R-:W-:-:S05]  /*6a50*/  FFMA.FTZ R2, R106, c[0x0][0x2d0], -R7 ;  /* 0x0000b4006a027a23 */ /* 0x002fca0000010807 */
[----:B------:R1:W2:Y:S02]  /*6a60*/  MUFU.EX2 R191, R2 ;  /* 0x0000000200bf7308 */ /* 0x0002a40000000800 */
[C---:B------:R-:W-:Y:S08]  /*6a70*/  HMMA.16816.F32 R32, R12.reuse, R60, R24 ;  /* 0x0000003c0c20723c */ /* 0x040ff00000001818 */
[----:B------:R-:W-:Y:S01]  /*6a80*/  HMMA.16816.F32 R28, R12, R56, R16 ;  /* 0x000000380c1c723c */ /* 0x000fe20000001810 */
[----:B-1----:R-:W-:-:S07]  /*6a90*/  FFMA.FTZ R2, R107, c[0x0][0x2d0], -R7 ;  /* 0x0000b4006b027a23 */ /* 0x002fce0000010807 */
[C---:B------:R-:W-:Y:S01]  /*6aa0*/  HMMA.16816.F32 R24, R12.reuse, R86, R20 ;  /* 0x000000560c18723c */ /* 0x040fe20000001814 */
[----:B------:R1:W-:Y:S07]  /*6ab0*/  MUFU.EX2 R109, R2 ;  /* 0x00000002006d7308 */ /* 0x0003ee0000000800 */
[C---:B------:R-:W-:Y:S08]  /*6ac0*/  HMMA.16816.F32 R20, R12.reuse, R66, R36 ;  /* 0x000000420c14723c */ /* 0x040ff00000001824 */
[----:B------:R-:W-:Y:S01]  /*6ad0*/  HMMA.16816.F32 R16, R12, R62, R40 ;  /* 0x0000003e0c10723c */ /* 0x000fe20000001828 */
[----:B-1----:R-:W-:-:S04]  /*6ae0*/  FFMA.FTZ R2, R108, c[0x0][0x2d0], -R7 ;  /* 0x0000b4006c027a23 */ /* 0x002fc80000010807 */
[----:B------:R1:W-:Y:S03]  /*6af0*/  MUFU.EX2 R231, R2 ;  /* 0x0000000200e77308 */ /* 0x0003e60000000800 */
[----:B------:R-:W-:Y:S07]  /*6b00*/  HMMA.16816.F32 R12, R12, R58, R8 ;  /* 0x0000003a0c0c723c */ /* 0x000fee0000001808 */
[----:B--2---:R-:W-:-:S02]  /*6b10*/  F2FP.PACK_AB R8, R191, R241 ;  /* 0x000000f1bf08723e */ /* 0x004fc400000000ff */
[----:B------:R-:W-:Y:S01]  /*6b20*/  F2FP.PACK_AB R11, R234, R206 ;  /* 0x000000ceea0b723e */ /* 0x000fe200000000ff */
[----:B-1----:R-:W-:-:S04]  /*6b30*/  FFMA.FTZ R2, R95, c[0x0][0x2d0], -R6 ;  /* 0x0000b4005f027a23 */ /* 0x002fc80000010806 */
[----:B------:R1:W-:Y:S02]  /*6b40*/  MUFU.EX2 R240, R2 ;  /* 0x0000000200f07308 */ /* 0x0003e40000000800 */
[----:B-1----:R-:W-:-:S06]  /*6b50*/  FFMA.FTZ R2, R99, c[0x0][0x2d0], -R6 ;  /* 0x0000b40063027a23 */ /* 0x002fcc0000010806 */
[----:B------:R1:W2:Y:S02]  /*6b60*/  MUFU.EX2 R190, R2 ;  /* 0x0000000200be7308 */ /* 0x0002a40000000800 */
[----:B-1----:R-:W-:Y:S01]  /*6b70*/  FMUL.FTZ R2, R70, c[0x0][0x2d0] ;  /* 0x0000b40046027a20 */ /* 0x002fe20000410000 */
[----:B--2---:R-:W-:-:S04]  /*6b80*/  F2FP.PACK_AB R9, R190, R240 ;  /* 0x000000f0be09723e */ /* 0x004fc800000000ff */
[----:B------:R-:W-:Y:S02]  /*6b90*/  FSEL R2, R2, RZ, P0 ;  /* 0x000000ff02027208 */ /* 0x000fe40000000000 */
[----:B------:R-:W-:-:S03]  /*6ba0*/  FSETP.NEU.FTZ.AND P0, PT, R3, -INF , PT ;  /* 0xff8000000300780b */ /* 0x000fc60003f1d000 */
[--C-:B------:R-:W-:Y:S02]  /*6bb0*/  FFMA.FTZ R0, R75, c[0x0][0x2d0], -R2.reuse ;  /* 0x0000b4004b007a23 */ /* 0x100fe40000010802 */
[----:B------:R-:W-:Y:S02]  /*6bc0*/  FFMA.FTZ R4, R100, c[0x0][0x2d0], -R2 ;  /* 0x0000b40064047a23 */ /* 0x000fe40000010802 */
[----:B------:R1:W-:Y:S01]  /*6bd0*/  MUFU.EX2 R214, R0 ;  /* 0x0000000000d67308 */ /* 0x0003e20000000800 */
[----:B------:R-:W-:-:S05]  /*6be0*/  IMAD.MOV.U32 R75, RZ, RZ, R109 ;  /* 0x000000ffff4b7224 */ /* 0x000fca00078e006d */
[----:B------:R-:W-:Y:S02]  /*6bf0*/  F2FP.PACK_AB R10, R231, R75 ;  /* 0x0000004be70a723e */ /* 0x000fe400000000ff */
[----:B------:R-:W-:Y:S05]  /*6c00*/  MUFU.EX2 R159, R4 ;  /* 0x00000004009f7308 */ /* 0x000fea0000000800 */
[----:B------:R-:W-:Y:S01]  /*6c10*/  HMMA.16816.F32 R108, R8, R128, R44 ;  /* 0x00000080086c723c */ /* 0x000fe2000000182c */
[----:B-1----:R-:W-:-:S04]  /*6c20*/  FFMA.FTZ R0, R92, c[0x0][0x2d0], -R2 ;  /* 0x0000b4005c007a23 */ /* 0x002fc80000010802 */
[----:B------:R1:W2:Y:S03]  /*6c30*/  MUFU.EX2 R215, R0 ;  /* 0x0000000000d77308 */ /* 0x0002a60000000800 */
[C---:B------:R-:W-:Y:S08]  /*6c40*/  HMMA.16816.F32 R104, R8.reuse, R120, R48 ;  /* 0x000000780868723c */ /* 0x040ff00000001830 */
[----:B------:R-:W-:Y:S01]  /*6c50*/  HMMA.16816.F32 R112, R8, R132, R32 ;  /* 0x000000840870723c */ /* 0x000fe20000001820 */
[----:B-1----:R-:W-:-:S07]  /*6c60*/  FFMA.FTZ R0, R98, c[0x0][0x2d0], -R2 ;  /* 0x0000b40062007a23 */ /* 0x002fce0000010802 */
[C---:B------:R-:W-:Y:S01]  /*6c70*/  HMMA.16816.F32 R44, R8.reuse, R122, R24 ;  /* 0x0000007a082c723c */ /* 0x040fe20000001818 */
[----:B------:R1:W3:Y:S07]  /*6c80*/  MUFU.EX2 R235, R0 ;  /* 0x0000000000eb7308 */ /* 0x0002ee0000000800 */
[C---:B------:R-:W-:Y:S08]  /*6c90*/  HMMA.16816.F32 R92, R8.reuse, R130, R20 ;  /* 0x00000082085c723c */ /* 0x040ff00000001814 */
[----:B------:R-:W-:Y:S01]  /*6ca0*/  HMMA.16816.F32 R96, R8, R134, R16 ;  /* 0x000000860860723c */ /* 0x000fe20000001810 */
[----:B-1----:R-:W-:-:S05]  /*6cb0*/  FMUL.FTZ R0, R3, c[0x0][0x2d0] ;  /* 0x0000b40003007a20 */ /* 0x002fca0000410000 */
[----:B------:R-:W-:Y:S02]  /*6cc0*/  FSEL R0, R0, RZ, P0 ;  /* 0x000000ff00007208 */ /* 0x000fe40000000000 */
[----:B------:R-:W-:Y:S03]  /*6cd0*/  HMMA.16816.F32 R100, R8, R138, R12 ;  /* 0x0000008a0864723c */ /* 0x000fe6000000180c */
[----:B------:R-:W-:-:S04]  /*6ce0*/  FFMA.FTZ R4, R68, c[0x0][0x2d0], -R0 ;  /* 0x0000b40044047a23 */ /* 0x000fc80000010800 */
[----:B------:R1:W-:Y:S02]  /*6cf0*/  MUFU.EX2 R238, R4 ;  /* 0x0000000400ee7308 */ /* 0x0003e40000000800 */
[----:B-1----:R-:W-:Y:S02]  /*6d00*/  FFMA.FTZ R4, R69, c[0x0][0x2d0], -R0 ;  /* 0x0000b40045047a23 */ /* 0x002fe40000010800 */
[----:B------:R-:W-:-:S04]  /*6d10*/  IMAD.MOV.U32 R69, RZ, RZ, R116 ;  /* 0x000000ffff457224 */ /* 0x000fc800078e0074 */
[----:B------:R1:W4:Y:S01]  /*6d20*/  MUFU.EX2 R217, R4 ;  /* 0x0000000400d97308 */ /* 0x0003220000000800 */
[----:B------:R-:W-:Y:S07]  /*6d30*/  HMMA.16816.F32 R116, R8, R136, R28 ;  /* 0x000000880874723c */ /* 0x000fee000000181c */
[----:B--2---:R-:W-:Y:S02]  /*6d40*/  F2FP.PACK_AB R8, R215, R214 ;  /* 0x000000d6d708723e */ /* 0x004fe400000000ff */
[----:B---3--:R-:W-:Y:S01]  /*6d50*/  F2FP.PACK_AB R10, R159, R235 ;  /* 0x000000eb9f0a723e */ /* 0x008fe200000000ff */
[----:B-1----:R-:W-:Y:S01]  /*6d60*/  FFMA.FTZ R4, R73, c[0x0][0x2d0], -R0 ;  /* 0x0000b40049047a23 */ /* 0x002fe20000010800 */
[----:B----4-:R-:W-:-:S03]  /*6d70*/  F2FP.PACK_AB R9, R217, R238 ;  /* 0x000000eed909723e */ /* 0x010fc600000000ff */
[----:B------:R1:W-:Y:S02]  /*6d80*/  MUFU.EX2 R230, R4 ;  /* 0x0000000400e67308 */ /* 0x0003e40000000800 */
[----:B-1----:R-:W-:Y:S02]  /*6d90*/  FFMA.FTZ R4, R74, c[0x0][0x2d0], -R0 ;  /* 0x0000b4004a047a23 */ /* 0x002fe40000010800 */
[----:B------:R-:W-:-:S04]  /*6da0*/  IMAD.MOV.U32 R74, RZ, RZ, R236 ;  /* 0x000000ffff4a7224 */ /* 0x000fc800078e00ec */
[----:B------:R1:W2:Y:S02]  /*6db0*/  MUFU.EX2 R68, R4 ;  /* 0x0000000400447308 */ /* 0x0002a40000000800 */
[----:B-1----:R-:W-:Y:S01]  /*6dc0*/  FFMA.FTZ R4, R140, c[0x0][0x2d0], -R2 ;  /* 0x0000b4008c047a23 */ /* 0x002fe20000010802 */
[----:B--2---:R-:W-:-:S05]  /*6dd0*/  F2FP.PACK_AB R11, R68, R230 ;  /* 0x000000e6440b723e */ /* 0x004fca00000000ff */
[----:B------:R1:W-:Y:S02]  /*6de0*/  MUFU.EX2 R216, R4 ;  /* 0x0000000400d87308 */ /* 0x0003e40000000800 */
[C---:B------:R-:W-:Y:S07]  /*6df0*/  HMMA.16816.F32 R16, R8.reuse, R80, RZ ;  /* 0x000000500810723c */ /* 0x040fee00000018ff */
[----:B------:R-:W-:Y:S01]  /*6e00*/  MOV R80, R245 ;  /* 0x000000f500507202 */ /* 0x000fe20000000f00 */
[----:B------:R-:W-:Y:S01]  /*6e10*/  HMMA.16816.F32 R28, R8, R52, RZ ;  /* 0x00000034081c723c */ /* 0x000fe200000018ff */
[----:B-1----:R-:W-:-:S04]  /*6e20*/  FFMA.FTZ R4, R141, c[0x0][0x2d0], -R2 ;  /* 0x0000b4008d047a23 */ /* 0x002fc80000010802 */
[----:B------:R1:W-:Y:S03]  /*6e30*/  MUFU.EX2 R252, R4 ;  /* 0x0000000400fc7308 */ /* 0x0003e60000000800 */
[C---:B------:R-:W-:Y:S07]  /*6e40*/  HMMA.16816.F32 R32, R8.reuse, R82, RZ ;  /* 0x000000520820723c */ /* 0x040fee00000018ff */
[----:B------:R-:W-:Y:S01]  /*6e50*/  IMAD.MOV.U32 R82, RZ, RZ, R243 ;  /* 0x000000ffff527224 */ /* 0x000fe200078e00f3 */
[----:B------:R-:W-:Y:S01]  /*6e60*/  HMMA.16816.F32 R40, R8, R54, RZ ;  /* 0x000000360828723c */ /* 0x000fe200000018ff */
[----:B------:R-:W2:Y:S01]  /*6e70*/  LDSM.16.MT88.4 R52, [R209+0x1900] ;  /* 0x00190000d134783b */ /* 0x000ea20000004200 */
[----:B-1----:R-:W-:-:S06]  /*6e80*/  FFMA.FTZ R4, R142, c[0x0][0x2d0], -R2 ;  /* 0x0000b4008e047a23 */ /* 0x002fcc0000010802 */
[C---:B------:R-:W-:Y:S01]  /*6e90*/  HMMA.16816.F32 R24, R8.reuse, R76, RZ ;  /* 0x0000004c0818723c */ /* 0x040fe200000018ff */
[----:B------:R1:W3:Y:S07]  /*6ea0*/  MUFU.EX2 R5, R4 ;  /* 0x0000000400057308 */ /* 0x0002ee0000000800 */
[C---:B------:R-:W-:Y:S08]  /*6eb0*/  HMMA.16816.F32 R36, R8.reuse, R78, RZ ;  /* 0x0000004e0824723c */ /* 0x040ff000000018ff */
[----:B------:R-:W-:Y:S01]  /*6ec0*/  HMMA.16816.F32 R12, R8, R88, RZ ;  /* 0x00000058080c723c */ /* 0x000fe200000018ff */
[----:B-1----:R-:W-:-:S02]  /*6ed0*/  FFMA.FTZ R4, R143, c[0x0][0x2d0], -R2 ;  /* 0x0000b4008f047a23 */ /* 0x002fc40000010802 */
[----:B---3--:R-:W-:Y:S02]  /*6ee0*/  IMAD.MOV.U32 R83, RZ, RZ, R5 ;  /* 0x000000ffff537224 */ /* 0x008fe400078e0005 */
[----:B------:R1:W3:Y:S03]  /*6ef0*/  MUFU.EX2 R236, R4 ;  /* 0x0000000400ec7308 */ /* 0x0002e60000000800 */
[----:B------:R-:W-:Y:S01]  /*6f00*/  HMMA.16816.F32 R20, R8, R90, RZ ;  /* 0x0000005a0814723c */ /* 0x000fe200000018ff */
[----:B------:R-:W-:-:S06]  /*6f10*/  IMAD.MOV.U32 R5, RZ, RZ, R244 ;  /* 0x000000ffff057224 */ /* 0x000fcc00078e00f4 */
[----:B------:R-:W-:Y:S01]  /*6f20*/  F2FP.PACK_AB R8, R252, R216 ;  /* 0x000000d8fc08723e */ /* 0x000fe200000000ff */
        /* <DEDUP_REMOVED lines=11> */
[----:B---3--:R-:W-:-:S05]  /*6fe0*/  F2FP.PACK_AB R11, R250, R251 ;  /* 0x000000fbfa0b723e */ /* 0x008fca00000000ff */
[----:B------:R1:W-:Y:S02]  /*6ff0*/  MUFU.EX2 R81, R4 ;  /* 0x0000000400517308 */ /* 0x0003e40000000800 */
[C---:B------:R-:W-:Y:S07]  /*7000*/  HMMA.16816.F32 R76, R8.reuse, R84, R28 ;  /* 0x00000054084c723c */ /* 0x040fee000000181c */
[----:B------:R-:W-:Y:S01]  /*7010*/  IMAD.MOV.U32 R31, RZ, RZ, R241 ;  /* 0x000000ffff1f7224 */ /* 0x000fe200078e00f1 */
[----:B------:R-:W-:Y:S01]  /*7020*/  HMMA.16816.F32 R140, R8, R60, R16 ;  /* 0x0000003c088c723c */ /* 0x000fe20000001810 */
[----:B------:R-:W-:Y:S01]  /*7030*/  MOV R30, R159 ;  /* 0x0000009f001e7202 */ /* 0x000fe20000000f00 */
[----:B------:R-:W-:-:S02]  /*7040*/  IMAD.MOV.U32 R29, RZ, RZ, R240 ;  /* 0x000000ffff1d7224 */ /* 0x000fc400078e00f0 */
[----:B-1----:R-:W-:-:S03]  /*7050*/  FFMA.FTZ R4, R149, c[0x0][0x2d0], -R7 ;  /* 0x0000b40095047a23 */ /* 0x002fc60000010807 */
[----:B------:R-:W-:Y:S01]  /*7060*/  IMAD.MOV.U32 R19, RZ, RZ, R242 ;  /* 0x000000ffff137224 */ /* 0x000fe200078e00f2 */
[----:B------:R1:W-:Y:S01]  /*7070*/  MUFU.EX2 R73, R4 ;  /* 0x0000000400497308 */ /* 0x0003e20000000800 */
[C---:B------:R-:W-:Y:S08]  /*7080*/  HMMA.16816.F32 R124, R8.reuse, R64, R24 ;  /* 0x00000040087c723c */ /* 0x040ff00000001818 */
[----:B------:R-:W-:Y:S01]  /*7090*/  HMMA.16816.F32 R84, R8, R86, R40 ;  /* 0x000000560854723c */ /* 0x000fe20000001828 */
[----:B-1----:R-:W-:-:S07]  /*70a0*/  FFMA.FTZ R4, R150, c[0x0][0x2d0], -R7 ;  /* 0x0000b40096047a23 */ /* 0x002fce0000010807 */
[C---:B------:R-:W-:Y:S01]  /*70b0*/  HMMA.16816.F32 R64, R8.reuse, R66, R36 ;  /* 0x000000420840723c */ /* 0x040fe20000001824 */
[----:B------:R1:W3:Y:S07]  /*70c0*/  MUFU.EX2 R48, R4 ;  /* 0x0000000400307308 */ /* 0x0002ee0000000800 */
[----:B------:R-:W-:Y:S01]  /*70d0*/  HMMA.16816.F32 R88, R8, R62, R32 ;  /* 0x0000003e0858723c */ /* 0x000fe20000001820 */
[----:B------:R-:W-:Y:S01]  /*70e0*/  LDSM.16.MT88.4 R60, [R209+0x2100] ;  /* 0x00210000d13c783b */ /* 0x000fe20000004200 */
[----:B-1----:R-:W-:Y:S01]  /*70f0*/  FFMA.FTZ R4, R151, c[0x0][0x2d0], -R7 ;  /* 0x0000b40097047a23 */ /* 0x002fe20000010807 */
[----:B---3--:R-:W-:-:S05]  /*7100*/  MOV R18, R48 ;  /* 0x0000003000127202 */ /* 0x008fca0000000f00 */
[----:B------:R-:W-:Y:S01]  /*7110*/  HMMA.16816.F32 R148, R8, R56, R12 ;  /* 0x000000380894723c */ /* 0x000fe2000000180c */
[----:B------:R-:W-:Y:S01]  /*7120*/  LDSM.16.MT88.4 R48, [R212+0x1900] ;  /* 0x00190000d430783b */ /* 0x000fe20000004200 */
[----:B------:R1:W-:Y:S02]  /*7130*/  MUFU.EX2 R249, R4 ;  /* 0x0000000400f97308 */ /* 0x0003e40000000800 */
[----:B-1----:R-:W-:-:S06]  /*7140*/  FFMA.FTZ R4, R156, c[0x0][0x2d0], -R7 ;  /* 0x0000b4009c047a23 */ /* 0x002fcc0000010807 */
[----:B------:R1:W-:Y:S02]  /*7150*/  MUFU.EX2 R246, R4 ;  /* 0x0000000400f67308 */ /* 0x0003e40000000800 */
[----:B-1----:R-:W-:-:S06]  /*7160*/  FFMA.FTZ R4, R144, c[0x0][0x2d0], -R6 ;  /* 0x0000b40090047a23 */ /* 0x002fcc0000010806 */
[----:B------:R1:W-:Y:S02]  /*7170*/  MUFU.EX2 R245, R4 ;  /* 0x0000000400f57308 */ /* 0x0003e40000000800 */
[----:B-1----:R-:W-:-:S06]  /*7180*/  FFMA.FTZ R4, R146, c[0x0][0x2d0], -R6 ;  /* 0x0000b40092047a23 */ /* 0x002fcc0000010806 */
[----:B------:R1:W3:Y:S02]  /*7190*/  MUFU.EX2 R244, R4 ;  /* 0x0000000400f47308 */ /* 0x0002e40000000800 */
[----:B-1----:R-:W-:-:S06]  /*71a0*/  FFMA.FTZ R4, R145, c[0x0][0x2d0], -R6 ;  /* 0x0000b40091047a23 */ /* 0x002fcc0000010806 */
[----:B------:R1:W-:Y:S02]  /*71b0*/  MUFU.EX2 R241, R4 ;  /* 0x0000000400f17308 */ /* 0x0003e40000000800 */
[----:B-1----:R-:W-:Y:S02]  /*71c0*/  FFMA.FTZ R4, R147, c[0x0][0x2d0], -R6 ;  /* 0x0000b40093047a23 */ /* 0x002fe40000010806 */
[----:B------:R-:W1:Y:S04]  /*71d0*/  LDSM.16.MT88.4 R144, [R210+0x1900] ;  /* 0x00190000d290783b */ /* 0x000e680000004200 */
[----:B------:R4:W1:Y:S02]  /*71e0*/  MUFU.EX2 R243, R4 ;  /* 0x0000000400f37308 */ /* 0x0008640000000800 */
[----:B----4-:R-:W-:-:S06]  /*71f0*/  FFMA.FTZ R4, R158, c[0x0][0x2d0], -R7 ;  /* 0x0000b4009e047a23 */ /* 0x010fcc0000010807 */
[----:B------:R4:W1:Y:S02]  /*7200*/  MUFU.EX2 R242, R4 ;  /* 0x0000000400f27308 */ /* 0x0008640000000800 */
[----:B----4-:R-:W-:Y:S02]  /*7210*/  FFMA.FTZ R4, R157, c[0x0][0x2d0], -R7 ;  /* 0x0000b4009d047a23 */ /* 0x010fe40000010807 */
[----:B------:R-:W-:Y:S01]  /*7220*/  HMMA.16816.F32 R156, R8, R58, R20 ;  /* 0x0000003a089c723c */ /* 0x000fe20000001814 */
[----:B------:R-:W4:Y:S03]  /*7230*/  LDSM.16.MT88.4 R56, [R211+0x1900] ;  /* 0x00190000d338783b */ /* 0x000f260000004200 */
[----:B------:R2:W-:Y:S03]  /*7240*/  MUFU.EX2 R240, R4 ;  /* 0x0000000400f07308 */ /* 0x0005e60000000800 */
[----:B------:R-:W-:-:S02]  /*7250*/  F2FP.PACK_AB R8, R73, R81 ;  /* 0x000000514908723e */ /* 0x000fc400000000ff */
[----:B---3--:R-:W-:Y:S02]  /*7260*/  F2FP.PACK_AB R9, R244, R245 ;  /* 0x000000f5f409723e */ /* 0x008fe400000000ff */
[----:B------:R-:W-:Y:S02]  /*7270*/  F2FP.PACK_AB R10, R249, R18 ;  /* 0x00000012f90a723e */ /* 0x000fe400000000ff */
[----:B-1----:R-:W-:Y:S01]  /*7280*/  F2FP.PACK_AB R11, R243, R241 ;  /* 0x000000f1f30b723e */ /* 0x002fe200000000ff */
[----:B--2---:R-:W-:-:S06]  /*7290*/  FFMA.FTZ R4, R184, c[0x0][0x2d0], -R7 ;  /* 0x0000b400b8047a23 */ /* 0x004fcc0000010807 */
[----:B------:R-:W-:Y:S01]  /*72a0*/  HMMA.16816.F32 R40, R8, R52, R104 ;  /* 0x000000340828723c */ /* 0x000fe20000001868 */
[----:B------:R-:W-:-:S06]  /*72b0*/  IMAD.MOV.U32 R184, RZ, RZ, R82 ;  /* 0x000000ffffb87224 */ /* 0x000fcc00078e0052 */
[----:B------:R-:W-:Y:S01]  /*72c0*/  MOV R104, R239 ;  /* 0x000000ef00687202 */ /* 0x000fe20000000f00 */
[C---:B------:R-:W-:Y:S01]  /*72d0*/  HMMA.16816.F32 R24, R8.reuse, R144, R112 ;  /* 0x000000900818723c */ /* 0x040fe20000001870 */
[----:B------:R1:W-:Y:S01]  /*72e0*/  MUFU.EX2 R239, R4 ;  /* 0x0000000400ef7308 */ /* 0x0003e20000000800 */
[----:B------:R-:W-:Y:S02]  /*72f0*/  IMAD.MOV.U32 R107, RZ, RZ, R29 ;  /* 0x000000ffff6b7224 */ /* 0x000fe400078e001d */
[----:B------:R-:W-:Y:S02]  /*7300*/  IMAD.MOV.U32 R106, RZ, RZ, R30 ;  /* 0x000000ffff6a7224 */ /* 0x000fe400078e001e */
[----:B------:R-:W-:Y:S01]  /*7310*/  IMAD.MOV.U32 R105, RZ, RZ, R31 ;  /* 0x000000ffff697224 */ /* 0x000fe200078e001f */
[----:B------:R-:W-:Y:S01]  /*7320*/  MOV R115, R18 ;  /* 0x0000001200737202 */ /* 0x000fe20000000f00 */
[----:B------:R-:W-:Y:S01]  /*7330*/  IMAD.MOV.U32 R112, RZ, RZ, R235 ;  /* 0x000000ffff707224 */ /* 0x000fe200078e00eb */
[----:B------:R-:W-:Y:S01]  /*7340*/  HMMA.16816.F32 R20, R8, R146, R96 ;  /* 0x000000920814723c */ /* 0x000fe20000001860 */
[----:B------:R-:W-:Y:S01]  /*7350*/  MOV R114, R83 ;  /* 0x0000005300727202 */ /* 0x000fe20000000f00 */
[----:B------:R-:W-:-:S05]  /*7360*/  IMAD.MOV.U32 R113, RZ, RZ, R80 ;  /* 0x000000ffff717224 */ /* 0x000fca00078e0050 */
[----:B------:R-:W-:Y:S01]  /*7370*/  IMAD.MOV.U32 R98, RZ, RZ, R234 ;  /* 0x000000ffff627224 */ /* 0x000fe200078e00ea */
[----:B------:R-:W-:Y:S01]  /*7380*/  MOV R96, R231 ;  /* 0x000000e700607202 */ /* 0x000fe20000000f00 */
[----:B-1----:R-:W-:Y:S01]  /*7390*/  FFMA.FTZ R4, R166, c[0x0][0x2d0], -R6 ;  /* 0x0000b400a6047a23 */ /* 0x002fe20000010806 */
[C---:B------:R-:W-:Y:S01]  /*73a0*/  HMMA.16816.F32 R36, R8.reuse, R54, R44 ;  /* 0x000000360824723c */ /* 0x040fe2000000182c */
[----:B------:R-:W-:Y:S01]  /*73b0*/  IMAD.MOV.U32 R166, RZ, RZ, R238 ;  /* 0x000000ffffa67224 */ /* 0x000fe200078e00ee */
[----:B------:R-:W-:Y:S01]  /*73c0*/  MOV R99, R81 ;  /* 0x0000005100637202 */ /* 0x000fe20000000f00 */
[----:B------:R1:W-:Y:S01]  /*73d0*/  MUFU.EX2 R238, R4 ;  /* 0x0000000400ee7308 */ /* 0x0003e20000000800 */
[----:B------:R-:W-:Y:S01]  /*73e0*/  IMAD.MOV.U32 R97, RZ, RZ, R232 ;  /* 0x000000ffff617224 */ /* 0x000fe200078e00e8 */
[----:B------:R-:W2:Y:S02]  /*73f0*/  LDSM.16.MT88.4 R80, [R212+0x2100] ;  /* 0x00210000d450783b */ /* 0x000ea40000004200 */
[----:B------:R-:W-:Y:S01]  /*7400*/  IMAD.MOV.U32 R47, RZ, RZ, R19 ;  /* 0x000000ffff2f7224 */ /* 0x000fe200078e0013 */
[C---:B------:R-:W-:Y:S01]  /*7410*/  HMMA.16816.F32 R28, R8.reuse, R50, R92 ;  /* 0x00000032081c723c */ /* 0x040fe2000000185c */
[----:B------:R-:W3:Y:S07]  /*7420*/  LDSM.16.MT88.4 R92, [R210+0x2100] ;  /* 0x00210000d25c783b */ /* 0x000eee0000004200 */
[----:B----4-:R-:W-:Y:S01]  /*7430*/  HMMA.16816.F32 R16, R8, R56, R116 ;  /* 0x000000380810723c */ /* 0x010fe20000001874 */
[----:B-1----:R-:W-:-:S02]  /*7440*/  FFMA.FTZ R4, R167, c[0x0][0x2d0], -R6 ;  /* 0x0000b400a7047a23 */ /* 0x002fc40000010806 */
[----:B------:R-:W-:Y:S02]  /*7450*/  IMAD.MOV.U32 R167, RZ, RZ, R237 ;  /* 0x000000ffffa77224 */ /* 0x000fe400078e00ed */
[----:B------:R1:W4:Y:S02]  /*7460*/  MUFU.EX2 R237, R4 ;  /* 0x0000000400ed7308 */ /* 0x0003240000000800 */
[----:B------:R-:W-:Y:S01]  /*7470*/  MOV R118, R204 ;  /* 0x000000cc00767202 */ /* 0x000fe20000000f00 */
[----:B------:R-:W-:Y:S01]  /*7480*/  HMMA.16816.F32 R12, R8, R58, R100 ;  /* 0x0000003a080c723c */ /* 0x000fe20000001864 */
[----:B------:R-:W2:Y:S01]  /*7490*/  LDSM.16.MT88.4 R100, [R211+0x2100] ;  /* 0x00210000d364783b */ /* 0x000ea20000004200 */
[----:B------:R-:W-:Y:S01]  /*74a0*/  IMAD.MOV.U32 R116, RZ, RZ, R5 ;  /* 0x000000ffff747224 */ /* 0x000fe200078e0005 */
[----:B------:R-:W-:Y:S01]  /*74b0*/  MOV R117, R75 ;  /* 0x0000004b00757202 */ /* 0x000fe20000000f00 */
[----:B------:R-:W-:Y:S02]  /*74c0*/  IMAD.MOV.U32 R5, RZ, RZ, R198 ;  /* 0x000000ffff057224 */ /* 0x000fe400078e00c6 */
[----:B------:R-:W-:-:S02]  /*74d0*/  IMAD.MOV.U32 R119, RZ, RZ, R199 ;  /* 0x000000ffff777224 */ /* 0x000fc400078e00c7 */
[----:B------:R-:W-:Y:S01]  /*74e0*/  HMMA.16816.F32 R32, R8, R48, R108 ;  /* 0x000000300820723c */ /* 0x000fe2000000186c */
[----:B-1----:R-:W-:-:S06]  /*74f0*/  FFMA.FTZ R4, R171, c[0x0][0x2d0], -R6 ;  /* 0x0000b400ab047a23 */ /* 0x002fcc0000010806 */
[----:B------:R-:W-:Y:S01]  /*7500*/  F2FP.PACK_AB R8, R242, R246 ;  /* 0x000000f6f208723e */ /* 0x000fe200000000ff */
[----:B------:R-:W-:Y:S01]  /*7510*/  IMAD.MOV.U32 R171, RZ, RZ, R236 ;  /* 0x000000ffffab7224 */ /* 0x000fe200078e00ec */
[----:B----4-:R-:W-:Y:S01]  /*7520*/  F2FP.PACK_AB R9, R237, R238 ;  /* 0x000000eeed09723e */ /* 0x010fe200000000ff */
[----:B------:R1:W-:Y:S01]  /*7530*/  MUFU.EX2 R236, R4 ;  /* 0x0000000400ec7308 */ /* 0x0003e20000000800 */
[----:B------:R-:W-:Y:S01]  /*7540*/  F2FP.PACK_AB R10, R239, R240 ;  /* 0x000000f0ef0a723e */ /* 0x000fe200000000ff */
[----:B-1----:R-:W-:-:S06]  /*7550*/  FFMA.FTZ R4, R172, c[0x0][0x2d0], -R6 ;  /* 0x0000b400ac047a23 */ /* 0x002fcc0000010806 */
[----:B------:R1:W4:Y:S02]  /*7560*/  MUFU.EX2 R235, R4 ;  /* 0x0000000400eb7308 */ /* 0x0003240000000800 */
[----:B-1----:R-:W-:Y:S01]  /*7570*/  FFMA.FTZ R4, R161, c[0x0][0x2d0], -R2 ;  /* 0x0000b400a1047a23 */ /* 0x002fe20000010802 */
[----:B----4-:R-:W-:Y:S01]  /*7580*/  F2FP.PACK_AB R11, R235, R236 ;  /* 0x000000eceb0b723e */ /* 0x010fe200000000ff */
[----:B------:R-:W-:-:S04]  /*7590*/  IMAD.MOV.U32 R161, RZ, RZ, R205 ;  /* 0x000000ffffa17224 */ /* 0x000fc800078e00cd */
[----:B------:R1:W-:Y:S02]  /*75a0*/  MUFU.EX2 R234, R4 ;  /* 0x0000000400ea7308 */ /* 0x0003e40000000800 */
[C---:B------:R-:W-:Y:S08]  /*75b0*/  HMMA.16816.F32 R40, R8.reuse, R60, R40 ;  /* 0x0000003c0828723c */ /* 0x040ff00000001828 */
[----:B------:R-:W-:Y:S01]  /*75c0*/  HMMA.16816.F32 R36, R8, R62, R36 ;  /* 0x0000003e0824723c */ /* 0x000fe20000001824 */
[----:B-1----:R-:W-:-:S02]  /*75d0*/  FFMA.FTZ R4, R162, c[0x0][0x2d0], -R2 ;  /* 0x0000b400a2047a23 */ /* 0x002fc40000010802 */
[----:B------:R-:W-:Y:S02]  /*75e0*/  IMAD.MOV.U32 R162, RZ, RZ, R207 ;  /* 0x000000ffffa27224 */ /* 0x000fe400078e00cf */
[----:B------:R1:W4:Y:S03]  /*75f0*/  MUFU.EX2 R232, R4 ;  /* 0x0000000400e87308 */ /* 0x0003260000000800 */
[C---:B--2---:R-:W-:Y:S08]  /*7600*/  HMMA.16816.F32 R32, R8.reuse, R80, R32 ;  /* 0x000000500820723c */ /* 0x044ff00000001820 */
[----:B------:R-:W-:Y:S01]  /*7610*/  HMMA.16816.F32 R28, R8, R82, R28 ;  /* 0x00000052081c723c */ /* 0x000fe2000000181c */
[----:B-1----:R-:W-:-:S07]  /*7620*/  FFMA.FTZ R4, R164, c[0x0][0x2d0], -R2 ;  /* 0x0000b400a4047a23 */ /* 0x002fce0000010802 */
[C---:B---3--:R-:W-:Y:S01]  /*7630*/  HMMA.16816.F32 R24, R8.reuse, R92, R24 ;  /* 0x0000005c0818723c */ /* 0x048fe20000001818 */
[----:B------:R-:W-:Y:S02]  /*7640*/  IMAD.MOV.U32 R164, RZ, RZ, R230 ;  /* 0x000000ffffa47224 */ /* 0x000fe400078e00e6 */
[----:B------:R1:W-:Y:S05]  /*7650*/  MUFU.EX2 R230, R4 ;  /* 0x0000000400e67308 */ /* 0x0003ea0000000800 */
[C---:B------:R-:W-:Y:S08]  /*7660*/  HMMA.16816.F32 R20, R8.reuse, R94, R20 ;  /* 0x0000005e0814723c */ /* 0x040ff00000001814 */
[----:B------:R-:W-:Y:S01]  /*7670*/  HMMA.16816.F32 R16, R8, R100, R16 ;  /* 0x000000640810723c */ /* 0x000fe20000001810 */
[----:B-1----:R-:W-:-:S02]  /*7680*/  FFMA.FTZ R4, R165, c[0x0][0x2d0], -R2 ;  /* 0x0000b400a5047a23 */ /* 0x002fc40000010802 */
[----:B------:R-:W-:Y:S02]  /*7690*/  IMAD.MOV.U32 R165, RZ, RZ, R206 ;  /* 0x000000ffffa57224 */ /* 0x000fe400078e00ce */
[----:B------:R1:W2:Y:S03]  /*76a0*/  MUFU.EX2 R231, R4 ;  /* 0x0000000400e77308 */ /* 0x0002a60000000800 */
[----:B------:R-:W-:Y:S07]  /*76b0*/  HMMA.16816.F32 R12, R8, R102, R12 ;  /* 0x00000066080c723c */ /* 0x000fee000000180c */
[----:B----4-:R-:W-:Y:S01]  /*76c0*/  F2FP.PACK_AB R8, R232, R234 ;  /* 0x000000eae808723e */ /* 0x010fe200000000ff */
[----:B-1----:R-:W-:Y:S01]  /*76d0*/  FFMA.FTZ R4, R152, c[0x0][0x2d0], -R0 ;  /* 0x0000b40098047a23 */ /* 0x002fe20000010800 */
[----:B--2---:R-:W-:Y:S01]  /*76e0*/  F2FP.PACK_AB R10, R231, R230 ;  /* 0x000000e6e70a723e */ /* 0x004fe200000000ff */
[----:B------:R-:W-:-:S02]  /*76f0*/  IMAD.MOV.U32 R152, RZ, RZ, R184 ;  /* 0x000000ffff987224 */ /* 0x000fc400078e00b8 */
[----:B------:R1:W-:Y:S02]  /*7700*/  MUFU.EX2 R206, R4 ;  /* 0x0000000400ce7308 */ /* 0x0003e40000000800 */
[----:B-1----:R-:W-:Y:S01]  /*7710*/  FFMA.FTZ R4, R153, c[0x0][0x2d0], -R0 ;  /* 0x0000b40099047a23 */ /* 0x002fe20000010800 */
[----:B------:R-:W-:-:S05]  /*7720*/  MOV R153, R47 ;  /* 0x0000002f00997202 */ /* 0x000fca0000000f00 */
[----:B------:R1:W2:Y:S02]  /*7730*/  MUFU.EX2 R207, R4 ;  /* 0x0000000400cf7308 */ /* 0x0002a40000000800 */
[----:B-1----:R-:W-:Y:S01]  /*7740*/  FFMA.FTZ R4, R154, c[0x0][0x2d0], -R0 ;  /* 0x0000b4009a047a23 */ /* 0x002fe20000010800 */
[----:B------:R-:W-:Y:S02]  /*7750*/  MOV R154, R191 ;  /* 0x000000bf009a7202 */ /* 0x000fe40000000f00 */
[----:B--2---:R-:W-:-:S03]  /*7760*/  F2FP.PACK_AB R9, R207, R206 ;  /* 0x000000cecf09723e */ /* 0x004fc600000000ff */
[----:B------:R1:W-:Y:S02]  /*7770*/  MUFU.EX2 R205, R4 ;  /* 0x0000000400cd7308 */ /* 0x0003e40000000800 */
[----:B-1----:R-:W-:Y:S02]  /*7780*/  FFMA.FTZ R4, R155, c[0x0][0x2d0], -R0 ;  /* 0x0000b4009b047a23 */ /* 0x002fe40000010800 */
[----:B------:R-:W-:-:S04]  /*7790*/  IMAD.MOV.U32 R155, RZ, RZ, R190 ;  /* 0x000000ffff9b7224 */ /* 0x000fc800078e00be */
[----:B------:R1:W2:Y:S02]  /*77a0*/  MUFU.EX2 R204, R4 ;  /* 0x0000000400cc7308 */ /* 0x0002a40000000800 */
[----:B-1----:R-:W-:Y:S01]  /*77b0*/  FFMA.FTZ R4, R227, c[0x0][0x2d0], -R7 ;  /* 0x0000b400e3047a23 */ /* 0x002fe20000010807 */
[----:B--2---:R-:W-:-:S05]  /*77c0*/  F2FP.PACK_AB R11, R204, R205 ;  /* 0x000000cdcc0b723e */ /* 0x004fca00000000ff */
[----:B------:R1:W-:Y:S02]  /*77d0*/  MUFU.EX2 R190, R4 ;  /* 0x0000000400be7308 */ /* 0x0003e40000000800 */
[C---:B------:R-:W-:Y:S08]  /*77e0*/  HMMA.16816.F32 R44, R8.reuse, R122, R84 ;  /* 0x0000007a082c723c */ /* 0x040ff00000001854 */
[----:B------:R-:W-:Y:S01]  /*77f0*/  HMMA.16816.F32 R140, R8, R132, R140 ;  /* 0x00000084088c723c */ /* 0x000fe2000000188c */
[----:B-1----:R-:W-:Y:S01]  /*7800*/  FFMA.FTZ R4, R203, c[0x0][0x2d0], -R7 ;  /* 0x0000b400cb047a23 */ /* 0x002fe20000010807 */
[----:B------:R-:W-:-:S03]  /*7810*/  MOV R203, R73 ;  /* 0x0000004900cb7202 */ /* 0x000fc60000000f00 */
[----:B------:R1:W-:Y:S03]  /*7820*/  MUFU.EX2 R198, R4 ;  /* 0x0000000400c67308 */ /* 0x0003e60000000800 */
[C---:B------:R-:W-:Y:S07]  /*7830*/  HMMA.16816.F32 R84, R8.reuse, R136, R148 ;  /* 0x000000880854723c */ /* 0x040fee0000001894 */
[----:B------:R-:W-:Y:S01]  /*7840*/  IMAD.MOV.U32 R150, RZ, RZ, R167 ;  /* 0x000000ffff967224 */ /* 0x000fe200078e00a7 */
[----:B------:R-:W-:Y:S01]  /*7850*/  HMMA.16816.F32 R124, R8, R128, R124 ;  /* 0x00000080087c723c */ /* 0x000fe2000000187c */
[----:B------:R-:W-:Y:S01]  /*7860*/  MOV R151, R166 ;  /* 0x000000a600977202 */ /* 0x000fe20000000f00 */
[----:B-1----:R-:W-:-:S06]  /*7870*/  FFMA.FTZ R4, R202, c[0x0][0x2d0], -R7 ;  /* 0x0000b400ca047a23 */ /* 0x002fcc0000010807 */
[C---:B------:R-:W-:Y:S01]  /*7880*/  HMMA.16816.F32 R64, R8.reuse, R130, R64 ;  /* 0x000000820840723c */ /* 0x040fe20000001840 */
[----:B------:R-:W-:Y:S01]  /*7890*/  FFMA.FTZ R7, R201, c[0x0][0x2d0], -R7 ;  /* 0x0000b400c9077a23 */ /* 0x000fe20000010807 */
[----:B------:R-:W-:Y:S01]  /*78a0*/  LDSM.16.MT88.4 R128, [R212+0x2900] ;  /* 0x00290000d480783b */ /* 0x000fe20000004200 */
[----:B------:R1:W-:Y:S01]  /*78b0*/  MUFU.EX2 R199, R4 ;  /* 0x0000000400c77308 */ /* 0x0003e20000000800 */
[----:B------:R-:W-:Y:S02]  /*78c0*/  IMAD.MOV.U32 R202, RZ, RZ, R68 ;  /* 0x000000ffffca7224 */ /* 0x000fe400078e0044 */
[----:B------:R-:W-:Y:S02]  /*78d0*/  IMAD.MOV.U32 R201, RZ, RZ, R69 ;  /* 0x000000ffffc97224 */ /* 0x000fe400078e0045 */
[C---:B------:R-:W-:Y:S03]  /*78e0*/  HMMA.16816.F32 R88, R8.reuse, R134, R88 ;  /* 0x000000860858723c */ /* 0x040fe60000001858 */
[----:B------:R-:W2:Y:S04]  /*78f0*/  MUFU.EX2 R191, R7 ;  /* 0x0000000700bf7308 */ /* 0x000ea80000000800 */
[----:B------:R-:W-:Y:S01]  /*7900*/  IMAD.MOV.U32 R135, RZ, RZ, R74 ;  /* 0x000000ffff877224 */ /* 0x000fe200078e004a */
[----:B------:R-:W-:Y:S01]  /*7910*/  HMMA.16816.F32 R108, R8, R120, R76 ;  /* 0x00000078086c723c */ /* 0x000fe2000000184c */
[----:B------:R-:W-:Y:S01]  /*7920*/  LDSM.16.MT88.4 R76, [R210+0x2900] ;  /* 0x00290000d24c783b */ /* 0x000fe20000004200 */
[----:B------:R-:W-:-:S02]  /*7930*/  IMAD.MOV.U32 R134, RZ, RZ, R107 ;  /* 0x000000ffff867224 */ /* 0x000fc400078e006b */
[----:B-1----:R-:W-:Y:S02]  /*7940*/  FFMA.FTZ R4, R192, c[0x0][0x2d0], -R6 ;  /* 0x0000b400c0047a23 */ /* 0x002fe40000010806 */
[----:B------:R-:W-:Y:S02]  /*7950*/  IMAD.MOV.U32 R192, RZ, RZ, R105 ;  /* 0x000000ffffc07224 */ /* 0x000fe400078e0069 */
[----:B------:R1:W-:Y:S01]  /*7960*/  MUFU.EX2 R184, R4 ;  /* 0x0000000400b87308 */ /* 0x0003e20000000800 */
[----:B------:R-:W-:Y:S01]  /*7970*/  HMMA.16816.F32 R156, R8, R138, R156 ;  /* 0x0000008a089c723c */ /* 0x000fe2000000189c */
[----:B------:R-:W-:Y:S01]  /*7980*/  IMAD.MOV.U32 R136, RZ, RZ, R192 ;  /* 0x000000ffff887224 */ /* 0x000fe200078e00c0 */
[----:B--2---:R-:W-:Y:S02]  /*7990*/  F2FP.PACK_AB R166, R191, R199 ;  /* 0x000000c7bfa6723e */ /* 0x004fe400000000ff */
[----:B------:R-:W-:-:S04]  /*79a0*/  MOV R7, R106 ;  /* 0x0000006a00077202 */ /* 0x000fc80000000f00 */
[----:B------:R-:W-:Y:S01]  /*79b0*/  MOV R137, R7 ;  /* 0x0000000700897202 */ /* 0x000fe20000000f00 */
[----:B-1----:R-:W-:-:S04]  /*79c0*/  FFMA.FTZ R4, R187, c[0x0][0x2d0], -R6 ;  /* 0x0000b400bb047a23 */ /* 0x002fc80000010806 */
[----:B------:R1:W-:Y:S02]  /*79d0*/  MUFU.EX2 R187, R4 ;  /* 0x0000000400bb7308 */ /* 0x0003e40000000800 */
[--C-:B-1----:R-:W-:Y:S02]  /*79e0*/  FFMA.FTZ R4, R186, c[0x0][0x2d0], -R6.reuse ;  /* 0x0000b400ba047a23 */ /* 0x102fe40000010806 */
[----:B------:R-:W-:-:S04]  /*79f0*/  FFMA.FTZ R6, R185, c[0x0][0x2d0], -R6 ;  /* 0x0000b400b9067a23 */ /* 0x000fc80000010806 */
[----:B------:R1:W-:Y:S01]  /*7a00*/  MUFU.EX2 R186, R4 ;  /* 0x0000000400ba7308 */ /* 0x0003e20000000800 */
[----:B------:R-:W-:-:S07]  /*7a10*/  IMAD.MOV.U32 R185, RZ, RZ, R104 ;  /* 0x000000ffffb97224 */ /* 0x000fce00078e0068 */
[----:B------:R-:W2:Y:S01]  /*7a20*/  MUFU.EX2 R172, R6 ;  /* 0x0000000600ac7308 */ /* 0x000ea20000000800 */
[----:B-1----:R-:W-:Y:S01]  /*7a30*/  FFMA.FTZ R4, R179, c[0x0][0x2d0], -R2 ;  /* 0x0000b400b3047a23 */ /* 0x002fe20000010802 */
[----:B------:R-:W-:Y:S01]  /*7a40*/  MOV R179, R151 ;  /* 0x0000009700b37202 */ /* 0x000fe20000000f00 */
[----:B------:R-:W-:-:S05]  /*7a50*/  IMAD.MOV.U32 R151, RZ, RZ, R202 ;  /* 0x000000ffff977224 */ /* 0x000fca00078e00ca */
[----:B------:R1:W-:Y:S01]  /*7a60*/  MUFU.EX2 R75, R4 ;  /* 0x00000004004b7308 */ /* 0x0003e20000000800 */
[----:B--2---:R-:W-:Y:S01]  /*7a70*/  F2FP.PACK_AB R167, R172, R186 ;  /* 0x000000baaca7723e */ /* 0x004fe200000000ff */
[----:B------:R-:W-:Y:S02]  /*7a80*/  IMAD.MOV.U32 R6, RZ, RZ, R185 ;  /* 0x000000ffff067224 */ /* 0x000fe400078e00b9 */
[----:B-1----:R-:W-:Y:S02]  /*7a90*/  FFMA.FTZ R4, R178, c[0x0][0x2d0], -R2 ;  /* 0x0000b400b2047a23 */ /* 0x002fe40000010802 */
[----:B------:R-:W-:Y:S01]  /*7aa0*/  IMAD.MOV.U32 R178, RZ, RZ, R155 ;  /* 0x000000ffffb27224 */ /* 0x000fe200078e009b */
[----:B------:R-:W-:Y:S01]  /*7ab0*/  MOV R155, R154 ;  /* 0x0000009a009b7202 */ /* 0x000fe20000000f00 */
[----:B------:R-:W-:Y:S02]  /*7ac0*/  IMAD.MOV.U32 R154, RZ, RZ, R165 ;  /* 0x000000ffff9a7224 */ /* 0x000fe400078e00a5 */
[----:B------:R-:W-:Y:S01]  /*7ad0*/  IMAD.MOV.U32 R165, RZ, RZ, R164 ;  /* 0x000000ffffa57224 */ /* 0x000fe200078e00a4 */
[----:B------:R-:W-:Y:S01]  /*7ae0*/  MOV R164, R96 ;  /* 0x0000006000a47202 */ /* 0x000fe20000000f00 */
[----:B------:R-:W-:-:S02]  /*7af0*/  IMAD.MOV.U32 R96, RZ, RZ, R97 ;  /* 0x000000ffff607224 */ /* 0x000fc400078e0061 */
[----:B------:R-:W-:Y:S01]  /*7b00*/  IMAD.MOV.U32 R97, RZ, RZ, R98 ;  /* 0x000000ffff617224 */ /* 0x000fe200078e0062 */
[----:B------:R-:W-:Y:S01]  /*7b10*/  MOV R98, R99 ;  /* 0x0000006300627202 */ /* 0x000fe20000000f00 */
        /* <DEDUP_REMOVED lines=11> */
[----:B------:R1:W-:Y:S01]  /*7bd0*/  MUFU.EX2 R171, R4 ;  /* 0x0000000400ab7308 */ /* 0x0003e20000000800 */
[----:B------:R-:W-:Y:S01]  /*7be0*/  IMAD.MOV.U32 R149, RZ, RZ, R115 ;  /* 0x000000ffff957224 */ /* 0x000fe200078e0073 */
[----:B------:R-:W-:Y:S01]  /*7bf0*/  MOV R192, R133 ;  /* 0x0000008500c07202 */ /* 0x000fe20000000f00 */
[----:B------:R-:W2:Y:S01]  /*7c00*/  LDSM.16.MT88.4 R112, [R209+0x2900] ;  /* 0x00290000d170783b */ /* 0x000ea20000004200 */
[----:B------:R-:W-:-:S02]  /*7c10*/  IMAD.MOV.U32 R123, RZ, RZ, R97 ;  /* 0x000000ffff7b7224 */ /* 0x000fc400078e0061 */
[----:B------:R-:W-:Y:S02]  /*7c20*/  IMAD.MOV.U32 R122, RZ, RZ, R98 ;  /* 0x000000ffff7a7224 */ /* 0x000fe400078e0062 */
[----:B------:R-:W3:Y:S01]  /*7c30*/  LDSM.16.MT88.4 R96, [R211+0x2900] ;  /* 0x00290000d360783b */ /* 0x000ee20000004200 */
[----:B------:R-:W-:Y:S01]  /*7c40*/  IMAD.MOV.U32 R121, RZ, RZ, R164 ;  /* 0x000000ffff797224 */ /* 0x000fe200078e00a4 */
[----:B------:R-:W-:Y:S01]  /*7c50*/  F2FP.PACK_AB R164, R198, R190 ;  /* 0x000000bec6a4723e */ /* 0x000fe200000000ff */
[----:B------:R-:W-:Y:S01]  /*7c60*/  IMAD.MOV.U32 R185, RZ, RZ, R132 ;  /* 0x000000ffffb97224 */ /* 0x000fe200078e0084 */
[----:B------:R-:W-:Y:S01]  /*7c70*/  MOV R132, R154 ;  /* 0x0000009a00847202 */ /* 0x000fe20000000f00 */
[----:B------:R-:W-:Y:S01]  /*7c80*/  IMAD.MOV.U32 R133, RZ, RZ, R153 ;  /* 0x000000ffff857224 */ /* 0x000fe200078e0099 */
[----:B------:R-:W-:Y:S01]  /*7c90*/  MOV R154, R116 ;  /* 0x00000074009a7202 */ /* 0x000fe20000000f00 */
[----:B------:R-:W-:Y:S02]  /*7ca0*/  IMAD.MOV.U32 R153, RZ, RZ, R117 ;  /* 0x000000ffff997224 */ /* 0x000fe400078e0075 */
[----:B-1----:R-:W-:Y:S01]  /*7cb0*/  FFMA.FTZ R4, R177, c[0x0][0x2d0], -R2 ;  /* 0x0000b400b1047a23 */ /* 0x002fe20000010802 */
[----:B------:R-:W-:Y:S01]  /*7cc0*/  MOV R177, R155 ;  /* 0x0000009b00b17202 */ /* 0x000fe20000000f00 */
[----:B------:R-:W-:Y:S01]  /*7cd0*/  IMAD.MOV.U32 R155, RZ, RZ, R165 ;  /* 0x000000ffff9b7224 */ /* 0x000fe200078e00a5 */
[----:B------:R-:W-:Y:S01]  /*7ce0*/  F2FP.PACK_AB R165, R187, R184 ;  /* 0x000000b8bba5723e */ /* 0x000fe200000000ff */
[----:B------:R1:W-:Y:S01]  /*7cf0*/  MUFU.EX2 R73, R4 ;  /* 0x0000000400497308 */ /* 0x0003e20000000800 */
[----:B------:R-:W-:Y:S01]  /*7d00*/  IMAD.MOV.U32 R202, RZ, RZ, R122 ;  /* 0x000000ffffca7224 */ /* 0x000fe200078e007a */
[----:B------:R-:W-:Y:S01]  /*7d10*/  MOV R9, R133 ;  /* 0x0000008500097202 */ /* 0x000fe20000000f00 */
[----:B------:R-:W-:-:S02]  /*7d20*/  IMAD.MOV.U32 R11, RZ, RZ, R154 ;  /* 0x000000ffff0b7224 */ /* 0x000fc400078e009a */
[----:B-1----:R-:W-:-:S04]  /*7d30*/  FFMA.FTZ R4, R180, c[0x0][0x2d0], -R2 ;  /* 0x0000b400b4047a23 */ /* 0x002fc80000010802 */
[----:B------:R1:W4:Y:S01]  /*7d40*/  MUFU.EX2 R74, R4 ;  /* 0x00000004004a7308 */ /* 0x0003220000000800 */
[----:B--2---:R-:W-:Y:S07]  /*7d50*/  HMMA.16816.F32 R104, R164, R112, R40 ;  /* 0x00000070a468723c */ /* 0x004fee0000001828 */
[----:B------:R-:W-:Y:S01]  /*7d60*/  MOV R42, R148 ;  /* 0x00000094002a7202 */ /* 0x000fe20000000f00 */
[----:B------:R-:W-:Y:S02]  /*7d70*/  IMAD.MOV.U32 R148, RZ, RZ, R134 ;  /* 0x000000ffff947224 */ /* 0x000fe400078e0086 */
[----:B------:R-:W-:-:S02]  /*7d80*/  IMAD.MOV.U32 R134, RZ, RZ, R121 ;  /* 0x000000ffff867224 */ /* 0x000fc400078e0079 */
[----:B------:R-:W-:Y:S01]  /*7d90*/  IMAD.MOV.U32 R43, RZ, RZ, R150 ;  /* 0x000000ffff2b7224 */ /* 0x000fe200078e0096 */
[----:B------:R-:W-:Y:S01]  /*7da0*/  MOV R150, R201 ;  /* 0x000000c900967202 */ /* 0x000fe20000000f00 */
[----:B-1----:R-:W-:Y:S01]  /*7db0*/  FFMA.FTZ R4, R173, c[0x0][0x2d0], -R0 ;  /* 0x0000b400ad047a23 */ /* 0x002fe20000010800 */
[----:B------:R-:W-:Y:S01]  /*7dc0*/  MOV R173, R136 ;  /* 0x0000008800ad7202 */ /* 0x000fe20000000f00 */
[----:B------:R-:W-:Y:S02]  /*7dd0*/  IMAD.MOV.U32 R201, RZ, RZ, R123 ;  /* 0x000000ffffc97224 */ /* 0x000fe400078e007b */
[----:B------:R1:W-:Y:S01]  /*7de0*/  MUFU.EX2 R68, R4 ;  /* 0x0000000400447308 */ /* 0x0003e20000000800 */
[----:B------:R-:W-:Y:S01]  /*7df0*/  HMMA.16816.F32 R120, R164, R128, R32 ;  /* 0x00000080a478723c */ /* 0x000fe20000001820 */
[----:B------:R-:W-:-:S06]  /*7e00*/  IMAD.MOV.U32 R180, RZ, RZ, R148 ;  /* 0x000000ffffb47224 */ /* 0x000fcc00078e0094 */
[----:B------:R-:W-:Y:S01]  /*7e10*/  IMAD.MOV.U32 R33, RZ, RZ, R6 ;  /* 0x000000ffff217224 */ /* 0x000fe200078e0006 */
[----:B----4-:R-:W-:Y:S01]  /*7e20*/  F2FP.PACK_AB R6, R74, R73 ;  /* 0x000000494a06723e */ /* 0x010fe200000000ff */
[----:B------:R-:W-:Y:S01]  /*7e30*/  IMAD.MOV.U32 R34, RZ, RZ, R179 ;  /* 0x000000ffff227224 */ /* 0x000fe200078e00b3 */
[----:B------:R-:W-:Y:S01]  /*7e40*/  MOV R179, R153 ;  /* 0x0000009900b37202 */ /* 0x000fe20000000f00 */
[----:B------:R-:W-:Y:S02]  /*7e50*/  IMAD.MOV.U32 R32, RZ, RZ, R137 ;  /* 0x000000ffff207224 */ /* 0x000fe400078e0089 */
[----:B------:R-:W-:Y:S01]  /*7e60*/  HMMA.16816.F32 R136, R164, R76, R24 ;  /* 0x0000004ca488723c */ /* 0x000fe20000001818 */
[----:B-1----:R-:W-:Y:S02]  /*7e70*/  FFMA.FTZ R4, R174, c[0x0][0x2d0], -R0 ;  /* 0x0000b400ae047a23 */ /* 0x002fe40000010800 */
[----:B------:R-:W-:Y:S02]  /*7e80*/  IMAD.MOV.U32 R174, RZ, RZ, R149 ;  /* 0x000000ffffae7224 */ /* 0x000fe400078e0095 */
[----:B------:R1:W2:Y:S01]  /*7e90*/  MUFU.EX2 R69, R4 ;  /* 0x0000000400457308 */ /* 0x0002a20000000800 */
[----:B------:R-:W-:-:S02]  /*7ea0*/  IMAD.MOV.U32 R149, RZ, RZ, R135 ;  /* 0x000000ffff957224 */ /* 0x000fc400078e0087 */
[----:B------:R-:W-:Y:S02]  /*7eb0*/  IMAD.MOV.U32 R135, RZ, RZ, R155 ;  /* 0x000000ffff877224 */ /* 0x000fe400078e009b */
[----:B------:R-:W-:Y:S01]  /*7ec0*/  IMAD.MOV.U32 R155, RZ, RZ, R152 ;  /* 0x000000ffff9b7224 */ /* 0x000fe200078e0098 */
[----:B------:R-:W-:Y:S01]  /*7ed0*/  MOV R152, R119 ;  /* 0x0000007700987202 */ /* 0x000fe20000000f00 */
[----:B------:R-:W-:Y:S01]  /*7ee0*/  IMAD.MOV.U32 R8, RZ, RZ, R135 ;  /* 0x000000ffff087224 */ /* 0x000fe200078e0087 */
[----:B------:R-:W-:Y:S01]  /*7ef0*/  MOV R35, R149 ;  /* 0x0000009500237202 */ /* 0x000fe20000000f00 */
[----:B------:R-:W-:Y:S02]  /*7f00*/  IMAD.MOV.U32 R10, RZ, RZ, R155 ;  /* 0x000000ffff0a7224 */ /* 0x000fe400078e009b */
[----:B-1----:R-:W-:Y:S02]  /*7f10*/  FFMA.FTZ R4, R175, c[0x0][0x2d0], -R0 ;  /* 0x0000b400af047a23 */ /* 0x002fe40000010800 */
[----:B------:R-:W-:-:S02]  /*7f20*/  IMAD.MOV.U32 R175, RZ, RZ, R118 ;  /* 0x000000ffffaf7224 */ /* 0x000fc400078e0076 */
[----:B------:R1:W-:Y:S01]  /*7f30*/  MUFU.EX2 R41, R4 ;  /* 0x0000000400297308 */ /* 0x0003e20000000800 */
[----:B------:R-:W-:Y:S07]  /*7f40*/  HMMA.16816.F32 R116, R164, R114, R36 ;  /* 0x00000072a474723c */ /* 0x000fee0000001824 */
[----:B------:R-:W-:Y:S01]  /*7f50*/  MOV R37, R185 ;  /* 0x000000b900257202 */ /* 0x000fe20000000f00 */
[----:B------:R-:W-:Y:S01]  /*7f60*/  IMAD.MOV.U32 R38, RZ, RZ, R192 ;  /* 0x000000ffff267224 */ /* 0x000fe200078e00c0 */
[----:B------:R-:W-:Y:S01]  /*7f70*/  MOV R192, R134 ;  /* 0x0000008600c07202 */ /* 0x000fe20000000f00 */
[----:B------:R-:W-:-:S02]  /*7f80*/  IMAD.MOV.U32 R185, RZ, RZ, R132 ;  /* 0x000000ffffb97224 */ /* 0x000fc400078e0084 */
[----:B------:R-:W-:Y:S01]  /*7f90*/  HMMA.16816.F32 R132, R164, R130, R28 ;  /* 0x00000082a484723c */ /* 0x000fe2000000181c */
[----:B------:R-:W-:Y:S02]  /*7fa0*/  IMAD.MOV.U32 R39, RZ, RZ, R7 ;  /* 0x000000ffff277224 */ /* 0x000fe400078e0007 */
[----:B-1----:R-:W-:Y:S02]  /*7fb0*/  FFMA.FTZ R4, R176, c[0x0][0x2d0], -R0 ;  /* 0x0000b400b0047a23 */ /* 0x002fe40000010800 */
[----:B------:R-:W-:Y:S02]  /*7fc0*/  IMAD.MOV.U32 R176, RZ, RZ, R150 ;  /* 0x000000ffffb07224 */ /* 0x000fe400078e0096 */
[----:B------:R1:W4:Y:S01]  /*7fd0*/  MUFU.EX2 R40, R4 ;  /* 0x0000000400287308 */ /* 0x0003220000000800 */
[----:B------:R-:W-:Y:S01]  /*7fe0*/  IMAD.MOV.U32 R31, RZ, RZ, R5 ;  /* 0x000000ffff1f7224 */ /* 0x000fe200078e0005 */
[----:B--2---:R-:W-:Y:S01]  /*7ff0*/  F2FP.PACK_AB R5, R69, R68 ;  /* 0x000000444505723e */ /* 0x004fe200000000ff */
[----:B------:R-:W-:-:S02]  /*8000*/  IMAD.MOV.U32 R36, RZ, RZ, R151 ;  /* 0x000000ffff247224 */ /* 0x000fc400078e0097 */
[----:B------:R-:W-:Y:S01]  /*8010*/  IMAD.MOV.U32 R30, RZ, RZ, R152 ;  /* 0x000000ffff1e7224 */ /* 0x000fe200078e0098 */
[C---:B------:R-:W-:Y:S08]  /*8020*/  HMMA.16816.F32 R148, R164.reuse, R78, R20 ;  /* 0x0000004ea494723c */ /* 0x040ff00000001814 */
[----:B---3--:R-:W-:Y:S01]  /*8030*/  HMMA.16816.F32 R152, R164, R96, R16 ;  /* 0x00000060a498723c */ /* 0x008fe20000001810 */
[----:B-1----:R-:W-:-:S02]  /*8040*/  F2FP.PACK_AB R4, R171, R75 ;  /* 0x0000004bab04723e */ /* 0x002fc400000000ff */
[----:B----4-:R-:W-:-:S05]  /*8050*/  F2FP.PACK_AB R7, R40, R41 ;  /* 0x000000292807723e */ /* 0x010fca00000000ff */
[----:B------:R-:W-:Y:S08]  /*8060*/  HMMA.16816.F32 R164, R164, R98, R12 ;  /* 0x00000062a4a4723c */ /* 0x000ff0000000180c */
[C---:B------:R-:W-:Y:S07]  /*8070*/  HMMA.16816.F32 R12, R4.reuse, R54, R44 ;  /* 0x00000036040c723c */ /* 0x040fee000000182c */
[----:B------:R-:W-:Y:S01]  /*8080*/  IMAD.MOV.U32 R46, RZ, RZ, R8 ;  /* 0x000000ffff2e7224 */ /* 0x000fe200078e0008 */
[----:B------:R-:W-:Y:S01]  /*8090*/  MOV R44, R30 ;  /* 0x0000001e002c7202 */ /* 0x000fe20000000f00 */
[----:B------:R-:W-:Y:S01]  /*80a0*/  FFMA.FTZ R8, R188, c[0x0][0x2d0], -R2 ;  /* 0x0000b400bc087a23 */ /* 0x000fe20000010802 */
[----:B------:R-:W-:Y:S01]  /*80b0*/  HMMA.16816.F32 R124, R4, R48, R124 ;  /* 0x00000030047c723c */ /* 0x000fe2000000187c */
[----:B------:R-:W-:Y:S01]  /*80c0*/  MOV R47, R39 ;  /* 0x00000027002f7202 */ /* 0x000fe20000000f00 */
[----:B------:R-:W-:Y:S01]  /*80d0*/  IMAD.MOV.U32 R54, RZ, RZ, R31 ;  /* 0x000000ffff367224 */ /* 0x000fe200078e001f */
[----:B------:R1:W-:Y:S01]  /*80e0*/  MUFU.EX2 R30, R8 ;  /* 0x00000008001e7308 */ /* 0x0003e20000000800 */
[----:B------:R-:W-:-:S02]  /*80f0*/  IMAD.MOV.U32 R45, RZ, RZ, R9 ;  /* 0x000000ffff2d7224 */ /* 0x000fc400078e0009 */
[----:B------:R-:W-:Y:S01]  /*8100*/  IMAD.MOV.U32 R55, RZ, RZ, R34 ;  /* 0x000000ffff377224 */ /* 0x000fe200078e0022 */
[----:B------:R-:W-:Y:S01]  /*8110*/  MOV R48, R33 ;  /* 0x0000002100307202 */ /* 0x000fe20000000f00 */
[----:B------:R-:W-:Y:S01]  /*8120*/  IMAD.MOV.U32 R49, RZ, RZ, R32 ;  /* 0x000000ffff317224 */ /* 0x000fe200078e0020 */
[C---:B------:R-:W-:Y:S07]  /*8130*/  HMMA.16816.F32 R16, R4.reuse, R50, R64 ;  /* 0x000000320410723c */ /* 0x040fee0000001840 */
[----:B------:R-:W-:Y:S01]  /*8140*/  IMAD.MOV.U32 R67, RZ, RZ, R35 ;  /* 0x000000ffff437224 */ /* 0x000fe200078e0023 */
[----:B------:R-:W-:Y:S01]  /*8150*/  HMMA.16816.F32 R108, R4, R52, R108 ;  /* 0x00000034046c723c */ /* 0x000fe2000000186c */
[----:B------:R-:W-:Y:S01]  /*8160*/  IMAD.MOV.U32 R66, RZ, RZ, R38 ;  /* 0x000000ffff427224 */ /* 0x000fe200078e0026 */
[----:B------:R-:W-:Y:S01]  /*8170*/  MOV R65, R10 ;  /* 0x0000000a00417202 */ /* 0x000fe20000000f00 */
[----:B-1----:R-:W-:Y:S01]  /*8180*/  FFMA.FTZ R8, R189, c[0x0][0x2d0], -R2 ;  /* 0x0000b400bd087a23 */ /* 0x002fe20000010802 */
[----:B------:R-:W-:Y:S01]  /*8190*/  MOV R50, R161 ;  /* 0x000000a100327202 */ /* 0x000fe20000000f00 */
[----:B------:R-:W-:-:S02]  /*81a0*/  IMAD.MOV.U32 R64, RZ, RZ, R11 ;  /* 0x000000ffff407224 */ /* 0x000fc400078e000b */
[----:B------:R1:W-:Y:S01]  /*81b0*/  MUFU.EX2 R32, R8 ;  /* 0x0000000800207308 */ /* 0x0003e20000000800 */
[----:B------:R-:W-:Y:S01]  /*81c0*/  MOV R53, R36 ;  /* 0x0000002400357202 */ /* 0x000fe20000000f00 */
[----:B------:R-:W-:Y:S01]  /*81d0*/  IMAD.MOV.U32 R52, RZ, RZ, R37 ;  /* 0x000000ffff347224 */ /* 0x000fe200078e0025 */
[----:B------:R-:W-:Y:S01]  /*81e0*/  HMMA.16816.F32 R140, R4, R144, R140 ;  /* 0x00000090048c723c */ /* 0x000fe2000000188c */
[----:B------:R-:W-:-:S07]  /*81f0*/  IMAD.MOV.U32 R51, RZ, RZ, R162 ;  /* 0x000000ffff337224 */ /* 0x000fce00078e00a2 */
[----:B------:R-:W-:Y:S01]  /*8200*/  HMMA.16816.F32 R144, R4, R146, R88 ;  /* 0x000000920490723c */ /* 0x000fe20000001858 */
[----:B-1----:R-:W-:-:S07]  /*8210*/  FFMA.FTZ R8, R193, c[0x0][0x2d0], -R2 ;  /* 0x0000b400c1087a23 */ /* 0x002fce0000010802 */
[----:B------:R-:W-:Y:S01]  /*8220*/  HMMA.16816.F32 R20, R4, R56, R84 ;  /* 0x000000380414723c */ /* 0x000fe20000001854 */
[----:B------:R1:W-:Y:S02]  /*8230*/  MUFU.EX2 R35, R8 ;  /* 0x0000000800237308 */ /* 0x0003e40000000800 */
[----:B-1----:R-:W-:-:S06]  /*8240*/  FFMA.FTZ R8, R194, c[0x0][0x2d0], -R2 ;  /* 0x0000b400c2087a23 */ /* 0x002fcc0000010802 */
[----:B------:R1:W-:Y:S02]  /*8250*/  MUFU.EX2 R36, R8 ;  /* 0x0000000800247308 */ /* 0x0003e40000000800 */
[----:B-1----:R-:W-:-:S06]  /*8260*/  FFMA.FTZ R8, R195, c[0x0][0x2d0], -R2 ;  /* 0x0000b400c3087a23 */ /* 0x002fcc0000010802 */
[----:B------:R1:W-:Y:S02]  /*8270*/  MUFU.EX2 R37, R8 ;  /* 0x0000000800257308 */ /* 0x0003e40000000800 */
[----:B-1----:R-:W-:-:S06]  /*8280*/  FFMA.FTZ R8, R196, c[0x0][0x2d0], -R2 ;  /* 0x0000b400c4087a23 */ /* 0x002fcc0000010802 */
[----:B------:R1:W2:Y:S02]  /*8290*/  MUFU.EX2 R39, R8 ;  /* 0x0000000800277308 */ /* 0x0002a40000000800 */
[----:B-1----:R-:W-:-:S06]  /*82a0*/  FFMA.FTZ R8, R183, c[0x0][0x2d0], -R0 ;  /* 0x0000b400b7087a23 */ /* 0x002fcc0000010800 */
[----:B------:R1:W-:Y:S02]  /*82b0*/  MUFU.EX2 R29, R8 ;  /* 0x00000008001d7308 */ /* 0x0003e40000000800 */
[----:B-1----:R-:W-:-:S06]  /*82c0*/  FFMA.FTZ R8, R182, c[0x0][0x2d0], -R0 ;  /* 0x0000b400b6087a23 */ /* 0x002fcc0000010800 */
[----:B------:R1:W3:Y:S02]  /*82d0*/  MUFU.EX2 R31, R8 ;  /* 0x00000008001f7308 */ /* 0x0002e40000000800 */
[----:B-1----:R-:W-:-:S06]  /*82e0*/  FFMA.FTZ R8, R181, c[0x0][0x2d0], -R0 ;  /* 0x0000b400b5087a23 */ /* 0x002fcc0000010800 */
[----:B------:R1:W-:Y:S02]  /*82f0*/  MUFU.EX2 R33, R8 ;  /* 0x0000000800217308 */ /* 0x0003e40000000800 */
[----:B-1----:R-:W-:Y:S01]  /*8300*/  FFMA.FTZ R8, R160, c[0x0][0x2d0], -R0 ;  /* 0x0000b400a0087a23 */ /* 0x002fe20000010800 */
[----:B------:R-:W-:Y:S01]  /*8310*/  UIMAD.WIDE.U32 UR22, UR19, UR4, URZ ;  /* 0x00000004131672a5 */ /* 0x000fe2000f8e003f */
[----:B------:R-:W-:-:S04]  /*8320*/  PLOP3.LUT P0, PT, PT, PT, UP1, 0x40, 0x0 ;  /* 0x000000000000781c */ /* 0x000fc80003f0e818 */
[----:B------:R1:W4:Y:S01]  /*8330*/  MUFU.EX2 R28, R8 ;  /* 0x00000008001c7308 */ /* 0x0003220000000800 */
[----:B--2---:R-:W-:Y:S01]  /*8340*/  F2FP.PACK_AB R160, R39, R37 ;  /* 0x0000002527a0723e */ /* 0x004fe200000000ff */
[--C-:B-1----:R-:W-:Y:S02]  /*8350*/  FFMA.FTZ R8, R200, c[0x0][0x2d0], -R2.reuse ;  /* 0x0000b400c8087a23 */ /* 0x102fe40000010802 */
[----:B------:R-:W-:-:S04]  /*8360*/  FFMA.FTZ R2, R197, c[0x0][0x2d0], -R2 ;  /* 0x0000b400c5027a23 */ /* 0x000fc80000010802 */
[----:B------:R1:W-:Y:S08]  /*8370*/  MUFU.EX2 R38, R8 ;  /* 0x0000000800267308 */ /* 0x0003f00000000800 */
[----:B------:R2:W2:Y:S01]  /*8380*/  MUFU.EX2 R34, R2 ;  /* 0x0000000200227308 */ /* 0x0004a20000000800 */
[----:B-1----:R-:W-:Y:S07]  /*8390*/  HMMA.16816.F32 R8, R4, R58, R156 ;  /* 0x0000003a0408723c */ /* 0x002fee000000189c */
[----:B------:R-:W-:Y:S01]  /*83a0*/  F2FP.PACK_AB R4, R32, R30 ;  /* 0x0000001e2004723e */ /* 0x000fe200000000ff */
[----:B--2---:R-:W-:Y:S01]  /*83b0*/  FFMA.FTZ R2, R163, c[0x0][0x2d0], -R0 ;  /* 0x0000b400a3027a23 */ /* 0x004fe20000010800 */
[----:B------:R-:W-:-:S02]  /*83c0*/  F2FP.PACK_AB R6, R36, R35 ;  /* 0x000000232406723e */ /* 0x000fc400000000ff */
[----:B---3--:R-:W-:Y:S01]  /*83d0*/  F2FP.PACK_AB R5, R31, R29 ;  /* 0x0000001d1f05723e */ /* 0x008fe200000000ff */
[----:B------:R1:W-:Y:S01]  /*83e0*/  MUFU.EX2 R27, R2 ;  /* 0x00000002001b7308 */ /* 0x0003e20000000800 */
[----:B----4-:R-:W-:Y:S01]  /*83f0*/  F2FP.PACK_AB R7, R28, R33 ;  /* 0x000000211c07723e */ /* 0x010fe200000000ff */
[----:B------:R-:W-:Y:S01]  /*8400*/  @UP2 USHF.R.U32.HI UR19, URZ, UR5, UR23 ;  /* 0x000000053f132299 */ /* 0x000fe20008011617 */
[----:B------:R-:W-:-:S05]  /*8410*/  F2FP.PACK_AB R162, R34, R38 ;  /* 0x0000002622a2723e */ /* 0x000fca00000000ff */
[----:B------:R-:W-:Y:S01]  /*8420*/  HMMA.16816.F32 R108, R4, R60, R108 ;  /* 0x0000003c046c723c */ /* 0x000fe2000000186c */
[----:B-1----:R-:W-:-:S07]  /*8430*/  FFMA.FTZ R2, R168, c[0x0][0x2d0], -R0 ;  /* 0x0000b400a8027a23 */ /* 0x002fce0000010800 */
[C---:B------:R-:W-:Y:S01]  /*8440*/  HMMA.16816.F32 R12, R4.reuse, R62, R12 ;  /* 0x0000003e040c723c */ /* 0x040fe2000000180c */
[----:B------:R1:W2:Y:S07]  /*8450*/  MUFU.EX2 R26, R2 ;  /* 0x00000002001a7308 */ /* 0x0002ae0000000800 */
[C---:B------:R-:W-:Y:S08]  /*8460*/  HMMA.16816.F32 R124, R4.reuse, R80, R124 ;  /* 0x00000050047c723c */ /* 0x040ff0000000187c */
[----:B------:R-:W-:Y:S01]  /*8470*/  HMMA.16816.F32 R16, R4, R82, R16 ;  /* 0x000000520410723c */ /* 0x000fe20000001810 */
[--C-:B-1----:R-:W-:Y:S01]  /*8480*/  FFMA.FTZ R2, R169, c[0x0][0x2d0], -R0.reuse ;  /* 0x0000b400a9027a23 */ /* 0x102fe20000010800 */
[----:B--2---:R-:W-:Y:S01]  /*8490*/  F2FP.PACK_AB R161, R26, R27 ;  /* 0x0000001b1aa1723e */ /* 0x004fe200000000ff */
[----:B------:R-:W-:-:S02]  /*84a0*/  FFMA.FTZ R0, R170, c[0x0][0x2d0], -R0 ;  /* 0x0000b400aa007a23 */ /* 0x000fc40000010800 */
[----:B------:R1:W-:Y:S03]  /*84b0*/  MUFU.EX2 R25, R2 ;  /* 0x0000000200197308 */ /* 0x0003e60000000800 */
[C---:B------:R-:W-:Y:S05]  /*84c0*/  HMMA.16816.F32 R140, R4.reuse, R92, R140 ;  /* 0x0000005c048c723c */ /* 0x040fea000000188c */
[----:B------:R2:W3:Y:S03]  /*84d0*/  MUFU.EX2 R24, R0 ;  /* 0x0000000000187308 */ /* 0x0004e60000000800 */
[----:B------:R-:W-:Y:S01]  /*84e0*/  HMMA.16816.F32 R144, R4, R94, R144 ;  /* 0x0000005e0490723c */ /* 0x000fe20000001890 */
[----:B-1----:R-:W-:-:S07]  /*84f0*/  FADD.FTZ R2, R51, R50 ;  /* 0x0000003233027221 */ /* 0x002fce0000010000 */
[C---:B------:R-:W-:Y:S01]  /*8500*/  HMMA.16816.F32 R20, R4.reuse, R100, R20 ;  /* 0x000000640414723c */ /* 0x040fe20000001814 */
[----:B------:R-:W-:Y:S01]  /*8510*/  IMAD.MOV.U32 R51, RZ, RZ, R64 ;  /* 0x000000ffff337224 */ /* 0x000fe200078e0040 */
[----:B------:R-:W-:Y:S01]  /*8520*/  MOV R64, R66 ;  /* 0x0000004200407202 */ /* 0x000fe20000000f00 */
[----:B------:R-:W-:Y:S02]  /*8530*/  IMAD.MOV.U32 R50, RZ, RZ, R65 ;  /* 0x000000ffff327224 */ /* 0x000fe400078e0041 */
[----:B------:R-:W-:Y:S01]  /*8540*/  IMAD.MOV.U32 R65, RZ, RZ, R67 ;  /* 0x000000ffff417224 */ /* 0x000fe200078e0043 */
[----:B------:R-:W-:Y:S01]  /*8550*/  MOV R67, R49 ;  /* 0x0000003100437202 */ /* 0x000fe20000000f00 */
[----:B--2---:R-:W-:Y:S01]  /*8560*/  FADD.FTZ R0, R51, R50 ;  /* 0x0000003233007221 */ /* 0x004fe20000010000 */
[----:B------:R-:W-:Y:S01]  /*8570*/  HMMA.16816.F32 R8, R4, R102, R8 ;  /* 0x000000660408723c */ /* 0x000fe20000001808 */
[----:B------:R-:W-:Y:S01]  /*8580*/  IMAD.MOV.U32 R66, RZ, RZ, R48 ;  /* 0x000000ffff427224 */ /* 0x000fe200078e0030 */
[----:B---3--:R-:W-:Y:S01]  /*8590*/  F2FP.PACK_AB R163, R24, R25 ;  /* 0x0000001918a3723e */ /* 0x008fe200000000ff */
[----:B------:R-:W-:Y:S01]  /*85a0*/  IMAD.MOV.U32 R48, RZ, RZ, R54 ;  /* 0x000000ffff307224 */ /* 0x000fe200078e0036 */
[----:B------:R-:W-:Y:S01]  /*85b0*/  MOV R54, R217 ;  /* 0x000000d900367202 */ /* 0x000fe20000000f00 */
[----:B------:R-:W-:Y:S01]  /*85c0*/  FADD.FTZ R2, R213, R2 ;  /* 0x00000002d5027221 */ /* 0x000fe20000010000 */
[----:B------:R1:W5:Y:S01]  /*85d0*/  LDL.LU R217, [R1+0x4c] ;  /* 0x00004c0001d97983 */ /* 0x0003620000300800 */
[----:B------:R-:W-:-:S02]  /*85e0*/  FADD.FTZ R4, R214, R215 ;  /* 0x000000d7d6047221 */ /* 0x000fc40000010000 */
[----:B------:R-:W-:Y:S01]  /*85f0*/  FADD.FTZ R0, R208, R0 ;  /* 0x00000000d0007221 */ /* 0x000fe20000010000 */
[----:B------:R-:W-:Y:S01]  /*8600*/  UIADD3 UR4, UR18, UR19, URZ ;  /* 0x0000001312047290 */ /* 0x000fe2000fffe03f */
[----:B------:R-:W-:Y:S01]  /*8610*/  FADD.FTZ R4, R64, R4 ;  /* 0x0000000440047221 */ /* 0x000fe20000010000 */
[----:B------:R-:W-:Y:S01]  /*8620*/  HMMA.16816.F32 R108, R160, R112, R108 ;  /* 0x00000070a06c723c */ /* 0x000fe2000000186c */
[----:B------:R-:W-:Y:S02]  /*8630*/  IMAD.MOV.U32 R49, RZ, RZ, R44 ;  /* 0x000000ffff317224 */ /* 0x000fe400078e002c */
[----:B------:R-:W-:Y:S02]  /*8640*/  FADD.FTZ R2, R65, R2 ;  /* 0x0000000241027221 */ /* 0x000fe40000010000 */
[----:B------:R-:W-:Y:S02]  /*8650*/  IMAD.MOV.U32 R44, RZ, RZ, R216 ;  /* 0x000000ffff2c7224 */ /* 0x000fe400078e00d8 */
[----:B------:R-:W-:Y:S01]  /*8660*/  FADD.FTZ R0, R66, R0 ;  /* 0x0000000042007221 */ /* 0x000fe20000010000 */
[----:B------:R1:W5:Y:S01]  /*8670*/  LDL.LU R216, [R1+0x48] ;  /* 0x0000480001d87983 */ /* 0x0003620000300800 */
[----:B------:R-:W-:-:S02]  /*8680*/  FADD.FTZ R4, R67, R4 ;  /* 0x0000000443047221 */ /* 0x000fc40000010000 */
[----:B------:R-:W-:Y:S01]  /*8690*/  FADD.FTZ R7, R55, R54 ;  /* 0x0000003637077221 */ /* 0x000fe20000010000 */
[----:B------:R1:W5:Y:S01]  /*86a0*/  LDL.LU R215, [R1+0x44] ;  /* 0x0000440001d77983 */ /* 0x0003620000300800 */
[----:B------:R-:W-:Y:S01]  /*86b0*/  FADD.FTZ R2, R48, R2 ;  /* 0x0000000230027221 */ /* 0x000fe20000010000 */
[C---:B------:R-:W-:Y:S01]  /*86c0*/  HMMA.16816.F32 R124, R160.reuse, R128, R124 ;  /* 0x00000080a07c723c */ /* 0x040fe2000000187c */
[----:B------:R-:W-:Y:S01]  /*86d0*/  FADD.FTZ R0, R49, R0 ;  /* 0x0000000031007221 */ /* 0x000fe20000010000 */
[----:B------:R1:W5:Y:S01]  /*86e0*/  LDL.LU R214, [R1+0x40] ;  /* 0x0000400001d67983 */ /* 0x0003620000300800 */
[----:B------:R-:W-:Y:S02]  /*86f0*/  FADD.FTZ R4, R44, R4 ;  /* 0x000000042c047221 */ /* 0x000fe40000010000 */
[----:B------:R-:W-:Y:S01]  /*8700*/  FADD.FTZ R7, R46, R7 ;  /* 0x000000072e077221 */ /* 0x000fe20000010000 */
[----:B------:R1:W5:Y:S01]  /*8710*/  LDL.LU R213, [R1+0x3c] ;  /* 0x00003c0001d57983 */ /* 0x0003620000300800 */
[----:B------:R-:W-:Y:S01]  /*8720*/  FADD.FTZ R2, R45, R2 ;  /* 0x000000022d027221 */ /* 0x000fe20000010000 */
[----:B------:R-:W-:Y:S01]  /*8730*/  ULDC UR18, c[0x0][0x328] ;  /* 0x0000ca0000127ab9 */ /* 0x000fe20000000800 */
[----:B------:R-:W-:Y:S01]  /*8740*/  FADD.FTZ R0, R47, R0 ;  /* 0x000000002f007221 */ /* 0x000fe20000010000 */
[----:B------:R1:W5:Y:S01]  /*8750*/  LDL.LU R208, [R1+0x38] ;  /* 0x0000380001d07983 */ /* 0x0003620000300800 */
[----:B------:R-:W-:Y:S01]  /*8760*/  FADD.FTZ R6, R252, R4 ;  /* 0x00000004fc067221 */ /* 0x000fe20000010000 */
[----:B------:R-:W-:Y:S01]  /*8770*/  HMMA.16816.F32 R112, R160, R114, R12 ;  /* 0x00000072a070723c */ /* 0x000fe2000000180c */
        /* <DEDUP_REMOVED lines=74> */
[----:B------:R-:W-:Y:S01]  /*8c20*/  FADD.FTZ R0, R24, R0 ;  /* 0x0000000018007221 */ /* 0x000fe20000010000 */
[----:B------:R1:W-:Y:S04]  /*8c30*/  STL [R1+0x14], R5 ;  /* 0x0000140501007387 */ /* 0x0003e80000100800 */
[----:B------:R1:W-:Y:S04]  /*8c40*/  STL [R1+0x18], R4 ;  /* 0x0000180401007387 */ /* 0x0003e80000100800 */
[----:B------:R1:W-:Y:S04]  /*8c50*/  STL [R1+0x1c], R2 ;  /* 0x00001c0201007387 */ /* 0x0003e80000100800 */
[----:B------:R1:W-:Y:S01]  /*8c60*/  STL [R1+0x20], R0 ;  /* 0x0000200001007387 */ /* 0x0003e20000100800 */
[----:B------:R-:W-:Y:S01]  /*8c70*/  HMMA.16816.F32 R128, R160, R130, R16 ;  /* 0x00000082a080723c */ /* 0x000fe20000001810 */
[----:B------:R-:W-:Y:S01]  /*8c80*/  UIADD3 UR18, UR4, UR18, URZ ;  /* 0x0000001204127290 */ /* 0x000fe2000fffe03f */
[----:B------:R-:W-:-:S06]  /*8c90*/  IADD3 R227, R229, -0x2, RZ ;  /* 0xfffffffee5e37810 */ /* 0x000fcc0007ffe0ff */
[C---:B------:R-:W-:Y:S08]  /*8ca0*/  HMMA.16816.F32 R140, R160.reuse, R76, R140 ;  /* 0x0000004ca08c723c */ /* 0x040ff0000000188c */
[C---:B------:R-:W-:Y:S08]  /*8cb0*/  HMMA.16816.F32 R144, R160.reuse, R78, R144 ;  /* 0x0000004ea090723c */ /* 0x040ff00000001890 */
[C---:B------:R-:W-:Y:S08]  /*8cc0*/  HMMA.16816.F32 R156, R160.reuse, R96, R20 ;  /* 0x00000060a09c723c */ /* 0x040ff00000001814 */
[----:B------:R-:W-:Y:S01]  /*8cd0*/  HMMA.16816.F32 R160, R160, R98, R8 ;  /* 0x00000062a0a0723c */ /* 0x000fe20000001808 */
[----:B------:R-:W-:Y:S07]  /*8ce0*/  @P0 BRA `(.L_x_516) ;  /* 0x0000016000000947 */ /* 0x000fee0003800000 */
[----:B-1----:R-:W-:Y:S01]  /*8cf0*/  ISETP.LT.AND P0, PT, RZ, UR4, PT ;  /* 0x00000004ff007c0c */ /* 0x002fe2000bf01270 */
[----:B------:R-:W-:-:S12]  /*8d00*/  UIADD3 UR19, UR4, -0x1, URZ ;  /* 0xffffffff04137890 */ /* 0x000fd8000fffe03f */
[----:B------:R-:W-:Y:S05]  /*8d10*/  @P0 BRA `(.L_x_517) ;  /* 0x0000009000000947 */ /* 0x000fea0003800000 */
[----:B------:R-:W-:Y:S02]  /*8d20*/  UMOV UR19, 0x1 ;  /* 0x0000000100137882 */ /* 0x000fe40000000000 */
[----:B------:R-:W-:Y:S02]  /*8d30*/  ULDC UR5, c[0x0][0x32c] ;  /* 0x0000cb0000057ab9 */ /* 0x000fe40000000800 */
[----:B------:R-:W-:Y:S02]  /*8d40*/  UISETP.NE.AND UP0, UPT, UR19, UR5, UPT ;  /* 0x000000051300728c */ /* 0x000fe4000bf05270 */
[----:B------:R-:W-:-:S03]  /*8d50*/  UIADD3 UR19, -UR4, URZ, URZ ;  /* 0x0000003f04137290 */ /* 0x000fc6000fffe13f */
[----:B------:R-:W-:Y:S02]  /*8d60*/  ULDC.64 UR4, c[0x0][0x330] ;  /* 0x0000cc0000047ab9 */ /* 0x000fe40000000a00 */
[----:B------:R-:W-:-:S04]  /*8d70*/  UIMAD.WIDE.U32 UR22, UR19, UR4, URZ ;  /* 0x00000004131672a5 */ /* 0x000fc8000f8e003f */
[----:B------:R-:W-:-:S04]  /*8d80*/  @UP0 USHF.R.U32.HI UR19, URZ, UR5, UR23 ;  /* 0x000000053f130299 */ /* 0x000fc80008011617 */
[----:B------:R-:W-:Y:S01]  /*8d90*/  ULOP3.LUT UR19, URZ, UR19, URZ, 0x33, !UPT ;  /* 0x000000133f137292 */ /* 0x000fe2000f8e333f */
[----:B------:R-:W-:Y:S05]  /*8da0*/  BRA `(.L_x_518) ;  /* 0x0000006000007947 */ /* 0x000fea0003800000 */
.L_x_517:
[----:B------:R-:W-:Y:S02]  /*8db0*/  UMOV UR5, 0x1 ;  /* 0x0000000100057882 */ /* 0x000fe40000000000 */
[----:B------:R-:W-:Y:S02]  /*8dc0*/  ULDC UR4, c[0x0][0x32c] ;  /* 0x0000cb0000047ab9 */ /* 0x000fe40000000800 */
[----:B------:R-:W-:-:S03]  /*8dd0*/  UISETP.NE.AND UP0, UPT, UR5, UR4, UPT ;  /* 0x000000040500728c */ /* 0x000fc6000bf05270 */
[----:B------:R-:W-:Y:S02]  /*8de0*/  ULDC.64 UR4, c[0x0][0x330] ;  /* 0x0000cc0000047ab9 */ /* 0x000fe40000000a00 */
[----:B------:R-:W-:-:S06]  /*8df0*/  UIMAD.WIDE.U32 UR22, UR19, UR4, URZ ;  /* 0x00000004131672a5 */ /* 0x000fcc000f8e003f */
[----:B------:R-:W-:Y:S02]  /*8e00*/  @UP0 USHF.R.U32.HI UR19, URZ, UR5, UR23 ;  /* 0x000000053f130299 */ /* 0x000fe40008011617 */
.L_x_518:
[----:B------:R-:W-:Y:S02]  /*8e10*/  ULDC UR4, c[0x0][0x32c] ;  /* 0x0000cb0000047ab9 */ /* 0x000fe40000000800 */
[----:B------:R-:W-:-:S04]  /*8e20*/  UIMAD UR4, UR19, UR4, UR4 ;  /* 0x00000004130472a4 */ /* 0x000fc8000f8e0204 */
[----:B------:R-:W-:-:S04]  /*8e30*/  UISETP.LT.AND UP0, UPT, UR18, UR4, UPT ;  /* 0x000000041200728c */ /* 0x000fc8000bf01270 */
[----:B------:R-:W-:-:S03]  /*8e40*/  USEL UR18, UR18, UR4, UP0 ;  /* 0x0000000412127287 */ /* 0x000fc60008000000 */
.L_x_516:
[----:B-1----:R-:W2:Y:S01]  /*8e50*/  LDL R0, [R1+0x28] ;  /* 0x0000280001007983 */ /* 0x002ea20000100800 */
[----:B------:R-:W-:-:S04]  /*8e60*/  UIMAD.WIDE UR18, UR18, 0x2aaaaaab, URZ ;  /* 0x2aaaaaab121278a5 */ /* 0x000fc8000f8e023f */
[----:B------:R-:W-:-:S04]  /*8e70*/  USHF.R.U32.HI UR5, URZ, 0x1f, UR19 ;  /* 0x0000001f3f057899 */ /* 0x000fc80008011613 */
[----:B------:R-:W-:Y:S01]  /*8e80*/  ULEA.HI.SX32 UR5, UR19, UR5, 0x1c ;  /* 0x0000000513057291 */ /* 0x000fe2000f8fe23f */
[----:B--2---:R-:W1:Y:S03]  /*8e90*/  R2UR UR4, R0 ;  /* 0x00000000000473c2 */ /* 0x004e6600000e0000 */
[----:B-1----:R-:W-:-:S04]  /*8ea0*/  UISETP.LT.AND UP0, UPT, UR4, UR5, UPT ;  /* 0x000000050400728c */ /* 0x002fc8000bf01270 */
[----:B------:R-:W-:-:S06]  /*8eb0*/  USEL UR4, UR4, UR5, !UP0 ;  /* 0x0000000504047287 */ /* 0x000fcc000c000000 */
[----:B------:R-:W-:-:S13]  /*8ec0*/  ISETP.GE.AND P0, PT, R227, UR4, PT ;  /* 0x00000004e3007c0c */ /* 0x000fda000bf06270 */
[----:B------:R-:W-:Y:S05]  /*8ed0*/  @!P0 BRA `(.L_x_519) ;  /* 0x00006af000008947 */ /* 0x000fea0003800000 */
[----:B------:R-:W-:Y:S01]  /*8ee0*/  IMAD.MOV.U32 R101, RZ, RZ, R71 ;  /* 0x000000ffff657224 */ /* 0x000fe200078e0047 */
[----:B------:R-:W-:Y:S01]  /*8ef0*/  MOV R103, R3 ;  /* 0x0000000300677202 */ /* 0x000fe20000000f00 */
[----:B------:R-:W-:Y:S01]  /*8f00*/  IMAD.MOV.U32 R100, RZ, RZ, R72 ;  /* 0x000000ffff647224 */ /* 0x000fe200078e0048 */
[----:B------:R-:W-:Y:S02]  /*8f10*/  MOV R102, R70 ;  /* 0x0000004600667202 */ /* 0x000fe40000000f00 */
.L_x_538:
[----:B------:R-:W2:Y:S01]  /*8f20*/  LDL R230, [R1+0x28] ;  /* 0x0000280001e67983 */ /* 0x000ea20000100800 */
[----:B------:R-:W-:Y:S04]  /*8f30*/  DEPBAR.LE SB0, 0x0 ;  /* 0x000080000000791a */ /* 0x000fe80000000000 */
[----:B------:R-:W-:Y:S06]  /*8f40*/  BAR.SYNC.DEFER_BLOCKING 0x0 ;  /* 0x0000000000007b1d */ /* 0x000fec0000010000 */
[----:B-1---5:R1:W3:Y:S04]  /*8f50*/  LDSM.16.M88.4 R96, [R215+0x6100] ;  /* 0x00610000d760783b */ /* 0x0222e80000000200 */
[----:B------:R1:W4:Y:S04]  /*8f60*/  LDSM.16.M88.4 R92, [R215+0x8100] ;  /* 0x00810000d75c783b */ /* 0x0003280000000200 */
[----:B------:R1:W1:Y:S04]  /*8f70*/  LDSM.16.M88.4 R16, [R208+0x3100] ;  /* 0x00310000d010783b */ /* 0x0002680000000200 */
[----:B------:R1:W1:Y:S04]  /*8f80*/  LDSM.16.M88.4 R32, [R208+0x3900] ;  /* 0x00390000d020783b */ /* 0x0002680000000200 */
[----:B------:R1:W1:Y:S04]  /*8f90*/  LDSM.16.M88.4 R48, [R208+0x4100] ;  /* 0x00410000d030783b */ /* 0x0002680000000200 */
[----:B------:R1:W1:Y:S04]  /*8fa0*/  LDSM.16.M88.4 R64, [R208+0x4900] ;  /* 0x00490000d040783b */ /* 0x0002680000000200 */
[----:B------:R1:W1:Y:S04]  /*8fb0*/  LDSM.16.M88.4 R80, [R208+0x5100] ;  /* 0x00510000d050783b */ /* 0x0002680000000200 */
[----:B------:R1:W1:Y:S04]  /*8fc0*/  LDSM.16.M88.4 R168, [R208+0x5900] ;  /* 0x00590000d0a8783b */ /* 0x0002680000000200 */
[----:B------:R1:W1:Y:S04]  /*8fd0*/  LDSM.16.M88.4 R172, [R218+0x6100] ;  /* 0x00610000daac783b */ /* 0x0002680000000200 */
[----:B------:R1:W1:Y:S04]  /*8fe0*/  LDSM.16.M88.4 R180, [R218+0x8100] ;  /* 0x00810000dab4783b */ /* 0x0002680000000200 */
[----:B------:R1:W1:Y:S04]  /*8ff0*/  LDSM.16.M88.4 R176, [R219] ;  /* 0x00000000dbb0783b */ /* 0x0002680000000200 */
[----:B------:R1:W1:Y:S04]  /*9000*/  LDSM.16.M88.4 R184, [R224] ;  /* 0x00000000e0b8783b */ /* 0x0002680000000200 */
[----:B------:R1:W1:Y:S04]  /*9010*/  LDSM.16.M88.4 R188, [R223] ;  /* 0x00000000dfbc783b */ /* 0x0002680000000200 */
[----:B------:R1:W1:Y:S04]  /*9020*/  LDSM.16.M88.4 R192, [R222] ;  /* 0x00000000dec0783b */ /* 0x0002680000000200 */
[----:B------:R1:W1:Y:S04]  /*9030*/  LDSM.16.M88.4 R196, [R221] ;  /* 0x00000000ddc4783b */ /* 0x0002680000000200 */
[----:B------:R1:W1:Y:S01]  /*9040*/  LDSM.16.M88.4 R200, [R220] ;  /* 0x00000000dcc8783b */ /* 0x0002620000000200 */
[----:B--2---:R-:W-:Y:S11]  /*9050*/  ISETP.GT.AND P0, PT, R230, R227, PT ;  /* 0x000000e3e600720c */ /* 0x004ff60003f04270 */
[----:B------:R-:W-:Y:S02]  /*9060*/  @!UPT UIADD3 URZ, URZ, URZ, URZ ;  /* 0x0000003f3f3ff290 */ /* 0x000fe4000fffe03f */
[----:B------:R-:W-:-:S05]  /*9070*/  @P0 BRA `(.L_x_520) ;  /* 0x000002c000000947 */ /* 0x000fca0003800000 */
[----:B-1-34-:R-:W2:Y:S01]  /*9080*/  LDL R15, [R1+0xc] ;  /* 0x00000c00010f7983 */ /* 0x01aea20000100800 */
[----:B------:R-:W-:Y:S01]  /*9090*/  SHF.R.S32.HI R0, RZ, 0x1f, R233 ;  /* 0x0000001fff007819 */ /* 0x000fe200000114e9 */
[C---:B------:R-:W-:Y:S01]  /*90a0*/  IMAD.WIDE.U32 R2, R233.reuse, c[0x0][0x208], RZ ;  /* 0x00008200e9027a25 */ /* 0x040fe200078e00ff */
[----:B------:R-:W-:Y:S03]  /*90b0*/  SHF.R.S32.HI R4, RZ, 0x1f, R228 ;  /* 0x0000001fff047819 */ /* 0x000fe600000114e4 */
[----:B------:R-:W-:Y:S02]  /*90c0*/  IMAD R0, R0, c[0x0][0x208], RZ ;  /* 0x0000820000007a24 */ /* 0x000fe400078e02ff */
[----:B------:R-:W-:Y:S02]  /*90d0*/  IMAD R4, R4, c[0x0][0x218], RZ ;  /* 0x0000860004047a24 */ /* 0x000fe400078e02ff */
[----:B------:R-:W-:Y:S02]  /*90e0*/  IMAD R0, R233, c[0x0][0x20c], R0 ;  /* 0x00008300e9007a24 */ /* 0x000fe400078e0200 */
[C---:B------:R-:W-:Y:S02]  /*90f0*/  IMAD R4, R228.reuse, c[0x0][0x21c], R4 ;  /* 0x00008700e4047a24 */ /* 0x040fe400078e0204 */
[----:B------:R-:W-:Y:S04]  /*9100*/  IMAD.IADD R3, R3, 0x1, R0 ;  /* 0x0000000103037824 */ /* 0x000fe800078e0200 */
[----:B------:R-:W-:Y:S05]  /*9110*/  IMAD.WIDE.U32 R2, R228, c[0x0][0x218], R2 ;  /* 0x00008600e4027a25 */ /* 0x000fea00078e0002 */
[----:B------:R-:W-:Y:S04]  /*9120*/  IADD3 R0, P0, R2, UR20, RZ ;  /* 0x0000001402007c10 */ /* 0x000fe8000ff1e0ff */
[----:B------:R-:W-:Y:S02]  /*9130*/  IADD3.X R3, R3, UR12, R4, P0, !PT ;  /* 0x0000000c03037c10 */ /* 0x000fe400087fe404 */
[C---:B------:R-:W-:Y:S04]  /*9140*/  LEA R2, P0, R0.reuse, c[0x0][0x1f8], 0x1 ;  /* 0x00007e0000027a11 */ /* 0x040fe800078008ff */
[----:B------:R-:W-:Y:S01]  /*9150*/  LEA.HI.X R0, R0, c[0x0][0x1fc], R3, 0x1, P0 ;  /* 0x00007f0000007a11 */ /* 0x000fe200000f0c03 */
[----:B------:R-:W1:Y:S04]  /*9160*/  SHFL.IDX PT, R4, R2, RZ, 0x181f ;  /* 0x00181fff02047589 */ /* 0x000e6800000e0000 */
[----:B------:R-:W-:Y:S04]  /*9170*/  SHFL.IDX PT, R3, R0, RZ, 0x181f ;  /* 0x00181fff00037589 */ /* 0x000fe800000e0000 */
[----:B------:R-:W-:Y:S04]  /*9180*/  SHFL.IDX PT, R10, R2, 0x1, 0x181f ;  /* 0x00381f00020a7f89 */ /* 0x000fe800000e0000 */
[----:B------:R-:W3:Y:S04]  /*9190*/  SHFL.IDX PT, R8, R2, 0x2, 0x181f ;  /* 0x00581f0002087f89 */ /* 0x000ee800000e0000 */
[----:B------:R-:W-:Y:S04]  /*91a0*/  SHFL.IDX PT, R7, R0, 0x1, 0x181f ;  /* 0x00381f0000077f89 */ /* 0x000fe800000e0000 */
[----:B------:R-:W4:Y:S04]  /*91b0*/  SHFL.IDX PT, R6, R2, 0x3, 0x181f ;  /* 0x00781f0002067f89 */ /* 0x000f2800000e0000 */
[----:B------:R-:W-:Y:S04]  /*91c0*/  SHFL.IDX PT, R9, R2, 0x4, 0x181f ;  /* 0x00981f0002097f89 */ /* 0x000fe800000e0000 */
[----:B------:R-:W-:Y:S04]  /*91d0*/  SHFL.IDX PT, R14, R0, 0x2, 0x181f ;  /* 0x00581f00000e7f89 */ /* 0x000fe800000e0000 */
[----:B------:R-:W5:Y:S04]  /*91e0*/  SHFL.IDX PT, R13, R0, 0x3, 0x181f ;  /* 0x00781f00000d7f89 */ /* 0x000f6800000e0000 */
[----:B------:R-:W5:Y:S04]  /*91f0*/  SHFL.IDX PT, R2, R2, 0x5, 0x181f ;  /* 0x00b81f0002027f89 */ /* 0x000f6800000e0000 */
[----:B------:R-:W-:Y:S04]  /*9200*/  SHFL.IDX PT, R12, R0, 0x4, 0x181f ;  /* 0x00981f00000c7f89 */ /* 0x000fe800000e0000 */
[----:B------:R-:W5:Y:S01]  /*9210*/  SHFL.IDX PT, R0, R0, 0x5, 0x181f ;  /* 0x00b81f0000007f89 */ /* 0x000f6200000e0000 */
[-C--:B-1----:R-:W-:Y:S02]  /*9220*/  IADD3 R4, P0, R4, R226.reuse, RZ ;  /* 0x000000e204047210 */ /* 0x082fe40007f1e0ff */
[-C--:B---3--:R-:W-:Y:S02]  /*9230*/  IADD3 R8, P5, R8, R226.reuse, RZ ;  /* 0x000000e208087210 */ /* 0x088fe40007fbe0ff */
[-C--:B----4-:R-:W-:Y:S01]  /*9240*/  IADD3 R6, P2, R6, R226.reuse, RZ ;  /* 0x000000e206067210 */ /* 0x090fe20007f5e0ff */
[--C-:B------:R-:W-:Y:S01]  /*9250*/  IMAD.X R5, R3, 0x1, R225.reuse, P0 ;  /* 0x0000000103057824 */ /* 0x100fe200000e06e1 */
[-C--:B------:R-:W-:Y:S05]  /*9260*/  IADD3 R10, P0, R10, R226.reuse, RZ ;  /* 0x000000e20a0a7210 */ /* 0x080fea0007f1e0ff */
[--C-:B------:R-:W-:Y:S02]  /*9270*/  IMAD.X R11, R7, 0x1, R225.reuse, P0 ;  /* 0x00000001070b7824 */ /* 0x100fe400000e06e1 */
[--C-:B-----5:R-:W-:Y:S01]  /*9280*/  IMAD.X R7, R13, 0x1, R225.reuse, P2 ;  /* 0x000000010d077824 */ /* 0x120fe200010e06e1 */
[-C--:B------:R-:W-:Y:S04]  /*9290*/  IADD3 R2, P0, R2, R226.reuse, RZ ;  /* 0x000000e202027210 */ /* 0x080fe80007f1e0ff */
[-C--:B------:R-:W-:Y:S01]  /*92a0*/  IADD3.X R3, R0, R225.reuse, RZ, P0, !PT ;  /* 0x000000e100037210 */ /* 0x080fe200007fe4ff */
[----:B--2---:R1:W-:Y:S04]  /*92b0*/  LDGSTS.E.BYPASS.LTC128B.128 [R15], [R4.64], !P4 ;  /* 0x00000000040f7fae */ /* 0x0043e8000e101d50 */
[----:B------:R2:W-:Y:S01]  /*92c0*/  LDGSTS.E.BYPASS.LTC128B.128 [R15+0x800], [R10.64], !P4 ;  /* 0x008000000a0f7fae */ /* 0x0005e2000e101d50 */
[----:B-1----:R-:W-:Y:S02]  /*92d0*/  IADD3 R4, P1, R9, R226, RZ ;  /* 0x000000e209047210 */ /* 0x002fe40007f3e0ff */
[----:B------:R-:W-:Y:S03]  /*92e0*/  IADD3.X R9, R14, R225, RZ, P5, !PT ;  /* 0x000000e10e097210 */ /* 0x000fe60002ffe4ff */
[----:B------:R-:W-:Y:S02]  /*92f0*/  IMAD.X R5, R12, 0x1, R225, P1 ;  /* 0x000000010c057824 */ /* 0x000fe400008e06e1 */
[----:B------:R2:W-:Y:S04]  /*9300*/  LDGSTS.E.BYPASS.LTC128B.128 [R15+0x1000], [R8.64], !P4 ;  /* 0x01000000080f7fae */ /* 0x0005e8000e101d50 */
[----:B------:R2:W-:Y:S04]  /*9310*/  LDGSTS.E.BYPASS.LTC128B.128 [R15+0x1800], [R6.64], !P4 ;  /* 0x01800000060f7fae */ /* 0x0005e8000e101d50 */
[----:B------:R2:W-:Y:S04]  /*9320*/  LDGSTS.E.BYPASS.LTC128B.128 [R15+0x2000], [R4.64], !P4 ;  /* 0x02000000040f7fae */ /* 0x0005e8000e101d50 */
[----:B------:R2:W-:Y:S02]  /*9330*/  LDGSTS.E.BYPASS.LTC128B.128 [R15+0x2800], [R2.64], !P4 ;  /* 0x02800000020f7fae */ /* 0x0005e4000e101d50 */
.L_x_520:
[----:B-1-34-:R-:W-:Y:S01]  /*9340*/  LDSM.16.M88.4 R204, [R214+0x5900] ;  /* 0x00590000d6cc783b */ /* 0x01afe20000000200 */
[-C--:B--2---:R-:W-:Y:S03]  /*9350*/  HMMA.16816.F32 R4, R96, R16.reuse, RZ ;  /* 0x000000106004723c */ /* 0x084fe600000018ff */
[----:B------:R-:W-:Y:S04]  /*9360*/  ISETP.GT.AND P0, PT, R227, R230, PT ;  /* 0x000000e6e300720c */ /* 0x000fe80003f04270 */
[----:B------:R-:W0:Y:S01]  /*9370*/  LDGDEPBAR ;  /* 0x00000000000079af */ /* 0x000e220000000000 */
        /* <DEDUP_REMOVED lines=22> */
[----:B------:R-:W-:Y:S01]  /*94e0*/  HMMA.16816.F32 R96, R96, R170, RZ ;  /* 0x000000aa6060723c */ /* 0x000fe200000018ff */
[----:B------:R-:W-:Y:S07]  /*94f0*/  LDSM.16.M88.4 R168, [R216+0x6100] ;  /* 0x00610000d8a8783b */ /* 0x000fee0000000200 */
[-C--:B------:R-:W-:Y:S08]  /*9500*/  HMMA.16816.F32 R4, R172, R176.reuse, R4 ;  /* 0x000000b0ac04723c */ /* 0x080ff00000001804 */
[C---:B------:R-:W-:Y:S08]  /*9510*/  HMMA.16816.F32 R8, R180.reuse, R176, R8 ;  /* 0x000000b0b408723c */ /* 0x040ff00000001808 */
[-C--:B------:R-:W-:Y:S08]  /*9520*/  HMMA.16816.F32 R12, R180, R178.reuse, R12 ;  /* 0x000000b2b40c723c */ /* 0x080ff0000000180c */
        /* <DEDUP_REMOVED lines=24> */
[-C--:B------:R-:W-:Y:S01]  /*96b0*/  HMMA.16816.F32 R92, R180, R202.reuse, R92 ;  /* 0x000000cab45c723c */ /* 0x080fe2000000185c */
[----:B------:R-:W3:Y:S07]  /*96c0*/  LDSM.16.M88.4 R180, [R214+0x5100] ;  /* 0x00510000d6b4783b */ /* 0x000eee0000000200 */
[----:B------:R-:W-:Y:S01]  /*96d0*/  HMMA.16816.F32 R96, R172, R202, R96 ;  /* 0x000000caac60723c */ /* 0x000fe20000001860 */
[----:B------:R-:W-:Y:S08]  /*96e0*/  LDSM.16.M88.4 R172, [R217+0x6100] ;  /* 0x00610000d9ac783b */ /* 0x000ff00000000200 */
[----:B------:R-:W4:Y:S01]  /*96f0*/  LDSM.16.M88.4 R200, [R213] ;  /* 0x00000000d5c8783b */ /* 0x000f220000000200 */
[-C--:B-1----:R-:W-:Y:S08]  /*9700*/  HMMA.16816.F32 R4, R168, R176.reuse, R4 ;  /* 0x000000b0a804723c */ /* 0x082ff00000001804 */
[C---:B--2---:R-:W-:Y:S08]  /*9710*/  HMMA.16816.F32 R8, R184.reuse, R176, R8 ;  /* 0x000000b0b808723c */ /* 0x044ff00000001808 */
[-C--:B------:R-:W-:Y:S08]  /*9720*/  HMMA.16816.F32 R12, R184, R178.reuse, R12 ;  /* 0x000000b2b80c723c */ /* 0x080ff0000000180c */
[C---:B------:R-:W-:Y:S01]  /*9730*/  HMMA.16816.F32 R16, R168.reuse, R178, R16 ;  /* 0x000000b2a810723c */ /* 0x040fe20000001810 */
[----:B------:R-:W1:Y:S07]  /*9740*/  LDSM.16.M88.4 R176, [R217+0x8100] ;  /* 0x00810000d9b0783b */ /* 0x000e6e0000000200 */
[-C--:B---3--:R-:W-:Y:S08]  /*9750*/  HMMA.16816.F32 R20, R168, R188.reuse, R20 ;  /* 0x000000bca814723c */ /* 0x088ff00000001814 */
[C---:B------:R-:W-:Y:S08]  /*9760*/  HMMA.16816.F32 R24, R184.reuse, R188, R24 ;  /* 0x000000bcb818723c */ /* 0x040ff00000001818 */
[-C--:B------:R-:W-:Y:S08]  /*9770*/  HMMA.16816.F32 R28, R184, R190.reuse, R28 ;  /* 0x000000beb81c723c */ /* 0x080ff0000000181c */
[C---:B------:R-:W-:Y:S08]  /*9780*/  HMMA.16816.F32 R32, R168.reuse, R190, R32 ;  /* 0x000000bea820723c */ /* 0x040ff00000001820 */
        /* <DEDUP_REMOVED lines=16> */
[-C--:B------:R-:W-:Y:S08]  /*9890*/  HMMA.16816.F32 R4, R172, R200.reuse, R4 ;  /* 0x000000c8ac04723c */ /* 0x080ff00000001804 */
[C---:B-1----:R-:W-:Y:S08]  /*98a0*/  HMMA.16816.F32 R8, R176.reuse, R200, R8 ;  /* 0x000000c8b008723c */ /* 0x042ff00000001808 */
        /* <DEDUP_REMOVED lines=25> */
[----:B------:R-:W2:Y:S10]  /*9a40*/  MUFU.TANH R2, R10 ;  /* 0x0000000a00027308 */ /* 0x000eb40000002400 */
[----:B------:R3:W4:Y:S10]  /*9a50*/  MUFU.TANH R0, R11 ;  /* 0x0000000b00007308 */ /* 0x0007340000002400 */
[----:B------:R4:W4:Y:S01]  /*9a60*/  MUFU.TANH R229, R12 ;  /* 0x0000000c00e57308 */ /* 0x0009220000002400 */
[----:B--2---:R-:W-:Y:S09]  /*9a70*/  STL [R1+0x4], R2 ;  /* 0x0000040201007387 */ /* 0x004ff20000100800 */
[----:B------:R2:W2:Y:S01]  /*9a80*/  MUFU.TANH R207, R13 ;  /* 0x0000000d00cf7308 */ /* 0x0004a20000002400 */
[----:B---3--:R-:W3:Y:S01]  /*9a90*/  LDSM.16.M88.4 R8, [R213+0x1000] ;  /* 0x00100000d508783b */ /* 0x008ee20000000200 */
[-C--:B-1----:R-:W-:Y:S08]  /*9aa0*/  HMMA.16816.F32 R20, R172, R4.reuse, R20 ;  /* 0x00000004ac14723c */ /* 0x082ff00000001814 */
[----:B------:R1:W1:Y:S01]  /*9ab0*/  MUFU.TANH R251, R14 ;  /* 0x0000000e00fb7308 */ /* 0x0002620000002400 */
[----:B----4-:R-:W-:Y:S01]  /*9ac0*/  STL [R1], R0 ;  /* 0x0000000001007387 */ /* 0x010fe20000100800 */
[C---:B------:R-:W-:Y:S08]  /*9ad0*/  HMMA.16816.F32 R24, R176.reuse, R4, R24 ;  /* 0x00000004b018723c */ /* 0x040ff00000001818 */
[----:B------:R4:W1:Y:S01]  /*9ae0*/  MUFU.TANH R249, R15 ;  /* 0x0000000f00f97308 */ /* 0x0008620000002400 */
[-C--:B------:R-:W-:Y:S08]  /*9af0*/  HMMA.16816.F32 R28, R176, R6.reuse, R28 ;  /* 0x00000006b01c723c */ /* 0x080ff0000000181c */
[C---:B------:R-:W-:Y:S01]  /*9b00*/  HMMA.16816.F32 R32, R172.reuse, R6, R32 ;  /* 0x00000006ac20723c */ /* 0x040fe20000001820 */
[----:B------:R-:W1:Y:S01]  /*9b10*/  MUFU.TANH R16, R16 ;  /* 0x0000001000107308 */ /* 0x000e620000002400 */
[----:B------:R-:W5:Y:S02]  /*9b20*/  LDSM.16.M88.4 R4, [R213+0x1800] ;  /* 0x00180000d504783b */ /* 0x000f640000000200 */
[----:B------:R-:W-:Y:S02]  /*9b30*/  FMUL.FTZ R20, R20, c[0x0][0x320] ;  /* 0x0000c80014147a20 */ /* 0x000fe40000410000 */
[----:B------:R-:W-:Y:S02]  /*9b40*/  FMUL.FTZ R21, R21, c[0x0][0x320] ;  /* 0x0000c80015157a20 */ /* 0x000fe40000410000 */
[----:B------:R-:W-:Y:S03]  /*9b50*/  FMUL.FTZ R22, R22, c[0x0][0x320] ;  /* 0x0000c80016167a20 */ /* 0x000fe60000410000 */
[----:B------:R-:W1:Y:S01]  /*9b60*/  MUFU.TANH R17, R17 ;  /* 0x0000001100117308 */ /* 0x000e620000002400 */
[----:B------:R-:W-:Y:S02]  /*9b70*/  FMUL.FTZ R23, R23, c[0x0][0x320] ;  /* 0x0000c80017177a20 */ /* 0x000fe40000410000 */
[----:B------:R-:W-:Y:S01]  /*9b80*/  FMUL.FTZ R24, R24, c[0x0][0x320] ;  /* 0x0000c80018187a20 */ /* 0x000fe20000410000 */
[-C--:B---3--:R-:W-:Y:S03]  /*9b90*/  HMMA.16816.F32 R36, R172, R8.reuse, R36 ;  /* 0x00000008ac24723c */ /* 0x088fe60000001824 */
[----:B------:R-:W-:Y:S02]  /*9ba0*/  FMUL.FTZ R30, R30, c[0x0][0x320] ;  /* 0x0000c8001e1e7a20 */ /* 0x000fe40000410000 */
[----:B------:R-:W-:Y:S01]  /*9bb0*/  FMUL.FTZ R25, R25, c[0x0][0x320] ;  /* 0x0000c80019197a20 */ /* 0x000fe20000410000 */
[----:B------:R4:W3:Y:S01]  /*9bc0*/  MUFU.TANH R192, R18 ;  /* 0x0000001200c07308 */ /* 0x0008e20000002400 */
[----:B------:R-:W-:Y:S01]  /*9bd0*/  FMUL.FTZ R26, R26, c[0x0][0x320] ;  /* 0x0000c8001a1a7a20 */ /* 0x000fe20000410000 */
[C---:B------:R-:W-:Y:S04]  /*9be0*/  HMMA.16816.F32 R40, R176.reuse, R8, R40 ;  /* 0x00000008b028723c */ /* 0x040fe80000001828 */
[----:B------:R-:W-:Y:S02]  /*9bf0*/  FMUL.FTZ R33, R33, c[0x0][0x320] ;  /* 0x0000c80021217a20 */ /* 0x000fe40000410000 */
[----:B------:R-:W-:Y:S02]  /*9c00*/  FMUL.FTZ R35, R35, c[0x0][0x320] ;  /* 0x0000c80023237a20 */ /* 0x000fe40000410000 */
[----:B------:R4:W1:Y:S01]  /*9c10*/  MUFU.TANH R189, R19 ;  /* 0x0000001300bd7308 */ /* 0x0008620000002400 */
[-C--:B------:R-:W-:Y:S03]  /*9c20*/  HMMA.16816.F32 R44, R176, R10.reuse, R44 ;  /* 0x0000000ab02c723c */ /* 0x080fe6000000182c */
[----:B------:R-:W-:Y:S02]  /*9c30*/  FMUL.FTZ R27, R27, c[0x0][0x320] ;  /* 0x0000c8001b1b7a20 */ /* 0x000fe40000410000 */
[----:B------:R-:W-:Y:S02]  /*9c40*/  FMUL.FTZ R28, R28, c[0x0][0x320] ;  /* 0x0000c8001c1c7a20 */ /* 0x000fe40000410000 */
[----:B------:R-:W-:Y:S01]  /*9c50*/  FMUL.FTZ R36, R36, c[0x0][0x320] ;  /* 0x0000c80024247a20 */ /* 0x000fe20000410000 */
[C---:B------:R-:W-:Y:S01]  /*9c60*/  HMMA.16816.F32 R48, R172.reuse, R10, R48 ;  /* 0x0000000aac30723c */ /* 0x040fe20000001830 */
[----:B------:R-:W1:Y:S01]  /*9c70*/  MUFU.TANH R20, R20 ;  /* 0x0000001400147308 */ /* 0x000e620000002400 */
[----:B------:R-:W1:Y:S02]  /*9c80*/  LDSM.16.M88.4 R8, [R213+0x2000] ;  /* 0x00200000d508783b */ /* 0x000e640000000200 */
[----:B------:R-:W-:Y:S02]  /*9c90*/  FMUL.FTZ R37, R37, c[0x0][0x320] ;  /* 0x0000c80025257a20 */ /* 0x000fe40000410000 */
[----:B------:R-:W-:Y:S02]  /*9ca0*/  FMUL.FTZ R38, R38, c[0x0][0x320] ;  /* 0x0000c80026267a20 */ /* 0x000fe40000410000 */
[-C--:B-----5:R-:W-:Y:S03]  /*9cb0*/  HMMA.16816.F32 R52, R172, R4.reuse, R52 ;  /* 0x00000004ac34723c */ /* 0x0a0fe60000001834 */
[----:B------:R-:W1:Y:S01]  /*9cc0*/  MUFU.TANH R21, R21 ;  /* 0x0000001500157308 */ /* 0x000e620000002400 */
[----:B------:R-:W-:Y:S02]  /*9cd0*/  FMUL.FTZ R29, R29, c[0x0][0x320] ;  /* 0x0000c8001d1d7a20 */ /* 0x000fe40000410000 */
[----:B------:R-:W-:Y:S02]  /*9ce0*/  FMUL.FTZ R31, R31, c[0x0][0x320] ;  /* 0x0000c8001f1f7a20 */ /* 0x000fe40000410000 */
[C---:B------:R-:W-:Y:S04]  /*9cf0*/  HMMA.16816.F32 R56, R176.reuse, R4, R56 ;  /* 0x00000004b038723c */ /* 0x040fe80000001838 */
[----:B------:R-:W-:Y:S01]  /*9d00*/  FMUL.FTZ R32, R32, c[0x0][0x320] ;  /* 0x0000c80020207a20 */ /* 0x000fe20000410000 */
[----:B------:R4:W2:Y:S01]  /*9d10*/  MUFU.TANH R182, R22 ;  /* 0x0000001600b67308 */ /* 0x0008a20000002400 */
[----:B------:R-:W-:Y:S02]  /*9d20*/  FMUL.FTZ R34, R34, c[0x0][0x320] ;  /* 0x0000c80022227a20 */ /* 0x000fe40000410000 */
[-C--:B------:R-:W-:Y:S04]  /*9d30*/  HMMA.16816.F32 R60, R176, R6.reuse, R60 ;  /* 0x00000006b03c723c */ /* 0x080fe8000000183c */
[----:B------:R-:W-:Y:S02]  /*9d40*/  FMUL.FTZ R48, R48, c[0x0][0x320] ;  /* 0x0000c80030307a20 */ /* 0x000fe40000410000 */
[----:B------:R-:W-:Y:S01]  /*9d50*/  FMUL.FTZ R49, R49, c[0x0][0x320] ;  /* 0x0000c80031317a20 */ /* 0x000fe20000410000 */
[----:B------:R4:W2:Y:S01]  /*9d60*/  MUFU.TANH R171, R23 ;  /* 0x0000001700ab7308 */ /* 0x0008a20000002400 */
[C---:B------:R-:W-:Y:S01]  /*9d70*/  HMMA.16816.F32 R64, R172.reuse, R6, R64 ;  /* 0x00000006ac40723c */ /* 0x040fe20000001840 */
[----:B------:R-:W5:Y:S01]  /*9d80*/  LDSM.16.M88.4 R4, [R213+0x2800] ;  /* 0x00280000d504783b */ /* 0x000f620000000200 */
[----:B------:R-:W-:Y:S04]  /*9d90*/  DEPBAR.LE SB0, 0x0 ;  /* 0x000080000000791a */ /* 0x000fe80000000000 */
[----:B------:R-:W-:Y:S02]  /*9da0*/  FMUL.FTZ R50, R50, c[0x0][0x320] ;  /* 0x0000c80032327a20 */ /* 0x000fe40000410000 */
[----:B------:R-:W-:Y:S01]  /*9db0*/  FMUL.FTZ R51, R51, c[0x0][0x320] ;  /* 0x0000c80033337a20 */ /* 0x000fe20000410000 */
[----:B------:R4:W2:Y:S01]  /*9dc0*/  MUFU.TANH R206, R24 ;  /* 0x0000001800ce7308 */ /* 0x0008a20000002400 */
[----:B------:R-:W-:Y:S01]  /*9dd0*/  BAR.SYNC.DEFER_BLOCKING 0x0 ;  /* 0x0000000000007b1d */ /* 0x000fe20000010000 */
[-C--:B-1----:R-:W-:Y:S05]  /*9de0*/  HMMA.16816.F32 R68, R172, R8.reuse, R68 ;  /* 0x00000008ac44723c */ /* 0x082fea0000001844 */
[----:B------:R-:W-:Y:S02]  /*9df0*/  FMUL.FTZ R52, R52, c[0x0][0x320] ;  /* 0x0000c80034347a20 */ /* 0x000fe40000410000 */
[----:B------:R-:W-:Y:S01]  /*9e00*/  FMUL.FTZ R53, R53, c[0x0][0x320] ;  /* 0x0000c80035357a20 */ /* 0x000fe20000410000 */
[----:B------:R4:W1:Y:S01]  /*9e10*/  MUFU.TANH R204, R25 ;  /* 0x0000001900cc7308 */ /* 0x0008620000002400 */
[C---:B------:R-:W-:Y:S04]  /*9e20*/  HMMA.16816.F32 R72, R176.reuse, R8, R72 ;  /* 0x00000008b048723c */ /* 0x040fe80000001848 */
[----:B------:R-:W-:Y:S02]  /*9e30*/  FMUL.FTZ R54, R54, c[0x0][0x320] ;  /* 0x0000c80036367a20 */ /* 0x000fe40000410000 */
[----:B------:R-:W-:Y:S02]  /*9e40*/  FMUL.FTZ R55, R55, c[0x0][0x320] ;  /* 0x0000c80037377a20 */ /* 0x000fe40000410000 */
[-C--:B------:R-:W-:Y:S01]  /*9e50*/  HMMA.16816.F32 R76, R176, R10.reuse, R76 ;  /* 0x0000000ab04c723c */ /* 0x080fe2000000184c */
[----:B------:R4:W1:Y:S03]  /*9e60*/  MUFU.TANH R239, R26 ;  /* 0x0000001a00ef7308 */ /* 0x0008660000002400 */
[----:B------:R-:W-:Y:S02]  /*9e70*/  FMUL.FTZ R56, R56, c[0x0][0x320] ;  /* 0x0000c80038387a20 */ /* 0x000fe40000410000 */
[----:B------:R-:W-:Y:S02]  /*9e80*/  FMUL.FTZ R59, R59, c[0x0][0x320] ;  /* 0x0000c8003b3b7a20 */ /* 0x000fe40000410000 */
[C---:B------:R-:W-:Y:S03]  /*9e90*/  HMMA.16816.F32 R80, R172.reuse, R10, R80 ;  /* 0x0000000aac50723c */ /* 0x040fe60000001850 */
[----:B------:R4:W1:Y:S01]  /*9ea0*/  MUFU.TANH R237, R27 ;  /* 0x0000001b00ed7308 */ /* 0x0008620000002400 */
[----:B------:R-:W-:Y:S02]  /*9eb0*/  FMUL.FTZ R60, R60, c[0x0][0x320] ;  /* 0x0000c8003c3c7a20 */ /* 0x000fe40000410000 */
[----:B------:R-:W-:Y:S02]  /*9ec0*/  FMUL.FTZ R61, R61, c[0x0][0x320] ;  /* 0x0000c8003d3d7a20 */ /* 0x000fe40000410000 */
[-C--:B-----5:R-:W-:Y:S04]  /*9ed0*/  HMMA.16816.F32 R84, R172, R4.reuse, R84 ;  /* 0x00000004ac54723c */ /* 0x0a0fe80000001854 */
[----:B------:R-:W-:Y:S01]  /*9ee0*/  FMUL.FTZ R63, R63, c[0x0][0x320] ;  /* 0x0000c8003f3f7a20 */ /* 0x000fe20000410000 */
[----:B------:R4:W1:Y:S01]  /*9ef0*/  MUFU.TANH R193, R28 ;  /* 0x0000001c00c17308 */ /* 0x0008620000002400 */
[----:B------:R-:W-:Y:S02]  /*9f00*/  FMUL.FTZ R64, R64, c[0x0][0x320] ;  /* 0x0000c80040407a20 */ /* 0x000fe40000410000 */
[C---:B------:R-:W-:Y:S04]  /*9f10*/  HMMA.16816.F32 R88, R176.reuse, R4, R88 ;  /* 0x00000004b058723c */ /* 0x040fe80000001858 */
[----:B------:R-:W-:Y:S02]  /*9f20*/  FMUL.FTZ R65, R65, c[0x0][0x320] ;  /* 0x0000c80041417a20 */ /* 0x000fe40000410000 */
[----:B------:R-:W-:Y:S01]  /*9f30*/  FMUL.FTZ R66, R66, c[0x0][0x320] ;  /* 0x0000c80042427a20 */ /* 0x000fe20000410000 */
[----:B------:R4:W1:Y:S01]  /*9f40*/  MUFU.TANH R190, R29 ;  /* 0x0000001d00be7308 */ /* 0x0008620000002400 */
[-C--:B------:R-:W-:Y:S04]  /*9f50*/  HMMA.16816.F32 R92, R176, R6.reuse, R92 ;  /* 0x00000006b05c723c */ /* 0x080fe8000000185c */
[----:B------:R-:W-:Y:S02]  /*9f60*/  FMUL.FTZ R67, R67, c[0x0][0x320] ;  /* 0x0000c80043437a20 */ /* 0x000fe40000410000 */
[----:B------:R-:W-:Y:S02]  /*9f70*/  FMUL.FTZ R68, R68, c[0x0][0x320] ;  /* 0x0000c80044447a20 */ /* 0x000fe40000410000 */
[----:B------:R-:W-:Y:S01]  /*9f80*/  HMMA.16816.F32 R96, R172, R6, R96 ;  /* 0x00000006ac60723c */ /* 0x000fe20000001860 */
[----:B------:R4:W1:Y:S03]  /*9f90*/  MUFU.TANH R236, R30 ;  /* 0x0000001e00ec7308 */ /* 0x0008660000002400 */
[----:B------:R-:W-:Y:S02]  /*9fa0*/  FMUL.FTZ R69, R69, c[0x0][0x320] ;  /* 0x0000c80045457a20 */ /* 0x000fe40000410000 */
[----:B------:R-:W-:Y:S02]  /*9fb0*/  FMUL.FTZ R70, R70, c[0x0][0x320] ;  /* 0x0000c80046467a20 */ /* 0x000fe40000410000 */
[----:B------:R-:W-:Y:S03]  /*9fc0*/  FMUL.FTZ R71, R71, c[0x0][0x320] ;  /* 0x0000c80047477a20 */ /* 0x000fe60000410000 */
[----:B------:R4:W1:Y:S01]  /*9fd0*/  MUFU.TANH R235, R31 ;  /* 0x0000001f00eb7308 */ /* 0x0008620000002400 */
[----:B------:R-:W-:Y:S02]  /*9fe0*/  FMUL.FTZ R72, R72, c[0x0][0x320] ;  /* 0x0000c80048487a20 */ /* 0x000fe40000410000 */
[----:B------:R-:W-:Y:S02]  /*9ff0*/  FMUL.FTZ R73, R73, c[0x0][0x320] ;  /* 0x0000c80049497a20 */ /* 0x000fe40000410000 */
[----:B------:R-:W-:Y:S02]  /*a000*/  FMUL.FTZ R74, R74, c[0x0][0x320] ;  /* 0x0000c8004a4a7a20 */ /* 0x000fe40000410000 */
[----:B------:R-:W-:Y:S02]  /*a010*/  FMUL.FTZ R75, R75, c[0x0][0x320] ;  /* 0x0000c8004b4b7a20 */ /* 0x000fe40000410000 */
[----:B------:R-:W-:Y:S01]  /*a020*/  FMUL.FTZ R76, R76, c[0x0][0x320] ;  /* 0x0000c8004c4c7a20 */ /* 0x000fe20000410000 */
[----:B------:R4:W1:Y:S01]  /*a030*/  MUFU.TANH R15, R32 ;  /* 0x00000020000f7308 */ /* 0x0008620000002400 */
        /* <DEDUP_REMOVED lines=94> */
[----:B------:R-:W1:Y:S10]  /*a620*/  MUFU.TANH R92, R92 ;  /* 0x0000005c005c7308 */ /* 0x000e740000002400 */
[----:B------:R-:W1:Y:S10]  /*a630*/  MUFU.TANH R93, R93 ;  /* 0x0000005d005d7308 */ /* 0x000e740000002400 */
[----:B------:R4:W1:Y:S10]  /*a640*/  MUFU.TANH R91, R94 ;  /* 0x0000005e005b7308 */ /* 0x0008740000002400 */
[----:B------:R4:W1:Y:S10]  /*a650*/  MUFU.TANH R79, R95 ;  /* 0x0000005f004f7308 */ /* 0x0008740000002400 */
[----:B------:R-:W1:Y:S10]  /*a660*/  MUFU.TANH R96, R96 ;  /* 0x0000006000607308 */ /* 0x000e740000002400 */
[----:B------:R-:W1:Y:S10]  /*a670*/  MUFU.TANH R97, R97 ;  /* 0x0000006100617308 */ /* 0x000e740000002400 */
[----:B------:R-:W1:Y:S10]  /*a680*/  MUFU.TANH R98, R98 ;  /* 0x0000006200627308 */ /* 0x000e740000002400 */
[----:B------:R-:W1:Y:S01]  /*a690*/  MUFU.TANH R99, R99 ;  /* 0x0000006300637308 */ /* 0x000e620000002400 */
[----:B------:R-:W-:-:S05]  /*a6a0*/  @!P0 BRA `(.L_x_521) ;  /* 0x000003d000008947 */ /* 0x000fca0003800000 */
[----:B--234-:R-:W2:Y:S01]  /*a6b0*/  LDL R2, [R1+0x34] ;  /* 0x0000340001027983 */ /* 0x01cea20000100800 */
[----:B------:R-:W-:Y:S01]  /*a6c0*/  IMAD.MOV.U32 R228, RZ, RZ, RZ ;  /* 0x000000ffffe47224 */ /* 0x000fe200078e00ff */
[----:B------:R-:W-:Y:S02]  /*a6d0*/  PLOP3.LUT P1, PT, PT, PT, UP3, 0x80, 0x0 ;  /* 0x000000000000781c */ /* 0x000fe40003f2f038 */
[----:B------:R-:W3:Y:S01]  /*a6e0*/  LDL R0, [R1+0x10] ;  /* 0x0000100001007983 */ /* 0x000ee20000100800 */
[----:B------:R-:W-:Y:S03]  /*a6f0*/  PLOP3.LUT P0, PT, PT, PT, UP3, 0x80, 0x0 ;  /* 0x000000000000781c */ /* 0x000fe60003f0f038 */
[----:B------:R-:W4:Y:S01]  /*a700*/  LDL R18, [R1+0x8] ;  /* 0x0000080001127983 */ /* 0x000f220000100800 */
[----:B--2---:R-:W-:Y:S05]  /*a710*/  IMAD R2, R227, 0x60, R2 ;  /* 0x00000060e3027824 */ /* 0x004fea00078e0202 */
[----:B---3--:R-:W-:Y:S05]  /*a720*/  IADD3 R2, R2, -0x60, R0 ;  /* 0xffffffa002027810 */ /* 0x008fea0007ffe000 */
        /* <DEDUP_REMOVED lines=8> */
[----:B------:R-:W-:Y:S03]  /*a7b0*/  @!P3 LEA.HI.X R5, R3, c[0x0][0x2a4], R5, 0x2, P0 ;  /* 0x0000a9000305ba11 */ /* 0x000fe600000f1405 */
[C---:B------:R-:W-:Y:S01]  /*a7c0*/  IMAD.WIDE.U32 R2, R233.reuse, c[0x0][0x1e0], RZ ;  /* 0x00007800e9027a25 */ /* 0x040fe200078e00ff */
[----:B------:R-:W-:Y:S01]  /*a7d0*/  SHF.R.S32.HI R0, RZ, 0x1f, R233 ;  /* 0x0000001fff007819 */ /* 0x000fe200000114e9 */
[----:B------:R-:W2:Y:S04]  /*a7e0*/  @!P3 LDG.E R228, [R4.64] ;  /* 0x0000001004e4b981 */ /* 0x000ea8000c1e1900 */
[----:B------:R-:W-:Y:S04]  /*a7f0*/  IMAD R0, R0, c[0x0][0x1e0], RZ ;  /* 0x0000780000007a24 */ /* 0x000fe800078e02ff */
[----:B------:R-:W-:Y:S04]  /*a800*/  IMAD R0, R233, c[0x0][0x1e4], R0 ;  /* 0x00007900e9007a24 */ /* 0x000fe800078e0200 */
[----:B------:R-:W-:Y:S01]  /*a810*/  IMAD.IADD R3, R3, 0x1, R0 ;  /* 0x0000000103037824 */ /* 0x000fe200078e0200 */
[----:B--2---:R-:W-:Y:S03]  /*a820*/  SHF.R.S32.HI R4, RZ, 0x1f, R228 ;  /* 0x0000001fff047819 */ /* 0x004fe600000114e4 */
[----:B------:R-:W-:Y:S04]  /*a830*/  IMAD.WIDE.U32 R2, R228, c[0x0][0x1f0], R2 ;  /* 0x00007c00e4027a25 */ /* 0x000fe800078e0002 */
[----:B------:R-:W-:Y:S01]  /*a840*/  IMAD R4, R4, c[0x0][0x1f0], RZ ;  /* 0x00007c0004047a24 */ /* 0x000fe200078e02ff */
[----:B------:R-:W-:Y:S03]  /*a850*/  IADD3 R0, P0, R2, UR10, RZ ;  /* 0x0000000a02007c10 */ /* 0x000fe6000ff1e0ff */
[----:B------:R-:W-:Y:S05]  /*a860*/  IMAD R4, R228, c[0x0][0x1f4], R4 ;  /* 0x00007d00e4047a24 */ /* 0x000fea00078e0204 */
[----:B------:R-:W-:Y:S02]  /*a870*/  IADD3.X R3, R3, UR6, R4, P0, !PT ;  /* 0x0000000603037c10 */ /* 0x000fe400087fe404 */
[C---:B------:R-:W-:Y:S04]  /*a880*/  LEA R2, P0, R0.reuse, c[0x0][0x1c8], 0x1 ;  /* 0x0000720000027a11 */ /* 0x040fe800078008ff */
[----:B------:R-:W-:Y:S01]  /*a890*/  LEA.HI.X R0, R0, c[0x0][0x1cc], R3, 0x1, P0 ;  /* 0x0000730000007a11 */ /* 0x000fe200000f0c03 */
[----:B------:R-:W2:Y:S04]  /*a8a0*/  SHFL.IDX PT, R4, R2, RZ, 0x181f ;  /* 0x00181fff02047589 */ /* 0x000ea800000e0000 */
[----:B------:R-:W3:Y:S04]  /*a8b0*/  SHFL.IDX PT, R3, R0, RZ, 0x181f ;  /* 0x00181fff00037589 */ /* 0x000ee800000e0000 */
[----:B------:R-:W5:Y:S04]  /*a8c0*/  SHFL.IDX PT, R10, R2, 0x1, 0x181f ;  /* 0x00381f00020a7f89 */ /* 0x000f6800000e0000 */
[----:B------:R-:W1:Y:S04]  /*a8d0*/  SHFL.IDX PT, R8, R2, 0x2, 0x181f ;  /* 0x00581f0002087f89 */ /* 0x000e6800000e0000 */
[----:B------:R-:W1:Y:S04]  /*a8e0*/  SHFL.IDX PT, R7, R0, 0x1, 0x181f ;  /* 0x00381f0000077f89 */ /* 0x000e6800000e0000 */
[----:B------:R-:W1:Y:S04]  /*a8f0*/  SHFL.IDX PT, R6, R2, 0x3, 0x181f ;  /* 0x00781f0002067f89 */ /* 0x000e6800000e0000 */
[----:B------:R-:W-:Y:S01]  /*a900*/  SHFL.IDX PT, R9, R2, 0x4, 0x181f ;  /* 0x00981f0002097f89 */ /* 0x000fe200000e0000 */
[-C--:B--2---:R-:W-:Y:S03]  /*a910*/  IADD3 R4, P0, R4, R226.reuse, RZ ;  /* 0x000000e204047210 */ /* 0x084fe60007f1e0ff */
[----:B------:R-:W-:Y:S02]  /*a920*/  SHFL.IDX PT, R14, R0, 0x2, 0x181f ;  /* 0x00581f00000e7f89 */ /* 0x000fe400000e0000 */
[--C-:B---3--:R-:W-:Y:S02]  /*a930*/  IMAD.X R5, R3, 0x1, R225.reuse, P0 ;  /* 0x0000000103057824 */ /* 0x108fe400000e06e1 */
[----:B------:R-:W2:Y:S01]  /*a940*/  SHFL.IDX PT, R13, R0, 0x3, 0x181f ;  /* 0x00781f00000d7f89 */ /* 0x000ea200000e0000 */
[-C--:B-----5:R-:W-:Y:S03]  /*a950*/  IADD3 R10, P0, R10, R226.reuse, RZ ;  /* 0x000000e20a0a7210 */ /* 0x0a0fe60007f1e0ff */
[----:B----4-:R3:W-:Y:S01]  /*a960*/  LDGSTS.E.BYPASS.LTC128B.128 [R18+0x3100], [R4.64], !P4 ;  /* 0x0310000004127fae */ /* 0x0107e2000e101d50 */
[-C--:B-1----:R-:W-:Y:S03]  /*a970*/  IADD3 R8, P5, R8, R226.reuse, RZ ;  /* 0x000000e208087210 */ /* 0x082fe60007fbe0ff */
[----:B------:R-:W1:Y:S01]  /*a980*/  SHFL.IDX PT, R2, R2, 0x5, 0x181f ;  /* 0x00b81f0002027f89 */ /* 0x000e6200000e0000 */
[--C-:B------:R-:W-:Y:S03]  /*a990*/  IMAD.X R11, R7, 0x1, R225.reuse, P0 ;  /* 0x00000001070b7824 */ /* 0x100fe600000e06e1 */
[----:B------:R-:W4:Y:S01]  /*a9a0*/  SHFL.IDX PT, R12, R0, 0x4, 0x181f ;  /* 0x00981f00000c7f89 */ /* 0x000f2200000e0000 */
[-C--:B------:R-:W-:Y:S03]  /*a9b0*/  IADD3 R6, P2, R6, R226.reuse, RZ ;  /* 0x000000e206067210 */ /* 0x080fe60007f5e0ff */
[----:B------:R-:W5:Y:S04]  /*a9c0*/  SHFL.IDX PT, R0, R0, 0x5, 0x181f ;  /* 0x00b81f0000007f89 */ /* 0x000f6800000e0000 */
[----:B------:R5:W-:Y:S01]  /*a9d0*/  LDGSTS.E.BYPASS.LTC128B.128 [R18+0x3900], [R10.64], !P4 ;  /* 0x039000000a127fae */ /* 0x000be2000e101d50 */
[--C-:B--2---:R-:W-:Y:S01]  /*a9e0*/  IMAD.X R7, R13, 0x1, R225.reuse, P2 ;  /* 0x000000010d077824 */ /* 0x104fe200010e06e1 */
[-C--:B---3--:R-:W-:Y:S01]  /*a9f0*/  IADD3 R4, P1, R9, R226.reuse, RZ ;  /* 0x000000e209047210 */ /* 0x088fe20007f3e0ff */
[--C-:B------:R-:W-:Y:S01]  /*aa00*/  IMAD.X R9, R14, 0x1, R225.reuse, P5 ;  /* 0x000000010e097824 */ /* 0x100fe200028e06e1 */
[----:B-1----:R-:W-:Y:S03]  /*aa10*/  IADD3 R2, P0, R2, R226, RZ ;  /* 0x000000e202027210 */ /* 0x002fe60007f1e0ff */
[--C-:B----4-:R-:W-:Y:S01]  /*aa20*/  IMAD.X R5, R12, 0x1, R225.reuse, P1 ;  /* 0x000000010c057824 */ /* 0x110fe200008e06e1 */
[----:B------:R1:W-:Y:S01]  /*aa30*/  LDGSTS.E.BYPASS.LTC128B.128 [R18+0x4100], [R8.64], !P4 ;  /* 0x0410000008127fae */ /* 0x0003e2000e101d50 */
[----:B-----5:R-:W-:Y:S03]  /*aa40*/  IMAD.X R3, R0, 0x1, R225, P0 ;  /* 0x0000000100037824 */ /* 0x020fe600000e06e1 */
[----:B------:R1:W-:Y:S04]  /*aa50*/  LDGSTS.E.BYPASS.LTC128B.128 [R18+0x4900], [R6.64], !P4 ;  /* 0x0490000006127fae */ /* 0x0003e8000e101d50 */
[----:B------:R1:W-:Y:S04]  /*aa60*/  LDGSTS.E.BYPASS.LTC128B.128 [R18+0x5100], [R4.64], !P4 ;  /* 0x0510000004127fae */ /* 0x0003e8000e101d50 */
[----:B------:R1:W-:Y:S02]  /*aa70*/  LDGSTS.E.BYPASS.LTC128B.128 [R18+0x5900], [R2.64], !P4 ;  /* 0x0590000002127fae */ /* 0x0003e4000e101d50 */
.L_x_521:
[----:B-1234-:R-:W2:Y:S01]  /*aa80*/  LDL R2, [R1+0x2c] ;  /* 0x00002c0001027983 */ /* 0x01eea20000100800 */
[----:B------:R-:W-:Y:S02]  /*aa90*/  PLOP3.LUT P1, PT, PT, PT, UP2, 0x80, 0x0 ;  /* 0x000000000000781c */ /* 0x000fe40003f2f028 */
[----:B------:R-:W-:Y:S01]  /*aaa0*/  PLOP3.LUT P0, PT, PT, PT, UP2, 0x80, 0x0 ;  /* 0x000000000000781c */ /* 0x000fe20003f0f028 */
[----:B------:R-:W3:Y:S04]  /*aab0*/  LDL R58, [R1+0x24] ;  /* 0x00002400013a7983 */ /* 0x000ee80000100800 */
[----:B------:R-:W0:Y:S06]  /*aac0*/  LDGDEPBAR ;  /* 0x00000000000079af */ /* 0x000e2c0000000000 */
[----:B--2---:R-:W-:Y:S04]  /*aad0*/  @P1 IMAD.HI.U32 R0, R2, c[0x0][0x2c8], RZ ;  /* 0x0000b20002001a27 */ /* 0x004fe800078e00ff */
[----:B------:R-:W-:Y:S01]  /*aae0*/  IMAD.MOV.U32 R5, RZ, RZ, R2 ;  /* 0x000000ffff057224 */ /* 0x000fe200078e0002 */
[----:B------:R-:W-:Y:S01]  /*aaf0*/  @P0 SHF.R.U32.HI R5, RZ, c[0x0][0x2cc], R0 ;  /* 0x0000b300ff050a19 */ /* 0x000fe20000011600 */
[----:B------:R-:W-:Y:S01]  /*ab00*/  IMAD R0, R227, -0x60, RZ ;  /* 0xffffffa0e3007824 */ /* 0x000fe200078e02ff */
[----:B------:R-:W-:Y:S01]  /*ab10*/  PLOP3.LUT P0, PT, PT, PT, UP1, 0x40, 0x0 ;  /* 0x000000000000781c */ /* 0x000fe20003f0e818 */
[----:B------:R-:W-:Y:S02]  /*ab20*/  IMAD.MOV.U32 R2, RZ, RZ, c[0x0][0x2ac] ;  /* 0x0000ab00ff027624 */ /* 0x000fe400078e00ff */
[----:B------:R-:W1:Y:S01]  /*ab30*/  SHFL.IDX PT, R4, R5, RZ, 0x1c1f ;  /* 0x001c1fff05047589 */ /* 0x000e6200000e0000 */
[----:B---3--:R-:W-:Y:S05]  /*ab40*/  IADD3 R7, -R58, 0x1, R0 ;  /* 0x000000013a077810 */ /* 0x008fea0007ffe100 */
[----:B------:R-:W-:Y:S05]  /*ab50*/  IMAD R7, R2, c[0x0][0x1d0], R7 ;  /* 0x0000740002077a24 */ /* 0x000fea00078e0207 */
[----:B------:R-:W-:Y:S04]  /*ab60*/  IADD3 R7, R7, -c[0x0][0x168], RZ ;  /* 0x80005a0007077a10 */ /* 0x000fe80007ffe0ff */
[C---:B------:R-:W-:Y:S02]  /*ab70*/  IADD3 R6, R7.reuse, c[0x0][0x328], RZ ;  /* 0x0000ca0007067a10 */ /* 0x040fe40007ffe0ff */
[----:B------:R-:W-:Y:S03]  /*ab80*/  IADD3 R7, R7, UR13, RZ ;  /* 0x0000000d07077c10 */ /* 0x000fe6000fffe0ff */
[--C-:B-1----:R-:W-:Y:S02]  /*ab90*/  IMAD.IADD R3, R6, 0x1, R4.reuse ;  /* 0x0000000106037824 */ /* 0x102fe400078e0204 */
[----:B------:R-:W-:Y:S01]  /*aba0*/  IMAD.IADD R2, R7, 0x1, R4 ;  /* 0x0000000107027824 */ /* 0x000fe200078e0204 */
[----:B------:R-:W-:-:S05]  /*abb0*/  @P0 BRA `(.L_x_522) ;  /* 0x000001a000000947 */ /* 0x000fca0003800000 */
[----:B------:R-:W-:Y:S01]  /*abc0*/  MOV R8, c[0x0][0x2ac] ;  /* 0x0000ab0000087a02 */ /* 0x000fe20000000f00 */
[----:B------:R-:W-:Y:S04]  /*abd0*/  BSSY B0, `(.L_x_523) ;  /* 0x0000013000007945 */ /* 0x000fe80003800000 */
[----:B------:R-:W-:Y:S05]  /*abe0*/  IMAD R4, R8, c[0x0][0x1d0], R4 ;  /* 0x0000740008047a24 */ /* 0x000fea00078e0204 */
[----:B------:R-:W-:Y:S04]  /*abf0*/  IADD3 R4, R4, -c[0x0][0x168], RZ ;  /* 0x80005a0004047a10 */ /* 0x000fe80007ffe0ff */
[----:B------:R-:W-:Y:S11]  /*ac00*/  ISETP.GT.AND P0, PT, R4, -0x1, PT ;  /* 0xffffffff0400780c */ /* 0x000ff60003f04270 */
[----:B------:R-:W-:Y:S02]  /*ac10*/  @!UPT UIADD3 URZ, URZ, URZ, URZ ;  /* 0x0000003f3f3ff290 */ /* 0x000fe4000fffe03f */
[----:B------:R-:W-:-:S05]  /*ac20*/  @P0 BRA `(.L_x_524) ;  /* 0x0000008000000947 */ /* 0x000fca0003800000 */
[----:B------:R-:W-:Y:S01]  /*ac30*/  LOP3.LUT R4, RZ, R4, RZ, 0x33, !PT ;  /* 0x00000004ff047212 */ /* 0x000fe200078e33ff */
[----:B------:R-:W-:Y:S05]  /*ac40*/  IMAD.MOV.U32 R8, RZ, RZ, c[0x0][0x32c] ;  /* 0x0000cb00ff087624 */ /* 0x000fea00078e00ff */
[----:B------:R-:W-:Y:S11]  /*ac50*/  ISETP.NE.AND P0, PT, R8, 0x1, PT ;  /* 0x000000010800780c */ /* 0x000ff60003f05270 */
[----:B------:R-:W-:Y:S02]  /*ac60*/  @!UPT UIADD3 URZ, URZ, URZ, URZ ;  /* 0x0000003f3f3ff290 */ /* 0x000fe4000fffe03f */
[----:B------:R-:W-:Y:S05]  /*ac70*/  @P0 IMAD.HI.U32 R8, R4, c[0x0][0x330], RZ ;  /* 0x0000cc0004080a27 */ /* 0x000fea00078e00ff */
[----:B------:R-:W-:Y:S04]  /*ac80*/  @P0 SHF.R.U32.HI R4, RZ, c[0x0][0x334], R8 ;  /* 0x0000cd00ff040a19 */ /* 0x000fe80000011608 */
[----:B------:R-:W-:Y:S01]  /*ac90*/  LOP3.LUT R4, RZ, R4, RZ, 0x33, !PT ;  /* 0x00000004ff047212 */ /* 0x000fe200078e33ff */
[----:B------:R-:W-:-:S05]  /*aca0*/  BRA `(.L_x_525) ;  /* 0x0000005000007947 */ /* 0x000fca0003800000 */
.L_x_524:
[----:B------:R-:W-:Y:S04]  /*acb0*/  MOV R8, c[0x0][0x32c] ;  /* 0x0000cb0000087a02 */ /* 0x000fe80000000f00 */
[----:B------:R-:W-:Y:S11]  /*acc0*/  ISETP.NE.AND P0, PT, R8, 0x1, PT ;  /* 0x000000010800780c */ /* 0x000ff60003f05270 */
[----:B------:R-:W-:Y:S02]  /*acd0*/  @!UPT UIADD3 URZ, URZ, URZ, URZ ;  /* 0x0000003f3f3ff290 */ /* 0x000fe4000fffe03f */
[----:B------:R-:W-:Y:S05]  /*ace0*/  @P0 IMAD.HI.U32 R8, R4, c[0x0][0x330], RZ ;  /* 0x0000cc0004080a27 */ /* 0x000fea00078e00ff */
[----:B------:R-:W-:Y:S02]  /*acf0*/  @P0 SHF.R.U32.HI R4, RZ, c[0x0][0x334], R8 ;  /* 0x0000cd00ff040a19 */ /* 0x000fe40000011608 */
.L_x_525:
[----:B------:R-:W-:Y:S05]  /*ad00*/  BSYNC B0 ;  /* 0x0000000000007941 */ /* 0x000fea0003800000 */
.L_x_523:
[----:B------:R-:W-:Y:S04]  /*ad10*/  IMAD.IADD R8, R0, 0x1, -R58 ;  /* 0x0000000100087824 */ /* 0x000fe800078e0a3a */
[----:B------:R-:W-:Y:S05]  /*ad20*/  IMAD R4, R4, c[0x0][0x32c], R8 ;  /* 0x0000cb0004047a24 */ /* 0x000fea00078e0208 */
[----:B------:R-:W-:Y:S02]  /*ad30*/  IADD3 R8, R4, c[0x0][0x32c], RZ ;  /* 0x0000cb0004087a10 */ /* 0x000fe40007ffe0ff */
[----:B------:R-:W-:Y:S02]  /*ad40*/  IMNMX R2, R2, R4, !PT ;  /* 0x0000000402027217 */ /* 0x000fe40007800200 */
[----:B------:R-:W-:Y:S02]  /*ad50*/  IMNMX R3, R3, R8, PT ;  /* 0x0000000803037217 */ /* 0x000fe40003800200 */
.L_x_522:
[C---:B------:R-:W-:Y:S01]  /*ad60*/  ISETP.GE.AND P0, PT, R0.reuse, 0x1, PT ;  /* 0x000000010000780c */ /* 0x040fe20003f06270 */
[----:B------:R-:W1:Y:S01]  /*ad70*/  SHFL.IDX PT, R4, R5, 0x1, 0x1c1f ;  /* 0x003c1f0005047f89 */ /* 0x000e6200000e0000 */
[----:B------:R-:W-:Y:S02]  /*ad80*/  ISETP.GE.AND P2, PT, R0, 0x9, PT ;  /* 0x000000090000780c */ /* 0x000fe40003f46270 */
[----:B------:R-:W-:Y:S02]  /*ad90*/  P2R R27, PR, RZ, 0x1 ;  /* 0x00000001ff1b7803 */ /* 0x000fe40000000000 */
[----:B------:R-:W-:Y:S02]  /*ada0*/  ISETP.GT.AND P0, PT, R2, RZ, !P0 ;  /* 0x000000ff0200720c */ /* 0x000fe40004704270 */
[----:B------:R-:W-:Y:S02]  /*adb0*/  ISETP.GE.AND P1, PT, R0, 0x2, PT ;  /* 0x000000020000780c */ /* 0x000fe40003f26270 */
[C---:B------:R-:W-:Y:S02]  /*adc0*/  ISETP.LT.OR P0, PT, R3.reuse, 0x1, P0 ;  /* 0x000000010300780c */ /* 0x040fe40000701670 */
[----:B------:R-:W-:Y:S02]  /*add0*/  P2R R26, PR, RZ, 0x2 ;  /* 0x00000002ff1a7803 */ /* 0x000fe40000000000 */
[----:B------:R-:W-:Y:S02]  /*ade0*/  FSEL R29, R188, -INF , !P0 ;  /* 0xff800000bc1d7808 */ /* 0x000fe40004000000 */
[C---:B------:R-:W-:Y:S02]  /*adf0*/  ISETP.GT.AND P0, PT, R2.reuse, 0x8, !P2 ;  /* 0x000000080200780c */ /* 0x040fe40005704270 */
[----:B------:R-:W-:Y:S02]  /*ae00*/  ISETP.GT.AND P1, PT, R2, 0x1, !P1 ;  /* 0x000000010200780c */ /* 0x000fe40004f24270 */
[----:B------:R-:W-:Y:S02]  /*ae10*/  P2R R25, PR, RZ, 0x4 ;  /* 0x00000004ff197803 */ /* 0x000fe40000000000 */
[C---:B------:R-:W-:Y:S02]  /*ae20*/  ISETP.LT.OR P0, PT, R3.reuse, 0x9, P0 ;  /* 0x000000090300780c */ /* 0x040fe40000701670 */
[----:B------:R-:W-:Y:S02]  /*ae30*/  ISETP.GE.AND P2, PT, R0, 0xa, PT ;  /* 0x0000000a0000780c */ /* 0x000fe40003f46270 */
[----:B------:R-:W-:Y:S02]  /*ae40*/  ISETP.LT.OR P1, PT, R3, 0x2, P1 ;  /* 0x000000020300780c */ /* 0x000fe40000f21670 */
[----:B------:R-:W-:Y:S02]  /*ae50*/  FSEL R32, R16, -INF , !P0 ;  /* 0xff80000010207808 */ /* 0x000fe40004000000 */
[----:B------:R-:W-:Y:S02]  /*ae60*/  ISETP.GT.AND P0, PT, R2, 0x9, !P2 ;  /* 0x000000090200780c */ /* 0x000fe40005704270 */
[----:B------:R-:W-:Y:S02]  /*ae70*/  FSEL R31, R183, -INF , !P1 ;  /* 0xff800000b71f7808 */ /* 0x000fe40004800000 */
[----:B------:R-:W-:Y:S02]  /*ae80*/  ISETP.LT.OR P0, PT, R3, 0xa, P0 ;  /* 0x0000000a0300780c */ /* 0x000fe40000701670 */
[----:B------:R-:W-:Y:S02]  /*ae90*/  ISETP.GE.AND P1, PT, R0, 0x11, PT ;  /* 0x000000110000780c */ /* 0x000fe40003f26270 */
[----:B------:R-:W-:Y:S02]  /*aea0*/  FSEL R34, R17, -INF , !P0 ;  /* 0xff80000011227808 */ /* 0x000fe40004000000 */
[----:B------:R-:W-:Y:S02]  /*aeb0*/  ISETP.GT.AND P0, PT, R2, 0x10, !P1 ;  /* 0x000000100200780c */ /* 0x000fe40004f04270 */
[----:B------:R-:W-:Y:S02]  /*aec0*/  P2R R23, PR, RZ, 0x2 ;  /* 0x00000002ff177803 */ /* 0x000fe40000000000 */
[C---:B------:R-:W-:Y:S02]  /*aed0*/  ISETP.LT.OR P0, PT, R3.reuse, 0x11, P0 ;  /* 0x000000110300780c */ /* 0x040fe40000701670 */
[----:B------:R-:W-:Y:S02]  /*aee0*/  ISETP.GE.AND P1, PT, R0, 0x12, PT ;  /* 0x000000120000780c */ /* 0x000fe40003f26270 */
[----:B------:R-:W-:Y:S02]  /*aef0*/  FSEL R40, R20, -INF , !P0 ;  /* 0xff80000014287808 */ /* 0x000fe40004000000 */
[----:B------:R-:W-:Y:S02]  /*af00*/  ISETP.GT.AND P0, PT, R2, 0x11, !P1 ;  /* 0x000000110200780c */ /* 0x000fe40004f04270 */
[----:B------:R-:W-:Y:S02]  /*af10*/  P2R R22, PR, RZ, 0x2 ;  /* 0x00000002ff167803 */ /* 0x000fe40000000000 */
[----:B------:R-:W-:Y:S02]  /*af20*/  ISETP.LT.OR P0, PT, R3, 0x12, P0 ;  /* 0x000000120300780c */ /* 0x000fe40000701670 */
        /* <DEDUP_REMOVED lines=73> */
[C---:B------:R-:W-:Y:S02]  /*b3c0*/  ISETP.GE.AND P6, PT, R0.reuse, 0x52, PT ;  /* 0x000000520000780c */ /* 0x040fe40003fc6270 */
[C---:B------:R-:W-:Y:S02]  /*b3d0*/  ISETP.LT.OR P0, PT, R3.reuse, 0x51, P0 ;  /* 0x000000510300780c */ /* 0x040fe40000701670 */
[----:B------:R-:W-:Y:S02]  /*b3e0*/  ISETP.GE.AND P5, PT, R0, 0x59, PT ;  /* 0x000000590000780c */ /* 0x000fe40003fa6270 */
[----:B------:R-:W-:Y:S02]  /*b3f0*/  FSEL R238, R84, -INF , !P0 ;  /* 0xff80000054ee7808 */ /* 0x000fe40004000000 */
[C---:B------:R-:W-:Y:S02]  /*b400*/  ISETP.GT.AND P0, PT, R2.reuse, 0x51, !P6 ;  /* 0x000000510200780c */ /* 0x040fe40007704270 */
[----:B------:R-:W-:Y:S02]  /*b410*/  P2R R24, PR, RZ, 0x4 ;  /* 0x00000004ff187803 */ /* 0x000fe40000000000 */
[----:B------:R-:W-:Y:S04]  /*b420*/  ISETP.LT.OR P0, PT, R3, 0x52, P0 ;  /* 0x000000520300780c */ /* 0x000fe80000701670 */
[----:B------:R-:W-:Y:S02]  /*b430*/  FSEL R243, R85, -INF , !P0 ;  /* 0xff80000055f37808 */ /* 0x000fe40004000000 */
[----:B------:R-:W-:Y:S04]  /*b440*/  ISETP.GT.AND P0, PT, R2, 0x58, !P5 ;  /* 0x000000580200780c */ /* 0x000fe80006f04270 */
[----:B------:R-:W-:Y:S04]  /*b450*/  ISETP.LT.OR P0, PT, R3, 0x59, P0 ;  /* 0x000000590300780c */ /* 0x000fe80000701670 */
[----:B------:R-:W-:Y:S02]  /*b460*/  FSEL R250, R96, -INF , !P0 ;  /* 0xff80000060fa7808 */ /* 0x000fe40004000000 */
[----:B------:R-:W-:Y:S04]  /*b470*/  ISETP.GE.AND P0, PT, R0, 0x5a, PT ;  /* 0x0000005a0000780c */ /* 0x000fe80003f06270 */
[----:B------:R-:W-:Y:S01]  /*b480*/  ISETP.GT.AND P2, PT, R2, 0x59, !P0 ;  /* 0x000000590200780c */ /* 0x000fe20004744270 */
[--C-:B-1----:R-:W-:Y:S03]  /*b490*/  IMAD.IADD R2, R7, 0x1, R4.reuse ;  /* 0x0000000107027824 */ /* 0x102fe600078e0204 */
[----:B------:R-:W-:Y:S01]  /*b4a0*/  ISETP.LT.OR P2, PT, R3, 0x5a, P2 ;  /* 0x0000005a0300780c */ /* 0x000fe20001741670 */
[----:B------:R-:W-:Y:S03]  /*b4b0*/  IMAD.IADD R3, R6, 0x1, R4 ;  /* 0x0000000106037824 */ /* 0x000fe600078e0204 */
[----:B------:R-:W-:Y:S02]  /*b4c0*/  FSEL R252, R97, -INF , !P2 ;  /* 0xff80000061fc7808 */ /* 0x000fe40005000000 */
[----:B------:R-:W-:Y:S11]  /*b4d0*/  PLOP3.LUT P2, PT, PT, PT, UP1, 0x40, 0x0 ;  /* 0x000000000000781c */ /* 0x000ff60003f4e818 */
[----:B------:R-:W-:Y:S02]  /*b4e0*/  @!UPT UIADD3 URZ, URZ, URZ, URZ ;  /* 0x0000003f3f3ff290 */ /* 0x000fe4000fffe03f */
        /* <DEDUP_REMOVED lines=9> */
[----:B------:R-:W-:Y:S05]  /*b580*/  IMAD.MOV.U32 R28, RZ, RZ, 0x1 ;  /* 0x00000001ff1c7424 */ /* 0x000fea00078e00ff */
[----:B------:R-:W-:Y:S11]  /*b590*/  ISETP.NE.AND P2, PT, R28, c[0x0][0x32c], PT ;  /* 0x0000cb001c007a0c */ /* 0x000ff60003f45270 */
[----:B------:R-:W-:Y:S02]  /*b5a0*/  @!UPT UIADD3 URZ, URZ, URZ, URZ ;  /* 0x0000003f3f3ff290 */ /* 0x000fe4000fffe03f */
[----:B------:R-:W-:Y:S05]  /*b5b0*/  @P2 IMAD.HI.U32 R28, R4, c[0x0][0x330], RZ ;  /* 0x0000cc00041c2a27 */ /* 0x000fea00078e00ff */
[----:B------:R-:W-:Y:S04]  /*b5c0*/  @P2 SHF.R.U32.HI R4, RZ, c[0x0][0x334], R28 ;  /* 0x0000cd00ff042a19 */ /* 0x000fe8000001161c */
[----:B------:R-:W-:Y:S01]  /*b5d0*/  LOP3.LUT R4, RZ, R4, RZ, 0x33, !PT ;  /* 0x00000004ff047212 */ /* 0x000fe200078e33ff */
[----:B------:R-:W-:-:S05]  /*b5e0*/  BRA `(.L_x_529) ;  /* 0x0000005000007947 */ /* 0x000fca0003800000 */
.L_x_528:
[----:B------:R-:W-:Y:S04]  /*b5f0*/  MOV R28, 0x1 ;  /* 0x00000001001c7802 */ /* 0x000fe80000000f00 */
[----:B------:R-:W-:Y:S11]  /*b600*/  ISETP.NE.AND P2, PT, R28, c[0x0][0x32c], PT ;  /* 0x0000cb001c007a0c */ /* 0x000ff60003f45270 */
[----:B------:R-:W-:Y:S02]  /*b610*/  @!UPT UIADD3 URZ, URZ, URZ, URZ ;  /* 0x0000003f3f3ff290 */ /* 0x000fe4000fffe03f */
[----:B------:R-:W-:Y:S05]  /*b620*/  @P2 IMAD.HI.U32 R28, R4, c[0x0][0x330], RZ ;  /* 0x0000cc00041c2a27 */ /* 0x000fea00078e00ff */
[----:B------:R-:W-:Y:S02]  /*b630*/  @P2 SHF.R.U32.HI R4, RZ, c[0x0][0x334], R28 ;  /* 0x0000cd00ff042a19 */ /* 0x000fe4000001161c */
.L_x_529:
[----:B------:R-:W-:Y:S05]  /*b640*/  BSYNC B0 ;  /* 0x0000000000007941 */ /* 0x000fea0003800000 */
.L_x_527:
[----:B------:R-:W-:Y:S04]  /*b650*/  IMAD.IADD R28, R0, 0x1, -R58 ;  /* 0x00000001001c7824 */ /* 0x000fe800078e0a3a */
[----:B------:R-:W-:Y:S05]  /*b660*/  IMAD R4, R4, c[0x0][0x32c], R28 ;  /* 0x0000cb0004047a24 */ /* 0x000fea00078e021c */
[----:B------:R-:W-:Y:S02]  /*b670*/  IADD3 R28, R4, c[0x0][0x32c], RZ ;  /* 0x0000cb00041c7a10 */ /* 0x000fe40007ffe0ff */
[----:B------:R-:W-:Y:S02]  /*b680*/  IMNMX R2, R2, R4, !PT ;  /* 0x0000000402027217 */ /* 0x000fe40007800200 */
[----:B------:R-:W-:Y:S02]  /*b690*/  IMNMX R3, R3, R28, PT ;  /* 0x0000001c03037217 */ /* 0x000fe40003800200 */
.L_x_526:
[----:B------:R-:W-:Y:S01]  /*b6a0*/  ISETP.NE.AND P2, PT, R26, RZ, PT ;  /* 0x000000ff1a00720c */ /* 0x000fe20003f45270 */
[----:B------:R-:W1:Y:S03]  /*b6b0*/  SHFL.IDX PT, R4, R5, 0x2, 0x1c1f ;  /* 0x005c1f0005047f89 */ /* 0x000e6600000e0000 */
[----:B------:R-:W-:Y:S04]  /*b6c0*/  ISETP.GT.AND P2, PT, R2, 0x1, !P2 ;  /* 0x000000010200780c */ /* 0x000fe80005744270 */
[----:B------:R-:W-:Y:S04]  /*b6d0*/  ISETP.LT.OR P2, PT, R3, 0x2, P2 ;  /* 0x000000020300780c */ /* 0x000fe80001741670 */
[----:B------:R-:W-:Y:S02]  /*b6e0*/  FSEL R33, R200, -INF , !P2 ;  /* 0xff800000c8217808 */ /* 0x000fe40005000000 */
[----:B------:R-:W-:Y:S04]  /*b6f0*/  ISETP.NE.AND P2, PT, R25, RZ, PT ;  /* 0x000000ff1900720c */ /* 0x000fe80003f45270 */
[----:B------:R-:W-:Y:S04]  /*b700*/  ISETP.GT.AND P2, PT, R2, 0x8, !P2 ;  /* 0x000000080200780c */ /* 0x000fe80005744270 */
[C---:B------:R-:W-:Y:S04]  /*b710*/  ISETP.LT.OR P2, PT, R3.reuse, 0x9, P2 ;  /* 0x000000090300780c */ /* 0x040fe80001741670 */
[----:B------:R-:W-:Y:S02]  /*b720*/  FSEL R37, R192, -INF , !P2 ;  /* 0xff800000c0257808 */ /* 0x000fe40005000000 */
[----:B------:R-:W-:Y:S04]  /*b730*/  ISETP.NE.AND P2, PT, R24, RZ, PT ;  /* 0x000000ff1800720c */ /* 0x000fe80003f45270 */
[C---:B------:R-:W-:Y:S04]  /*b740*/  ISETP.GT.AND P2, PT, R2.reuse, 0x9, !P2 ;  /* 0x000000090200780c */ /* 0x040fe80005744270 */
        /* <DEDUP_REMOVED lines=66> */
[----:B------:R-:W-:Y:S04]  /*bb70*/  ISETP.GT.AND P2, PT, R2, 0x50, !P1 ;  /* 0x000000500200780c */ /* 0x000fe80004f44270 */
[C---:B------:R-:W-:Y:S04]  /*bb80*/  ISETP.LT.OR P2, PT, R3.reuse, 0x51, P2 ;  /* 0x000000510300780c */ /* 0x040fe80001741670 */
[----:B------:R-:W-:Y:S02]  /*bb90*/  FSEL R240, R86, -INF , !P2 ;  /* 0xff80000056f07808 */ /* 0x000fe40005000000 */
[C---:B------:R-:W-:Y:S04]  /*bba0*/  ISETP.GT.AND P2, PT, R2.reuse, 0x51, !P6 ;  /* 0x000000510200780c */ /* 0x040fe80007744270 */
[----:B------:R-:W-:Y:S04]  /*bbb0*/  ISETP.LT.OR P2, PT, R3, 0x52, P2 ;  /* 0x000000520300780c */ /* 0x000fe80001741670 */
[----:B------:R-:W-:Y:S02]  /*bbc0*/  FSEL R241, R87, -INF , !P2 ;  /* 0xff80000057f17808 */ /* 0x000fe40005000000 */
[----:B------:R-:W-:Y:S04]  /*bbd0*/  ISETP.GT.AND P2, PT, R2, 0x58, !P5 ;  /* 0x000000580200780c */ /* 0x000fe80006f44270 */
[----:B------:R-:W-:Y:S04]  /*bbe0*/  ISETP.LT.OR P2, PT, R3, 0x59, P2 ;  /* 0x000000590300780c */ /* 0x000fe80001741670 */
[----:B------:R-:W-:Y:S02]  /*bbf0*/  FSEL R247, R98, -INF , !P2 ;  /* 0xff80000062f77808 */ /* 0x000fe40005000000 */
[----:B------:R-:W-:Y:S04]  /*bc00*/  ISETP.NE.AND P2, PT, R27, RZ, PT ;  /* 0x000000ff1b00720c */ /* 0x000fe80003f45270 */
[----:B------:R-:W-:Y:S04]  /*bc10*/  ISETP.GT.AND P2, PT, R2, RZ, !P2 ;  /* 0x000000ff0200720c */ /* 0x000fe80005744270 */
[----:B------:R-:W-:Y:S04]  /*bc20*/  ISETP.LT.OR P2, PT, R3, 0x1, P2 ;  /* 0x000000010300780c */ /* 0x000fe80001741670 */
[----:B------:R-:W-:Y:S02]  /*bc30*/  FSEL R30, R242, -INF , !P2 ;  /* 0xff800000f21e7808 */ /* 0x000fe40005000000 */
        /* <DEDUP_REMOVED lines=23> */
.L_x_532:
[----:B------:R-:W-:Y:S04]  /*bdb0*/  MOV R28, c[0x0][0x32c] ;  /* 0x0000cb00001c7a02 */ /* 0x000fe80000000f00 */
[----:B------:R-:W-:Y:S11]  /*bdc0*/  ISETP.NE.AND P2, PT, R28, 0x1, PT ;  /* 0x000000011c00780c */ /* 0x000ff60003f45270 */
[----:B------:R-:W-:Y:S02]  /*bdd0*/  @!UPT UIADD3 URZ, URZ, URZ, URZ ;  /* 0x0000003f3f3ff290 */ /* 0x000fe4000fffe03f */
[----:B------:R-:W-:Y:S05]  /*bde0*/  @P2 IMAD.HI.U32 R28, R4, c[0x0][0x330], RZ ;  /* 0x0000cc00041c2a27 */ /* 0x000fea00078e00ff */
[----:B------:R-:W-:Y:S02]  /*bdf0*/  @P2 SHF.R.U32.HI R4, RZ, c[0x0][0x334], R28 ;  /* 0x0000cd00ff042a19 */ /* 0x000fe4000001161c */
.L_x_533:
[----:B------:R-:W-:Y:S05]  /*be00*/  BSYNC B0 ;  /* 0x0000000000007941 */ /* 0x000fea0003800000 */
.L_x_531:
[----:B------:R-:W-:Y:S04]  /*be10*/  IMAD.IADD R28, R0, 0x1, -R58 ;  /* 0x00000001001c7824 */ /* 0x000fe800078e0a3a */
[----:B------:R-:W-:Y:S05]  /*be20*/  IMAD R4, R4, c[0x0][0x32c], R28 ;  /* 0x0000cb0004047a24 */ /* 0x000fea00078e021c */
[----:B------:R-:W-:Y:S02]  /*be30*/  IADD3 R28, R4, c[0x0][0x32c], RZ ;  /* 0x0000cb00041c7a10 */ /* 0x000fe40007ffe0ff */
[----:B------:R-:W-:Y:S02]  /*be40*/  IMNMX R2, R2, R4, !PT ;  /* 0x0000000402027217 */ /* 0x000fe40007800200 */
[----:B------:R-:W-:Y:S02]  /*be50*/  IMNMX R3, R3, R28, PT ;  /* 0x0000001c03037217 */ /* 0x000fe40003800200 */
.L_x_530:
[----:B------:R-:W-:Y:S01]  /*be60*/  ISETP.NE.AND P2, PT, R26, RZ, PT ;  /* 0x000000ff1a00720c */ /* 0x000fe20003f45270 */
[----:B------:R-:W1:Y:S03]  /*be70*/  SHFL.IDX PT, R4, R5, 0x3, 0x1c1f ;  /* 0x007c1f0005047f89 */ /* 0x000e6600000e0000 */
[----:B------:R-:W-:Y:S04]  /*be80*/  ISETP.GT.AND P2, PT, R2, 0x1, !P2 ;  /* 0x000000010200780c */ /* 0x000fe80005744270 */
[----:B------:R-:W-:Y:S04]  /*be90*/  ISETP.LT.OR P2, PT, R3, 0x2, P2 ;  /* 0x000000020300780c */ /* 0x000fe80001741670 */
[----:B------:R-:W-:Y:S02]  /*bea0*/  FSEL R35, R244, -INF , !P2 ;  /* 0xff800000f4237808 */ /* 0x000fe40005000000 */
[----:B------:R-:W-:Y:S04]  /*beb0*/  ISETP.NE.AND P2, PT, R25, RZ, PT ;  /* 0x000000ff1900720c */ /* 0x000fe80003f45270 */
[----:B------:R-:W-:Y:S04]  /*bec0*/  ISETP.GT.AND P2, PT, R2, 0x8, !P2 ;  /* 0x000000080200780c */ /* 0x000fe80005744270 */
[----:B------:R-:W-:Y:S04]  /*bed0*/  ISETP.LT.OR P2, PT, R3, 0x9, P2 ;  /* 0x000000090300780c */ /* 0x000fe80001741670 */
        /* <DEDUP_REMOVED lines=105> */
.L_x_536:
[----:B------:R-:W-:Y:S04]  /*c570*/  MOV R5, c[0x0][0x32c] ;  /* 0x0000cb0000057a02 */ /* 0x000fe80000000f00 */
[----:B------:R-:W-:Y:S11]  /*c580*/  ISETP.NE.AND P2, PT, R5, 0x1, PT ;  /* 0x000000010500780c */ /* 0x000ff60003f45270 */
[----:B------:R-:W-:Y:S02]  /*c590*/  @!UPT UIADD3 URZ, URZ, URZ, URZ ;  /* 0x0000003f3f3ff290 */ /* 0x000fe4000fffe03f */
[----:B------:R-:W-:Y:S05]  /*c5a0*/  @P2 IMAD.HI.U32 R5, R4, c[0x0][0x330], RZ ;  /* 0x0000cc0004052a27 */ /* 0x000fea00078e00ff */
[----:B------:R-:W-:Y:S02]  /*c5b0*/  @P2 SHF.R.U32.HI R4, RZ, c[0x0][0x334], R5 ;  /* 0x0000cd00ff042a19 */ /* 0x000fe40000011605 */
.L_x_537:
[----:B------:R-:W-:Y:S05]  /*c5c0*/  BSYNC B0 ;  /* 0x0000000000007941 */ /* 0x000fea0003800000 */
.L_x_535:
[----:B------:R-:W-:Y:S04]  /*c5d0*/  IMAD.IADD R0, R0, 0x1, -R58 ;  /* 0x0000000100007824 */ /* 0x000fe800078e0a3a */
[----:B------:R-:W-:Y:S05]  /*c5e0*/  IMAD R4, R4, c[0x0][0x32c], R0 ;  /* 0x0000cb0004047a24 */ /* 0x000fea00078e0200 */
[----:B------:R-:W-:Y:S02]  /*c5f0*/  IADD3 R0, R4, c[0x0][0x32c], RZ ;  /* 0x0000cb0004007a10 */ /* 0x000fe40007ffe0ff */
[----:B------:R-:W-:Y:S02]  /*c600*/  IMNMX R2, R2, R4, !PT ;  /* 0x0000000402027217 */ /* 0x000fe40007800200 */
[----:B------:R-:W-:Y:S02]  /*c610*/  IMNMX R3, R3, R0, PT ;  /* 0x0000000003037217 */ /* 0x000fe40003800200 */
.L_x_534:
[----:B------:R-:W2:Y:S01]  /*c620*/  LDL.LU R4, [R1+0x4] ;  /* 0x0000040001047983 */ /* 0x000ea20000300800 */
[----:B------:R-:W-:Y:S02]  /*c630*/  ISETP.NE.AND P2, PT, R27, RZ, PT ;  /* 0x000000ff1b00720c */ /* 0x000fe40003f45270 */
[----:B------:R-:W-:Y:S01]  /*c640*/  FMNMX.FTZ R72, R29, R100, !PT ;  /* 0x000000641d487209 */ /* 0x000fe20007810000 */
[----:B------:R-:W3:Y:S01]  /*c650*/  LDL.LU R0, [R1] ;  /* 0x0000000001007983 */ /* 0x000ee20000300800 */
[----:B------:R-:W-:Y:S02]  /*c660*/  ISETP.GT.AND P2, PT, R2, RZ, !P2 ;  /* 0x000000ff0200720c */ /* 0x000fe40005744270 */
[----:B------:R-:W-:Y:S02]  /*c670*/  FMNMX.FTZ R72, R31, R72, !PT ;  /* 0x000000481f487209 */ /* 0x000fe40007810000 */
[C---:B------:R-:W-:Y:S02]  /*c680*/  ISETP.LT.OR P2, PT, R3.reuse, 0x1, P2 ;  /* 0x000000010300780c */ /* 0x040fe40001741670 */
[----:B------:R-:W-:Y:S02]  /*c690*/  FMNMX.FTZ R72, R32, R72, !PT ;  /* 0x0000004820487209 */ /* 0x000fe40007810000 */
[----:B------:R-:W-:Y:S02]  /*c6a0*/  ISETP.GT.AND P1, PT, R2, 0x50, !P1 ;  /* 0x000000500200780c */ /* 0x000fe40004f24270 */
[----:B------:R-:W-:Y:S02]  /*c6b0*/  FMNMX.FTZ R72, R34, R72, !PT ;  /* 0x0000004822487209 */ /* 0x000fe40007810000 */
[----:B------:R-:W-:Y:S02]  /*c6c0*/  ISETP.LT.OR P1, PT, R3, 0x51, P1 ;  /* 0x000000510300780c */ /* 0x000fe40000f21670 */
[----:B------:R-:W-:Y:S02]  /*c6d0*/  FMNMX.FTZ R72, R40, R72, !PT ;  /* 0x0000004828487209 */ /* 0x000fe40007810000 */
[----:B------:R-:W-:Y:S02]  /*c6e0*/  ISETP.GT.AND P6, PT, R2, 0x51, !P6 ;  /* 0x000000510200780c */ /* 0x000fe400077c4270 */
[----:B------:R-:W-:Y:S02]  /*c6f0*/  FMNMX.FTZ R72, R42, R72, !PT ;  /* 0x000000482a487209 */ /* 0x000fe40007810000 */
[----:B------:R-:W-:Y:S02]  /*c700*/  ISETP.GT.AND P5, PT, R2, 0x58, !P5 ;  /* 0x000000580200780c */ /* 0x000fe40006fa4270 */
[----:B------:R-:W-:Y:S02]  /*c710*/  FMNMX.FTZ R72, R44, R72, !PT ;  /* 0x000000482c487209 */ /* 0x000fe40007810000 */
[----:B------:R-:W-:Y:S02]  /*c720*/  ISETP.GT.AND P0, PT, R2, 0x59, !P0 ;  /* 0x000000590200780c */ /* 0x000fe40004704270 */
[----:B------:R-:W-:Y:S02]  /*c730*/  FMNMX.FTZ R72, R47, R72, !PT ;  /* 0x000000482f487209 */ /* 0x000fe40007810000 */
[----:B------:R-:W-:Y:S02]  /*c740*/  ISETP.LT.OR P6, PT, R3, 0x52, P6 ;  /* 0x000000520300780c */ /* 0x000fe400037c1670 */
[----:B------:R-:W-:Y:S02]  /*c750*/  FMNMX.FTZ R72, R57, R72, !PT ;  /* 0x0000004839487209 */ /* 0x000fe40007810000 */
[C---:B------:R-:W-:Y:S02]  /*c760*/  ISETP.LT.OR P5, PT, R3.reuse, 0x59, P5 ;  /* 0x000000590300780c */ /* 0x040fe40002fa1670 */
[----:B------:R-:W-:Y:S02]  /*c770*/  FMNMX.FTZ R72, R90, R72, !PT ;  /* 0x000000485a487209 */ /* 0x000fe40007810000 */
[----:B------:R-:W-:Y:S02]  /*c780*/  ISETP.LT.OR P0, PT, R3, 0x5a, P0 ;  /* 0x0000005a0300780c */ /* 0x000fe40000701670 */
[----:B------:R-:W-:Y:S02]  /*c790*/  FMNMX.FTZ R72, R176, R72, !PT ;  /* 0x00000048b0487209 */ /* 0x000fe40007810000 */
[----:B------:R-:W-:Y:S02]  /*c7a0*/  FSEL R73, R79, -INF , !P0 ;  /* 0xff8000004f497808 */ /* 0x000fe40004000000 */
[----:B------:R-:W-:Y:S02]  /*c7b0*/  FMNMX.FTZ R72, R177, R72, !PT ;  /* 0x00000048b1487209 */ /* 0x000fe40007810000 */
[----:B------:R-:W-:Y:S02]  /*c7c0*/  FSEL R191, R191, -INF , !P6 ;  /* 0xff800000bfbf7808 */ /* 0x000fe40007000000 */
[----:B------:R-:W-:Y:S04]  /*c7d0*/  FMNMX.FTZ R72, R178, R72, !PT ;  /* 0x00000048b2487209 */ /* 0x000fe80007810000 */
        /* <DEDUP_REMOVED lines=10> */
[----:B------:R-:W-:Y:S05]  /*c880*/  FMNMX.FTZ R72, R252, R72, !PT ;  /* 0x00000048fc487209 */ /* 0x000fea0007810000 */
[----:B------:R-:W1:Y:S02]  /*c890*/  SHFL.BFLY PT, R5, R72, 0x2, 0x1f ;  /* 0x0c401f0048057f89 */ /* 0x000e6400000e0000 */
[----:B-1----:R-:W-:Y:S06]  /*c8a0*/  FMNMX.FTZ R72, R72, R5, !PT ;  /* 0x0000000548487209 */ /* 0x002fec0007810000 */
[----:B------:R-:W1:Y:S02]  /*c8b0*/  SHFL.BFLY PT, R6, R72, 0x1, 0x1f ;  /* 0x0c201f0048067f89 */ /* 0x000e6400000e0000 */
[----:B-1----:R-:W-:Y:S02]  /*c8c0*/  FMNMX.FTZ R72, R72, R6, !PT ;  /* 0x0000000648487209 */ /* 0x002fe40007810000 */
[----:B--2---:R-:W-:Y:S02]  /*c8d0*/  FSEL R7, R4, -INF , !P2 ;  /* 0xff80000004077808 */ /* 0x004fe40005000000 */
[----:B------:R-:W-:Y:S02]  /*c8e0*/  ISETP.NE.AND P2, PT, R26, RZ, PT ;  /* 0x000000ff1a00720c */ /* 0x000fe40003f45270 */
[----:B------:R-:W-:Y:S02]  /*c8f0*/  FMNMX.FTZ R4, R28, R102, !PT ;  /* 0x000000661c047209 */ /* 0x000fe40007810000 */
[----:B------:R-:W-:Y:S02]  /*c900*/  ISETP.GT.AND P2, PT, R2, 0x1, !P2 ;  /* 0x000000010200780c */ /* 0x000fe40005744270 */
[----:B------:R-:W-:Y:S02]  /*c910*/  FMNMX.FTZ R4, R35, R4, !PT ;  /* 0x0000000423047209 */ /* 0x000fe40007810000 */
[----:B------:R-:W-:Y:S02]  /*c920*/  ISETP.LT.OR P2, PT, R3, 0x2, P2 ;  /* 0x000000020300780c */ /* 0x000fe40001741670 */
[----:B------:R-:W-:Y:S02]  /*c930*/  FMNMX.FTZ R4, R36, R4, !PT ;  /* 0x0000000424047209 */ /* 0x000fe40007810000 */
[----:B---3--:R-:W-:Y:S02]  /*c940*/  FSEL R26, R0, -INF , !P2 ;  /* 0xff800000001a7808 */ /* 0x008fe40005000000 */
[----:B------:R-:W-:Y:S02]  /*c950*/  ISETP.NE.AND P2, PT, R25, RZ, PT ;  /* 0x000000ff1900720c */ /* 0x000fe40003f45270 */
[----:B------:R-:W-:Y:S02]  /*c960*/  FMNMX.FTZ R0, R30, R101, !PT ;  /* 0x000000651e007209 */ /* 0x000fe40007810000 */
[----:B------:R-:W-:Y:S02]  /*c970*/  ISETP.GT.AND P2, PT, R2, 0x8, !P2 ;  /* 0x000000080200780c */ /* 0x000fe40005744270 */
[----:B------:R-:W-:Y:S02]  /*c980*/  FMNMX.FTZ R0, R33, R0, !PT ;  /* 0x0000000021007209 */ /* 0x000fe40007810000 */
[----:B------:R-:W-:Y:S02]  /*c990*/  ISETP.LT.OR P2, PT, R3, 0x9, P2 ;  /* 0x000000090300780c */ /* 0x000fe40001741670 */
[----:B------:R-:W-:Y:S02]  /*c9a0*/  FMNMX.FTZ R0, R37, R0, !PT ;  /* 0x0000000025007209 */ /* 0x000fe40007810000 */
[----:B------:R-:W-:Y:S02]  /*c9b0*/  FSEL R25, R251, -INF , !P2 ;  /* 0xff800000fb197808 */ /* 0x000fe40005000000 */
[----:B------:R-:W-:Y:S02]  /*c9c0*/  ISETP.NE.AND P2, PT, R24, RZ, PT ;  /* 0x000000ff1800720c */ /* 0x000fe40003f45270 */
[----:B------:R-:W-:Y:S02]  /*c9d0*/  FMNMX.FTZ R0, R39, R0, !PT ;  /* 0x0000000027007209 */ /* 0x000fe40007810000 */
[C---:B------:R-:W-:Y:S02]  /*c9e0*/  ISETP.GT.AND P2, PT, R2.reuse, 0x9, !P2 ;  /* 0x000000090200780c */ /* 0x040fe40005744270 */
[----:B------:R-:W-:Y:S02]  /*c9f0*/  FMNMX.FTZ R0, R41, R0, !PT ;  /* 0x0000000029007209 */ /* 0x000fe40007810000 */
[----:B------:R-:W-:Y:S02]  /*ca00*/  ISETP.LT.OR P2, PT, R3, 0xa, P2 ;  /* 0x0000000a0300780c */ /* 0x000fe40001741670 */
[----:B------:R-:W-:Y:S02]  /*ca10*/  FMNMX.FTZ R0, R43, R0, !PT ;  /* 0x000000002b007209 */ /* 0x000fe40007810000 */
[----:B------:R-:W-:Y:S02]  /*ca20*/  FSEL R24, R249, -INF , !P2 ;  /* 0xff800000f9187808 */ /* 0x000fe40005000000 */
        /* <DEDUP_REMOVED lines=22> */
[----:B------:R-:W-:Y:S01]  /*cb90*/  FMNMX.FTZ R0, R189, R0, !PT ;  /* 0x00000000bd007209 */ /* 0x000fe20007810000 */
[----:B------:R-:W-:Y:S01]  /*cba0*/  LDSM.16.MT88.4 R20, [R209+0x100] ;  /* 0x00010000d114783b */ /* 0x000fe20000004200 */
        /* <DEDUP_REMOVED lines=43> */
[----:B------:R-:W-:Y:S01]  /*ce60*/  FMNMX.FTZ R4, R188, R4, !PT ;  /* 0x00000004bc047209 */ /* 0x000fe20007810000 */
[----:B------:R-:W1:Y:S01]  /*ce70*/  SHFL.BFLY PT, R71, R0, 0x2, 0x1f ;  /* 0x0c401f0000477f89 */ /* 0x000e6200000e0000 */
        /* <DEDUP_REMOVED lines=21> */
[C---:B------:R-:W-:Y:S02]  /*cfd0*/  ISETP.LT.OR P2, PT, R3.reuse, 0x41, P2 ;  /* 0x000000410300780c */ /* 0x040fe40001741670 */
[----:B------:R-:W-:Y:S02]  /*cfe0*/  FMNMX.FTZ R5, R24, R5, !PT ;  /* 0x0000000518057209 */ /* 0x000fe40007810000 */
[----:B------:R-:W-:Y:S01]  /*cff0*/  FSEL R197, R74, -INF , !P2 ;  /* 0xff8000004ac57808 */ /* 0x000fe20005000000 */
[----:B------:R-:W-:Y:S01]  /*d000*/  FMUL.FTZ R74, R72, c[0x0][0x2d0] ;  /* 0x0000b400484a7a20 */ /* 0x000fe20000410000 */
[----:B------:R-:W-:Y:S02]  /*d010*/  ISETP.NE.AND P2, PT, R10, RZ, PT ;  /* 0x000000ff0a00720c */ /* 0x000fe40003f45270 */
[----:B-1----:R-:W-:Y:S02]  /*d020*/  FMNMX.FTZ R71, R0, R71, !PT ;  /* 0x0000004700477209 */ /* 0x002fe40007810000 */
        /* <DEDUP_REMOVED lines=20> */
[----:B------:R-:W-:Y:S02]  /*d170*/  FSETP.NEU.FTZ.AND P2, PT, R72, -INF , PT ;  /* 0xff8000004800780b */ /* 0x000fe40003f5d000 */
[----:B------:R-:W-:Y:S02]  /*d180*/  FMNMX.FTZ R0, R245, R0, !PT ;  /* 0x00000000f5007209 */ /* 0x000fe40007810000 */
[----:B------:R-:W-:Y:S02]  /*d190*/  FSEL R74, R74, RZ, P2 ;  /* 0x000000ff4a4a7208 */ /* 0x000fe40001000000 */
[----:B------:R-:W-:Y:S02]  /*d1a0*/  FMNMX.FTZ R0, R246, R0, !PT ;  /* 0x00000000f6007209 */ /* 0x000fe40007810000 */
[----:B-1----:R-:W-:Y:S01]  /*d1b0*/  FMNMX.FTZ R71, R71, R6, !PT ;  /* 0x0000000647477209 */ /* 0x002fe20007810000 */
[--C-:B------:R-:W-:Y:S01]  /*d1c0*/  FFMA.FTZ R4, R29, c[0x0][0x2d0], -R74.reuse ;  /* 0x0000b4001d047a23 */ /* 0x100fe2000001084a */
[----:B------:R-:W-:Y:S01]  /*d1d0*/  FSEL R199, R180, -INF , !P1 ;  /* 0xff800000b4c77808 */ /* 0x000fe20004800000 */
[--C-:B------:R-:W-:Y:S01]  /*d1e0*/  FFMA.FTZ R16, R44, c[0x0][0x2d0], -R74.reuse ;  /* 0x0000b4002c107a23 */ /* 0x100fe2000001084a */
[----:B------:R-:W-:Y:S01]  /*d1f0*/  FSEL R180, R91, -INF , !P5 ;  /* 0xff8000005bb47808 */ /* 0x000fe20006800000 */
[----:B------:R1:W-:Y:S01]  /*d200*/  MUFU.EX2 R55, R4 ;  /* 0x0000000400377308 */ /* 0x0003e20000000800 */
[----:B------:R-:W2:Y:S01]  /*d210*/  SHFL.BFLY PT, R70, R0, 0x2, 0x1f ;  /* 0x0c401f0000467f89 */ /* 0x000ea200000e0000 */
[C---:B------:R-:W-:Y:S01]  /*d220*/  FMUL.FTZ R75, R71.reuse, c[0x0][0x2d0] ;  /* 0x0000b400474b7a20 */ /* 0x040fe20000410000 */
[----:B------:R-:W-:Y:S04]  /*d230*/  FSETP.NEU.FTZ.AND P1, PT, R71, -INF , PT ;  /* 0xff8000004700780b */ /* 0x000fe80003f3d000 */
[----:B------:R-:W-:Y:S05]  /*d240*/  FSEL R75, R75, RZ, P1 ;  /* 0x000000ff4b4b7208 */ /* 0x000fea0000800000 */
[--C-:B------:R-:W-:Y:S02]  /*d250*/  FFMA.FTZ R3, R39, c[0x0][0x2d0], -R75.reuse ;  /* 0x0000b40027037a23 */ /* 0x100fe4000001084b */
[--C-:B------:R-:W-:Y:S02]  /*d260*/  FFMA.FTZ R12, R43, c[0x0][0x2d0], -R75.reuse ;  /* 0x0000b4002b0c7a23 */ /* 0x100fe4000001084b */
[----:B------:R-:W-:Y:S01]  /*d270*/  MUFU.EX2 R86, R3 ;  /* 0x0000000300567308 */ /* 0x000fe20000000800 */
[--C-:B------:R-:W-:Y:S01]  /*d280*/  FFMA.FTZ R8, R41, c[0x0][0x2d0], -R75.reuse ;  /* 0x0000b40029087a23 */ /* 0x100fe2000001084b */
[----:B-1----:R-:W-:Y:S01]  /*d290*/  FMNMX.FTZ R4, R169, R5, !PT ;  /* 0x00000005a9047209 */ /* 0x002fe20007810000 */
[--C-:B------:R-:W-:Y:S07]  /*d2a0*/  FFMA.FTZ R5, R31, c[0x0][0x2d0], -R74.reuse ;  /* 0x0000b4001f057a23 */ /* 0x100fee000001084a */
[----:B------:R-:W-:Y:S01]  /*d2b0*/  MUFU.EX2 R93, R12 ;  /* 0x0000000c005d7308 */ /* 0x000fe20000000800 */
[----:B--2---:R-:W-:Y:S02]  /*d2c0*/  FMNMX.FTZ R70, R0, R70, !PT ;  /* 0x0000004600467209 */ /* 0x004fe40007810000 */
[----:B------:R-:W-:Y:S07]  /*d2d0*/  FMNMX.FTZ R4, R172, R4, !PT ;  /* 0x00000004ac047209 */ /* 0x000fee0007810000 */
[----:B------:R1:W-:Y:S10]  /*d2e0*/  MUFU.EX2 R52, R5 ;  /* 0x0000000500347308 */ /* 0x0003f40000000800 */
[----:B------:R-:W-:Y:S01]  /*d2f0*/  MUFU.EX2 R31, R8 ;  /* 0x00000008001f7308 */ /* 0x000fe20000000800 */
[----:B-1----:R-:W-:Y:S01]  /*d300*/  FMNMX.FTZ R5, R181, R4, !PT ;  /* 0x00000004b5057209 */ /* 0x002fe20007810000 */
[--C-:B------:R-:W-:Y:S03]  /*d310*/  FFMA.FTZ R4, R32, c[0x0][0x2d0], -R74.reuse ;  /* 0x0000b40020047a23 */ /* 0x100fe6000001084a */
[----:B------:R-:W-:Y:S05]  /*d320*/  FMNMX.FTZ R5, R184, R5, !PT ;  /* 0x00000005b8057209 */ /* 0x000fea0007810000 */
[----:B------:R1:W-:Y:S02]  /*d330*/  MUFU.EX2 R84, R4 ;  /* 0x0000000400547308 */ /* 0x0003e40000000800 */
[----:B-1----:R-:W-:Y:S01]  /*d340*/  FMNMX.FTZ R4, R185, R5, !PT ;  /* 0x00000005b9047209 */ /* 0x002fe20007810000 */
[----:B------:R-:W-:Y:S03]  /*d350*/  FFMA.FTZ R5, R34, c[0x0][0x2d0], -R74 ;  /* 0x0000b40022057a23 */ /* 0x000fe6000001084a */
[----:B------:R-:W-:Y:S04]  /*d360*/  FMNMX.FTZ R0, R187, R4, !PT ;  /* 0x00000004bb007209 */ /* 0x000fe80007810000 */
[----:B------:R1:W2:Y:S01]  /*d370*/  MUFU.EX2 R87, R5 ;  /* 0x0000000500577308 */ /* 0x0002a20000000800 */
[--C-:B------:R-:W-:Y:S01]  /*d380*/  FFMA.FTZ R4, R30, c[0x0][0x2d0], -R75.reuse ;  /* 0x0000b4001e047a23 */ /* 0x100fe2000001084b */
[----:B------:R-:W-:Y:S04]  /*d390*/  FMNMX.FTZ R0, R197, R0, !PT ;  /* 0x00000000c5007209 */ /* 0x000fe80007810000 */
[----:B------:R-:W-:Y:S04]  /*d3a0*/  FMNMX.FTZ R0, R201, R0, !PT ;  /* 0x00000000c9007209 */ /* 0x000fe80007810000 */
[----:B------:R-:W-:Y:S01]  /*d3b0*/  MUFU.EX2 R54, R4 ;  /* 0x0000000400367308 */ /* 0x000fe20000000800 */
[----:B------:R-:W-:Y:S04]  /*d3c0*/  FMNMX.FTZ R0, R202, R0, !PT ;  /* 0x00000000ca007209 */ /* 0x000fe80007810000 */
[----:B------:R-:W-:Y:S01]  /*d3d0*/  FMNMX.FTZ R2, R194, R0, !PT ;  /* 0x00000000c2027209 */ /* 0x000fe20007810000 */
[--C-:B------:R-:W-:Y:S03]  /*d3e0*/  FFMA.FTZ R0, R33, c[0x0][0x2d0], -R75.reuse ;  /* 0x0000b40021007a23 */ /* 0x100fe6000001084b */
[----:B------:R-:W-:Y:S01]  /*d3f0*/  FMNMX.FTZ R2, R199, R2, !PT ;  /* 0x00000002c7027209 */ /* 0x000fe20007810000 */
[----:B------:R3:W-:Y:S01]  /*d400*/  MUFU.EX2 R89, R0 ;  /* 0x0000000000597308 */ /* 0x0007e20000000800 */
[----:B-1----:R-:W1:Y:S01]  /*d410*/  SHFL.BFLY PT, R5, R70, 0x1, 0x1f ;  /* 0x0c201f0046057f89 */ /* 0x002e6200000e0000 */
[----:B--2---:R-:W-:Y:S08]  /*d420*/  F2FP.PACK_AB R78, R87, R84 ;  /* 0x00000054574e723e */ /* 0x004ff000000000ff */
[----:B------:R-:W-:Y:S01]  /*d430*/  MUFU.EX2 R33, R16 ;  /* 0x0000001000217308 */ /* 0x000fe20000000800 */
[----:B---3--:R-:W-:Y:S01]  /*d440*/  FMNMX.FTZ R0, R191, R2, !PT ;  /* 0x00000002bf007209 */ /* 0x008fe20007810000 */
[--C-:B------:R-:W-:Y:S01]  /*d450*/  FFMA.FTZ R2, R37, c[0x0][0x2d0], -R75.reuse ;  /* 0x0000b40025027a23 */ /* 0x100fe2000001084b */
[----:B-1----:R-:W-:Y:S07]  /*d460*/  FMNMX.FTZ R70, R70, R5, !PT ;  /* 0x0000000546467209 */ /* 0x002fee0007810000 */
[----:B------:R1:W2:Y:S01]  /*d470*/  MUFU.EX2 R85, R2 ;  /* 0x0000000200557308 */ /* 0x0002a20000000800 */
[----:B------:R-:W-:Y:S02]  /*d480*/  FMNMX.FTZ R0, R180, R0, !PT ;  /* 0x00000000b4007209 */ /* 0x000fe40007810000 */
[C---:B------:R-:W-:Y:S01]  /*d490*/  FSETP.NEU.FTZ.AND P0, PT, R70.reuse, -INF , PT ;  /* 0xff8000004600780b */ /* 0x040fe20003f1d000 */
[----:B------:R-:W-:Y:S01]  /*d4a0*/  FMUL.FTZ R96, R70, c[0x0][0x2d0] ;  /* 0x0000b40046607a20 */ /* 0x000fe20000410000 */
[----:B------:R-:W-:Y:S04]  /*d4b0*/  FMNMX.FTZ R0, R73, R0, !PT ;  /* 0x0000000049007209 */ /* 0x000fe80007810000 */
[----:B------:R-:W-:Y:S05]  /*d4c0*/  FSEL R96, R96, RZ, P0 ;  /* 0x000000ff60607208 */ /* 0x000fea0000000000 */
[--C-:B------:R-:W-:Y:S02]  /*d4d0*/  FFMA.FTZ R3, R28, c[0x0][0x2d0], -R96.reuse ;  /* 0x0000b4001c037a23 */ /* 0x100fe40000010860 */
[--C-:B------:R-:W-:Y:S02]  /*d4e0*/  FFMA.FTZ R4, R38, c[0x0][0x2d0], -R96.reuse ;  /* 0x0000b40026047a23 */ /* 0x100fe40000010860 */
[----:B------:R3:W-:Y:S01]  /*d4f0*/  MUFU.EX2 R53, R3 ;  /* 0x0000000300357308 */ /* 0x0007e20000000800 */
[--C-:B------:R-:W-:Y:S02]  /*d500*/  FFMA.FTZ R32, R46, c[0x0][0x2d0], -R96.reuse ;  /* 0x0000b4002e207a23 */ /* 0x100fe40000010860 */
[----:B------:R-:W-:Y:S02]  /*d510*/  FFMA.FTZ R44, R51, c[0x0][0x2d0], -R96 ;  /* 0x0000b400332c7a23 */ /* 0x000fe40000010860 */
[----:B------:R-:W-:Y:S01]  /*d520*/  FFMA.FTZ R28, R48, c[0x0][0x2d0], -R75 ;  /* 0x0000b400301c7a23 */ /* 0x000fe2000001084b */
[----:B-1----:R-:W1:Y:S01]  /*d530*/  SHFL.BFLY PT, R2, R0, 0x2, 0x1f ;  /* 0x0c401f0000027f89 */ /* 0x002e6200000e0000 */
[----:B--2---:R-:W-:Y:S01]  /*d540*/  F2FP.PACK_AB R79, R86, R85 ;  /* 0x00000055564f723e */ /* 0x004fe200000000ff */
[----:B------:R-:W-:Y:S02]  /*d550*/  FFMA.FTZ R48, R57, c[0x0][0x2d0], -R74 ;  /* 0x0000b40039307a23 */ /* 0x000fe4000001084a */
[----:B------:R-:W-:Y:S01]  /*d560*/  MUFU.EX2 R61, R4 ;  /* 0x00000004003d7308 */ /* 0x000fe20000000800 */
[--C-:B---3--:R-:W-:Y:S09]  /*d570*/  FFMA.FTZ R3, R35, c[0x0][0x2d0], -R96.reuse ;  /* 0x0000b40023037a23 */ /* 0x108ff20000010860 */
[----:B------:R2:W-:Y:S02]  /*d580*/  MUFU.EX2 R60, R3 ;  /* 0x00000003003c7308 */ /* 0x0005e40000000800 */
[----:B--2---:R-:W-:Y:S02]  /*d590*/  FFMA.FTZ R3, R36, c[0x0][0x2d0], -R96 ;  /* 0x0000b40024037a23 */ /* 0x004fe40000010860 */
[----:B------:R-:W-:Y:S06]  /*d5a0*/  LDSM.16.MT88.4 R36, [R212+0x100] ;  /* 0x00010000d424783b */ /* 0x000fec0000004200 */
[----:B------:R1:W-:Y:S02]  /*d5b0*/  MUFU.EX2 R27, R3 ;  /* 0x00000003001b7308 */ /* 0x0003e40000000800 */
[----:B-1----:R-:W-:Y:S01]  /*d5c0*/  FMNMX.FTZ R3, R0, R2, !PT ;  /* 0x0000000200037209 */ /* 0x002fe20007810000 */
[----:B------:R-:W-:Y:S01]  /*d5d0*/  FFMA.FTZ R2, R40, c[0x0][0x2d0], -R74 ;  /* 0x0000b40028027a23 */ /* 0x000fe2000001084a */
[----:B------:R-:W-:Y:S01]  /*d5e0*/  FSEL R0, R72, RZ, P2 ;  /* 0x000000ff48007208 */ /* 0x000fe20001000000 */
[----:B------:R-:W-:Y:S05]  /*d5f0*/  FFMA.FTZ R40, R50, c[0x0][0x2d0], -R96 ;  /* 0x0000b40032287a23 */ /* 0x000fea0000010860 */
[----:B------:R1:W-:Y:S01]  /*d600*/  MUFU.EX2 R80, R2 ;  /* 0x0000000200507308 */ /* 0x0003e20000000800 */
[----:B------:R-:W2:Y:S01]  /*d610*/  SHFL.BFLY PT, R4, R3, 0x1, 0x1f ;  /* 0x0c201f0003047f89 */ /* 0x000ea200000e0000 */
[----:B------:R-:W-:Y:S01]  /*d620*/  FADD.FTZ R0, -R0, R100 ;  /* 0x0000006400007221 */ /* 0x000fe20000010100 */
[----:B------:R-:W-:Y:S03]  /*d630*/  MOV R100, R55 ;  /* 0x0000003700647202 */ /* 0x000fe60000000f00 */
[----:B------:R-:W-:Y:S04]  /*d640*/  FMUL.FTZ R0, R0, c[0x0][0x2d0] ;  /* 0x0000b40000007a20 */ /* 0x000fe80000410000 */
[----:B------:R3:W4:Y:S01]  /*d650*/  MUFU.EX2 R69, R0 ;  /* 0x0000000000457308 */ /* 0x0007220000000800 */
[----:B-1----:R-:W-:Y:S02]  /*d660*/  FSEL R2, R71, RZ, P1 ;  /* 0x000000ff47027208 */ /* 0x002fe40000800000 */
[----:B--2---:R-:W-:Y:S03]  /*d670*/  FMNMX.FTZ R3, R4, R3, !PT ;  /* 0x0000000304037209 */ /* 0x004fe60007810000 */
[----:B------:R-:W-:Y:S02]  /*d680*/  FADD.FTZ R2, -R2, R101 ;  /* 0x0000006502027221 */ /* 0x000fe40000010100 */
[C---:B------:R-:W-:Y:S02]  /*d690*/  FMUL.FTZ R97, R3.reuse, c[0x0][0x2d0] ;  /* 0x0000b40003617a20 */ /* 0x040fe40000410000 */
[----:B------:R-:W-:Y:S01]  /*d6a0*/  FMUL.FTZ R2, R2, c[0x0][0x2d0] ;  /* 0x0000b40002027a20 */ /* 0x000fe20000410000 */
[----:B---3--:R-:W-:Y:S01]  /*d6b0*/  FSEL R0, R70, RZ, P0 ;  /* 0x000000ff46007208 */ /* 0x008fe20000000000 */
[----:B------:R-:W-:Y:S01]  /*d6c0*/  IMAD.MOV.U32 R101, RZ, RZ, R54 ;  /* 0x000000ffff657224 */ /* 0x000fe200078e0036 */
[----:B------:R-:W-:Y:S01]  /*d6d0*/  FSETP.NEU.FTZ.AND P0, PT, R3, -INF , PT ;  /* 0xff8000000300780b */ /* 0x000fe20003f1d000 */
[----:B------:R-:W1:Y:S01]  /*d6e0*/  MUFU.EX2 R68, R2 ;  /* 0x0000000200447308 */ /* 0x000e620000000800 */
[----:B----4-:R-:W-:Y:S01]  /*d6f0*/  FMUL.FTZ R5, R69, R105 ;  /* 0x0000006945057220 */ /* 0x010fe20000410000 */
[----:B------:R-:W-:Y:S01]  /*d700*/  MOV R105, R87 ;  /* 0x0000005700697202 */ /* 0x000fe20000000f00 */
[----:B------:R-:W-:Y:S01]  /*d710*/  FADD.FTZ R0, -R0, R102 ;  /* 0x0000006600007221 */ /* 0x000fe20000010100 */
[----:B------:R-:W-:Y:S01]  /*d720*/  FSEL R97, R97, RZ, P0 ;  /* 0x000000ff61617208 */ /* 0x000fe20000000000 */
[----:B------:R-:W-:Y:S01]  /*d730*/  FMUL.FTZ R16, R69, R116 ;  /* 0x0000007445107220 */ /* 0x000fe20000410000 */
[----:B------:R-:W-:Y:S01]  /*d740*/  F2FP.PACK_AB R77, R89, R101 ;  /* 0x00000065594d723e */ /* 0x000fe200000000ff */
[----:B------:R-:W-:Y:S01]  /*d750*/  FMUL.FTZ R0, R0, c[0x0][0x2d0] ;  /* 0x0000b40000007a20 */ /* 0x000fe20000410000 */
[----:B------:R-:W-:Y:S01]  /*d760*/  MOV R102, R53 ;  /* 0x0000003500667202 */ /* 0x000fe20000000f00 */
[----:B------:R-:W-:Y:S02]  /*d770*/  FMUL.FTZ R17, R69, R117 ;  /* 0x0000007545117220 */ /* 0x000fe40000410000 */
[----:B------:R2:W3:Y:S01]  /*d780*/  MUFU.EX2 R2, R0 ;  /* 0x0000000000027308 */ /* 0x0004e20000000800 */
[--C-:B------:R-:W-:Y:S01]  /*d790*/  FFMA.FTZ R4, R25, c[0x0][0x2d0], -R97.reuse ;  /* 0x0000b40019047a23 */ /* 0x100fe20000010861 */
[----:B------:R-:W-:Y:S01]  /*d7a0*/  F2FP.PACK_AB R64, R60, R102 ;  /* 0x000000663c40723e */ /* 0x000fe200000000ff */
[--C-:B------:R-:W-:Y:S02]  /*d7b0*/  FFMA.FTZ R58, R58, c[0x0][0x2d0], -R97.reuse ;  /* 0x0000b4003a3a7a23 */ /* 0x100fe40000010861 */
[--C-:B------:R-:W-:Y:S05]  /*d7c0*/  FFMA.FTZ R62, R62, c[0x0][0x2d0], -R97.reuse ;  /* 0x0000b4003e3e7a23 */ /* 0x100fea0000010861 */
[----:B------:R4:W5:Y:S01]  /*d7d0*/  MUFU.EX2 R91, R4 ;  /* 0x00000004005b7308 */ /* 0x0009620000000800 */
[C---:B-1----:R-:W-:Y:S02]  /*d7e0*/  FMUL.FTZ R6, R68.reuse, R106 ;  /* 0x0000006a44067220 */ /* 0x042fe40000410000 */
[C---:B------:R-:W-:Y:S02]  /*d7f0*/  FMUL.FTZ R18, R68.reuse, R118 ;  /* 0x0000007644127220 */ /* 0x040fe40000410000 */
[C---:B------:R-:W-:Y:S02]  /*d800*/  FMUL.FTZ R19, R68.reuse, R119 ;  /* 0x0000007744137220 */ /* 0x040fe40000410000 */
[C---:B------:R-:W-:Y:S01]  /*d810*/  FMUL.FTZ R34, R68.reuse, R134 ;  /* 0x0000008644227220 */ /* 0x040fe20000410000 */
[----:B------:R-:W-:Y:S01]  /*d820*/  LDSM.16.MT88.4 R116, [R209+0x2900] ;  /* 0x00290000d174783b */ /* 0x000fe20000004200 */
[C---:B------:R-:W-:Y:S02]  /*d830*/  FMUL.FTZ R35, R68.reuse, R135 ;  /* 0x0000008744237220 */ /* 0x040fe40000410000 */
[C---:B------:R-:W-:Y:S02]  /*d840*/  FMUL.FTZ R50, R68.reuse, R150 ;  /* 0x0000009644327220 */ /* 0x040fe40000410000 */
[--C-:B--2---:R-:W-:Y:S02]  /*d850*/  FFMA.FTZ R0, R7, c[0x0][0x2d0], -R97.reuse ;  /* 0x0000b40007007a23 */ /* 0x104fe40000010861 */
[C---:B------:R-:W-:Y:S02]  /*d860*/  FMUL.FTZ R51, R68.reuse, R151 ;  /* 0x0000009744337220 */ /* 0x040fe40000410000 */
[----:B------:R1:W2:Y:S01]  /*d870*/  MUFU.EX2 R9, R0 ;  /* 0x0000000000097308 */ /* 0x0002a20000000800 */
[----:B------:R-:W-:Y:S01]  /*d880*/  FMUL.FTZ R7, R68, R107 ;  /* 0x0000006b44077220 */ /* 0x000fe20000410000 */
[----:B------:R-:W-:Y:S01]  /*d890*/  MOV R107, R27 ;  /* 0x0000001b006b7202 */ /* 0x000fe20000000f00 */
[----:B---3--:R-:W-:Y:S02]  /*d8a0*/  FMUL.FTZ R8, R2, R108 ;  /* 0x0000006c02087220 */ /* 0x008fe40000410000 */
[----:B----4-:R-:W-:Y:S01]  /*d8b0*/  FFMA.FTZ R4, R24, c[0x0][0x2d0], -R97 ;  /* 0x0000b40018047a23 */ /* 0x010fe20000010861 */
[----:B------:R-:W-:Y:S01]  /*d8c0*/  F2FP.PACK_AB R66, R61, R107 ;  /* 0x0000006b3d42723e */ /* 0x000fe200000000ff */
[----:B-----5:R-:W-:Y:S02]  /*d8d0*/  IMAD.MOV.U32 R150, RZ, RZ, R91 ;  /* 0x000000ffff967224 */ /* 0x020fe400078e005b */
[----:B------:R-:W-:Y:S01]  /*d8e0*/  IMAD.MOV.U32 R151, RZ, RZ, R89 ;  /* 0x000000ffff977224 */ /* 0x000fe200078e0059 */
[----:B------:R-:W3:Y:S01]  /*d8f0*/  MUFU.EX2 R63, R4 ;  /* 0x00000004003f7308 */ /* 0x000ee20000000800 */
[C---:B------:R-:W-:Y:S02]  /*d900*/  FMUL.FTZ R12, R2.reuse, R112 ;  /* 0x00000070020c7220 */ /* 0x040fe40000410000 */
[C---:B------:R-:W-:Y:S02]  /*d910*/  FMUL.FTZ R13, R2.reuse, R113 ;  /* 0x00000071020d7220 */ /* 0x040fe40000410000 */
[----:B------:R-:W-:Y:S02]  /*d920*/  FFMA.FTZ R24, R45, c[0x0][0x2d0], -R75 ;  /* 0x0000b4002d187a23 */ /* 0x000fe4000001084b */
[C---:B------:R-:W-:Y:S02]  /*d930*/  FMUL.FTZ R45, R2.reuse, R145 ;  /* 0x00000091022d7220 */ /* 0x040fe40000410000 */
[C---:B------:R-:W-:Y:S01]  /*d940*/  FMUL.FTZ R25, R2.reuse, R125 ;  /* 0x0000007d02197220 */ /* 0x040fe20000410000 */
[----:B------:R4:W5:Y:S01]  /*d950*/  MUFU.EX2 R30, R24 ;  /* 0x00000018001e7308 */ /* 0x0009620000000800 */
[C---:B------:R-:W-:Y:S02]  /*d960*/  FMUL.FTZ R29, R2.reuse, R129 ;  /* 0x00000081021d7220 */ /* 0x040fe40000410000 */
[----:B------:R-:W-:Y:S02]  /*d970*/  FMUL.FTZ R41, R2, R141 ;  /* 0x0000008d02297220 */ /* 0x000fe40000410000 */
[----:B-1----:R-:W-:Y:S02]  /*d980*/  FFMA.FTZ R0, R26, c[0x0][0x2d0], -R97 ;  /* 0x0000b4001a007a23 */ /* 0x002fe40000010861 */
[----:B--2---:R-:W-:Y:S02]  /*d990*/  IMAD.MOV.U32 R108, RZ, RZ, R9 ;  /* 0x000000ffff6c7224 */ /* 0x004fe400078e0009 */
[C---:B------:R-:W-:Y:S01]  /*d9a0*/  FMUL.FTZ R9, R2.reuse, R109 ;  /* 0x0000006d02097220 */ /* 0x040fe20000410000 */
[----:B------:R1:W2:Y:S01]  /*d9b0*/  MUFU.EX2 R92, R0 ;  /* 0x00000000005c7308 */ /* 0x0002a20000000800 */
[----:B------:R-:W-:Y:S02]  /*d9c0*/  FMUL.FTZ R57, R2, R157 ;  /* 0x0000009d02397220 */ /* 0x000fe40000410000 */
[----:B------:R-:W-:Y:S01]  /*d9d0*/  IMAD.MOV.U32 R109, RZ, RZ, R86 ;  /* 0x000000ffff6d7224 */ /* 0x000fe200078e0056 */
[----:B---3--:R-:W-:Y:S01]  /*d9e0*/  F2FP.PACK_AB R67, R63, R91 ;  /* 0x0000005b3f43723e */ /* 0x008fe200000000ff */
[----:B------:R-:W-:Y:S05]  /*d9f0*/  FFMA.FTZ R4, R42, c[0x0][0x2d0], -R74 ;  /* 0x0000b4002a047a23 */ /* 0x000fea000001084a */
[----:B------:R3:W-:Y:S01]  /*da00*/  MUFU.EX2 R59, R4 ;  /* 0x00000004003b7308 */ /* 0x0007e20000000800 */
[----:B----4-:R-:W-:Y:S01]  /*da10*/  FMUL.FTZ R24, R2, R124 ;  /* 0x0000007c02187220 */ /* 0x010fe20000410000 */
[----:B-----5:R-:W-:Y:S08]  /*da20*/  MOV R129, R30 ;  /* 0x0000001e00817202 */ /* 0x020ff00000000f00 */
[----:B------:R4:W-:Y:S01]  /*da30*/  MUFU.EX2 R124, R32 ;  /* 0x00000020007c7308 */ /* 0x0009e20000000800 */
[----:B-1----:R-:W-:Y:S02]  /*da40*/  FSEL R0, R3, RZ, P0 ;  /* 0x000000ff03007208 */ /* 0x002fe40000000000 */
[----:B--2---:R-:W-:Y:S02]  /*da50*/  F2FP.PACK_AB R65, R92, R108 ;  /* 0x0000006c5c41723e */ /* 0x004fe400000000ff */
[C---:B------:R-:W-:Y:S01]  /*da60*/  ISETP.GT.AND P0, PT, R227.reuse, UR4, PT ;  /* 0x00000004e3007c0c */ /* 0x040fe2000bf04270 */
[----:B------:R-:W-:Y:S01]  /*da70*/  FADD.FTZ R0, -R0, R103 ;  /* 0x0000006700007221 */ /* 0x000fe20000010100 */
[----:B------:R-:W-:Y:S01]  /*da80*/  IADD3 R227, R227, -0x1, RZ ;  /* 0xffffffffe3e37810 */ /* 0x000fe20007ffe0ff */
[----:B------:R-:W-:Y:S02]  /*da90*/  IMAD.MOV.U32 R103, RZ, RZ, R52 ;  /* 0x000000ffff677224 */ /* 0x000fe400078e0034 */
[----:B------:R-:W-:Y:S01]  /*daa0*/  FMUL.FTZ R0, R0, c[0x0][0x2d0] ;  /* 0x0000b40000007a20 */ /* 0x000fe20000410000 */
[----:B------:R-:W1:Y:S01]  /*dab0*/  LDSM.16.MT88.4 R52, [R210+0x100] ;  /* 0x00010000d234783b */ /* 0x000e620000004200 */
[----:B---3--:R-:W-:Y:S01]  /*dac0*/  FMUL.FTZ R4, R69, R104 ;  /* 0x0000006845047220 */ /* 0x008fe20000410000 */
[----:B------:R-:W-:Y:S01]  /*dad0*/  F2FP.PACK_AB R76, R103, R100 ;  /* 0x00000064674c723e */ /* 0x000fe200000000ff */
[----:B------:R-:W-:Y:S06]  /*dae0*/  MUFU.EX2 R104, R62 ;  /* 0x0000003e00687308 */ /* 0x000fec0000000800 */
[-C--:B------:R-:W-:Y:S01]  /*daf0*/  HMMA.16816.F32 R4, R76, R20.reuse, R4 ;  /* 0x000000144c04723c */ /* 0x080fe20000001804 */
[----:B----4-:R-:W-:Y:S03]  /*db00*/  FMUL.FTZ R32, R69, R132 ;  /* 0x0000008445207220 */ /* 0x010fe60000410000 */
[----:B------:R-:W2:Y:S02]  /*db10*/  MUFU.EX2 R0, R0 ;  /* 0x0000000000007308 */ /* 0x000ea40000000800 */
[C---:B--2---:R-:W-:Y:S02]  /*db20*/  FMUL.FTZ R10, R0.reuse, R110 ;  /* 0x0000006e000a7220 */ /* 0x044fe40000410000 */
[C---:B------:R-:W-:Y:S06]  /*db30*/  FMUL.FTZ R11, R0.reuse, R111 ;  /* 0x0000006f000b7220 */ /* 0x040fec0000410000 */
[----:B------:R-:W-:Y:S01]  /*db40*/  MUFU.EX2 R110, R44 ;  /* 0x0000002c006e7308 */ /* 0x000fe20000000800 */
[C---:B------:R-:W-:Y:S01]  /*db50*/  FMUL.FTZ R15, R0.reuse, R115 ;  /* 0x00000073000f7220 */ /* 0x040fe20000410000 */
[----:B------:R-:W-:Y:S01]  /*db60*/  MOV R115, R85 ;  /* 0x0000005500737202 */ /* 0x000fe20000000f00 */
[C---:B------:R-:W-:Y:S02]  /*db70*/  FMUL.FTZ R27, R0.reuse, R127 ;  /* 0x0000007f001b7220 */ /* 0x040fe40000410000 */
[----:B------:R-:W-:Y:S01]  /*db80*/  IMAD.MOV.U32 R127, RZ, RZ, R80 ;  /* 0x000000ffff7f7224 */ /* 0x000fe200078e0050 */
[C---:B------:R-:W-:Y:S01]  /*db90*/  HMMA.16816.F32 R8, R64.reuse, R20, R8 ;  /* 0x000000144008723c */ /* 0x040fe20000001808 */
[C---:B------:R-:W-:Y:S01]  /*dba0*/  FMUL.FTZ R14, R0.reuse, R114 ;  /* 0x00000072000e7220 */ /* 0x040fe20000410000 */
[----:B------:R-:W2:Y:S01]  /*dbb0*/  LDSM.16.MT88.4 R80, [R211+0x100] ;  /* 0x00010000d350783b */ /* 0x000ea20000004200 */
[C---:B------:R-:W-:Y:S01]  /*dbc0*/  FMUL.FTZ R26, R0.reuse, R126 ;  /* 0x0000007e001a7220 */ /* 0x040fe20000410000 */
[----:B------:R-:W-:Y:S01]  /*dbd0*/  MOV R126, R31 ;  /* 0x0000001f007e7202 */ /* 0x000fe20000000f00 */
[----:B------:R3:W-:Y:S01]  /*dbe0*/  MUFU.EX2 R111, R28 ;  /* 0x0000001c006f7308 */ /* 0x0007e20000000800 */
[C---:B------:R-:W-:Y:S02]  /*dbf0*/  FMUL.FTZ R30, R0.reuse, R130 ;  /* 0x00000082001e7220 */ /* 0x040fe40000410000 */
[-C--:B------:R-:W-:Y:S01]  /*dc00*/  HMMA.16816.F32 R12, R64, R22.reuse, R12 ;  /* 0x00000016400c723c */ /* 0x080fe2000000180c */
[----:B------:R-:W-:Y:S03]  /*dc10*/  FFMA.FTZ R20, R47, c[0x0][0x2d0], -R74 ;  /* 0x0000b4002f147a23 */ /* 0x000fe6000001084a */
[----:B------:R-:W-:Y:S02]  /*dc20*/  IMAD.MOV.U32 R130, RZ, RZ, R33 ;  /* 0x000000ffff827224 */ /* 0x000fe400078e0021 */
[C---:B------:R-:W-:Y:S01]  /*dc30*/  FMUL.FTZ R33, R69.reuse, R133 ;  /* 0x0000008545217220 */ /* 0x040fe20000410000 */
[----:B------:R4:W-:Y:S01]  /*dc40*/  MUFU.EX2 R112, R20 ;  /* 0x0000001400707308 */ /* 0x0009e20000000800 */
[C---:B------:R-:W-:Y:S01]  /*dc50*/  HMMA.16816.F32 R16, R76.reuse, R22, R16 ;  /* 0x000000164c10723c */ /* 0x040fe20000001810 */
[C---:B------:R-:W-:Y:S01]  /*dc60*/  FMUL.FTZ R21, R69.reuse, R121 ;  /* 0x0000007945157220 */ /* 0x040fe20000410000 */
[----:B------:R-:W-:Y:S02]  /*dc70*/  LDSM.16.MT88.4 R132, [R212+0x2900] ;  /* 0x00290000d484783b */ /* 0x000fe40000004200 */
[C---:B------:R-:W-:Y:S01]  /*dc80*/  FMUL.FTZ R31, R0.reuse, R131 ;  /* 0x00000083001f7220 */ /* 0x040fe20000410000 */
[----:B------:R-:W-:Y:S01]  /*dc90*/  MOV R121, R60 ;  /* 0x0000003c00797202 */ /* 0x000fe20000000f00 */
[----:B------:R-:W-:Y:S01]  /*dca0*/  FMUL.FTZ R42, R0, R142 ;  /* 0x0000008e002a7220 */ /* 0x000fe20000410000 */
[----:B------:R-:W-:Y:S01]  /*dcb0*/  MOV R131, R63 ;  /* 0x0000003f00837202 */ /* 0x000fe20000000f00 */
[C---:B------:R-:W-:Y:S01]  /*dcc0*/  FMUL.FTZ R22, R68.reuse, R122 ;  /* 0x0000007a44167220 */ /* 0x040fe20000410000 */
[----:B------:R5:W-:Y:S03]  /*dcd0*/  MUFU.EX2 R114, R40 ;  /* 0x0000002800727308 */ /* 0x000be60000000800 */
[----:B------:R-:W-:Y:S02]  /*dce0*/  FMUL.FTZ R23, R68, R123 ;  /* 0x0000007b44177220 */ /* 0x000fe40000410000 */
[----:B---3--:R-:W-:Y:S02]  /*dcf0*/  FMUL.FTZ R28, R2, R128 ;  /* 0x00000080021c7220 */ /* 0x008fe40000410000 */
[----:B------:R-:W-:Y:S02]  /*dd00*/  FMUL.FTZ R43, R0, R143 ;  /* 0x0000008f002b7220 */ /* 0x000fe40000410000 */
[----:B------:R-:W-:Y:S01]  /*dd10*/  FMUL.FTZ R44, R2, R144 ;  /* 0x00000090022c7220 */ /* 0x000fe20000410000 */
[----:B------:R3:W-:Y:S01]  /*dd20*/  MUFU.EX2 R122, R48 ;  /* 0x00000030007a7308 */ /* 0x0007e20000000800 */
[C---:B------:R-:W-:Y:S02]  /*dd30*/  FMUL.FTZ R46, R0.reuse, R146 ;  /* 0x00000092002e7220 */ /* 0x040fe40000410000 */
[----:B------:R-:W-:Y:S02]  /*dd40*/  FMUL.FTZ R47, R0, R147 ;  /* 0x00000093002f7220 */ /* 0x000fe40000410000 */
[----:B----4-:R-:W-:Y:S02]  /*dd50*/  FMUL.FTZ R20, R69, R120 ;  /* 0x0000007845147220 */ /* 0x010fe40000410000 */
[----:B------:R-:W-:Y:S02]  /*dd60*/  IMAD.MOV.U32 R120, RZ, RZ, R84 ;  /* 0x000000ffff787224 */ /* 0x000fe400078e0054 */
[----:B------:R-:W4:Y:S01]  /*dd70*/  LDSM.16.MT88.4 R84, [R209+0x900] ;  /* 0x00090000d154783b */ /* 0x000f220000004200 */
[----:B------:R1:W-:Y:S01]  /*dd80*/  MUFU.EX2 R123, R58 ;  /* 0x0000003a007b7308 */ /* 0x0003e20000000800 */
[----:B------:R-:W-:Y:S01]  /*dd90*/  FMUL.FTZ R60, R2, R160 ;  /* 0x000000a0023c7220 */ /* 0x000fe20000410000 */
[-C--:B------:R-:W-:Y:S01]  /*dda0*/  HMMA.16816.F32 R20, R76, R36.reuse, R20 ;  /* 0x000000244c14723c */ /* 0x080fe20000001814 */
[----:B------:R-:W-:Y:S01]  /*ddb0*/  FMUL.FTZ R62, R0, R162 ;  /* 0x000000a2003e7220 */ /* 0x000fe20000410000 */
[----:B------:R-:W-:Y:S01]  /*ddc0*/  MOV R162, R92 ;  /* 0x0000005c00a27202 */ /* 0x000fe20000000f00 */
[----:B------:R-:W-:Y:S02]  /*ddd0*/  FFMA.FTZ R92, R95, c[0x0][0x2d0], -R75 ;  /* 0x0000b4005f5c7a23 */ /* 0x000fe4000001084b */
[----:B-----5:R-:W-:Y:S02]  /*dde0*/  FMUL.FTZ R40, R2, R140 ;  /* 0x0000008c02287220 */ /* 0x020fe40000410000 */
[----:B------:R-:W-:Y:S01]  /*ddf0*/  FMUL.FTZ R63, R0, R163 ;  /* 0x000000a3003f7220 */ /* 0x000fe20000410000 */
[C---:B------:R-:W-:Y:S01]  /*de00*/  HMMA.16816.F32 R24, R64.reuse, R36, R24 ;  /* 0x000000244018723c */ /* 0x040fe20000001818 */
[----:B------:R-:W-:Y:S03]  /*de10*/  IMAD.MOV.U32 R160, RZ, RZ, R61 ;  /* 0x000000ffffa07224 */ /* 0x000fe600078e003d */
[----:B---3--:R-:W-:Y:S01]  /*de20*/  FMUL.FTZ R48, R69, R148 ;  /* 0x0000009445307220 */ /* 0x008fe20000410000 */
[----:B------:R-:W-:Y:S01]  /*de30*/  MOV R148, R93 ;  /* 0x0000005d00947202 */ /* 0x000fe20000000f00 */
[----:B------:R-:W-:Y:S02]  /*de40*/  FMUL.FTZ R61, R2, R161 ;  /* 0x000000a1023d7220 */ /* 0x000fe40000410000 */
[-C--:B------:R-:W-:Y:S01]  /*de50*/  HMMA.16816.F32 R28, R64, R38.reuse, R28 ;  /* 0x00000026401c723c */ /* 0x080fe2000000181c */
[----:B------:R-:W-:Y:S03]  /*de60*/  FFMA.FTZ R36, R49, c[0x0][0x2d0], -R96 ;  /* 0x0000b40031247a23 */ /* 0x000fe60000010860 */
[C---:B------:R-:W-:Y:S01]  /*de70*/  FMUL.FTZ R37, R69.reuse, R137 ;  /* 0x0000008945257220 */ /* 0x040fe20000410000 */
[----:B------:R3:W-:Y:S01]  /*de80*/  MUFU.EX2 R128, R36 ;  /* 0x0000002400807308 */ /* 0x0007e20000000800 */
[C---:B------:R-:W-:Y:S02]  /*de90*/  FMUL.FTZ R49, R69.reuse, R149 ;  /* 0x0000009545317220 */ /* 0x040fe40000410000 */
[C---:B------:R-:W-:Y:S01]  /*dea0*/  HMMA.16816.F32 R32, R76.reuse, R38, R32 ;  /* 0x000000264c20723c */ /* 0x040fe20000001820 */
[----:B------:R-:W-:Y:S03]  /*deb0*/  IMAD.MOV.U32 R149, RZ, RZ, R59 ;  /* 0x000000ffff957224 */ /* 0x000fe600078e003b */
[C---:B-1----:R-:W-:Y:S02]  /*dec0*/  FMUL.FTZ R58, R0.reuse, R158 ;  /* 0x0000009e003a7220 */ /* 0x042fe40000410000 */
[----:B------:R-:W-:Y:S02]  /*ded0*/  FMUL.FTZ R59, R0, R159 ;  /* 0x0000009f003b7220 */ /* 0x000fe40000410000 */
[C---:B------:R-:W-:Y:S02]  /*dee0*/  FMUL.FTZ R38, R68.reuse, R138 ;  /* 0x0000008a44267220 */ /* 0x040fe40000410000 */
[----:B------:R-:W-:Y:S02]  /*def0*/  MUFU.EX2 R138, R92 ;  /* 0x0000005c008a7308 */ /* 0x000fe40000000800 */
[----:B------:R-:W-:Y:S02]  /*df00*/  FMUL.FTZ R39, R68, R139 ;  /* 0x0000008b44277220 */ /* 0x000fe40000410000 */
[C---:B---3--:R-:W-:Y:S07]  /*df10*/  FMUL.FTZ R36, R69.reuse, R136 ;  /* 0x0000008845247220 */ /* 0x048fee0000410000 */
[-C--:B------:R-:W-:Y:S08]  /*df20*/  HMMA.16816.F32 R36, R76, R52.reuse, R36 ;  /* 0x000000344c24723c */ /* 0x080ff00000001824 */
[C---:B------:R-:W-:Y:S07]  /*df30*/  HMMA.16816.F32 R40, R64.reuse, R52, R40 ;  /* 0x000000344028723c */ /* 0x040fee0000001828 */
[--C-:B------:R-:W-:Y:S01]  /*df40*/  FFMA.FTZ R52, R56, c[0x0][0x2d0], -R97.reuse ;  /* 0x0000b40038347a23 */ /* 0x100fe20000010861 */
[-C--:B------:R-:W-:Y:S01]  /*df50*/  HMMA.16816.F32 R44, R64, R54.reuse, R44 ;  /* 0x00000036402c723c */ /* 0x080fe2000000182c */
[----:B------:R-:W-:Y:S02]  /*df60*/  FMUL.FTZ R56, R2, R156 ;  /* 0x0000009c02387220 */ /* 0x000fe40000410000 */
[----:B------:R1:W3:Y:S01]  /*df70*/  MUFU.EX2 R113, R52 ;  /* 0x0000003400717308 */ /* 0x0002e20000000800 */
[C---:B------:R-:W-:Y:S04]  /*df80*/  FMUL.FTZ R53, R69.reuse, R153 ;  /* 0x0000009945357220 */ /* 0x040fe80000410000 */
[C---:B------:R-:W-:Y:S07]  /*df90*/  HMMA.16816.F32 R48, R76.reuse, R54, R48 ;  /* 0x000000364c30723c */ /* 0x040fee0000001830 */
[C---:B------:R-:W-:Y:S02]  /*dfa0*/  FMUL.FTZ R54, R68.reuse, R154 ;  /* 0x0000009a44367220 */ /* 0x040fe40000410000 */
[----:B------:R-:W-:Y:S03]  /*dfb0*/  FMUL.FTZ R55, R68, R155 ;  /* 0x0000009b44377220 */ /* 0x000fe60000410000 */
[----:B-1----:R-:W-:Y:S07]  /*dfc0*/  FMUL.FTZ R52, R69, R152 ;  /* 0x0000009845347220 */ /* 0x002fee0000410000 */
[-C--:B--2---:R-:W-:Y:S08]  /*dfd0*/  HMMA.16816.F32 R52, R76, R80.reuse, R52 ;  /* 0x000000504c34723c */ /* 0x084ff00000001834 */
[C---:B------:R-:W-:Y:S07]  /*dfe0*/  HMMA.16816.F32 R56, R64.reuse, R80, R56 ;  /* 0x000000504038723c */ /* 0x040fee0000001838 */
[----:B------:R-:W-:Y:S01]  /*dff0*/  FFMA.FTZ R80, R88, c[0x0][0x2d0], -R97 ;  /* 0x0000b40058507a23 */ /* 0x000fe20000010861 */
[-C--:B------:R-:W-:Y:S01]  /*e000*/  HMMA.16816.F32 R60, R64, R82.reuse, R60 ;  /* 0x00000052403c723c */ /* 0x080fe2000000183c */
[----:B---3--:R-:W-:Y:S02]  /*e010*/  F2FP.PACK_AB R81, R123, R113 ;  /* 0x000000717b51723e */ /* 0x008fe400000000ff */
[----:B------:R1:W2:Y:S04]  /*e020*/  MUFU.EX2 R161, R80 ;  /* 0x0000005000a17308 */ /* 0x0002a80000000800 */
[C---:B------:R-:W-:Y:S02]  /*e030*/  FMUL.FTZ R64, R69.reuse, R164 ;  /* 0x000000a445407220 */ /* 0x040fe40000410000 */
[----:B------:R-:W-:Y:S03]  /*e040*/  FMUL.FTZ R65, R69, R165 ;  /* 0x000000a545417220 */ /* 0x000fe60000410000 */
[C---:B------:R-:W-:Y:S02]  /*e050*/  FMUL.FTZ R66, R68.reuse, R166 ;  /* 0x000000a644427220 */ /* 0x040fe40000410000 */
[----:B------:R-:W-:Y:S07]  /*e060*/  FMUL.FTZ R67, R68, R167 ;  /* 0x000000a744437220 */ /* 0x000fee0000410000 */
[----:B------:R-:W-:Y:S01]  /*e070*/  HMMA.16816.F32 R64, R76, R82, R64 ;  /* 0x000000524c40723c */ /* 0x000fe20000001840 */
[--C-:B-1----:R-:W-:Y:S06]  /*e080*/  FFMA.FTZ R80, R90, c[0x0][0x2d0], -R74.reuse ;  /* 0x0000b4005a507a23 */ /* 0x102fec000001084a */
[----:B------:R-:W-:Y:S01]  /*e090*/  F2FP.PACK_AB R76, R149, R127 ;  /* 0x0000007f954c723e */ /* 0x000fe200000000ff */
[----:B------:R-:W1:Y:S01]  /*e0a0*/  LDSM.16.MT88.4 R88, [R212+0x900] ;  /* 0x00090000d458783b */ /* 0x000e620000004200 */
[----:B------:R-:W-:Y:S01]  /*e0b0*/  F2FP.PACK_AB R77, R148, R126 ;  /* 0x0000007e944d723e */ /* 0x000fe200000000ff */
[----:B------:R3:W-:Y:S02]  /*e0c0*/  MUFU.EX2 R106, R80 ;  /* 0x00000050006a7308 */ /* 0x0007e40000000800 */
[----:B------:R-:W-:Y:S02]  /*e0d0*/  F2FP.PACK_AB R78, R112, R130 ;  /* 0x00000082704e723e */ /* 0x000fe400000000ff */
[----:B------:R-:W-:Y:S02]  /*e0e0*/  F2FP.PACK_AB R79, R111, R129 ;  /* 0x000000816f4f723e */ /* 0x000fe400000000ff */
[----:B------:R-:W-:Y:S02]  /*e0f0*/  F2FP.PACK_AB R82, R110, R114 ;  /* 0x000000726e52723e */ /* 0x000fe400000000ff */
[----:B--2---:R-:W-:Y:S03]  /*e100*/  F2FP.PACK_AB R83, R161, R104 ;  /* 0x00000068a153723e */ /* 0x004fe600000000ff */
[-C--:B----4-:R-:W-:Y:S01]  /*e110*/  HMMA.16816.F32 R4, R76, R84.reuse, R4 ;  /* 0x000000544c04723c */ /* 0x090fe20000001804 */
[--C-:B---3--:R-:W-:Y:S02]  /*e120*/  FFMA.FTZ R80, R94, c[0x0][0x2d0], -R75.reuse ;  /* 0x0000b4005e507a23 */ /* 0x108fe4000001084b */
[----:B------:R-:W2:Y:S02]  /*e130*/  LDSM.16.MT88.4 R92, [R210+0x900] ;  /* 0x00090000d25c783b */ /* 0x000ea40000004200 */
[----:B------:R3:W-:Y:S02]  /*e140*/  MUFU.EX2 R139, R80 ;  /* 0x00000050008b7308 */ /* 0x0007e40000000800 */
[----:B---3--:R-:W-:Y:S07]  /*e150*/  F2FP.PACK_AB R80, R128, R124 ;  /* 0x0000007c8050723e */ /* 0x008fee00000000ff */
[C---:B------:R-:W-:Y:S07]  /*e160*/  HMMA.16816.F32 R8, R80.reuse, R84, R8 ;  /* 0x000000545008723c */ /* 0x040fee0000001808 */
[--C-:B------:R-:W-:Y:S01]  /*e170*/  FFMA.FTZ R84, R176, c[0x0][0x2d0], -R74.reuse ;  /* 0x0000b400b0547a23 */ /* 0x100fe2000001084a */
[-C--:B------:R-:W-:Y:S03]  /*e180*/  HMMA.16816.F32 R12, R80, R86.reuse, R12 ;  /* 0x00000056500c723c */ /* 0x080fe6000000180c */
[----:B------:R3:W-:Y:S05]  /*e190*/  MUFU.EX2 R163, R84 ;  /* 0x0000005400a37308 */ /* 0x0007ea0000000800 */
[C---:B------:R-:W-:Y:S08]  /*e1a0*/  HMMA.16816.F32 R16, R76.reuse, R86, R16 ;  /* 0x000000564c10723c */ /* 0x040ff00000001810 */
[-C--:B-1----:R-:W-:Y:S08]  /*e1b0*/  HMMA.16816.F32 R20, R76, R88.reuse, R20 ;  /* 0x000000584c14723c */ /* 0x082ff00000001814 */
[C---:B------:R-:W-:Y:S01]  /*e1c0*/  HMMA.16816.F32 R24, R80.reuse, R88, R24 ;  /* 0x000000585018723c */ /* 0x040fe20000001818 */
[----:B---3--:R-:W-:Y:S06]  /*e1d0*/  FFMA.FTZ R84, R177, c[0x0][0x2d0], -R74 ;  /* 0x0000b400b1547a23 */ /* 0x008fec000001084a */
[--C-:B------:R-:W-:Y:S01]  /*e1e0*/  FFMA.FTZ R88, R170, c[0x0][0x2d0], -R96.reuse ;  /* 0x0000b400aa587a23 */ /* 0x100fe20000010860 */
[-C--:B------:R-:W-:Y:S01]  /*e1f0*/  HMMA.16816.F32 R28, R80, R90.reuse, R28 ;  /* 0x0000005a501c723c */ /* 0x080fe2000000181c */
[----:B------:R1:W-:Y:S07]  /*e200*/  MUFU.EX2 R125, R84 ;  /* 0x00000054007d7308 */ /* 0x0003ee0000000800 */
[C---:B------:R-:W-:Y:S03]  /*e210*/  HMMA.16816.F32 R32, R76.reuse, R90, R32 ;  /* 0x0000005a4c20723c */ /* 0x040fe60000001820 */
[----:B------:R3:W-:Y:S05]  /*e220*/  MUFU.EX2 R136, R88 ;  /* 0x0000005800887308 */ /* 0x0007ea0000000800 */
[-C--:B--2---:R-:W-:Y:S08]  /*e230*/  HMMA.16816.F32 R36, R76, R92.reuse, R36 ;  /* 0x0000005c4c24723c */ /* 0x084ff00000001824 */
[C---:B------:R-:W-:Y:S01]  /*e240*/  HMMA.16816.F32 R40, R80.reuse, R92, R40 ;  /* 0x0000005c5028723c */ /* 0x040fe20000001828 */
[----:B-1----:R-:W-:Y:S04]  /*e250*/  FFMA.FTZ R84, R171, c[0x0][0x2d0], -R75 ;  /* 0x0000b400ab547a23 */ /* 0x002fe8000001084b */
[----:B------:R1:W-:Y:S02]  /*e260*/  MUFU.EX2 R251, R84 ;  /* 0x0000005400fb7308 */ /* 0x0003e40000000800 */
[----:B------:R-:W-:Y:S01]  /*e270*/  FFMA.FTZ R92, R168, c[0x0][0x2d0], -R97 ;  /* 0x0000b400a85c7a23 */ /* 0x000fe20000010861 */
[-C--:B------:R-:W-:Y:S01]  /*e280*/  HMMA.16816.F32 R44, R80, R94.reuse, R44 ;  /* 0x0000005e502c723c */ /* 0x080fe2000000182c */
[--C-:B---3--:R-:W-:Y:S06]  /*e290*/  FFMA.FTZ R88, R173, c[0x0][0x2d0], -R96.reuse ;  /* 0x0000b400ad587a23 */ /* 0x108fec0000010860 */
[----:B------:R2:W-:Y:S01]  /*e2a0*/  MUFU.EX2 R239, R92 ;  /* 0x0000005c00ef7308 */ /* 0x0005e20000000800 */
[C---:B------:R-:W-:Y:S09]  /*e2b0*/  HMMA.16816.F32 R48, R76.reuse, R94, R48 ;  /* 0x0000005e4c30723c */ /* 0x040ff20000001830 */
[----:B------:R3:W-:Y:S03]  /*e2c0*/  MUFU.EX2 R142, R88 ;  /* 0x00000058008e7308 */ /* 0x0007e60000000800 */
[----:B-1----:R-:W-:Y:S07]  /*e2d0*/  FFMA.FTZ R84, R174, c[0x0][0x2d0], -R75 ;  /* 0x0000b400ae547a23 */ /* 0x002fee000001084b */
[----:B------:R1:W-:Y:S01]  /*e2e0*/  MUFU.EX2 R143, R84 ;  /* 0x00000054008f7308 */ /* 0x0003e20000000800 */
[----:B--2---:R-:W-:Y:S09]  /*e2f0*/  FFMA.FTZ R92, R169, c[0x0][0x2d0], -R97 ;  /* 0x0000b400a95c7a23 */ /* 0x004ff20000010861 */
[----:B------:R2:W-:Y:S01]  /*e300*/  MUFU.EX2 R237, R92 ;  /* 0x0000005c00ed7308 */ /* 0x0005e20000000800 */
[--C-:B---3--:R-:W-:Y:S09]  /*e310*/  FFMA.FTZ R88, R175, c[0x0][0x2d0], -R96.reuse ;  /* 0x0000b400af587a23 */ /* 0x108ff20000010860 */
[----:B------:R3:W4:Y:S01]  /*e320*/  MUFU.EX2 R141, R88 ;  /* 0x00000058008d7308 */ /* 0x0007220000000800 */
[----:B-1----:R-:W-:Y:S09]  /*e330*/  FFMA.FTZ R84, R99, c[0x0][0x2d0], -R96 ;  /* 0x0000b40063547a23 */ /* 0x002ff20000010860 */
[----:B------:R1:W-:Y:S01]  /*e340*/  MUFU.EX2 R137, R84 ;  /* 0x0000005400897308 */ /* 0x0003e20000000800 */
[----:B--2---:R-:W-:Y:S09]  /*e350*/  FFMA.FTZ R92, R182, c[0x0][0x2d0], -R75 ;  /* 0x0000b400b65c7a23 */ /* 0x004ff2000001084b */
[----:B------:R2:W-:Y:S01]  /*e360*/  MUFU.EX2 R145, R92 ;  /* 0x0000005c00917308 */ /* 0x0005e20000000800 */
[--C-:B---3--:R-:W-:Y:S09]  /*e370*/  FFMA.FTZ R88, R178, c[0x0][0x2d0], -R74.reuse ;  /* 0x0000b400b2587a23 */ /* 0x108ff2000001084a */
[----:B------:R3:W-:Y:S01]  /*e380*/  MUFU.EX2 R249, R88 ;  /* 0x0000005800f97308 */ /* 0x0007e20000000800 */
[----:B-1----:R-:W1:Y:S08]  /*e390*/  LDSM.16.MT88.4 R84, [R211+0x900] ;  /* 0x00090000d354783b */ /* 0x002e700000004200 */
[----:B--2---:R-:W-:Y:S01]  /*e3a0*/  LDSM.16.MT88.4 R92, [R210+0x1100] ;  /* 0x00110000d25c783b */ /* 0x004fe20000004200 */
[--C-:B---3--:R-:W-:Y:S04]  /*e3b0*/  FFMA.FTZ R88, R98, c[0x0][0x2d0], -R97.reuse ;  /* 0x0000b40062587a23 */ /* 0x108fe80000010861 */
[----:B------:R2:W3:Y:S01]  /*e3c0*/  MUFU.EX2 R140, R88 ;  /* 0x00000058008c7308 */ /* 0x0004e20000000800 */
[-C--:B-1----:R-:W-:Y:S08]  /*e3d0*/  HMMA.16816.F32 R52, R76, R84.reuse, R52 ;  /* 0x000000544c34723c */ /* 0x082ff00000001834 */
[C---:B------:R-:W-:Y:S01]  /*e3e0*/  HMMA.16816.F32 R56, R80.reuse, R84, R56 ;  /* 0x000000545038723c */ /* 0x040fe20000001838 */
[----:B--2---:R-:W1:Y:S06]  /*e3f0*/  LDSM.16.MT88.4 R88, [R209+0x1100] ;  /* 0x00110000d158783b */ /* 0x004e6c0000004200 */
[----:B------:R-:W-:Y:S01]  /*e400*/  FFMA.FTZ R84, R172, c[0x0][0x2d0], -R97 ;  /* 0x0000b400ac547a23 */ /* 0x000fe20000010861 */
[-C--:B------:R-:W-:Y:S03]  /*e410*/  HMMA.16816.F32 R60, R80, R86.reuse, R60 ;  /* 0x00000056503c723c */ /* 0x080fe6000000183c */
[----:B------:R2:W5:Y:S04]  /*e420*/  MUFU.EX2 R236, R84 ;  /* 0x0000005400ec7308 */ /* 0x0005680000000800 */
[--C-:B------:R-:W-:Y:S01]  /*e430*/  FFMA.FTZ R80, R183, c[0x0][0x2d0], -R74.reuse ;  /* 0x0000b400b7507a23 */ /* 0x100fe2000001084a */
[----:B------:R-:W-:Y:S01]  /*e440*/  HMMA.16816.F32 R64, R76, R86, R64 ;  /* 0x000000564c40723c */ /* 0x000fe20000001840 */
[----:B----4-:R-:W-:Y:S03]  /*e450*/  F2FP.PACK_AB R82, R141, R142 ;  /* 0x0000008e8d52723e */ /* 0x010fe600000000ff */
[----:B---3--:R-:W-:Y:S01]  /*e460*/  F2FP.PACK_AB R81, R239, R140 ;  /* 0x0000008cef51723e */ /* 0x008fe200000000ff */
[----:B------:R3:W-:Y:S02]  /*e470*/  MUFU.EX2 R147, R80 ;  /* 0x0000005000937308 */ /* 0x0007e40000000800 */
[----:B------:R-:W-:Y:S02]  /*e480*/  F2FP.PACK_AB R76, R106, R122 ;  /* 0x0000007a6a4c723e */ /* 0x000fe400000000ff */
[----:B------:R-:W-:Y:S03]  /*e490*/  F2FP.PACK_AB R77, R138, R139 ;  /* 0x0000008b8a4d723e */ /* 0x000fe600000000ff */
[----:B------:R-:W-:Y:S02]  /*e4a0*/  F2FP.PACK_AB R78, R125, R163 ;  /* 0x000000a37d4e723e */ /* 0x000fe400000000ff */
[----:B------:R-:W-:Y:S01]  /*e4b0*/  F2FP.PACK_AB R79, R143, R251 ;  /* 0x000000fb8f4f723e */ /* 0x000fe200000000ff */
[----:B--2---:R-:W2:Y:S01]  /*e4c0*/  LDSM.16.MT88.4 R84, [R212+0x1100] ;  /* 0x00110000d454783b */ /* 0x004ea20000004200 */
[----:B-----5:R-:W-:Y:S05]  /*e4d0*/  F2FP.PACK_AB R83, R236, R237 ;  /* 0x000000edec53723e */ /* 0x020fea00000000ff */
[-C--:B-1----:R-:W-:Y:S01]  /*e4e0*/  HMMA.16816.F32 R4, R76, R88.reuse, R4 ;  /* 0x000000584c04723c */ /* 0x082fe20000001804 */
[--C-:B---3--:R-:W-:Y:S04]  /*e4f0*/  FFMA.FTZ R80, R179, c[0x0][0x2d0], -R75.reuse ;  /* 0x0000b400b3507a23 */ /* 0x108fe8000001084b */
[----:B------:R1:W-:Y:S02]  /*e500*/  MUFU.EX2 R146, R80 ;  /* 0x0000005000927308 */ /* 0x0003e40000000800 */
[----:B-1----:R-:W-:Y:S07]  /*e510*/  F2FP.PACK_AB R80, R136, R137 ;  /* 0x000000898850723e */ /* 0x002fee00000000ff */
[C---:B------:R-:W-:Y:S07]  /*e520*/  HMMA.16816.F32 R8, R80.reuse, R88, R8 ;  /* 0x000000585008723c */ /* 0x040fee0000001808 */
[--C-:B------:R-:W-:Y:S01]  /*e530*/  FFMA.FTZ R88, R195, c[0x0][0x2d0], -R74.reuse ;  /* 0x0000b400c3587a23 */ /* 0x100fe2000001084a */
[-C--:B------:R-:W-:Y:S03]  /*e540*/  HMMA.16816.F32 R12, R80, R90.reuse, R12 ;  /* 0x0000005a500c723c */ /* 0x080fe6000000180c */
[----:B------:R1:W-:Y:S05]  /*e550*/  MUFU.EX2 R235, R88 ;  /* 0x0000005800eb7308 */ /* 0x0003ea0000000800 */
[C---:B------:R-:W-:Y:S08]  /*e560*/  HMMA.16816.F32 R16, R76.reuse, R90, R16 ;  /* 0x0000005a4c10723c */ /* 0x040ff00000001810 */
[-C--:B--2---:R-:W-:Y:S08]  /*e570*/  HMMA.16816.F32 R20, R76, R84.reuse, R20 ;  /* 0x000000544c14723c */ /* 0x084ff00000001814 */
[C---:B------:R-:W-:Y:S01]  /*e580*/  HMMA.16816.F32 R24, R80.reuse, R84, R24 ;  /* 0x000000545018723c */ /* 0x040fe20000001818 */
[----:B-1----:R-:W-:Y:S06]  /*e590*/  FFMA.FTZ R88, R196, c[0x0][0x2d0], -R74 ;  /* 0x0000b400c4587a23 */ /* 0x002fec000001084a */
[--C-:B------:R-:W-:Y:S01]  /*e5a0*/  FFMA.FTZ R84, R186, c[0x0][0x2d0], -R96.reuse ;  /* 0x0000b400ba547a23 */ /* 0x100fe20000010860 */
[-C--:B------:R-:W-:Y:S01]  /*e5b0*/  HMMA.16816.F32 R28, R80, R86.reuse, R28 ;  /* 0x00000056501c723c */ /* 0x080fe2000000181c */
[----:B------:R1:W-:Y:S07]  /*e5c0*/  MUFU.EX2 R196, R88 ;  /* 0x0000005800c47308 */ /* 0x0003ee0000000800 */
[C---:B------:R-:W-:Y:S03]  /*e5d0*/  HMMA.16816.F32 R32, R76.reuse, R86, R32 ;  /* 0x000000564c20723c */ /* 0x040fe60000001820 */
[----:B------:R2:W-:Y:S05]  /*e5e0*/  MUFU.EX2 R144, R84 ;  /* 0x0000005400907308 */ /* 0x0005ea0000000800 */
[-C--:B------:R-:W-:Y:S08]  /*e5f0*/  HMMA.16816.F32 R36, R76, R92.reuse, R36 ;  /* 0x0000005c4c24723c */ /* 0x080ff00000001824 */
[C---:B------:R-:W-:Y:S01]  /*e600*/  HMMA.16816.F32 R40, R80.reuse, R92, R40 ;  /* 0x0000005c5028723c */ /* 0x040fe20000001828 */
[----:B-1----:R-:W-:Y:S04]  /*e610*/  FFMA.FTZ R88, R189, c[0x0][0x2d0], -R75 ;  /* 0x0000b400bd587a23 */ /* 0x002fe8000001084b */
[----:B------:R1:W-:Y:S02]  /*e620*/  MUFU.EX2 R195, R88 ;  /* 0x0000005800c37308 */ /* 0x0003e40000000800 */
[----:B------:R-:W-:Y:S01]  /*e630*/  FFMA.FTZ R92, R184, c[0x0][0x2d0], -R97 ;  /* 0x0000b400b85c7a23 */ /* 0x000fe20000010861 */
[-C--:B------:R-:W-:Y:S01]  /*e640*/  HMMA.16816.F32 R44, R80, R94.reuse, R44 ;  /* 0x0000005e502c723c */ /* 0x080fe2000000182c */
[----:B------:R-:W-:Y:S03]  /*e650*/  MOV R184, R101 ;  /* 0x0000006500b87202 */ /* 0x000fe60000000f00 */
[--C-:B--2---:R-:W-:Y:S03]  /*e660*/  FFMA.FTZ R84, R188, c[0x0][0x2d0], -R96.reuse ;  /* 0x0000b400bc547a23 */ /* 0x104fe60000010860 */
[----:B------:R2:W-:Y:S01]  /*e670*/  MUFU.EX2 R155, R92 ;  /* 0x0000005c009b7308 */ /* 0x0005e20000000800 */
[C---:B------:R-:W-:Y:S09]  /*e680*/  HMMA.16816.F32 R48, R76.reuse, R94, R48 ;  /* 0x0000005e4c30723c */ /* 0x040ff20000001830 */
[----:B------:R3:W-:Y:S03]  /*e690*/  MUFU.EX2 R189, R84 ;  /* 0x0000005400bd7308 */ /* 0x0007e60000000800 */
[----:B-1----:R-:W-:Y:S07]  /*e6a0*/  FFMA.FTZ R88, R192, c[0x0][0x2d0], -R75 ;  /* 0x0000b400c0587a23 */ /* 0x002fee000001084b */
[----:B------:R1:W-:Y:S01]  /*e6b0*/  MUFU.EX2 R192, R88 ;  /* 0x0000005800c07308 */ /* 0x0003e20000000800 */
[----:B--2---:R-:W-:Y:S09]  /*e6c0*/  FFMA.FTZ R92, R185, c[0x0][0x2d0], -R97 ;  /* 0x0000b400b95c7a23 */ /* 0x004ff20000010861 */
[----:B------:R2:W-:Y:S01]  /*e6d0*/  MUFU.EX2 R154, R92 ;  /* 0x0000005c009a7308 */ /* 0x0005e20000000800 */
[--C-:B---3--:R-:W-:Y:S01]  /*e6e0*/  FFMA.FTZ R84, R190, c[0x0][0x2d0], -R96.reuse ;  /* 0x0000b400be547a23 */ /* 0x108fe20000010860 */
[----:B------:R-:W-:Y:S08]  /*e6f0*/  MOV R190, R103 ;  /* 0x0000006700be7202 */ /* 0x000ff00000000f00 */
[----:B------:R3:W-:Y:S01]  /*e700*/  MUFU.EX2 R186, R84 ;  /* 0x0000005400ba7308 */ /* 0x0007e20000000800 */
[----:B-1----:R-:W1:Y:S01]  /*e710*/  LDSM.16.MT88.4 R88, [R211+0x1100] ;  /* 0x00110000d358783b */ /* 0x002e620000004200 */
[----:B--2---:R-:W-:Y:S01]  /*e720*/  FFMA.FTZ R92, R203, c[0x0][0x2d0], -R75 ;  /* 0x0000b400cb5c7a23 */ /* 0x004fe2000001084b */
[----:B------:R-:W-:Y:S07]  /*e730*/  MOV R203, R113 ;  /* 0x0000007100cb7202 */ /* 0x000fee0000000f00 */
[----:B------:R2:W-:Y:S01]  /*e740*/  MUFU.EX2 R178, R92 ;  /* 0x0000005c00b27308 */ /* 0x0005e20000000800 */
[----:B---3--:R-:W-:Y:S02]  /*e750*/  FFMA.FTZ R84, R193, c[0x0][0x2d0], -R96 ;  /* 0x0000b400c1547a23 */ /* 0x008fe40000010860 */
[----:B------:R-:W-:Y:S07]  /*e760*/  IMAD.MOV.U32 R193, RZ, RZ, R102 ;  /* 0x000000ffffc17224 */ /* 0x000fee00078e0066 */
[----:B------:R3:W4:Y:S01]  /*e770*/  MUFU.EX2 R188, R84 ;  /* 0x0000005400bc7308 */ /* 0x0007220000000800 */
[----:B--2---:R-:W-:Y:S01]  /*e780*/  LDSM.16.MT88.4 R92, [R210+0x1900] ;  /* 0x00190000d25c783b */ /* 0x004fe20000004200 */
[-C--:B-1----:R-:W-:Y:S08]  /*e790*/  HMMA.16816.F32 R52, R76, R88.reuse, R52 ;  /* 0x000000584c34723c */ /* 0x082ff00000001834 */
[C---:B------:R-:W-:Y:S01]  /*e7a0*/  HMMA.16816.F32 R56, R80.reuse, R88, R56 ;  /* 0x000000585038723c */ /* 0x040fe20000001838 */
[----:B---3--:R-:W-:Y:S02]  /*e7b0*/  FFMA.FTZ R84, R198, c[0x0][0x2d0], -R74 ;  /* 0x0000b400c6547a23 */ /* 0x008fe4000001084a */
[----:B------:R-:W2:Y:S02]  /*e7c0*/  LDL.LU R198, [R1+0x18] ;  /* 0x0000180001c67983 */ /* 0x000ea40000300800 */
[----:B------:R1:W-:Y:S02]  /*e7d0*/  MUFU.EX2 R183, R84 ;  /* 0x0000005400b77308 */ /* 0x0003e40000000800 */
[----:B------:R-:W3:Y:S01]  /*e7e0*/  LDL.LU R185, [R1+0x14] ;  /* 0x0000140001b97983 */ /* 0x000ee20000300800 */
[-C--:B------:R-:W-:Y:S01]  /*e7f0*/  HMMA.16816.F32 R60, R80, R90.reuse, R60 ;  /* 0x0000005a503c723c */ /* 0x080fe2000000183c */
[----:B------:R-:W-:Y:S03]  /*e800*/  FFMA.FTZ R88, R187, c[0x0][0x2d0], -R97 ;  /* 0x0000b400bb587a23 */ /* 0x000fe60000010861 */
[----:B------:R-:W-:Y:S03]  /*e810*/  IMAD.MOV.U32 R187, RZ, RZ, R100 ;  /* 0x000000ffffbb7224 */ /* 0x000fe600078e0064 */
[--C-:B------:R-:W-:Y:S01]  /*e820*/  FFMA.FTZ R80, R205, c[0x0][0x2d0], -R74.reuse ;  /* 0x0000b400cd507a23 */ /* 0x100fe2000001084a */
[----:B------:R-:W-:Y:S01]  /*e830*/  HMMA.16816.F32 R64, R76, R90, R64 ;  /* 0x0000005a4c40723c */ /* 0x000fe20000001840 */
[----:B----4-:R-:W-:Y:S02]  /*e840*/  F2FP.PACK_AB R82, R188, R186 ;  /* 0x000000babc52723e */ /* 0x010fe400000000ff */
[----:B------:R4:W-:Y:S01]  /*e850*/  MUFU.EX2 R179, R80 ;  /* 0x0000005000b37308 */ /* 0x0009e20000000800 */
[----:B------:R-:W-:Y:S03]  /*e860*/  IMAD.MOV.U32 R205, RZ, RZ, R111 ;  /* 0x000000ffffcd7224 */ /* 0x000fe600078e006f */
[----:B------:R-:W-:Y:S02]  /*e870*/  F2FP.PACK_AB R76, R147, R249 ;  /* 0x000000f9934c723e */ /* 0x000fe400000000ff */
[----:B------:R-:W-:Y:S03]  /*e880*/  F2FP.PACK_AB R77, R145, R146 ;  /* 0x00000092914d723e */ /* 0x000fe600000000ff */
[----:B------:R-:W-:Y:S01]  /*e890*/  F2FP.PACK_AB R78, R196, R235 ;  /* 0x000000ebc44e723e */ /* 0x000fe200000000ff */
[----:B-1----:R-:W-:Y:S01]  /*e8a0*/  FFMA.FTZ R84, R181, c[0x0][0x2d0], -R97 ;  /* 0x0000b400b5547a23 */ /* 0x002fe20000010861 */
[----:B------:R-:W-:Y:S01]  /*e8b0*/  F2FP.PACK_AB R79, R192, R195 ;  /* 0x000000c3c04f723e */ /* 0x000fe200000000ff */
[----:B------:R-:W1:Y:S10]  /*e8c0*/  MUFU.EX2 R181, R88 ;  /* 0x0000005800b57308 */ /* 0x000e740000000800 */
[----:B------:R5:W5:Y:S01]  /*e8d0*/  MUFU.EX2 R182, R84 ;  /* 0x0000005400b67308 */ /* 0x000b620000000800 */
[--C-:B----4-:R-:W-:Y:S01]  /*e8e0*/  FFMA.FTZ R80, R200, c[0x0][0x2d0], -R75.reuse ;  /* 0x0000b400c8507a23 */ /* 0x110fe2000001084b */
[----:B------:R-:W-:Y:S08]  /*e8f0*/  MOV R200, R112 ;  /* 0x0000007000c87202 */ /* 0x000ff00000000f00 */
[----:B------:R4:W-:Y:S01]  /*e900*/  MUFU.EX2 R153, R80 ;  /* 0x0000005000997308 */ /* 0x0009e20000000800 */
[----:B-1----:R-:W-:Y:S01]  /*e910*/  F2FP.PACK_AB R83, R181, R154 ;  /* 0x0000009ab553723e */ /* 0x002fe200000000ff */
[----:B------:R-:W-:Y:S08]  /*e920*/  LDSM.16.MT88.4 R88, [R212+0x1900] ;  /* 0x00190000d458783b */ /* 0x000ff00000004200 */
[----:B-----5:R-:W1:Y:S01]  /*e930*/  LDSM.16.MT88.4 R84, [R209+0x1900] ;  /* 0x00190000d154783b */ /* 0x020e620000004200 */
[----:B------:R-:W-:Y:S02]  /*e940*/  F2FP.PACK_AB R81, R155, R182 ;  /* 0x000000b69b51723e */ /* 0x000fe400000000ff */
[----:B----4-:R-:W-:Y:S01]  /*e950*/  F2FP.PACK_AB R80, R189, R144 ;  /* 0x00000090bd50723e */ /* 0x010fe200000000ff */
[-C--:B-1----:R-:W-:Y:S08]  /*e960*/  HMMA.16816.F32 R4, R76, R84.reuse, R4 ;  /* 0x000000544c04723c */ /* 0x082ff00000001804 */
[C---:B------:R-:W-:Y:S07]  /*e970*/  HMMA.16816.F32 R8, R80.reuse, R84, R8 ;  /* 0x000000545008723c */ /* 0x040fee0000001808 */
[----:B------:R-:W-:Y:S01]  /*e980*/  FFMA.FTZ R84, R232, c[0x0][0x2d0], -R74 ;  /* 0x0000b400e8547a23 */ /* 0x000fe2000001084a */
[-C--:B------:R-:W-:Y:S01]  /*e990*/  HMMA.16816.F32 R12, R80, R86.reuse, R12 ;  /* 0x00000056500c723c */ /* 0x080fe2000000180c */
[----:B------:R-:W-:Y:S02]  /*e9a0*/  IMAD.MOV.U32 R232, RZ, RZ, R114 ;  /* 0x000000ffffe87224 */ /* 0x000fe400078e0072 */
[----:B------:R1:W-:Y:S05]  /*e9b0*/  MUFU.EX2 R159, R84 ;  /* 0x00000054009f7308 */ /* 0x0003ea0000000800 */
[C---:B------:R-:W-:Y:S08]  /*e9c0*/  HMMA.16816.F32 R16, R76.reuse, R86, R16 ;  /* 0x000000564c10723c */ /* 0x040ff00000001810 */
[-C--:B------:R-:W-:Y:S08]  /*e9d0*/  HMMA.16816.F32 R20, R76, R88.reuse, R20 ;  /* 0x000000584c14723c */ /* 0x080ff00000001814 */
[C---:B------:R-:W-:Y:S01]  /*e9e0*/  HMMA.16816.F32 R24, R80.reuse, R88, R24 ;  /* 0x000000585018723c */ /* 0x040fe20000001818 */
[----:B-1----:R-:W-:Y:S03]  /*e9f0*/  FFMA.FTZ R84, R234, c[0x0][0x2d0], -R74 ;  /* 0x0000b400ea547a23 */ /* 0x002fe6000001084a */
[----:B------:R-:W-:Y:S03]  /*ea00*/  MOV R234, R115 ;  /* 0x0000007300ea7202 */ /* 0x000fe60000000f00 */
[----:B------:R-:W-:Y:S01]  /*ea10*/  FFMA.FTZ R88, R206, c[0x0][0x2d0], -R96 ;  /* 0x0000b400ce587a23 */ /* 0x000fe20000010860 */
[-C--:B------:R-:W-:Y:S01]  /*ea20*/  HMMA.16816.F32 R28, R80, R90.reuse, R28 ;  /* 0x0000005a501c723c */ /* 0x080fe2000000181c */
[----:B------:R1:W-:Y:S03]  /*ea30*/  MUFU.EX2 R177, R84 ;  /* 0x0000005400b17308 */ /* 0x0003e60000000800 */
[----:B------:R-:W-:Y:S04]  /*ea40*/  MOV R206, R150 ;  /* 0x0000009600ce7202 */ /* 0x000fe80000000f00 */
[C---:B------:R-:W-:Y:S03]  /*ea50*/  HMMA.16816.F32 R32, R76.reuse, R90, R32 ;  /* 0x0000005a4c20723c */ /* 0x040fe60000001820 */
[----:B------:R4:W-:Y:S05]  /*ea60*/  MUFU.EX2 R157, R88 ;  /* 0x00000058009d7308 */ /* 0x0009ea0000000800 */
[-C--:B------:R-:W-:Y:S08]  /*ea70*/  HMMA.16816.F32 R36, R76, R92.reuse, R36 ;  /* 0x0000005c4c24723c */ /* 0x080ff00000001824 */
[C---:B------:R-:W-:Y:S01]  /*ea80*/  HMMA.16816.F32 R40, R80.reuse, R92, R40 ;  /* 0x0000005c5028723c */ /* 0x040fe20000001828 */
[----:B-1----:R-:W-:Y:S03]  /*ea90*/  FFMA.FTZ R84, R230, c[0x0][0x2d0], -R75 ;  /* 0x0000b400e6547a23 */ /* 0x002fe6000001084b */
[----:B------:R-:W-:Y:S01]  /*eaa0*/  IMAD.MOV.U32 R230, RZ, RZ, R120 ;  /* 0x000000ffffe67224 */ /* 0x000fe200078e0078 */
[----:B------:R1:W-:Y:S01]  /*eab0*/  MUFU.EX2 R158, R84 ;  /* 0x00000054009e7308 */ /* 0x0003e20000000800 */
[----:B------:R-:W-:Y:S02]  /*eac0*/  IMAD.MOV.U32 R120, RZ, RZ, R108 ;  /* 0x000000ffff787224 */ /* 0x000fe400078e006c */
[-C--:B------:R-:W-:Y:S01]  /*ead0*/  HMMA.16816.F32 R44, R80, R94.reuse, R44 ;  /* 0x0000005e502c723c */ /* 0x080fe2000000182c */
[----:B------:R-:W-:Y:S03]  /*eae0*/  FFMA.FTZ R92, R201, c[0x0][0x2d0], -R97 ;  /* 0x0000b400c95c7a23 */ /* 0x000fe60000010861 */
[----:B----4-:R-:W-:Y:S02]  /*eaf0*/  FFMA.FTZ R88, R207, c[0x0][0x2d0], -R96 ;  /* 0x0000b400cf587a23 */ /* 0x010fe40000010860 */
[----:B------:R-:W-:Y:S01]  /*eb00*/  IMAD.MOV.U32 R207, RZ, RZ, R160 ;  /* 0x000000ffffcf7224 */ /* 0x000fe200078e00a0 */
[----:B------:R4:W-:Y:S01]  /*eb10*/  MUFU.EX2 R172, R92 ;  /* 0x0000005c00ac7308 */ /* 0x0009e20000000800 */
[C---:B------:R-:W-:Y:S09]  /*eb20*/  HMMA.16816.F32 R48, R76.reuse, R94, R48 ;  /* 0x0000005e4c30723c */ /* 0x040ff20000001830 */
[----:B------:R5:W-:Y:S03]  /*eb30*/  MUFU.EX2 R175, R88 ;  /* 0x0000005800af7308 */ /* 0x000be60000000800 */
[----:B-1----:R-:W-:Y:S02]  /*eb40*/  FFMA.FTZ R84, R231, c[0x0][0x2d0], -R75 ;  /* 0x0000b400e7547a23 */ /* 0x002fe4000001084b */
[----:B------:R-:W-:Y:S01]  /*eb50*/  IMAD.MOV.U32 R231, RZ, RZ, R190 ;  /* 0x000000ffffe77224 */ /* 0x000fe200078e00be */
[----:B------:R-:W-:Y:S04]  /*eb60*/  MOV R190, R163 ;  /* 0x000000a300be7202 */ /* 0x000fe80000000f00 */
[----:B------:R1:W-:Y:S01]  /*eb70*/  MUFU.EX2 R176, R84 ;  /* 0x0000005400b07308 */ /* 0x0003e20000000800 */
[----:B----4-:R-:W-:Y:S09]  /*eb80*/  FFMA.FTZ R92, R202, c[0x0][0x2d0], -R97 ;  /* 0x0000b400ca5c7a23 */ /* 0x010ff20000010861 */
[----:B------:R4:W-:Y:S01]  /*eb90*/  MUFU.EX2 R171, R92 ;  /* 0x0000005c00ab7308 */ /* 0x0009e20000000800 */
[--C-:B-----5:R-:W-:Y:S01]  /*eba0*/  FFMA.FTZ R88, R229, c[0x0][0x2d0], -R96.reuse ;  /* 0x0000b400e5587a23 */ /* 0x120fe20000010860 */
[----:B------:R-:W-:Y:S08]  /*ebb0*/  MOV R229, R109 ;  /* 0x0000006d00e57202 */ /* 0x000ff00000000f00 */
[----:B------:R5:W2:Y:S01]  /*ebc0*/  MUFU.EX2 R174, R88 ;  /* 0x0000005800ae7308 */ /* 0x000aa20000000800 */
[----:B-1----:R-:W-:Y:S01]  /*ebd0*/  FFMA.FTZ R84, R204, c[0x0][0x2d0], -R96 ;  /* 0x0000b400cc547a23 */ /* 0x002fe20000010860 */
[----:B------:R-:W-:Y:S01]  /*ebe0*/  MOV R204, R193 ;  /* 0x000000c100cc7202 */ /* 0x000fe20000000f00 */
[----:B------:R-:W-:Y:S07]  /*ebf0*/  IMAD.MOV.U32 R193, RZ, RZ, R162 ;  /* 0x000000ffffc17224 */ /* 0x000fee00078e00a2 */
[----:B------:R1:W-:Y:S01]  /*ec00*/  MUFU.EX2 R152, R84 ;  /* 0x0000005400987308 */ /* 0x0003e20000000800 */
[----:B----4-:R-:W-:Y:S09]  /*ec10*/  FFMA.FTZ R92, R241, c[0x0][0x2d0], -R75 ;  /* 0x0000b400f15c7a23 */ /* 0x010ff2000001084b */
[----:B------:R4:W-:Y:S01]  /*ec20*/  MUFU.EX2 R103, R92 ;  /* 0x0000005c00677308 */ /* 0x0009e20000000800 */
[----:B-----5:R-:W-:Y:S02]  /*ec30*/  FFMA.FTZ R88, R238, c[0x0][0x2d0], -R74 ;  /* 0x0000b400ee587a23 */ /* 0x020fe4000001084a */
[----:B------:R-:W-:Y:S07]  /*ec40*/  IMAD.MOV.U32 R238, RZ, RZ, R105 ;  /* 0x000000ffffee7224 */ /* 0x000fee00078e0069 */
[----:B------:R5:W-:Y:S01]  /*ec50*/  MUFU.EX2 R173, R88 ;  /* 0x0000005800ad7308 */ /* 0x000be20000000800 */
[----:B-1----:R-:W1:Y:S08]  /*ec60*/  LDSM.16.MT88.4 R84, [R211+0x1900] ;  /* 0x00190000d354783b */ /* 0x002e700000004200 */
[----:B----4-:R-:W-:Y:S01]  /*ec70*/  LDSM.16.MT88.4 R92, [R210+0x2100] ;  /* 0x00210000d25c783b */ /* 0x010fe20000004200 */
[----:B-----5:R-:W-:Y:S01]  /*ec80*/  FFMA.FTZ R88, R197, c[0x0][0x2d0], -R97 ;  /* 0x0000b400c5587a23 */ /* 0x020fe20000010861 */
[----:B------:R-:W-:Y:S02]  /*ec90*/  MOV R197, R121 ;  /* 0x0000007900c57202 */ /* 0x000fe40000000f00 */
[----:B------:R-:W-:Y:S01]  /*eca0*/  MOV R121, R107 ;  /* 0x0000006b00797202 */ /* 0x000fe20000000f00 */
[----:B------:R4:W5:Y:S01]  /*ecb0*/  MUFU.EX2 R156, R88 ;  /* 0x00000058009c7308 */ /* 0x0009620000000800 */
[----:B--2---:R-:W-:Y:S01]  /*ecc0*/  FFMA.FTZ R68, R68, R198, R184 ;  /* 0x000000c644447223 */ /* 0x004fe200000100b8 */
[----:B------:R-:W-:Y:S01]  /*ecd0*/  MOV R184, R106 ;  /* 0x0000006a00b87202 */ /* 0x000fe20000000f00 */
[-C--:B-1----:R-:W-:Y:S01]  /*ece0*/  HMMA.16816.F32 R52, R76, R84.reuse, R52 ;  /* 0x000000544c34723c */ /* 0x082fe20000001834 */
[----:B---3--:R-:W-:Y:S01]  /*ecf0*/  FFMA.FTZ R69, R69, R185, R187 ;  /* 0x000000b945457223 */ /* 0x008fe200000100bb */
[----:B------:R-:W-:Y:S02]  /*ed00*/  MOV R185, R104 ;  /* 0x0000006800b97202 */ /* 0x000fe40000000f00 */
[----:B------:R-:W-:Y:S02]  /*ed10*/  MOV R187, R110 ;  /* 0x0000006e00bb7202 */ /* 0x000fe40000000f00 */
[----:B------:R-:W-:Y:S02]  /*ed20*/  MOV R198, R161 ;  /* 0x000000a100c67202 */ /* 0x000fe40000000f00 */
[C---:B------:R-:W-:Y:S01]  /*ed30*/  HMMA.16816.F32 R56, R80.reuse, R84, R56 ;  /* 0x000000545038723c */ /* 0x040fe20000001838 */
[----:B----4-:R-:W1:Y:S06]  /*ed40*/  LDSM.16.MT88.4 R88, [R209+0x2100] ;  /* 0x00210000d158783b */ /* 0x010e6c0000004200 */
[----:B------:R-:W-:Y:S01]  /*ed50*/  FFMA.FTZ R84, R194, c[0x0][0x2d0], -R97 ;  /* 0x0000b400c2547a23 */ /* 0x000fe20000010861 */
[-C--:B------:R-:W-:Y:S03]  /*ed60*/  HMMA.16816.F32 R60, R80, R86.reuse, R60 ;  /* 0x00000056503c723c */ /* 0x080fe6000000183c */
[----:B------:R2:W3:Y:S04]  /*ed70*/  MUFU.EX2 R98, R84 ;  /* 0x0000005400627308 */ /* 0x0004e80000000800 */
[--C-:B------:R-:W-:Y:S01]  /*ed80*/  FFMA.FTZ R80, R243, c[0x0][0x2d0], -R74.reuse ;  /* 0x0000b400f3507a23 */ /* 0x100fe2000001084a */
[----:B------:R-:W-:Y:S01]  /*ed90*/  HMMA.16816.F32 R64, R76, R86, R64 ;  /* 0x000000564c40723c */ /* 0x000fe20000001840 */
[----:B------:R-:W-:Y:S03]  /*eda0*/  F2FP.PACK_AB R82, R174, R175 ;  /* 0x000000afae52723e */ /* 0x000fe600000000ff */
[----:B-----5:R-:W-:Y:S01]  /*edb0*/  F2FP.PACK_AB R81, R172, R156 ;  /* 0x0000009cac51723e */ /* 0x020fe200000000ff */
[----:B------:R4:W5:Y:S02]  /*edc0*/  MUFU.EX2 R170, R80 ;  /* 0x0000005000aa7308 */ /* 0x0009640000000800 */
[----:B------:R-:W-:Y:S02]  /*edd0*/  F2FP.PACK_AB R76, R179, R183 ;  /* 0x000000b7b34c723e */ /* 0x000fe400000000ff */
[----:B------:R-:W-:Y:S03]  /*ede0*/  F2FP.PACK_AB R77, R178, R153 ;  /* 0x00000099b24d723e */ /* 0x000fe600000000ff */
[----:B------:R-:W-:Y:S02]  /*edf0*/  F2FP.PACK_AB R78, R177, R159 ;  /* 0x0000009fb14e723e */ /* 0x000fe400000000ff */
[----:B------:R-:W-:Y:S01]  /*ee00*/  F2FP.PACK_AB R79, R176, R158 ;  /* 0x0000009eb04f723e */ /* 0x000fe200000000ff */
[----:B--2---:R-:W2:Y:S01]  /*ee10*/  LDSM.16.MT88.4 R84, [R212+0x2100] ;  /* 0x00210000d454783b */ /* 0x004ea20000004200 */
[----:B---3--:R-:W-:Y:S05]  /*ee20*/  F2FP.PACK_AB R83, R98, R171 ;  /* 0x000000ab6253723e */ /* 0x008fea00000000ff */
[-C--:B-1----:R-:W-:Y:S01]  /*ee30*/  HMMA.16816.F32 R4, R76, R88.reuse, R4 ;  /* 0x000000584c04723c */ /* 0x082fe20000001804 */
[--C-:B----4-:R-:W-:Y:S01]  /*ee40*/  FFMA.FTZ R80, R240, c[0x0][0x2d0], -R75.reuse ;  /* 0x0000b400f0507a23 */ /* 0x110fe2000001084b */
[----:B-----5:R-:W-:Y:S03]  /*ee50*/  F2FP.PACK_AB R164, R170, R173 ;  /* 0x000000adaaa4723e */ /* 0x020fe600000000ff */
[----:B------:R1:W3:Y:S02]  /*ee60*/  MUFU.EX2 R169, R80 ;  /* 0x0000005000a97308 */ /* 0x0002e40000000800 */
[----:B-1----:R-:W-:Y:S02]  /*ee70*/  F2FP.PACK_AB R80, R157, R152 ;  /* 0x000000989d50723e */ /* 0x002fe400000000ff */
[----:B---3--:R-:W-:Y:S05]  /*ee80*/  F2FP.PACK_AB R165, R103, R169 ;  /* 0x000000a967a5723e */ /* 0x008fea00000000ff */
[C---:B------:R-:W-:Y:S07]  /*ee90*/  HMMA.16816.F32 R8, R80.reuse, R88, R8 ;  /* 0x000000585008723c */ /* 0x040fee0000001808 */
[--C-:B------:R-:W-:Y:S01]  /*eea0*/  FFMA.FTZ R88, R250, c[0x0][0x2d0], -R74.reuse ;  /* 0x0000b400fa587a23 */ /* 0x100fe2000001084a */
[-C--:B------:R-:W-:Y:S01]  /*eeb0*/  HMMA.16816.F32 R12, R80, R90.reuse, R12 ;  /* 0x0000005a500c723c */ /* 0x080fe2000000180c */
[----:B------:R-:W-:Y:S02]  /*eec0*/  FFMA.FTZ R74, R252, c[0x0][0x2d0], -R74 ;  /* 0x0000b400fc4a7a23 */ /* 0x000fe4000001084a */
[----:B------:R1:W-:Y:S05]  /*eed0*/  MUFU.EX2 R168, R88 ;  /* 0x0000005800a87308 */ /* 0x0003ea0000000800 */
[C---:B------:R-:W-:Y:S05]  /*eee0*/  HMMA.16816.F32 R16, R76.reuse, R90, R16 ;  /* 0x0000005a4c10723c */ /* 0x040fea0000001810 */
[----:B------:R3:W4:Y:S03]  /*eef0*/  MUFU.EX2 R102, R74 ;  /* 0x0000004a00667308 */ /* 0x0007260000000800 */
[-C--:B--2---:R-:W-:Y:S08]  /*ef00*/  HMMA.16816.F32 R20, R76, R84.reuse, R20 ;  /* 0x000000544c14723c */ /* 0x084ff00000001814 */
[C---:B------:R-:W-:Y:S01]  /*ef10*/  HMMA.16816.F32 R24, R80.reuse, R84, R24 ;  /* 0x000000545018723c */ /* 0x040fe20000001818 */
[----:B-1----:R-:W1:Y:S07]  /*ef20*/  LDSM.16.MT88.4 R88, [R211+0x2100] ;  /* 0x00210000d358783b */ /* 0x002e6e0000004200 */
[-C--:B------:R-:W-:Y:S01]  /*ef30*/  HMMA.16816.F32 R28, R80, R86.reuse, R28 ;  /* 0x00000056501c723c */ /* 0x080fe2000000181c */
[--C-:B---3--:R-:W-:Y:S03]  /*ef40*/  FFMA.FTZ R74, R247, c[0x0][0x2d0], -R75.reuse ;  /* 0x0000b400f74a7a23 */ /* 0x108fe6000001084b */
[----:B----4-:R-:W-:Y:S01]  /*ef50*/  F2FP.PACK_AB R166, R102, R168 ;  /* 0x000000a866a6723e */ /* 0x010fe200000000ff */
[----:B------:R-:W-:Y:S03]  /*ef60*/  FFMA.FTZ R75, R248, c[0x0][0x2d0], -R75 ;  /* 0x0000b400f84b7a23 */ /* 0x000fe6000001084b */
[C---:B------:R-:W-:Y:S01]  /*ef70*/  HMMA.16816.F32 R32, R76.reuse, R86, R32 ;  /* 0x000000564c20723c */ /* 0x040fe20000001820 */
[----:B------:R2:W-:Y:S07]  /*ef80*/  MUFU.EX2 R101, R74 ;  /* 0x0000004a00657308 */ /* 0x0005ee0000000800 */
[-C--:B------:R-:W-:Y:S03]  /*ef90*/  HMMA.16816.F32 R36, R76, R92.reuse, R36 ;  /* 0x0000005c4c24723c */ /* 0x080fe60000001824 */
[----:B------:R-:W3:Y:S05]  /*efa0*/  MUFU.EX2 R100, R75 ;  /* 0x0000004b00647308 */ /* 0x000eea0000000800 */
[C---:B------:R-:W-:Y:S08]  /*efb0*/  HMMA.16816.F32 R40, R80.reuse, R92, R40 ;  /* 0x0000005c5028723c */ /* 0x040ff00000001828 */
[-C--:B------:R-:W-:Y:S01]  /*efc0*/  HMMA.16816.F32 R44, R80, R94.reuse, R44 ;  /* 0x0000005e502c723c */ /* 0x080fe2000000182c */
[--C-:B--2---:R-:W-:Y:S04]  /*efd0*/  FFMA.FTZ R74, R242, c[0x0][0x2d0], -R96.reuse ;  /* 0x0000b400f24a7a23 */ /* 0x104fe80000010860 */
[----:B------:R2:W-:Y:S03]  /*efe0*/  MUFU.EX2 R99, R74 ;  /* 0x0000004a00637308 */ /* 0x0005e60000000800 */
[C---:B------:R-:W-:Y:S01]  /*eff0*/  HMMA.16816.F32 R48, R76.reuse, R94, R48 ;  /* 0x0000005e4c30723c */ /* 0x040fe20000001830 */
[----:B---3--:R-:W-:Y:S07]  /*f000*/  F2FP.PACK_AB R167, R100, R101 ;  /* 0x0000006564a7723e */ /* 0x008fee00000000ff */
[-C--:B-1----:R-:W-:Y:S08]  /*f010*/  HMMA.16816.F32 R52, R76, R88.reuse, R52 ;  /* 0x000000584c34723c */ /* 0x082ff00000001834 */
[C---:B------:R-:W-:Y:S01]  /*f020*/  HMMA.16816.F32 R56, R80.reuse, R88, R56 ;  /* 0x000000585038723c */ /* 0x040fe20000001838 */
[--C-:B--2---:R-:W-:Y:S07]  /*f030*/  FFMA.FTZ R74, R244, c[0x0][0x2d0], -R96.reuse ;  /* 0x0000b400f44a7a23 */ /* 0x104fee0000010860 */
[-C--:B------:R-:W-:Y:S01]  /*f040*/  HMMA.16816.F32 R60, R80, R90.reuse, R60 ;  /* 0x0000005a503c723c */ /* 0x080fe2000000183c */
[----:B------:R1:W2:Y:S07]  /*f050*/  MUFU.EX2 R85, R74 ;  /* 0x0000004a00557308 */ /* 0x0002ae0000000800 */
[----:B------:R-:W-:Y:S01]  /*f060*/  HMMA.16816.F32 R64, R76, R90, R64 ;  /* 0x0000005a4c40723c */ /* 0x000fe20000001840 */
[----:B------:R-:W3:Y:S07]  /*f070*/  LDL.LU R76, [R1+0x1c] ;  /* 0x00001c00014c7983 */ /* 0x000eee0000300800 */
[-C--:B------:R-:W-:Y:S07]  /*f080*/  HMMA.16816.F32 R104, R164, R116.reuse, R4 ;  /* 0x00000074a468723c */ /* 0x080fee0000001804 */
[----:B------:R-:W-:Y:S01]  /*f090*/  FADD.FTZ R4, R231, R69 ;  /* 0x00000045e7047221 */ /* 0x000fe20000010000 */
[----:B------:R-:W-:Y:S01]  /*f0a0*/  MOV R231, R148 ;  /* 0x0000009400e77202 */ /* 0x000fe20000000f00 */
[--C-:B-1----:R-:W-:Y:S03]  /*f0b0*/  FFMA.FTZ R74, R245, c[0x0][0x2d0], -R96.reuse ;  /* 0x0000b400f54a7a23 */ /* 0x102fe60000010860 */
[----:B------:R-:W-:Y:S01]  /*f0c0*/  FFMA.FTZ R96, R246, c[0x0][0x2d0], -R96 ;  /* 0x0000b400f6607a23 */ /* 0x000fe20000010860 */
[----:B------:R1:W-:Y:S01]  /*f0d0*/  MUFU.EX2 R86, R74 ;  /* 0x0000004a00567308 */ /* 0x0003e20000000800 */
[----:B------:R-:W-:Y:S01]  /*f0e0*/  FADD.FTZ R6, R151, R68 ;  /* 0x0000004497067221 */ /* 0x000fe20000010000 */
[----:B--2---:R-:W-:Y:S01]  /*f0f0*/  F2FP.PACK_AB R160, R85, R99 ;  /* 0x0000006355a0723e */ /* 0x004fe200000000ff */
[----:B------:R-:W-:Y:S01]  /*f100*/  FADD.FTZ R4, R230, R4 ;  /* 0x00000004e6047221 */ /* 0x000fe20000010000 */
[----:B------:R-:W-:Y:S01]  /*f110*/  MOV R230, R232 ;  /* 0x000000e800e67202 */ /* 0x000fe20000000f00 */
[----:B------:R-:W-:Y:S01]  /*f120*/  FADD.FTZ R6, R234, R6 ;  /* 0x00000006ea067221 */ /* 0x000fe20000010000 */
[----:B------:R-:W-:Y:S01]  /*f130*/  MOV R232, R200 ;  /* 0x000000c800e87202 */ /* 0x000fe20000000f00 */
[----:B------:R-:W-:Y:S01]  /*f140*/  IMAD.MOV.U32 R234, RZ, RZ, R203 ;  /* 0x000000ffffea7224 */ /* 0x000fe200078e00cb */
[----:B------:R-:W-:Y:S01]  /*f150*/  MOV R203, R205 ;  /* 0x000000cd00cb7202 */ /* 0x000fe20000000f00 */
[----:B------:R-:W-:Y:S01]  /*f160*/  FADD.FTZ R4, R238, R4 ;  /* 0x00000004ee047221 */ /* 0x000fe20000010000 */
[----:B------:R-:W2:Y:S01]  /*f170*/  MUFU.EX2 R96, R96 ;  /* 0x0000006000607308 */ /* 0x000ea20000000800 */
[----:B------:R-:W-:Y:S01]  /*f180*/  IMAD.MOV.U32 R200, RZ, RZ, R187 ;  /* 0x000000ffffc87224 */ /* 0x000fe200078e00bb */
[----:B------:R-:W-:Y:S02]  /*f190*/  MOV R205, R123 ;  /* 0x0000007b00cd7202 */ /* 0x000fe40000000f00 */
[----:B------:R-:W-:Y:S01]  /*f1a0*/  MOV R187, R122 ;  /* 0x0000007a00bb7202 */ /* 0x000fe20000000f00 */
[--C-:B-1----:R-:W-:Y:S05]  /*f1b0*/  FFMA.FTZ R74, R199, c[0x0][0x2d0], -R97.reuse ;  /* 0x0000b400c74a7a23 */ /* 0x102fea0000010861 */
[----:B------:R1:W-:Y:S01]  /*f1c0*/  MUFU.EX2 R84, R74 ;  /* 0x0000004a00547308 */ /* 0x0003e20000000800 */
[----:B--2---:R-:W-:Y:S01]  /*f1d0*/  F2FP.PACK_AB R162, R96, R86 ;  /* 0x0000005660a2723e */ /* 0x004fe200000000ff */
[--C-:B-1----:R-:W-:Y:S08]  /*f1e0*/  FFMA.FTZ R74, R191, c[0x0][0x2d0], -R97.reuse ;  /* 0x0000b400bf4a7a23 */ /* 0x102ff00000010861 */
[----:B------:R1:W2:Y:S02]  /*f1f0*/  MUFU.EX2 R75, R74 ;  /* 0x0000004a004b7308 */ /* 0x0002a40000000800 */
[--C-:B-1----:R-:W-:Y:S01]  /*f200*/  FFMA.FTZ R74, R180, c[0x0][0x2d0], -R97.reuse ;  /* 0x0000b400b44a7a23 */ /* 0x102fe20000010861 */
[----:B--2---:R-:W-:Y:S01]  /*f210*/  F2FP.PACK_AB R161, R75, R84 ;  /* 0x000000544ba1723e */ /* 0x004fe200000000ff */
[----:B------:R-:W-:Y:S02]  /*f220*/  FFMA.FTZ R97, R73, c[0x0][0x2d0], -R97 ;  /* 0x0000b40049617a23 */ /* 0x000fe40000010861 */
[----:B------:R-:W2:Y:S04]  /*f230*/  LDL.LU R73, [R1+0x20] ;  /* 0x0000200001497983 */ /* 0x000ea80000300800 */
[----:B------:R-:W-:Y:S10]  /*f240*/  MUFU.EX2 R74, R74 ;  /* 0x0000004a004a7308 */ /* 0x000ff40000000800 */
[----:B------:R-:W1:Y:S02]  /*f250*/  MUFU.EX2 R97, R97 ;  /* 0x0000006100617308 */ /* 0x000e640000000800 */
[----:B-1----:R-:W-:Y:S07]  /*f260*/  F2FP.PACK_AB R163, R97, R74 ;  /* 0x0000004a61a3723e */ /* 0x002fee00000000ff */
[C---:B------:R-:W-:Y:S08]  /*f270*/  HMMA.16816.F32 R108, R160.reuse, R116, R8 ;  /* 0x00000074a06c723c */ /* 0x040ff00000001808 */
[-C--:B------:R-:W-:Y:S08]  /*f280*/  HMMA.16816.F32 R112, R160, R118.reuse, R12 ;  /* 0x00000076a070723c */ /* 0x080ff0000000180c */
[C---:B------:R-:W-:Y:S01]  /*f290*/  HMMA.16816.F32 R116, R164.reuse, R118, R16 ;  /* 0x00000076a474723c */ /* 0x040fe20000001810 */
[----:B---3--:R-:W-:Y:S03]  /*f2a0*/  FFMA.FTZ R2, R2, R76, R204 ;  /* 0x0000004c02027223 */ /* 0x008fe600000100cc */
[----:B------:R-:W-:Y:S02]  /*f2b0*/  IMAD.MOV.U32 R204, RZ, RZ, R149 ;  /* 0x000000ffffcc7224 */ /* 0x000fe400078e0095 */
[----:B------:R-:W-:Y:S01]  /*f2c0*/  FADD.FTZ R2, R197, R2 ;  /* 0x00000002c5027221 */ /* 0x000fe20000010000 */
[----:B------:R-:W1:Y:S05]  /*f2d0*/  LDSM.16.MT88.4 R148, [R210+0x2900] ;  /* 0x00290000d294783b */ /* 0x000e6a0000004200 */
[----:B------:R-:W-:Y:S02]  /*f2e0*/  FADD.FTZ R5, R121, R2 ;  /* 0x0000000279057221 */ /* 0x000fe40000010000 */
[----:B------:R-:W-:Y:S02]  /*f2f0*/  FADD.FTZ R2, R229, R6 ;  /* 0x00000006e5027221 */ /* 0x000fe40000010000 */
[----:B------:R-:W-:Y:S02]  /*f300*/  FADD.FTZ R6, R127, R4 ;  /* 0x000000047f067221 */ /* 0x000fe40000010000 */
[----:B--2---:R-:W-:Y:S02]  /*f310*/  FFMA.FTZ R8, R0, R73, R120 ;  /* 0x0000004900087223 */ /* 0x004fe40000010078 */
[----:B------:R-:W-:Y:S01]  /*f320*/  FADD.FTZ R0, R207, R5 ;  /* 0x00000005cf007221 */ /* 0x000fe20000010000 */
[-C--:B------:R-:W-:Y:S01]  /*f330*/  HMMA.16816.F32 R120, R164, R132.reuse, R20 ;  /* 0x00000084a478723c */ /* 0x080fe20000001814 */
[----:B------:R-:W-:Y:S02]  /*f340*/  FADD.FTZ R8, R193, R8 ;  /* 0x00000008c1087221 */ /* 0x000fe40000010000 */
[----:B------:R-:W-:Y:S02]  /*f350*/  FADD.FTZ R5, R126, R2 ;  /* 0x000000027e057221 */ /* 0x000fe40000010000 */
[----:B------:R-:W-:Y:S02]  /*f360*/  FADD.FTZ R7, R124, R0 ;  /* 0x000000007c077221 */ /* 0x000fe40000010000 */
[----:B------:R-:W-:Y:S02]  /*f370*/  FADD.FTZ R4, R206, R8 ;  /* 0x00000008ce047221 */ /* 0x000fe40000010000 */
[----:B------:R-:W-:Y:S03]  /*f380*/  FADD.FTZ R2, R204, R6 ;  /* 0x00000006cc027221 */ /* 0x000fe60000010000 */
        /* <DEDUP_REMOVED lines=10> */
[----:B------:R-:W-:Y:S01]  /*f430*/  IMAD.MOV.U32 R193, RZ, RZ, R190 ;  /* 0x000000ffffc17224 */ /* 0x000fe200078e00be */
[----:B------:R-:W2:Y:S01]  /*f440*/  LDSM.16.MT88.4 R4, [R211+0x2900] ;  /* 0x00290000d304783b */ /* 0x000ea20000004200 */
[----:B------:R-:W-:Y:S01]  /*f450*/  FADD.FTZ R8, R200, R2 ;  /* 0x00000002c8087221 */ /* 0x000fe20000010000 */
[----:B------:R-:W-:Y:S01]  /*f460*/  MOV R190, R125 ;  /* 0x0000007d00be7202 */ /* 0x000fe20000000f00 */
[----:B------:R-:W-:Y:S01]  /*f470*/  FADD.FTZ R9, R187, R0 ;  /* 0x00000000bb097221 */ /* 0x000fe20000010000 */
[C---:B------:R-:W-:Y:S01]  /*f480*/  HMMA.16816.F32 R124, R160.reuse, R132, R24 ;  /* 0x00000084a07c723c */ /* 0x040fe20000001818 */
[----:B------:R-:W-:Y:S02]  /*f490*/  FADD.FTZ R2, R139, R10 ;  /* 0x0000000a8b027221 */ /* 0x000fe40000010000 */
[----:B------:R-:W-:Y:S02]  /*f4a0*/  FADD.FTZ R0, R137, R8 ;  /* 0x0000000889007221 */ /* 0x000fe40000010000 */
[----:B------:R-:W-:Y:S02]  /*f4b0*/  FADD.FTZ R8, R185, R11 ;  /* 0x0000000bb9087221 */ /* 0x000fe40000010000 */
[----:B------:R-:W-:Y:S01]  /*f4c0*/  FADD.FTZ R9, R184, R9 ;  /* 0x00000009b8097221 */ /* 0x000fe20000010000 */
[-C--:B------:R-:W-:Y:S01]  /*f4d0*/  HMMA.16816.F32 R128, R160, R134.reuse, R28 ;  /* 0x00000086a080723c */ /* 0x080fe2000000181c */
[----:B------:R-:W-:Y:S03]  /*f4e0*/  FADD.FTZ R2, R138, R2 ;  /* 0x000000028a027221 */ /* 0x000fe60000010000 */
[----:B------:R-:W-:Y:S02]  /*f4f0*/  FADD.FTZ R0, R136, R0 ;  /* 0x0000000088007221 */ /* 0x000fe40000010000 */
[----:B------:R-:W-:Y:S02]  /*f500*/  FADD.FTZ R12, R198, R8 ;  /* 0x00000008c60c7221 */ /* 0x000fe40000010000 */
[----:B------:R-:W-:Y:S01]  /*f510*/  FADD.FTZ R8, R193, R9 ;  /* 0x00000009c1087221 */ /* 0x000fe20000010000 */
[C---:B------:R-:W-:Y:S03]  /*f520*/  HMMA.16816.F32 R132, R164.reuse, R134, R32 ;  /* 0x00000086a484723c */ /* 0x040fe60000001820 */
[----:B------:R-:W-:Y:S02]  /*f530*/  FADD.FTZ R2, R251, R2 ;  /* 0x00000002fb027221 */ /* 0x000fe40000010000 */
[----:B------:R-:W-:Y:S02]  /*f540*/  FADD.FTZ R0, R142, R0 ;  /* 0x000000008e007221 */ /* 0x000fe40000010000 */
[----:B------:R-:W-:Y:S01]  /*f550*/  FADD.FTZ R12, R140, R12 ;  /* 0x0000000c8c0c7221 */ /* 0x000fe20000010000 */
[-C--:B-1----:R-:W-:Y:S01]  /*f560*/  HMMA.16816.F32 R136, R164, R148.reuse, R36 ;  /* 0x00000094a488723c */ /* 0x082fe20000001824 */
[----:B------:R-:W-:Y:S03]  /*f570*/  FADD.FTZ R10, R190, R8 ;  /* 0x00000008be0a7221 */ /* 0x000fe60000010000 */
[----:B------:R-:W-:Y:S02]  /*f580*/  FADD.FTZ R9, R143, R2 ;  /* 0x000000028f097221 */ /* 0x000fe40000010000 */
[----:B------:R-:W-:Y:S02]  /*f590*/  FADD.FTZ R11, R141, R0 ;  /* 0x000000008d0b7221 */ /* 0x000fe40000010000 */
[----:B------:R-:W-:Y:S01]  /*f5a0*/  FADD.FTZ R8, R239, R12 ;  /* 0x0000000cef087221 */ /* 0x000fe20000010000 */
[C---:B------:R-:W-:Y:S03]  /*f5b0*/  HMMA.16816.F32 R140, R160.reuse, R148, R40 ;  /* 0x00000094a08c723c */ /* 0x040fe60000001828 */
[----:B------:R-:W-:Y:S02]  /*f5c0*/  FADD.FTZ R2, R249, R10 ;  /* 0x0000000af9027221 */ /* 0x000fe40000010000 */
[----:B------:R-:W-:Y:S02]  /*f5d0*/  FADD.FTZ R0, R146, R9 ;  /* 0x0000000992007221 */ /* 0x000fe40000010000 */
[----:B------:R-:W-:Y:S02]  /*f5e0*/  FADD.FTZ R11, R144, R11 ;  /* 0x0000000b900b7221 */ /* 0x000fe40000010000 */
[----:B------:R-:W-:Y:S03]  /*f5f0*/  FADD.FTZ R8, R237, R8 ;  /* 0x00000008ed087221 */ /* 0x000fe60000010000 */
[----:B------:R-:W-:Y:S02]  /*f600*/  FADD.FTZ R10, R147, R2 ;  /* 0x00000002930a7221 */ /* 0x000fe40000010000 */
[----:B------:R-:W-:Y:S02]  /*f610*/  FADD.FTZ R9, R145, R0 ;  /* 0x0000000091097221 */ /* 0x000fe40000010000 */
[----:B------:R-:W-:Y:S01]  /*f620*/  FADD.FTZ R2, R189, R11 ;  /* 0x0000000bbd027221 */ /* 0x000fe20000010000 */
[-C--:B------:R-:W-:Y:S01]  /*f630*/  HMMA.16816.F32 R144, R160, R150.reuse, R44 ;  /* 0x00000096a090723c */ /* 0x080fe2000000182c */
[----:B------:R-:W-:Y:S02]  /*f640*/  FADD.FTZ R8, R236, R8 ;  /* 0x00000008ec087221 */ /* 0x000fe40000010000 */
[----:B------:R-:W-:Y:S02]  /*f650*/  FADD.FTZ R0, R235, R10 ;  /* 0x0000000aeb007221 */ /* 0x000fe40000010000 */
[----:B------:R-:W-:Y:S02]  /*f660*/  FADD.FTZ R9, R195, R9 ;  /* 0x00000009c3097221 */ /* 0x000fe40000010000 */
[----:B------:R-:W-:Y:S01]  /*f670*/  FADD.FTZ R11, R186, R2 ;  /* 0x00000002ba0b7221 */ /* 0x000fe20000010000 */
[C---:B------:R-:W-:Y:S01]  /*f680*/  HMMA.16816.F32 R148, R164.reuse, R150, R48 ;  /* 0x00000096a494723c */ /* 0x040fe20000001830 */
[----:B------:R-:W-:Y:S03]  /*f690*/  FADD.FTZ R8, R182, R8 ;  /* 0x00000008b6087221 */ /* 0x000fe60000010000 */
        /* <DEDUP_REMOVED lines=8> */
[----:B------:R-:W-:Y:S01]  /*f720*/  FADD.FTZ R2, R179, R10 ;  /* 0x0000000ab3027221 */ /* 0x000fe20000010000 */
[-C--:B--2---:R-:W-:Y:S01]  /*f730*/  HMMA.16816.F32 R152, R164, R4.reuse, R52 ;  /* 0x00000004a498723c */ /* 0x084fe20000001834 */
[----:B------:R-:W-:Y:S02]  /*f740*/  FADD.FTZ R8, R181, R8 ;  /* 0x00000008b5087221 */ /* 0x000fe40000010000 */
[----:B------:R-:W-:Y:S02]  /*f750*/  FADD.FTZ R0, R178, R11 ;  /* 0x0000000bb2007221 */ /* 0x000fe40000010000 */
[----:B------:R-:W-:Y:S02]  /*f760*/  FADD.FTZ R10, R157, R9 ;  /* 0x000000099d0a7221 */ /* 0x000fe40000010000 */
[----:B------:R-:W-:Y:S02]  /*f770*/  FADD.FTZ R11, R159, R2 ;  /* 0x000000029f0b7221 */ /* 0x000fe40000010000 */
[----:B------:R-:W-:Y:S03]  /*f780*/  FADD.FTZ R8, R156, R8 ;  /* 0x000000089c087221 */ /* 0x000fe60000010000 */
[----:B------:R-:W-:Y:S02]  /*f790*/  FADD.FTZ R9, R158, R0 ;  /* 0x000000009e097221 */ /* 0x000fe40000010000 */
[----:B------:R-:W-:Y:S01]  /*f7a0*/  FADD.FTZ R2, R175, R10 ;  /* 0x0000000aaf027221 */ /* 0x000fe20000010000 */
[C---:B------:R-:W-:Y:S01]  /*f7b0*/  HMMA.16816.F32 R156, R160.reuse, R4, R56 ;  /* 0x00000004a09c723c */ /* 0x040fe20000001838 */
[----:B------:R-:W-:Y:S06]  /*f7c0*/  FADD.FTZ R0, R177, R11 ;  /* 0x0000000bb1007221 */ /* 0x000fec0000010000 */
[----:B------:R-:W-:Y:S01]  /*f7d0*/  FADD.FTZ R4, R172, R8 ;  /* 0x00000008ac047221 */ /* 0x000fe20000010000 */
[-C--:B------:R-:W-:Y:S01]  /*f7e0*/  HMMA.16816.F32 R160, R160, R6.reuse, R60 ;  /* 0x00000006a0a0723c */ /* 0x080fe2000000183c */
[----:B------:R-:W-:Y:S03]  /*f7f0*/  FADD.FTZ R8, R176, R9 ;  /* 0x00000009b0087221 */ /* 0x000fe60000010000 */
[----:B------:R-:W-:Y:S02]  /*f800*/  FADD.FTZ R9, R174, R2 ;  /* 0x00000002ae097221 */ /* 0x000fe40000010000 */
[----:B------:R-:W-:Y:S02]  /*f810*/  FADD.FTZ R4, R171, R4 ;  /* 0x00000004ab047221 */ /* 0x000fe40000010000 */
[----:B------:R-:W-:Y:S01]  /*f820*/  FADD.FTZ R5, R173, R0 ;  /* 0x00000000ad057221 */ /* 0x000fe20000010000 */
[----:B------:R-:W-:Y:S03]  /*f830*/  HMMA.16816.F32 R164, R164, R6, R64 ;  /* 0x00000006a4a4723c */ /* 0x000fe60000001840 */
[----:B------:R-:W-:Y:S02]  /*f840*/  FADD.FTZ R2, R169, R8 ;  /* 0x00000008a9027221 */ /* 0x000fe40000010000 */
[----:B------:R-:W-:Y:S02]  /*f850*/  FADD.FTZ R4, R98, R4 ;  /* 0x0000000462047221 */ /* 0x000fe40000010000 */
[----:B------:R-:W-:Y:S02]  /*f860*/  FADD.FTZ R0, R99, R9 ;  /* 0x0000000963007221 */ /* 0x000fe40000010000 */
[----:B------:R-:W-:Y:S03]  /*f870*/  FADD.FTZ R5, R170, R5 ;  /* 0x00000005aa057221 */ /* 0x000fe60000010000 */
[----:B------:R-:W-:Y:S01]  /*f880*/  FADD.FTZ R8, R103, R2 ;  /* 0x0000000267087221 */ /* 0x000fe20000010000 */
[----:B------:R-:W-:Y:S01]  /*f890*/  MOV R103, R3 ;  /* 0x0000000300677202 */ /* 0x000fe20000000f00 */
[----:B------:R-:W-:Y:S02]  /*f8a0*/  FADD.FTZ R2, R84, R4 ;  /* 0x0000000454027221 */ /* 0x000fe40000010000 */
[----:B------:R-:W-:Y:S02]  /*f8b0*/  FADD.FTZ R4, R85, R0 ;  /* 0x0000000055047221 */ /* 0x000fe40000010000 */
[----:B------:R-:W-:Y:S02]  /*f8c0*/  FADD.FTZ R0, R168, R5 ;  /* 0x00000005a8007221 */ /* 0x000fe40000010000 */
[----:B------:R-:W-:Y:S01]  /*f8d0*/  FADD.FTZ R5, R101, R8 ;  /* 0x0000000865057221 */ /* 0x000fe20000010000 */
[----:B------:R-:W-:Y:S01]  /*f8e0*/  MOV R101, R71 ;  /* 0x0000004700657202 */ /* 0x000fe20000000f00 */
[----:B------:R-:W-:Y:S01]  /*f8f0*/  FADD.FTZ R6, R102, R0 ;  /* 0x0000000066067221 */ /* 0x000fe20000010000 */
[----:B------:R-:W-:Y:S01]  /*f900*/  MOV R102, R70 ;  /* 0x0000004600667202 */ /* 0x000fe20000000f00 */
[----:B------:R-:W-:Y:S02]  /*f910*/  FADD.FTZ R5, R100, R5 ;  /* 0x0000000564057221 */ /* 0x000fe40000010000 */
[----:B------:R-:W-:Y:S01]  /*f920*/  FADD.FTZ R2, R75, R2 ;  /* 0x000000024b027221 */ /* 0x000fe20000010000 */
[----:B------:R1:W-:Y:S01]  /*f930*/  STL [R1+0x14], R6 ;  /* 0x0000140601007387 */ /* 0x0003e20000100800 */
[----:B------:R-:W-:Y:S02]  /*f940*/  FADD.FTZ R4, R86, R4 ;  /* 0x0000000456047221 */ /* 0x000fe40000010000 */
[----:B------:R-:W-:Y:S01]  /*f950*/  FADD.FTZ R0, R74, R2 ;  /* 0x000000024a007221 */ /* 0x000fe20000010000 */
[----:B------:R1:W-:Y:S01]  /*f960*/  STL [R1+0x18], R5 ;  /* 0x0000180501007387 */ /* 0x0003e20000100800 */
[----:B------:R-:W-:Y:S02]  /*f970*/  FADD.FTZ R2, R96, R4 ;  /* 0x0000000460027221 */ /* 0x000fe40000010000 */
[----:B------:R-:W-:Y:S02]  /*f980*/  FADD.FTZ R0, R97, R0 ;  /* 0x0000000061007221 */ /* 0x000fe40000010000 */
[----:B------:R-:W-:Y:S01]  /*f990*/  IMAD.MOV.U32 R100, RZ, RZ, R72 ;  /* 0x000000ffff647224 */ /* 0x000fe200078e0048 */
[----:B------:R1:W-:Y:S04]  /*f9a0*/  STL [R1+0x1c], R2 ;  /* 0x00001c0201007387 */ /* 0x0003e80000100800 */
[----:B------:R1:W-:Y:S01]  /*f9b0*/  STL [R1+0x20], R0 ;  /* 0x0000200001007387 */ /* 0x0003e20000100800 */
[----:B------:R-:W-:-:S05]  /*f9c0*/  @P0 BRA `(.L_x_538) ;  /* 0xffff955000000947 */ /* 0x000fca000383ffff */
.L_x_519:
[----:B------:R-:W2:Y:S01]  /*f9d0*/  S2UR UR18, SR_CTAID.X ;  /* 0x00000000001279c3 */ /* 0x000ea20000002500 */
[----:B------:R-:W-:Y:S01]  /*f9e0*/  ULDC.64 UR4, c[0x0][0x2c8] ;  /* 0x0000b20000047ab9 */ /* 0x000fe20000000a00 */
[----:B------:R-:W-:Y:S01]  /*f9f0*/  IMAD.MOV.U32 R4, RZ, RZ, 0x1 ;  /* 0x00000001ff047424 */ /* 0x000fe200078e00ff */
[----:B------:R-:W-:Y:S01]  /*fa00*/  PLOP3.LUT P0, PT, PT, PT, UP1, 0x40, 0x0 ;  /* 0x000000000000781c */ /* 0x000fe20003f0e818 */
[----:B-1----:R-:W-:-:S03]  /*fa10*/  IMAD.MOV.U32 R2, RZ, RZ, c[0x0][0x2ac] ;  /* 0x0000ab00ff027624 */ /* 0x002fc600078e00ff */
[----:B------:R-:W-:-:S05]  /*fa20*/  IADD3 R0, R4, -c[0x0][0x168], RZ ;  /* 0x80005a0004007a10 */ /* 0x000fca0007ffe0ff */
[----:B------:R-:W-:Y:S01]  /*fa30*/  IMAD R0, R2, c[0x0][0x1d0], R0 ;  /* 0x0000740002007a24 */ /* 0x000fe200078e0200 */
[----:B--2---:R-:W-:-:S04]  /*fa40*/  ULEA UR18, UR18, 0x7f, 0x7 ;  /* 0x0000007f12127891 */ /* 0x004fc8000f8e383f */
[----:B------:R-:W-:-:S07]  /*fa50*/  UIMAD.WIDE.U32 UR22, UR18, UR4, URZ ;  /* 0x00000004121672a5 */ /* 0x000fce000f8e003f */
[----:B------:R-:W-:Y:S02]  /*fa60*/  @UP2 UMOV UR19, UR23 ;  /* 0x0000001700132c82 */ /* 0x000fe40008000000 */
[----:B------:R-:W-:-:S06]  /*fa70*/  @UP2 USHF.R.U32.HI UR18, URZ, UR5, UR19 ;  /* 0x000000053f122299 */ /* 0x000fcc0008011613 */
[----:B------:R-:W-:-:S04]  /*fa80*/  IADD3 R0, R0, UR18, RZ ;  /* 0x0000001200007c10 */ /* 0x000fc8000fffe0ff */
[----:B------:R-:W-:Y:S01]  /*fa90*/  IADD3 R2, R0, -c[0x0][0x324], RZ ;  /* 0x8000c90000027a10 */ /* 0x000fe20007ffe0ff */
[----:B------:R-:W-:Y:S05]  /*faa0*/  @P0 BRA `(.L_x_539) ;  /* 0x000000d000000947 */ /* 0x000fea0003800000 */
[----:B------:R-:W-:-:S13]  /*fab0*/  ISETP.GT.AND P0, PT, R0, -0x1, PT ;  /* 0xffffffff0000780c */ /* 0x000fda0003f04270 */
[----:B------:R-:W-:Y:S05]  /*fac0*/  @P0 BRA `(.L_x_540) ;  /* 0x0000006000000947 */ /* 0x000fea0003800000 */
[----:B------:R-:W-:Y:S02]  /*fad0*/  ISETP.NE.AND P0, PT, R4, c[0x0][0x32c], PT ;  /* 0x0000cb0004007a0c */ /* 0x000fe40003f05270 */
[----:B------:R-:W-:-:S11]  /*fae0*/  LOP3.LUT R0, RZ, R0, RZ, 0x33, !PT ;  /* 0x00000000ff007212 */ /* 0x000fd600078e33ff */
[----:B------:R-:W-:-:S05]  /*faf0*/  @P0 IMAD.HI.U32 R4, R0, c[0x0][0x330], RZ ;  /* 0x0000cc0000040a27 */ /* 0x000fca00078e00ff */
[----:B------:R-:W-:-:S04]  /*fb00*/  @P0 SHF.R.U32.HI R0, RZ, c[0x0][0x334], R4 ;  /* 0x0000cd00ff000a19 */ /* 0x000fc80000011604 */
[----:B------:R-:W-:Y:S01]  /*fb10*/  LOP3.LUT R0, RZ, R0, RZ, 0x33, !PT ;  /* 0x00000000ff007212 */ /* 0x000fe200078e33ff */
[----:B------:R-:W-:Y:S05]  /*fb20*/  BRA `(.L_x_541) ;  /* 0x0000003000007947 */ /* 0x000fea0003800000 */
.L_x_540:
[----:B------:R-:W-:-:S13]  /*fb30*/  ISETP.NE.AND P0, PT, R4, c[0x0][0x32c], PT ;  /* 0x0000cb0004007a0c */ /* 0x000fda0003f05270 */
[----:B------:R-:W-:-:S05]  /*fb40*/  @P0 IMAD.HI.U32 R4, R0, c[0x0][0x330], RZ ;  /* 0x0000cc0000040a27 */ /* 0x000fca00078e00ff */
[----:B------:R-:W-:-:S05]  /*fb50*/  @P0 SHF.R.U32.HI R0, RZ, c[0x0][0x334], R4 ;  /* 0x0000cd00ff000a19 */ /* 0x000fca0000011604 */
.L_x_541:
[----:B------:R-:W-:-:S05]  /*fb60*/  IMAD R0, R0, c[0x0][0x32c], RZ ;  /* 0x0000cb0000007a24 */ /* 0x000fca00078e02ff */
[----:B------:R-:W-:-:S03]  /*fb70*/  IMNMX R2, R2, R0, !PT ;  /* 0x0000000002027217 */ /* 0x000fc60007800200 */
.L_x_539:
[----:B------:R-:W2:Y:S01]  /*fb80*/  LDL R4, [R1+0x28] ;  /* 0x0000280001047983 */ /* 0x000ea20000100800 */
[----:B------:R-:W-:-:S05]  /*fb90*/  IADD3 R2, R2, 0x5f, RZ ;  /* 0x0000005f02027810 */ /* 0x000fca0007ffe0ff */
[----:B------:R-:W-:-:S05]  /*fba0*/  IMAD.HI R2, R2, 0x2aaaaaab, RZ ;  /* 0x2aaaaaab02027827 */ /* 0x000fca00078e02ff */
[----:B------:R-:W-:-:S04]  /*fbb0*/  SHF.R.U32.HI R0, RZ, 0x1f, R2 ;  /* 0x0000001fff007819 */ /* 0x000fc80000011602 */
[----:B------:R-:W-:-:S04]  /*fbc0*/  LEA.HI.SX32 R0, R2, R0, 0x1c ;  /* 0x0000000002007211 */ /* 0x000fc800078fe2ff */
[----:B--2---:R-:W-:-:S04]  /*fbd0*/  IMNMX R4, R4, R0, !PT ;  /* 0x0000000004047217 */ /* 0x004fc80007800200 */
[----:B------:R-:W-:Y:S01]  /*fbe0*/  ISETP.GE.AND P0, PT, R227, R4, PT ;  /* 0x00000004e300720c */ /* 0x000fe20003f06270 */
[----:B------:R1:W-:-:S12]  /*fbf0*/  STL [R1+0x30], R4 ;  /* 0x0000300401007387 */ /* 0x0003d80000100800 */
[----:B------:R-:W-:Y:S05]  /*fc00*/  @!P0 BRA `(.L_x_542) ;  /* 0x00004a6000008947 */ /* 0x000fea0003800000 */
[----:B------:R-:W-:Y:S01]  /*fc10*/  IMAD.MOV.U32 R100, RZ, RZ, R71 ;  /* 0x000000ffff647224 */ /* 0x000fe200078e0047 */
[----:B------:R-:W-:Y:S01]  /*fc20*/  MOV R102, R3 ;  /* 0x0000000300667202 */ /* 0x000fe20000000f00 */
[----:B------:R-:W-:Y:S01]  /*fc30*/  IMAD.MOV.U32 R2, RZ, RZ, R72 ;  /* 0x000000ffff027224 */ /* 0x000fe200078e0048 */
[----:B------:R-:W-:Y:S02]  /*fc40*/  MOV R101, R70 ;  /* 0x0000004600657202 */ /* 0x000fe40000000f00 */
.L_x_545:
[----:B--2---:R-:W2:Y:S01]  /*fc50*/  LDL R15, [R1+0x28] ;  /* 0x00002800010f7983 */ /* 0x004ea20000100800 */
[----:B------:R-:W-:Y:S04]  /*fc60*/  DEPBAR.LE SB0, 0x0 ;  /* 0x000080000000791a */ /* 0x000fe80000000000 */
[----:B------:R-:W-:Y:S06]  /*fc70*/  BAR.SYNC.DEFER_BLOCKING 0x0 ;  /* 0x0000000000007b1d */ /* 0x000fec0000010000 */
[----:B-----5:R3:W4:Y:S04]  /*fc80*/  LDSM.16.M88.4 R96, [R215+0x6100] ;  /* 0x00610000d760783b */ /* 0x0207280000000200 */
        /* <DEDUP_REMOVED lines=20> */
[----:B------:R-:W-:Y:S01]  /*fdd0*/  IMAD.WIDE.U32 R4, R233, c[0x0][0x208], RZ ;  /* 0x00008200e9047a25 */ /* 0x000fe200078e00ff */
        /* <DEDUP_REMOVED lines=11> */
[----:B------:R-:W-:Y:S04]  /*fe90*/  SHFL.IDX PT, R12, R3, 0x1, 0x181f ;  /* 0x00381f00030c7f89 */ /* 0x000fe800000e0000 */
[----:B------:R-:W1:Y:S04]  /*fea0*/  SHFL.IDX PT, R4, R3, RZ, 0x181f ;  /* 0x00181fff03047589 */ /* 0x000e6800000e0000 */
[----:B------:R-:W-:Y:S04]  /*feb0*/  SHFL.IDX PT, R5, R0, RZ, 0x181f ;  /* 0x00181fff00057589 */ /* 0x000fe800000e0000 */
[----:B------:R-:W3:Y:S04]  /*fec0*/  SHFL.IDX PT, R10, R3, 0x2, 0x181f ;  /* 0x00581f00030a7f89 */ /* 0x000ee800000e0000 */
[----:B------:R-:W-:Y:S04]  /*fed0*/  SHFL.IDX PT, R6, R0, 0x1, 0x181f ;  /* 0x00381f0000067f89 */ /* 0x000fe800000e0000 */
[----:B------:R-:W4:Y:S04]  /*fee0*/  SHFL.IDX PT, R8, R3, 0x3, 0x181f ;  /* 0x00781f0003087f89 */ /* 0x000f2800000e0000 */
[----:B------:R-:W5:Y:S04]  /*fef0*/  SHFL.IDX PT, R11, R0, 0x2, 0x181f ;  /* 0x00581f00000b7f89 */ /* 0x000f6800000e0000 */
[----:B------:R-:W5:Y:S04]  /*ff00*/  SHFL.IDX PT, R7, R3, 0x4, 0x181f ;  /* 0x00981f0003077f89 */ /* 0x000f6800000e0000 */
[----:B------:R-:W5:Y:S04]  /*ff10*/  SHFL.IDX PT, R9, R0, 0x3, 0x181f ;  /* 0x00781f0000097f89 */ /* 0x000f6800000e0000 */
[----:B------:R-:W-:Y:S04]  /*ff20*/  SHFL.IDX PT, R3, R3, 0x5, 0x181f ;  /* 0x00b81f0003037f89 */ /* 0x000fe800000e0000 */
[----:B------:R-:W5:Y:S04]  /*ff30*/  SHFL.IDX PT, R14, R0, 0x4, 0x181f ;  /* 0x00981f00000e7f89 */ /* 0x000f6800000e0000 */
[----:B------:R-:W2:Y:S01]  /*ff40*/  SHFL.IDX PT, R0, R0, 0x5, 0x181f ;  /* 0x00b81f0000007f89 */ /* 0x000ea200000e0000 */
[-C--:B-1----:R-:W-:Y:S02]  /*ff50*/  IADD3 R4, P0, R4, R226.reuse, RZ ;  /* 0x000000e204047210 */ /* 0x082fe40007f1e0ff */
[-C--:B---3--:R-:W-:Y:S02]  /*ff60*/  IADD3 R10, P5, R10, R226.reuse, RZ ;  /* 0x000000e20a0a7210 */ /* 0x088fe40007fbe0ff */
[-C--:B----4-:R-:W-:Y:S01]  /*ff70*/  IADD3 R8, P2, R8, R226.reuse, RZ ;  /* 0x000000e208087210 */ /* 0x090fe20007f5e0ff */
[--C-:B------:R-:W-:Y:S01]  /*ff80*/  IMAD.X R5, R5, 0x1, R225.reuse, P0 ;  /* 0x0000000105057824 */ /* 0x100fe200000e06e1 */
[-C--:B------:R-:W-:Y:S02]  /*ff90*/  IADD3 R12, P0, R12, R226.reuse, RZ ;  /* 0x000000e20c0c7210 */ /* 0x080fe40007f1e0ff */
[-C--:B-----5:R-:W-:Y:S03]  /*ffa0*/  IADD3.X R11, R11, R225.reuse, RZ, P5, !PT ;  /* 0x000000e10b0b7210 */ /* 0x0a0fe60002ffe4ff */
[--C-:B------:R-:W-:Y:S01]  /*ffb0*/  IMAD.X R13, R6, 0x1, R225.reuse, P0 ;  /* 0x00000001060d7824 */ /* 0x100fe200000e06e1 */
[-C--:B------:R-:W-:Y:S01]  /*ffc0*/  IADD3 R6, P1, R7, R226.reuse, RZ ;  /* 0x000000e207067210 */ /* 0x080fe20007f3e0ff */
[--C-:B------:R-:W-:Y:S04]  /*ffd0*/  IMAD.X R9, R9, 0x1, R225.reuse, P2 ;  /* 0x0000000109097824 */ /* 0x100fe800010e06e1 */
[----:B------:R-:W-:Y:S01]  /*ffe0*/  IMAD.X R7, R14, 0x1, R225, P1 ;  /* 0x000000010e077824 */ /* 0x000fe200008e06e1 */
[----:B--2---:R1:W-:Y:S04]  /*fff0*/  LDGSTS.E.BYPASS.LTC128B.128 [R20], [R4.64], !P4 ;  /* 0x0000000004147fae */ /* 0x0043e8000e101d50 */
[----:B------:R2:W-:Y:S04]  /*10000*/  LDGSTS.E.BYPASS.LTC128B.128 [R20+0x800], [R12.64], !P4 ;  /* 0x008000000c147fae */ /* 0x0005e8000e101d50 */
[----:B------:R2:W-:Y:S04]  /*10010*/  LDGSTS.E.BYPASS.LTC128B.128 [R20+0x1000], [R10.64], !P4 ;  /* 0x010000000a147fae */ /* 0x0005e8000e101d50 */
[----:B------:R2:W-:Y:S04]  /*10020*/  LDGSTS.E.BYPASS.LTC128B.128 [R20+0x1800], [R8.64], !P4 ;  /* 0x0180000008147fae */ /* 0x0005e8000e101d50 */
[----:B------:R2:W-:Y:S01]  /*10030*/  LDGSTS.E.BYPASS.LTC128B.128 [R20+0x2000], [R6.64], !P4 ;  /* 0x0200000006147fae */ /* 0x0005e2000e101d50 */
[----:B-1----:R-:W-:Y:S04]  /*10040*/  IADD3 R4, P0, R3, R226, RZ ;  /* 0x000000e203047210 */ /* 0x002fe80007f1e0ff */
[----:B------:R-:W-:Y:S05]  /*10050*/  IADD3.X R5, R0, R225, RZ, P0, !PT ;  /* 0x000000e100057210 */ /* 0x000fea00007fe4ff */
[----:B------:R2:W-:Y:S04]  /*10060*/  LDGSTS.E.BYPASS.LTC128B.128 [R20+0x2800], [R4.64], !P4 ;  /* 0x0280000004147fae */ /* 0x0005e8000e101d50 */
.L_x_543:
[----:B-1-34-:R-:W-:Y:S01]  /*10070*/  LDSM.16.M88.4 R204, [R214+0x5900] ;  /* 0x00590000d6cc783b */ /* 0x01afe20000000200 */
[-C--:B--2---:R-:W-:Y:S04]  /*10080*/  HMMA.16816.F32 R4, R96, R16.reuse, RZ ;  /* 0x000000106004723c */ /* 0x084fe800000018ff */
[----:B------:R-:W-:Y:S03]  /*10090*/  MOV R3, R15 ;  /* 0x0000000f00037202 */ /* 0x000fe60000000f00 */
[----:B------:R-:W0:Y:S01]  /*100a0*/  LDGDEPBAR ;  /* 0x00000000000079af */ /* 0x000e220000000000 */
[C---:B------:R-:W-:Y:S02]  /*100b0*/  HMMA.16816.F32 R8, R92.reuse, R16, RZ ;  /* 0x000000105c08723c */ /* 0x040fe400000018ff */
[----:B------:R-:W-:Y:S06]  /*100c0*/  ISETP.GT.AND P0, PT, R227, R3, PT ;  /* 0x00000003e300720c */ /* 0x000fec0003f04270 */
        /* <DEDUP_REMOVED lines=85> */
[----:B------:R-:W1:Y:S01]  /*10620*/  MUFU.TANH R103, R4 ;  /* 0x0000000400677308 */ /* 0x000e620000002400 */
[----:B------:R-:W-:Y:S02]  /*10630*/  FMUL.FTZ R5, R5, c[0x0][0x320] ;  /* 0x0000c80005057a20 */ /* 0x000fe40000410000 */
[----:B------:R-:W-:Y:S02]  /*10640*/  FMUL.FTZ R6, R6, c[0x0][0x320] ;  /* 0x0000c80006067a20 */ /* 0x000fe40000410000 */
[----:B------:R-:W-:Y:S04]  /*10650*/  FMUL.FTZ R7, R7, c[0x0][0x320] ;  /* 0x0000c80007077a20 */ /* 0x000fe80000410000 */
        /* <DEDUP_REMOVED lines=9> */
[----:B------:R-:W-:Y:S02]  /*106f0*/  FMUL.FTZ R17, R17, c[0x0][0x320] ;  /* 0x0000c80011117a20 */ /* 0x000fe40000410000 */
[----:B------:R-:W-:Y:S02]  /*10700*/  FMUL.FTZ R18, R18, c[0x0][0x320] ;  /* 0x0000c80012127a20 */ /* 0x000fe40000410000 */
[----:B------:R-:W-:Y:S02]  /*10710*/  FMUL.FTZ R19, R19, c[0x0][0x320] ;  /* 0x0000c80013137a20 */ /* 0x000fe40000410000 */
[----:B------:R-:W-:Y:S01]  /*10720*/  FMUL.FTZ R13, R13, c[0x0][0x320] ;  /* 0x0000c8000d0d7a20 */ /* 0x000fe20000410000 */
[----:B------:R4:W1:Y:S01]  /*10730*/  MUFU.TANH R183, R7 ;  /* 0x0000000700b77308 */ /* 0x0008620000002400 */
[----:B------:R-:W-:Y:S09]  /*10740*/  FMUL.FTZ R14, R14, c[0x0][0x320] ;  /* 0x0000c8000e0e7a20 */ /* 0x000ff20000410000 */
[----:B------:R-:W1:Y:S10]  /*10750*/  MUFU.TANH R181, R8 ;  /* 0x0000000800b57308 */ /* 0x000e740000002400 */
[----:B------:R-:W1:Y:S01]  /*10760*/  MUFU.TANH R184, R9 ;  /* 0x0000000900b87308 */ /* 0x000e620000002400 */
[----:B----4-:R-:W4:Y:S09]  /*10770*/  LDSM.16.M88.4 R4, [R213+0x800] ;  /* 0x00080000d504783b */ /* 0x010f320000000200 */
[----:B------:R-:W1:Y:S10]  /*10780*/  MUFU.TANH R171, R10 ;  /* 0x0000000a00ab7308 */ /* 0x000e740000002400 */
[----:B------:R5:W1:Y:S10]  /*10790*/  MUFU.TANH R185, R11 ;  /* 0x0000000b00b97308 */ /* 0x000a740000002400 */
[----:B------:R-:W1:Y:S10]  /*107a0*/  MUFU.TANH R170, R12 ;  /* 0x0000000c00aa7308 */ /* 0x000e740000002400 */
[----:B------:R-:W1:Y:S01]  /*107b0*/  MUFU.TANH R169, R13 ;  /* 0x0000000d00a97308 */ /* 0x000e620000002400 */
[----:B-----5:R-:W5:Y:S01]  /*107c0*/  LDSM.16.M88.4 R8, [R213+0x1000] ;  /* 0x00100000d508783b */ /* 0x020f620000000200 */
[-C--:B----4-:R-:W-:Y:S08]  /*107d0*/  HMMA.16816.F32 R20, R172, R4.reuse, R20 ;  /* 0x00000004ac14723c */ /* 0x090ff00000001814 */
[----:B------:R-:W4:Y:S01]  /*107e0*/  MUFU.TANH R180, R14 ;  /* 0x0000000e00b47308 */ /* 0x000f220000002400 */
[C---:B------:R-:W-:Y:S09]  /*107f0*/  HMMA.16816.F32 R24, R176.reuse, R4, R24 ;  /* 0x00000004b018723c */ /* 0x040ff20000001818 */
[----:B------:R-:W1:Y:S01]  /*10800*/  MUFU.TANH R15, R15 ;  /* 0x0000000f000f7308 */ /* 0x000e620000002400 */
[-C--:B------:R-:W-:Y:S08]  /*10810*/  HMMA.16816.F32 R28, R176, R6.reuse, R28 ;  /* 0x00000006b01c723c */ /* 0x080ff0000000181c */
[C---:B------:R-:W-:Y:S01]  /*10820*/  HMMA.16816.F32 R32, R172.reuse, R6, R32 ;  /* 0x00000006ac20723c */ /* 0x040fe20000001820 */
[----:B------:R-:W1:Y:S01]  /*10830*/  MUFU.TANH R16, R16 ;  /* 0x0000001000107308 */ /* 0x000e620000002400 */
[----:B------:R-:W1:Y:S02]  /*10840*/  LDSM.16.M88.4 R4, [R213+0x1800] ;  /* 0x00180000d504783b */ /* 0x000e640000000200 */
[----:B------:R-:W-:Y:S02]  /*10850*/  FMUL.FTZ R20, R20, c[0x0][0x320] ;  /* 0x0000c80014147a20 */ /* 0x000fe40000410000 */
[----:B------:R-:W-:Y:S02]  /*10860*/  FMUL.FTZ R21, R21, c[0x0][0x320] ;  /* 0x0000c80015157a20 */ /* 0x000fe40000410000 */
[----:B------:R-:W-:Y:S03]  /*10870*/  FMUL.FTZ R22, R22, c[0x0][0x320] ;  /* 0x0000c80016167a20 */ /* 0x000fe60000410000 */
[----:B------:R-:W1:Y:S01]  /*10880*/  MUFU.TANH R17, R17 ;  /* 0x0000001100117308 */ /* 0x000e620000002400 */
[----:B------:R-:W-:Y:S02]  /*10890*/  FMUL.FTZ R23, R23, c[0x0][0x320] ;  /* 0x0000c80017177a20 */ /* 0x000fe40000410000 */
[----:B------:R-:W-:Y:S01]  /*108a0*/  FMUL.FTZ R24, R24, c[0x0][0x320] ;  /* 0x0000c80018187a20 */ /* 0x000fe20000410000 */
[-C--:B-----5:R-:W-:Y:S03]  /*108b0*/  HMMA.16816.F32 R36, R172, R8.reuse, R36 ;  /* 0x00000008ac24723c */ /* 0x0a0fe60000001824 */
[----:B------:R-:W-:Y:S02]  /*108c0*/  FMUL.FTZ R25, R25, c[0x0][0x320] ;  /* 0x0000c80019197a20 */ /* 0x000fe40000410000 */
[----:B------:R-:W-:Y:S01]  /*108d0*/  FMUL.FTZ R26, R26, c[0x0][0x320] ;  /* 0x0000c8001a1a7a20 */ /* 0x000fe20000410000 */
[----:B------:R-:W1:Y:S01]  /*108e0*/  MUFU.TANH R18, R18 ;  /* 0x0000001200127308 */ /* 0x000e620000002400 */
[----:B------:R-:W-:Y:S01]  /*108f0*/  FMUL.FTZ R27, R27, c[0x0][0x320] ;  /* 0x0000c8001b1b7a20 */ /* 0x000fe20000410000 */
[C---:B------:R-:W-:Y:S04]  /*10900*/  HMMA.16816.F32 R40, R176.reuse, R8, R40 ;  /* 0x00000008b028723c */ /* 0x040fe80000001828 */
[----:B------:R-:W-:Y:S02]  /*10910*/  FMUL.FTZ R28, R28, c[0x0][0x320] ;  /* 0x0000c8001c1c7a20 */ /* 0x000fe40000410000 */
[----:B------:R-:W-:Y:S02]  /*10920*/  FMUL.FTZ R29, R29, c[0x0][0x320] ;  /* 0x0000c8001d1d7a20 */ /* 0x000fe40000410000 */
[----:B------:R-:W2:Y:S01]  /*10930*/  MUFU.TANH R19, R19 ;  /* 0x0000001300137308 */ /* 0x000ea20000002400 */
[-C--:B------:R-:W-:Y:S03]  /*10940*/  HMMA.16816.F32 R44, R176, R10.reuse, R44 ;  /* 0x0000000ab02c723c */ /* 0x080fe6000000182c */
[----:B------:R-:W-:Y:S02]  /*10950*/  FMUL.FTZ R30, R30, c[0x0][0x320] ;  /* 0x0000c8001e1e7a20 */ /* 0x000fe40000410000 */
[----:B------:R-:W-:Y:S02]  /*10960*/  FMUL.FTZ R31, R31, c[0x0][0x320] ;  /* 0x0000c8001f1f7a20 */ /* 0x000fe40000410000 */
[----:B------:R-:W-:Y:S01]  /*10970*/  FMUL.FTZ R32, R32, c[0x0][0x320] ;  /* 0x0000c80020207a20 */ /* 0x000fe20000410000 */
[C---:B------:R-:W-:Y:S01]  /*10980*/  HMMA.16816.F32 R48, R172.reuse, R10, R48 ;  /* 0x0000000aac30723c */ /* 0x040fe20000001830 */
[----:B------:R-:W2:Y:S01]  /*10990*/  MUFU.TANH R20, R20 ;  /* 0x0000001400147308 */ /* 0x000ea20000002400 */
[----:B------:R-:W5:Y:S02]  /*109a0*/  LDSM.16.M88.4 R8, [R213+0x2000] ;  /* 0x00200000d508783b */ /* 0x000f640000000200 */
[----:B------:R-:W-:Y:S02]  /*109b0*/  FMUL.FTZ R33, R33, c[0x0][0x320] ;  /* 0x0000c80021217a20 */ /* 0x000fe40000410000 */
[----:B------:R-:W-:Y:S02]  /*109c0*/  FMUL.FTZ R34, R34, c[0x0][0x320] ;  /* 0x0000c80022227a20 */ /* 0x000fe40000410000 */
[-C--:B-1----:R-:W-:Y:S03]  /*109d0*/  HMMA.16816.F32 R52, R172, R4.reuse, R52 ;  /* 0x00000004ac34723c */ /* 0x082fe60000001834 */
[----:B------:R-:W1:Y:S01]  /*109e0*/  MUFU.TANH R21, R21 ;  /* 0x0000001500157308 */ /* 0x000e620000002400 */
[----:B------:R-:W-:Y:S02]  /*109f0*/  FMUL.FTZ R35, R35, c[0x0][0x320] ;  /* 0x0000c80023237a20 */ /* 0x000fe40000410000 */
[----:B------:R-:W-:Y:S02]  /*10a00*/  FMUL.FTZ R36, R36, c[0x0][0x320] ;  /* 0x0000c80024247a20 */ /* 0x000fe40000410000 */
[C---:B------:R-:W-:Y:S04]  /*10a10*/  HMMA.16816.F32 R56, R176.reuse, R4, R56 ;  /* 0x00000004b038723c */ /* 0x040fe80000001838 */
[----:B------:R-:W-:Y:S01]  /*10a20*/  FMUL.FTZ R37, R37, c[0x0][0x320] ;  /* 0x0000c80025257a20 */ /* 0x000fe20000410000 */
[----:B------:R-:W1:Y:S01]  /*10a30*/  MUFU.TANH R22, R22 ;  /* 0x0000001600167308 */ /* 0x000e620000002400 */
[----:B------:R-:W-:Y:S02]  /*10a40*/  FMUL.FTZ R38, R38, c[0x0][0x320] ;  /* 0x0000c80026267a20 */ /* 0x000fe40000410000 */
[-C--:B------:R-:W-:Y:S04]  /*10a50*/  HMMA.16816.F32 R60, R176, R6.reuse, R60 ;  /* 0x00000006b03c723c */ /* 0x080fe8000000183c */
[----:B------:R-:W-:Y:S02]  /*10a60*/  FMUL.FTZ R39, R39, c[0x0][0x320] ;  /* 0x0000c80027277a20 */ /* 0x000fe40000410000 */
[----:B------:R-:W-:Y:S01]  /*10a70*/  FMUL.FTZ R40, R40, c[0x0][0x320] ;  /* 0x0000c80028287a20 */ /* 0x000fe20000410000 */
[----:B------:R-:W1:Y:S01]  /*10a80*/  MUFU.TANH R23, R23 ;  /* 0x0000001700177308 */ /* 0x000e620000002400 */
[C---:B------:R-:W-:Y:S01]  /*10a90*/  HMMA.16816.F32 R64, R172.reuse, R6, R64 ;  /* 0x00000006ac40723c */ /* 0x040fe20000001840 */
[----:B------:R-:W1:Y:S01]  /*10aa0*/  LDSM.16.M88.4 R4, [R213+0x2800] ;  /* 0x00280000d504783b */ /* 0x000e620000000200 */
[----:B------:R-:W-:Y:S04]  /*10ab0*/  DEPBAR.LE SB0, 0x0 ;  /* 0x000080000000791a */ /* 0x000fe80000000000 */
[----:B------:R-:W-:Y:S02]  /*10ac0*/  FMUL.FTZ R41, R41, c[0x0][0x320] ;  /* 0x0000c80029297a20 */ /* 0x000fe40000410000 */
[----:B------:R-:W-:Y:S01]  /*10ad0*/  FMUL.FTZ R56, R56, c[0x0][0x320] ;  /* 0x0000c80038387a20 */ /* 0x000fe20000410000 */
[----:B------:R-:W1:Y:S01]  /*10ae0*/  MUFU.TANH R24, R24 ;  /* 0x0000001800187308 */ /* 0x000e620000002400 */
[----:B------:R-:W-:Y:S01]  /*10af0*/  BAR.SYNC.DEFER_BLOCKING 0x0 ;  /* 0x0000000000007b1d */ /* 0x000fe20000010000 */
[-C--:B-----5:R-:W-:Y:S05]  /*10b00*/  HMMA.16816.F32 R68, R172, R8.reuse, R68 ;  /* 0x00000008ac44723c */ /* 0x0a0fea0000001844 */
[----:B------:R-:W-:Y:S02]  /*10b10*/  FMUL.FTZ R57, R57, c[0x0][0x320] ;  /* 0x0000c80039397a20 */ /* 0x000fe40000410000 */
[----:B------:R-:W-:Y:S01]  /*10b20*/  FMUL.FTZ R58, R58, c[0x0][0x320] ;  /* 0x0000c8003a3a7a20 */ /* 0x000fe20000410000 */
[----:B------:R-:W1:Y:S01]  /*10b30*/  MUFU.TANH R25, R25 ;  /* 0x0000001900197308 */ /* 0x000e620000002400 */
[C---:B------:R-:W-:Y:S04]  /*10b40*/  HMMA.16816.F32 R72, R176.reuse, R8, R72 ;  /* 0x00000008b048723c */ /* 0x040fe80000001848 */
[----:B------:R-:W-:Y:S02]  /*10b50*/  FMUL.FTZ R59, R59, c[0x0][0x320] ;  /* 0x0000c8003b3b7a20 */ /* 0x000fe40000410000 */
[----:B------:R-:W-:Y:S02]  /*10b60*/  FMUL.FTZ R60, R60, c[0x0][0x320] ;  /* 0x0000c8003c3c7a20 */ /* 0x000fe40000410000 */
[-C--:B------:R-:W-:Y:S01]  /*10b70*/  HMMA.16816.F32 R76, R176, R10.reuse, R76 ;  /* 0x0000000ab04c723c */ /* 0x080fe2000000184c */
[----:B------:R-:W2:Y:S03]  /*10b80*/  MUFU.TANH R26, R26 ;  /* 0x0000001a001a7308 */ /* 0x000ea60000002400 */
[----:B------:R-:W-:Y:S02]  /*10b90*/  FMUL.FTZ R61, R61, c[0x0][0x320] ;  /* 0x0000c8003d3d7a20 */ /* 0x000fe40000410000 */
[----:B------:R-:W-:Y:S02]  /*10ba0*/  FMUL.FTZ R62, R62, c[0x0][0x320] ;  /* 0x0000c8003e3e7a20 */ /* 0x000fe40000410000 */
[C---:B------:R-:W-:Y:S03]  /*10bb0*/  HMMA.16816.F32 R80, R172.reuse, R10, R80 ;  /* 0x0000000aac50723c */ /* 0x040fe60000001850 */
[----:B------:R-:W2:Y:S01]  /*10bc0*/  MUFU.TANH R27, R27 ;  /* 0x0000001b001b7308 */ /* 0x000ea20000002400 */
[----:B------:R-:W-:Y:S02]  /*10bd0*/  FMUL.FTZ R63, R63, c[0x0][0x320] ;  /* 0x0000c8003f3f7a20 */ /* 0x000fe40000410000 */
[----:B------:R-:W-:Y:S02]  /*10be0*/  FMUL.FTZ R42, R42, c[0x0][0x320] ;  /* 0x0000c8002a2a7a20 */ /* 0x000fe40000410000 */
[-C--:B-1----:R-:W-:Y:S04]  /*10bf0*/  HMMA.16816.F32 R84, R172, R4.reuse, R84 ;  /* 0x00000004ac54723c */ /* 0x082fe80000001854 */
[----:B------:R-:W-:Y:S01]  /*10c00*/  FMUL.FTZ R74, R74, c[0x0][0x320] ;  /* 0x0000c8004a4a7a20 */ /* 0x000fe20000410000 */
[----:B------:R-:W1:Y:S01]  /*10c10*/  MUFU.TANH R28, R28 ;  /* 0x0000001c001c7308 */ /* 0x000e620000002400 */
        /* <DEDUP_REMOVED lines=9> */
[----:B------:R-:W1:Y:S03]  /*10cb0*/  MUFU.TANH R29, R29 ;  /* 0x0000001d001d7308 */ /* 0x000e660000002400 */
[----:B------:R-:W-:Y:S02]  /*10cc0*/  FMUL.FTZ R47, R47, c[0x0][0x320] ;  /* 0x0000c8002f2f7a20 */ /* 0x000fe40000410000 */
[----:B------:R-:W-:Y:S02]  /*10cd0*/  FMUL.FTZ R48, R48, c[0x0][0x320] ;  /* 0x0000c80030307a20 */ /* 0x000fe40000410000 */
[----:B------:R-:W-:Y:S03]  /*10ce0*/  FMUL.FTZ R49, R49, c[0x0][0x320] ;  /* 0x0000c80031317a20 */ /* 0x000fe60000410000 */
[----:B------:R1:W1:Y:S01]  /*10cf0*/  MUFU.TANH R187, R30 ;  /* 0x0000001e00bb7308 */ /* 0x0002620000002400 */
[----:B------:R-:W-:Y:S02]  /*10d00*/  FMUL.FTZ R50, R50, c[0x0][0x320] ;  /* 0x0000c80032327a20 */ /* 0x000fe40000410000 */
[----:B------:R-:W-:Y:S02]  /*10d10*/  FMUL.FTZ R51, R51, c[0x0][0x320] ;  /* 0x0000c80033337a20 */ /* 0x000fe40000410000 */
[----:B-----5:R-:W-:Y:S02]  /*10d20*/  FMUL.FTZ R74, R94, c[0x0][0x320] ;  /* 0x0000c8005e4a7a20 */ /* 0x020fe40000410000 */
        /* <DEDUP_REMOVED lines=100> */
[----:B------:R1:W1:Y:S10]  /*11370*/  MUFU.TANH R75, R0 ;  /* 0x00000000004b7308 */ /* 0x0002740000002400 */
[----:B------:R1:W1:Y:S10]  /*11380*/  MUFU.TANH R172, R96 ;  /* 0x0000006000ac7308 */ /* 0x0002740000002400 */
[----:B------:R1:W1:Y:S10]  /*11390*/  MUFU.TANH R173, R97 ;  /* 0x0000006100ad7308 */ /* 0x0002740000002400 */
[----:B------:R1:W1:Y:S10]  /*113a0*/  MUFU.TANH R174, R98 ;  /* 0x0000006200ae7308 */ /* 0x0002740000002400 */
[----:B------:R-:W1:Y:S01]  /*113b0*/  MUFU.TANH R99, R99 ;  /* 0x0000006300637308 */ /* 0x000e620000002400 */
[----:B------:R-:W-:-:S05]  /*113c0*/  @!P0 BRA `(.L_x_544) ;  /* 0x000003d000008947 */ /* 0x000fca0003800000 */
[----:B--234-:R-:W2:Y:S01]  /*113d0*/  LDL R3, [R1+0x34] ;  /* 0x0000340001037983 */ /* 0x01cea20000100800 */
[----:B------:R-:W-:Y:S01]  /*113e0*/  IMAD.MOV.U32 R228, RZ, RZ, RZ ;  /* 0x000000ffffe47224 */ /* 0x000fe200078e00ff */
[----:B------:R-:W-:Y:S02]  /*113f0*/  PLOP3.LUT P1, PT, PT, PT, UP3, 0x80, 0x0 ;  /* 0x000000000000781c */ /* 0x000fe40003f2f038 */
[----:B------:R-:W3:Y:S01]  /*11400*/  LDL R12, [R1+0x10] ;  /* 0x00001000010c7983 */ /* 0x000ee20000100800 */
[----:B------:R-:W-:Y:S03]  /*11410*/  PLOP3.LUT P0, PT, PT, PT, UP3, 0x80, 0x0 ;  /* 0x000000000000781c */ /* 0x000fe60003f0f038 */
[----:B-1----:R-:W4:Y:S01]  /*11420*/  LDL R36, [R1+0x8] ;  /* 0x0000080001247983 */ /* 0x002f220000100800 */
[----:B--2---:R-:W-:Y:S05]  /*11430*/  IMAD R3, R227, 0x60, R3 ;  /* 0x00000060e3037824 */ /* 0x004fea00078e0203 */
[----:B---3--:R-:W-:Y:S05]  /*11440*/  IADD3 R3, R3, -0x60, R12 ;  /* 0xffffffa003037810 */ /* 0x008fea0007ffe00c */
[----:B------:R-:W-:Y:S04]  /*11450*/  @P1 IMAD.HI.U32 R4, R3, c[0x0][0x2bc], RZ ;  /* 0x0000af0003041a27 */ /* 0x000fe800078e00ff */
[--C-:B------:R-:W-:Y:S01]  /*11460*/  IMAD.MOV.U32 R0, RZ, RZ, R3.reuse ;  /* 0x000000ffff007224 */ /* 0x100fe200078e0003 */
[----:B------:R-:W-:Y:S04]  /*11470*/  @P0 SHF.R.U32.HI R0, RZ, c[0x0][0x2c0], R4 ;  /* 0x0000b000ff000a19 */ /* 0x000fe80000011604 */
[C---:B------:R-:W-:Y:S04]  /*11480*/  @!P3 IADD3 R5, P0, R0.reuse, UR14, RZ ;  /* 0x0000000e0005bc10 */ /* 0x040fe8000ff1e0ff */
[----:B------:R-:W-:Y:S01]  /*11490*/  @!P3 LEA.HI.X.SX32 R6, R0, UR7, 0x1, P0 ;  /* 0x000000070006bc11 */ /* 0x000fe200080f0eff */
[----:B------:R-:W-:Y:S01]  /*114a0*/  IMAD.MOV R0, RZ, RZ, -R0 ;  /* 0x000000ffff007224 */ /* 0x000fe200078e0a00 */
[C---:B------:R-:W-:Y:S03]  /*114b0*/  @!P3 LEA R4, P0, R5.reuse, c[0x0][0x2a0], 0x2 ;  /* 0x0000a8000504ba11 */ /* 0x040fe600078010ff */
[----:B------:R-:W-:Y:S01]  /*114c0*/  IMAD R233, R0, c[0x0][0x2b8], R3 ;  /* 0x0000ae0000e97a24 */ /* 0x000fe200078e0203 */
[----:B------:R-:W-:Y:S04]  /*114d0*/  @!P3 LEA.HI.X R5, R5, c[0x0][0x2a4], R6, 0x2, P0 ;  /* 0x0000a9000505ba11 */ /* 0x000fe800000f1406 */
[----:B------:R-:W-:Y:S01]  /*114e0*/  SHF.R.S32.HI R0, RZ, 0x1f, R233 ;  /* 0x0000001fff007819 */ /* 0x000fe200000114e9 */
[----:B------:R1:W2:Y:S04]  /*114f0*/  @!P3 LDG.E R228, [R4.64] ;  /* 0x0000001004e4b981 */ /* 0x0002a8000c1e1900 */
[----:B------:R-:W-:Y:S04]  /*11500*/  IMAD R0, R0, c[0x0][0x1e0], RZ ;  /* 0x0000780000007a24 */ /* 0x000fe800078e02ff */
[C---:B------:R-:W-:Y:S02]  /*11510*/  IMAD R0, R233.reuse, c[0x0][0x1e4], R0 ;  /* 0x00007900e9007a24 */ /* 0x040fe400078e0200 */
[----:B-1----:R-:W-:Y:S04]  /*11520*/  IMAD.WIDE.U32 R4, R233, c[0x0][0x1e0], RZ ;  /* 0x00007800e9047a25 */ /* 0x002fe800078e00ff */
        /* <DEDUP_REMOVED lines=9> */
[----:B------:R-:W-:Y:S04]  /*115c0*/  SHFL.IDX PT, R12, R3, 0x1, 0x181f ;  /* 0x00381f00030c7f89 */ /* 0x000fe800000e0000 */
[----:B------:R-:W1:Y:S04]  /*115d0*/  SHFL.IDX PT, R4, R3, RZ, 0x181f ;  /* 0x00181fff03047589 */ /* 0x000e6800000e0000 */
[----:B------:R-:W2:Y:S04]  /*115e0*/  SHFL.IDX PT, R5, R0, RZ, 0x181f ;  /* 0x00181fff00057589 */ /* 0x000ea800000e0000 */
[----:B------:R-:W3:Y:S04]  /*115f0*/  SHFL.IDX PT, R10, R3, 0x2, 0x181f ;  /* 0x00581f00030a7f89 */ /* 0x000ee800000e0000 */
[----:B------:R-:W5:Y:S04]  /*11600*/  SHFL.IDX PT, R6, R0, 0x1, 0x181f ;  /* 0x00381f0000067f89 */ /* 0x000f6800000e0000 */
[----:B------:R-:W5:Y:S04]  /*11610*/  SHFL.IDX PT, R8, R3, 0x3, 0x181f ;  /* 0x00781f0003087f89 */ /* 0x000f6800000e0000 */
[----:B------:R-:W5:Y:S04]  /*11620*/  SHFL.IDX PT, R11, R0, 0x2, 0x181f ;  /* 0x00581f00000b7f89 */ /* 0x000f6800000e0000 */
[----:B------:R-:W5:Y:S01]  /*11630*/  SHFL.IDX PT, R7, R3, 0x4, 0x181f ;  /* 0x00981f0003077f89 */ /* 0x000f6200000e0000 */
[-C--:B-1----:R-:W-:Y:S03]  /*11640*/  IADD3 R4, P0, R4, R226.reuse, RZ ;  /* 0x000000e204047210 */ /* 0x082fe60007f1e0ff */
[----:B------:R-:W1:Y:S02]  /*11650*/  SHFL.IDX PT, R9, R0, 0x3, 0x181f ;  /* 0x00781f0000097f89 */ /* 0x000e6400000e0000 */
[--C-:B--2---:R-:W-:Y:S01]  /*11660*/  IMAD.X R5, R5, 0x1, R225.reuse, P0 ;  /* 0x0000000105057824 */ /* 0x104fe200000e06e1 */
[-C--:B------:R-:W-:Y:S01]  /*11670*/  IADD3 R12, P0, R12, R226.reuse, RZ ;  /* 0x000000e20c0c7210 */ /* 0x080fe20007f1e0ff */
[----:B------:R-:W2:Y:S01]  /*11680*/  SHFL.IDX PT, R3, R3, 0x5, 0x181f ;  /* 0x00b81f0003037f89 */ /* 0x000ea200000e0000 */
[-C--:B---3--:R-:W-:Y:S03]  /*11690*/  IADD3 R10, P5, R10, R226.reuse, RZ ;  /* 0x000000e20a0a7210 */ /* 0x088fe60007fbe0ff */
[----:B----4-:R2:W-:Y:S01]  /*116a0*/  LDGSTS.E.BYPASS.LTC128B.128 [R36+0x3100], [R4.64], !P4 ;  /* 0x0310000004247fae */ /* 0x0105e2000e101d50 */
[--C-:B-----5:R-:W-:Y:S03]  /*116b0*/  IMAD.X R13, R6, 0x1, R225.reuse, P0 ;  /* 0x00000001060d7824 */ /* 0x120fe600000e06e1 */
[----:B------:R-:W3:Y:S01]  /*116c0*/  SHFL.IDX PT, R14, R0, 0x4, 0x181f ;  /* 0x00981f00000e7f89 */ /* 0x000ee200000e0000 */
[-C--:B------:R-:W-:Y:S03]  /*116d0*/  IADD3 R8, P2, R8, R226.reuse, RZ ;  /* 0x000000e208087210 */ /* 0x080fe60007f5e0ff */
[----:B------:R-:W4:Y:S01]  /*116e0*/  SHFL.IDX PT, R0, R0, 0x5, 0x181f ;  /* 0x00b81f0000007f89 */ /* 0x000f2200000e0000 */
[--C-:B------:R-:W-:Y:S03]  /*116f0*/  IMAD.X R11, R11, 0x1, R225.reuse, P5 ;  /* 0x000000010b0b7824 */ /* 0x100fe600028e06e1 */
[----:B------:R4:W-:Y:S01]  /*11700*/  LDGSTS.E.BYPASS.LTC128B.128 [R36+0x3900], [R12.64], !P4 ;  /* 0x039000000c247fae */ /* 0x0009e2000e101d50 */
[-C--:B------:R-:W-:Y:S03]  /*11710*/  IADD3 R6, P1, R7, R226.reuse, RZ ;  /* 0x000000e207067210 */ /* 0x080fe60007f3e0ff */
[----:B------:R4:W-:Y:S01]  /*11720*/  LDGSTS.E.BYPASS.LTC128B.128 [R36+0x4100], [R10.64], !P4 ;  /* 0x041000000a247fae */ /* 0x0009e2000e101d50 */
[--C-:B-1----:R-:W-:Y:S05]  /*11730*/  IMAD.X R9, R9, 0x1, R225.reuse, P2 ;  /* 0x0000000109097824 */ /* 0x102fea00010e06e1 */
[----:B------:R1:W-:Y:S01]  /*11740*/  LDGSTS.E.BYPASS.LTC128B.128 [R36+0x4900], [R8.64], !P4 ;  /* 0x0490000008247fae */ /* 0x0003e2000e101d50 */
[----:B--2---:R-:W-:Y:S01]  /*11750*/  IADD3 R4, P0, R3, R226, RZ ;  /* 0x000000e203047210 */ /* 0x004fe20007f1e0ff */
[--C-:B---3--:R-:W-:Y:S04]  /*11760*/  IMAD.X R7, R14, 0x1, R225.reuse, P1 ;  /* 0x000000010e077824 */ /* 0x108fe800008e06e1 */
[----:B----4-:R-:W-:Y:S01]  /*11770*/  IMAD.X R5, R0, 0x1, R225, P0 ;  /* 0x0000000100057824 */ /* 0x010fe200000e06e1 */
[----:B------:R1:W-:Y:S04]  /*11780*/  LDGSTS.E.BYPASS.LTC128B.128 [R36+0x5100], [R6.64], !P4 ;  /* 0x0510000006247fae */ /* 0x0003e8000e101d50 */
[----:B------:R1:W-:Y:S03]  /*11790*/  LDGSTS.E.BYPASS.LTC128B.128 [R36+0x5900], [R4.64], !P4 ;  /* 0x0590000004247fae */ /* 0x0003e6000e101d50 */
.L_x_544:
[----:B-1234-:R-:W-:Y:S01]  /*117a0*/  FMNMX.FTZ R72, R103, R2, !PT ;  /* 0x0000000267487209 */ /* 0x01efe20007810000 */
[----:B------:R-:W-:Y:S01]  /*117b0*/  LDSM.16.MT88.4 R36, [R212+0x100] ;  /* 0x00010000d424783b */ /* 0x000fe20000004200 */
[----:B------:R-:W-:Y:S02]  /*117c0*/  FMNMX.FTZ R0, R181, R101, !PT ;  /* 0x00000065b5007209 */ /* 0x000fe40007810000 */
[----:B------:R-:W-:Y:S02]  /*117d0*/  FMNMX.FTZ R72, R182, R72, !PT ;  /* 0x00000048b6487209 */ /* 0x000fe40007810000 */
[----:B------:R-:W-:Y:S02]  /*117e0*/  FMNMX.FTZ R0, R184, R0, !PT ;  /* 0x00000000b8007209 */ /* 0x000fe40007810000 */
[----:B------:R-:W-:Y:S01]  /*117f0*/  FMNMX.FTZ R72, R16, R72, !PT ;  /* 0x0000004810487209 */ /* 0x000fe20007810000 */
        /* <DEDUP_REMOVED lines=60> */
[----:B------:R-:W-:Y:S01]  /*11bc0*/  FMNMX.FTZ R0, R250, R0, !PT ;  /* 0x00000000fa007209 */ /* 0x000fe20007810000 */
[----:B------:R-:W-:Y:S01]  /*11bd0*/  SHFL.BFLY PT, R6, R72, 0x2, 0x1f ;  /* 0x0c401f0048067f89 */ /* 0x000fe200000e0000 */
        /* <DEDUP_REMOVED lines=20> */
[----:B------:R-:W-:Y:S01]  /*11d20*/  FMNMX.FTZ R3, R174, R3, !PT ;  /* 0x00000003ae037209 */ /* 0x000fe20007810000 */
[----:B------:R-:W-:Y:S01]  /*11d30*/  SHFL.BFLY PT, R70, R0, 0x2, 0x1f ;  /* 0x0c401f0000467f89 */ /* 0x000fe200000e0000 */
[----:B------:R-:W-:Y:S02]  /*11d40*/  FMNMX.FTZ R4, R231, R4, !PT ;  /* 0x00000004e7047209 */ /* 0x000fe40007810000 */
[----:B------:R-:W-:Y:S02]  /*11d50*/  FMNMX.FTZ R3, R99, R3, !PT ;  /* 0x0000000363037209 */ /* 0x000fe40007810000 */
[----:B------:R-:W-:Y:S03]  /*11d60*/  FMNMX.FTZ R4, R239, R4, !PT ;  /* 0x00000004ef047209 */ /* 0x000fe60007810000 */
[----:B------:R-:W1:Y:S01]  /*11d70*/  SHFL.BFLY PT, R5, R3, 0x2, 0x1f ;  /* 0x0c401f0003057f89 */ /* 0x000e6200000e0000 */
[----:B------:R-:W-:Y:S04]  /*11d80*/  FMNMX.FTZ R4, R240, R4, !PT ;  /* 0x00000004f0047209 */ /* 0x000fe80007810000 */
[----:B------:R-:W-:Y:S04]  /*11d90*/  FMNMX.FTZ R4, R246, R4, !PT ;  /* 0x00000004f6047209 */ /* 0x000fe80007810000 */
[----:B------:R-:W-:Y:S04]  /*11da0*/  FMNMX.FTZ R4, R248, R4, !PT ;  /* 0x00000004f8047209 */ /* 0x000fe80007810000 */
[----:B------:R-:W-:Y:S02]  /*11db0*/  FMNMX.FTZ R4, R252, R4, !PT ;  /* 0x00000004fc047209 */ /* 0x000fe40007810000 */
[----:B-1----:R-:W-:Y:S02]  /*11dc0*/  FMNMX.FTZ R3, R3, R5, !PT ;  /* 0x0000000503037209 */ /* 0x002fe40007810000 */
[----:B------:R-:W-:Y:S02]  /*11dd0*/  FMNMX.FTZ R72, R72, R6, !PT ;  /* 0x0000000648487209 */ /* 0x000fe40007810000 */
[----:B------:R-:W-:Y:S01]  /*11de0*/  FMNMX.FTZ R70, R0, R70, !PT ;  /* 0x0000004600467209 */ /* 0x000fe20007810000 */
[----:B------:R-:W1:Y:S01]  /*11df0*/  SHFL.BFLY PT, R71, R3, 0x1, 0x1f ;  /* 0x0c201f0003477f89 */ /* 0x000e6200000e0000 */
[----:B------:R-:W-:Y:S04]  /*11e00*/  FMNMX.FTZ R0, R56, R4, !PT ;  /* 0x0000000438007209 */ /* 0x000fe80007810000 */
[----:B------:R-:W-:Y:S03]  /*11e10*/  FMNMX.FTZ R0, R61, R0, !PT ;  /* 0x000000003d007209 */ /* 0x000fe60007810000 */
[----:B------:R-:W2:Y:S01]  /*11e20*/  SHFL.BFLY PT, R6, R72, 0x1, 0x1f ;  /* 0x0c201f0048067f89 */ /* 0x000ea200000e0000 */
[----:B------:R-:W-:Y:S04]  /*11e30*/  FMNMX.FTZ R4, R60, R0, !PT ;  /* 0x000000003c047209 */ /* 0x000fe80007810000 */
[----:B------:R-:W-:Y:S03]  /*11e40*/  FMNMX.FTZ R4, R178, R4, !PT ;  /* 0x00000004b2047209 */ /* 0x000fe60007810000 */
[----:B------:R-:W3:Y:S01]  /*11e50*/  SHFL.BFLY PT, R5, R70, 0x1, 0x1f ;  /* 0x0c201f0046057f89 */ /* 0x000ee200000e0000 */
[----:B-1----:R-:W-:Y:S05]  /*11e60*/  FMNMX.FTZ R71, R3, R71, !PT ;  /* 0x0000004703477209 */ /* 0x002fea0007810000 */
[----:B------:R-:W-:Y:S01]  /*11e70*/  FMUL.FTZ R97, R71, c[0x0][0x2d0] ;  /* 0x0000b40047617a20 */ /* 0x000fe20000410000 */
[----:B--2---:R-:W-:Y:S05]  /*11e80*/  FMNMX.FTZ R72, R72, R6, !PT ;  /* 0x0000000648487209 */ /* 0x004fea0007810000 */
[C---:B------:R-:W-:Y:S02]  /*11e90*/  FADD.FTZ R0, -R72.reuse, R2 ;  /* 0x0000000248007221 */ /* 0x040fe40000010100 */
[----:B------:R-:W-:Y:S01]  /*11ea0*/  FMUL.FTZ R96, R72, c[0x0][0x2d0] ;  /* 0x0000b40048607a20 */ /* 0x000fe20000410000 */
[----:B---3--:R-:W-:Y:S01]  /*11eb0*/  FMNMX.FTZ R70, R70, R5, !PT ;  /* 0x0000000546467209 */ /* 0x008fe20007810000 */
[----:B------:R-:W-:Y:S01]  /*11ec0*/  FMUL.FTZ R2, R0, c[0x0][0x2d0] ;  /* 0x0000b40000027a20 */ /* 0x000fe20000410000 */
[----:B------:R-:W-:Y:S01]  /*11ed0*/  FMNMX.FTZ R0, R179, R4, !PT ;  /* 0x00000004b3007209 */ /* 0x000fe20007810000 */
[--C-:B------:R-:W-:Y:S02]  /*11ee0*/  FFMA.FTZ R6, R20, c[0x0][0x2d0], -R96.reuse ;  /* 0x0000b40014067a23 */ /* 0x100fe40000010860 */
[----:B------:R1:W2:Y:S01]  /*11ef0*/  MUFU.EX2 R73, R2 ;  /* 0x0000000200497308 */ /* 0x0002a20000000800 */
[----:B------:R-:W-:Y:S01]  /*11f00*/  FMNMX.FTZ R0, R74, R0, !PT ;  /* 0x000000004a007209 */ /* 0x000fe20007810000 */
[--C-:B------:R-:W-:Y:S02]  /*11f10*/  FFMA.FTZ R4, R103, c[0x0][0x2d0], -R96.reuse ;  /* 0x0000b40067047a23 */ /* 0x100fe40000010860 */
[--C-:B------:R-:W-:Y:S01]  /*11f20*/  FFMA.FTZ R5, R21, c[0x0][0x2d0], -R96.reuse ;  /* 0x0000b40015057a23 */ /* 0x100fe20000010860 */
[----:B------:R-:W-:Y:S01]  /*11f30*/  FMNMX.FTZ R0, R75, R0, !PT ;  /* 0x000000004b007209 */ /* 0x000fe20007810000 */
[----:B------:R-:W-:Y:S02]  /*11f40*/  FMUL.FTZ R98, R70, c[0x0][0x2d0] ;  /* 0x0000b40046627a20 */ /* 0x000fe40000410000 */
[----:B------:R-:W-:Y:S02]  /*11f50*/  FFMA.FTZ R44, R186, c[0x0][0x2d0], -R96 ;  /* 0x0000b400ba2c7a23 */ /* 0x000fe40000010860 */
[----:B------:R-:W-:Y:S01]  /*11f60*/  MUFU.EX2 R7, R4 ;  /* 0x0000000400077308 */ /* 0x000fe20000000800 */
[----:B------:R-:W3:Y:S01]  /*11f70*/  SHFL.BFLY PT, R3, R0, 0x2, 0x1f ;  /* 0x0c401f0000037f89 */ /* 0x000ee200000e0000 */
[----:B------:R-:W-:Y:S02]  /*11f80*/  FFMA.FTZ R28, R28, c[0x0][0x2d0], -R98 ;  /* 0x0000b4001c1c7a23 */ /* 0x000fe40000010862 */
[----:B------:R-:W-:Y:S06]  /*11f90*/  FFMA.FTZ R48, R188, c[0x0][0x2d0], -R96 ;  /* 0x0000b400bc307a23 */ /* 0x000fec0000010860 */
[----:B------:R-:W-:Y:S01]  /*11fa0*/  MUFU.EX2 R40, R6 ;  /* 0x0000000600287308 */ /* 0x000fe20000000800 */
[----:B-1----:R-:W-:Y:S04]  /*11fb0*/  FADD.FTZ R2, -R71, R100 ;  /* 0x0000006447027221 */ /* 0x002fe80000010100 */
[----:B------:R-:W-:Y:S05]  /*11fc0*/  FMUL.FTZ R2, R2, c[0x0][0x2d0] ;  /* 0x0000b40002027a20 */ /* 0x000fea0000410000 */
[----:B------:R1:W-:Y:S01]  /*11fd0*/  MUFU.EX2 R41, R5 ;  /* 0x0000000500297308 */ /* 0x0003e20000000800 */
[----:B---3--:R-:W-:Y:S01]  /*11fe0*/  FMNMX.FTZ R0, R0, R3, !PT ;  /* 0x0000000300007209 */ /* 0x008fe20007810000 */
[--C-:B------:R-:W-:Y:S02]  /*11ff0*/  FFMA.FTZ R3, R17, c[0x0][0x2d0], -R96.reuse ;  /* 0x0000b40011037a23 */ /* 0x100fe40000010860 */
[C---:B--2---:R-:W-:Y:S01]  /*12000*/  FMUL.FTZ R17, R73.reuse, R117 ;  /* 0x0000007549117220 */ /* 0x044fe20000410000 */
[----:B------:R-:W-:Y:S05]  /*12010*/  MOV R117, R89 ;  /* 0x0000005900757202 */ /* 0x000fea0000000f00 */
[----:B------:R2:W3:Y:S10]  /*12020*/  MUFU.EX2 R69, R2 ;  /* 0x0000000200457308 */ /* 0x0004f40000000800 */
[----:B------:R4:W-:Y:S01]  /*12030*/  MUFU.EX2 R8, R3 ;  /* 0x0000000300087308 */ /* 0x0009e20000000800 */
[----:B-1----:R-:W-:Y:S09]  /*12040*/  FMUL.FTZ R5, R73, R105 ;  /* 0x0000006949057220 */ /* 0x002ff20000410000 */
[----:B------:R-:W-:Y:S01]  /*12050*/  MUFU.EX2 R51, R28 ;  /* 0x0000001c00337308 */ /* 0x000fe20000000800 */
[----:B--2---:R-:W-:Y:S02]  /*12060*/  FADD.FTZ R2, -R70, R101 ;  /* 0x0000006546027221 */ /* 0x004fe40000010100 */
[----:B---3--:R-:W-:Y:S02]  /*12070*/  FMUL.FTZ R6, R69, R106 ;  /* 0x0000006a45067220 */ /* 0x008fe40000410000 */
[----:B------:R-:W-:Y:S05]  /*12080*/  FMUL.FTZ R2, R2, c[0x0][0x2d0] ;  /* 0x0000b40002027a20 */ /* 0x000fea0000410000 */
[----:B------:R1:W2:Y:S01]  /*12090*/  MUFU.EX2 R68, R2 ;  /* 0x0000000200447308 */ /* 0x0002a20000000800 */
[--C-:B----4-:R-:W-:Y:S01]  /*120a0*/  FFMA.FTZ R3, R168, c[0x0][0x2d0], -R97.reuse ;  /* 0x0000b400a8037a23 */ /* 0x110fe20000010861 */
[----:B------:R-:W-:Y:S01]  /*120b0*/  MOV R168, R7 ;  /* 0x0000000700a87202 */ /* 0x000fe20000000f00 */
[----:B------:R-:W-:Y:S02]  /*120c0*/  FFMA.FTZ R7, R32, c[0x0][0x2d0], -R96 ;  /* 0x0000b40020077a23 */ /* 0x000fe40000010860 */
[----:B------:R-:W-:Y:S05]  /*120d0*/  FFMA.FTZ R32, R29, c[0x0][0x2d0], -R98 ;  /* 0x0000b4001d207a23 */ /* 0x000fea0000010862 */
[----:B------:R3:W-:Y:S10]  /*120e0*/  MUFU.EX2 R103, R3 ;  /* 0x0000000300677308 */ /* 0x0007f40000000800 */
[----:B------:R4:W-:Y:S01]  /*120f0*/  MUFU.EX2 R91, R7 ;  /* 0x00000007005b7308 */ /* 0x0009e20000000800 */
[--C-:B-1----:R-:W-:Y:S01]  /*12100*/  FFMA.FTZ R2, R182, c[0x0][0x2d0], -R96.reuse ;  /* 0x0000b400b6027a23 */ /* 0x102fe20000010860 */
[----:B------:R-:W-:Y:S01]  /*12110*/  MOV R182, R61 ;  /* 0x0000003d00b67202 */ /* 0x000fe20000000f00 */
[C---:B--2---:R-:W-:Y:S02]  /*12120*/  FMUL.FTZ R61, R68.reuse, R161 ;  /* 0x000000a1443d7220 */ /* 0x044fe40000410000 */
[C---:B------:R-:W-:Y:S05]  /*12130*/  FMUL.FTZ R28, R68.reuse, R128 ;  /* 0x00000080441c7220 */ /* 0x040fea0000410000 */
[----:B------:R1:W2:Y:S01]  /*12140*/  MUFU.EX2 R85, R2 ;  /* 0x0000000200557308 */ /* 0x0002a20000000800 */
[C---:B------:R-:W-:Y:S02]  /*12150*/  FMUL.FTZ R29, R68.reuse, R129 ;  /* 0x00000081441d7220 */ /* 0x040fe40000410000 */
[C---:B------:R-:W-:Y:S02]  /*12160*/  FMUL.FTZ R45, R68.reuse, R145 ;  /* 0x00000091442d7220 */ /* 0x040fe40000410000 */
[--C-:B---3--:R-:W-:Y:S01]  /*12170*/  FFMA.FTZ R3, R183, c[0x0][0x2d0], -R97.reuse ;  /* 0x0000b400b7037a23 */ /* 0x108fe20000010861 */
[----:B------:R-:W-:Y:S04]  /*12180*/  MOV R183, R63 ;  /* 0x0000003f00b77202 */ /* 0x000fe80000000f00 */
[----:B------:R3:W5:Y:S01]  /*12190*/  MUFU.EX2 R86, R3 ;  /* 0x0000000300567308 */ /* 0x0007620000000800 */
[----:B----4-:R-:W-:Y:S01]  /*121a0*/  FMUL.FTZ R7, R69, R107 ;  /* 0x0000006b45077220 */ /* 0x010fe20000410000 */
[----:B------:R-:W-:Y:S01]  /*121b0*/  MOV R107, R8 ;  /* 0x00000008006b7202 */ /* 0x000fe20000000f00 */
[----:B------:R-:W-:Y:S02]  /*121c0*/  FMUL.FTZ R8, R68, R108 ;  /* 0x0000006c44087220 */ /* 0x000fe40000410000 */
[----:B-1----:R-:W-:Y:S01]  /*121d0*/  FFMA.FTZ R2, R16, c[0x0][0x2d0], -R96 ;  /* 0x0000b40010027a23 */ /* 0x002fe20000010860 */
[----:B--2---:R-:W-:Y:S01]  /*121e0*/  F2FP.PACK_AB R76, R85, R168 ;  /* 0x000000a8554c723e */ /* 0x004fe200000000ff */
[--C-:B------:R-:W-:Y:S03]  /*121f0*/  FFMA.FTZ R16, R25, c[0x0][0x2d0], -R98.reuse ;  /* 0x0000b40019107a23 */ /* 0x100fe60000010862 */
[----:B------:R1:W2:Y:S01]  /*12200*/  MUFU.EX2 R90, R2 ;  /* 0x00000002005a7308 */ /* 0x0002a20000000800 */
[----:B------:R-:W-:Y:S02]  /*12210*/  FMUL.FTZ R25, R68, R125 ;  /* 0x0000007d44197220 */ /* 0x000fe40000410000 */
[--C-:B---3--:R-:W-:Y:S01]  /*12220*/  FFMA.FTZ R3, R18, c[0x0][0x2d0], -R97.reuse ;  /* 0x0000b40012037a23 */ /* 0x108fe20000010861 */
[----:B-----5:R-:W-:Y:S01]  /*12230*/  F2FP.PACK_AB R77, R86, R103 ;  /* 0x00000067564d723e */ /* 0x020fe200000000ff */
[----:B------:R-:W-:Y:S05]  /*12240*/  FMUL.FTZ R18, R69, R118 ;  /* 0x0000007645127220 */ /* 0x000fea0000410000 */
[----:B------:R-:W-:Y:S10]  /*12250*/  MUFU.EX2 R4, R3 ;  /* 0x0000000300047308 */ /* 0x000ff40000000800 */
[----:B------:R3:W4:Y:S01]  /*12260*/  MUFU.EX2 R30, R16 ;  /* 0x00000010001e7308 */ /* 0x0007220000000800 */
[----:B-1----:R-:W1:Y:S01]  /*12270*/  SHFL.BFLY PT, R2, R0, 0x1, 0x1f ;  /* 0x0c201f0000027f89 */ /* 0x002e6200000e0000 */
[----:B--2---:R-:W-:Y:S08]  /*12280*/  F2FP.PACK_AB R78, R107, R90 ;  /* 0x0000005a6b4e723e */ /* 0x004ff000000000ff */
[----:B------:R2:W-:Y:S10]  /*12290*/  MUFU.EX2 R125, R32 ;  /* 0x00000020007d7308 */ /* 0x0005f40000000800 */
[----:B------:R5:W-:Y:S01]  /*122a0*/  MUFU.EX2 R118, R44 ;  /* 0x0000002c00767308 */ /* 0x000be20000000800 */
[----:B---3--:R-:W-:Y:S01]  /*122b0*/  FMUL.FTZ R16, R73, R116 ;  /* 0x0000007449107220 */ /* 0x008fe20000410000 */
[----:B----4-:R-:W-:Y:S02]  /*122c0*/  MOV R129, R30 ;  /* 0x0000001e00817202 */ /* 0x010fe40000000f00 */
[----:B------:R-:W-:Y:S02]  /*122d0*/  MOV R116, R86 ;  /* 0x0000005600747202 */ /* 0x000fe40000000f00 */
[----:B-1----:R-:W-:Y:S01]  /*122e0*/  FMNMX.FTZ R3, R2, R0, !PT ;  /* 0x0000000002037209 */ /* 0x002fe20007810000 */
[--C-:B------:R-:W-:Y:S02]  /*122f0*/  FFMA.FTZ R0, R19, c[0x0][0x2d0], -R97.reuse ;  /* 0x0000b40013007a23 */ /* 0x100fe40000010861 */
[----:B------:R-:W-:Y:S01]  /*12300*/  FFMA.FTZ R2, R181, c[0x0][0x2d0], -R98 ;  /* 0x0000b400b5027a23 */ /* 0x000fe20000010862 */
[----:B------:R-:W-:Y:S01]  /*12310*/  MOV R181, R60 ;  /* 0x0000003c00b57202 */ /* 0x000fe20000000f00 */
[----:B------:R1:W3:Y:S01]  /*12320*/  MUFU.EX2 R11, R0 ;  /* 0x00000000000b7308 */ /* 0x0002e20000000800 */
[----:B------:R-:W-:Y:S02]  /*12330*/  FMUL.FTZ R19, R69, R119 ;  /* 0x0000007745137220 */ /* 0x000fe40000410000 */
[----:B--2---:R-:W-:Y:S02]  /*12340*/  FMUL.FTZ R32, R73, R132 ;  /* 0x0000008449207220 */ /* 0x004fe40000410000 */
[----:B------:R-:W-:Y:S05]  /*12350*/  FFMA.FTZ R60, R190, c[0x0][0x2d0], -R96 ;  /* 0x0000b400be3c7a23 */ /* 0x000fea0000010860 */
[----:B------:R2:W-:Y:S01]  /*12360*/  MUFU.EX2 R119, R48 ;  /* 0x0000003000777308 */ /* 0x0005e20000000800 */
[----:B-----5:R-:W-:Y:S02]  /*12370*/  FMUL.FTZ R44, R68, R144 ;  /* 0x00000090442c7220 */ /* 0x020fe40000410000 */
[----:B-1----:R-:W-:Y:S01]  /*12380*/  FADD.FTZ R0, -R3, R102 ;  /* 0x0000006603007221 */ /* 0x002fe20000010100 */
[----:B---3--:R-:W-:Y:S06]  /*12390*/  MOV R106, R11 ;  /* 0x0000000b006a7202 */ /* 0x008fec0000000f00 */
[----:B------:R1:W-:Y:S01]  /*123a0*/  MUFU.EX2 R102, R2 ;  /* 0x0000000200667308 */ /* 0x0003e20000000800 */
[----:B------:R-:W-:Y:S02]  /*123b0*/  FMUL.FTZ R0, R0, c[0x0][0x2d0] ;  /* 0x0000b40000007a20 */ /* 0x000fe40000410000 */
[----:B--2---:R-:W-:Y:S07]  /*123c0*/  FMUL.FTZ R48, R73, R148 ;  /* 0x0000009449307220 */ /* 0x004fee0000410000 */
[----:B------:R-:W2:Y:S01]  /*123d0*/  MUFU.EX2 R0, R0 ;  /* 0x0000000000007308 */ /* 0x000ea20000000800 */
[--C-:B-1----:R-:W-:Y:S01]  /*123e0*/  FFMA.FTZ R2, R184, c[0x0][0x2d0], -R98.reuse ;  /* 0x0000b400b8027a23 */ /* 0x102fe20000010862 */
[----:B------:R-:W-:Y:S08]  /*123f0*/  MOV R184, R84 ;  /* 0x0000005400b87202 */ /* 0x000ff00000000f00 */
[----:B------:R1:W3:Y:S01]  /*12400*/  MUFU.EX2 R88, R2 ;  /* 0x0000000200587308 */ /* 0x0002e20000000800 */
[C---:B--2---:R-:W-:Y:S01]  /*12410*/  FMUL.FTZ R11, R0.reuse, R111 ;  /* 0x0000006f000b7220 */ /* 0x044fe20000410000 */
[----:B------:R-:W-:Y:S01]  /*12420*/  MOV R111, R90 ;  /* 0x0000005a006f7202 */ /* 0x000fe20000000f00 */
[C---:B------:R-:W-:Y:S02]  /*12430*/  FMUL.FTZ R14, R0.reuse, R114 ;  /* 0x00000072000e7220 */ /* 0x040fe40000410000 */
[C---:B------:R-:W-:Y:S02]  /*12440*/  FMUL.FTZ R30, R0.reuse, R130 ;  /* 0x00000082001e7220 */ /* 0x040fe40000410000 */
[C---:B------:R-:W-:Y:S02]  /*12450*/  FMUL.FTZ R42, R0.reuse, R142 ;  /* 0x0000008e002a7220 */ /* 0x040fe40000410000 */
[C---:B------:R-:W-:Y:S02]  /*12460*/  FMUL.FTZ R43, R0.reuse, R143 ;  /* 0x0000008f002b7220 */ /* 0x040fe40000410000 */
[C---:B------:R-:W-:Y:S02]  /*12470*/  FMUL.FTZ R46, R0.reuse, R146 ;  /* 0x00000092002e7220 */ /* 0x040fe40000410000 */
[C---:B------:R-:W-:Y:S02]  /*12480*/  FMUL.FTZ R47, R0.reuse, R147 ;  /* 0x00000093002f7220 */ /* 0x040fe40000410000 */
[----:B------:R-:W-:Y:S02]  /*12490*/  FMUL.FTZ R63, R0, R163 ;  /* 0x000000a3003f7220 */ /* 0x000fe40000410000 */
[--C-:B-1----:R-:W-:Y:S01]  /*124a0*/  FFMA.FTZ R2, R170, c[0x0][0x2d0], -R98.reuse ;  /* 0x0000b400aa027a23 */ /* 0x102fe20000010862 */
[----:B---3--:R-:W-:Y:S02]  /*124b0*/  F2FP.PACK_AB R64, R88, R102 ;  /* 0x000000665840723e */ /* 0x008fe400000000ff */
[----:B------:R-:W-:Y:S01]  /*124c0*/  MOV R114, R88 ;  /* 0x0000005800727202 */ /* 0x000fe20000000f00 */
[----:B------:R1:W-:Y:S01]  /*124d0*/  MUFU.EX2 R10, R2 ;  /* 0x00000002000a7308 */ /* 0x0003e20000000800 */
[----:B------:R-:W-:Y:S01]  /*124e0*/  MOV R170, R57 ;  /* 0x0000003900aa7202 */ /* 0x000fe20000000f00 */
[----:B------:R-:W-:Y:S02]  /*124f0*/  FMUL.FTZ R57, R68, R157 ;  /* 0x0000009d44397220 */ /* 0x000fe40000410000 */
[--C-:B-1----:R-:W-:Y:S01]  /*12500*/  FFMA.FTZ R2, R169, c[0x0][0x2d0], -R98.reuse ;  /* 0x0000b400a9027a23 */ /* 0x102fe20000010862 */
[----:B------:R-:W-:Y:S05]  /*12510*/  MOV R169, R4 ;  /* 0x0000000400a97202 */ /* 0x000fea0000000f00 */
[----:B------:R1:W2:Y:S01]  /*12520*/  MUFU.EX2 R12, R2 ;  /* 0x00000002000c7308 */ /* 0x0002a20000000800 */
[----:B------:R-:W-:Y:S01]  /*12530*/  F2FP.PACK_AB R79, R106, R169 ;  /* 0x000000a96a4f723e */ /* 0x000fe200000000ff */
[----:B-1----:R-:W-:Y:S01]  /*12540*/  FMUL.FTZ R2, R3, c[0x0][0x2d0] ;  /* 0x0000b40003027a20 */ /* 0x002fe20000410000 */
[----:B--2---:R-:W-:Y:S01]  /*12550*/  MOV R105, R12 ;  /* 0x0000000c00697202 */ /* 0x004fe20000000f00 */
[----:B------:R-:W-:Y:S02]  /*12560*/  FFMA.FTZ R12, R24, c[0x0][0x2d0], -R98 ;  /* 0x0000b400180c7a23 */ /* 0x000fe40000010862 */
[--C-:B------:R-:W-:Y:S01]  /*12570*/  FFMA.FTZ R4, R171, c[0x0][0x2d0], -R2.reuse ;  /* 0x0000b400ab047a23 */ /* 0x100fe20000010802 */
[----:B------:R-:W-:Y:S03]  /*12580*/  MOV R171, R58 ;  /* 0x0000003a00ab7202 */ /* 0x000fe60000000f00 */
[----:B------:R1:W-:Y:S01]  /*12590*/  MUFU.EX2 R94, R12 ;  /* 0x0000000c005e7308 */ /* 0x0003e20000000800 */
[--C-:B------:R-:W-:Y:S02]  /*125a0*/  FFMA.FTZ R24, R27, c[0x0][0x2d0], -R2.reuse ;  /* 0x0000b4001b187a23 */ /* 0x100fe40000010802 */
[C---:B------:R-:W-:Y:S01]  /*125b0*/  FMUL.FTZ R27, R0.reuse, R127 ;  /* 0x0000007f001b7220 */ /* 0x040fe20000410000 */
[----:B------:R-:W-:Y:S01]  /*125c0*/  MOV R127, R91 ;  /* 0x0000005b007f7202 */ /* 0x000fe20000000f00 */
[----:B------:R-:W-:Y:S01]  /*125d0*/  FMUL.FTZ R58, R0, R158 ;  /* 0x0000009e003a7220 */ /* 0x000fe20000410000 */
[----:B------:R-:W-:Y:S01]  /*125e0*/  LDSM.16.MT88.4 R88, [R212+0x900] ;  /* 0x00090000d458783b */ /* 0x000fe20000004200 */
[--C-:B------:R-:W-:Y:S03]  /*125f0*/  FFMA.FTZ R74, R74, c[0x0][0x2d0], -R2.reuse ;  /* 0x0000b4004a4a7a23 */ /* 0x100fe60000010802 */
[----:B------:R2:W-:Y:S01]  /*12600*/  MUFU.EX2 R101, R4 ;  /* 0x0000000400657308 */ /* 0x0005e20000000800 */
[----:B-1----:R-:W-:Y:S01]  /*12610*/  FMUL.FTZ R12, R68, R112 ;  /* 0x00000070440c7220 */ /* 0x002fe20000410000 */
[----:B------:R-:W-:Y:S01]  /*12620*/  MOV R112, R85 ;  /* 0x0000005500707202 */ /* 0x000fe20000000f00 */
[--C-:B--2---:R-:W-:Y:S01]  /*12630*/  FFMA.FTZ R4, R185, c[0x0][0x2d0], -R2.reuse ;  /* 0x0000b400b9047a23 */ /* 0x104fe20000010802 */
[----:B------:R-:W-:Y:S01]  /*12640*/  MOV R185, R56 ;  /* 0x0000003800b97202 */ /* 0x000fe20000000f00 */
[--C-:B------:R-:W-:Y:S05]  /*12650*/  FFMA.FTZ R56, R194, c[0x0][0x2d0], -R97.reuse ;  /* 0x0000b400c2387a23 */ /* 0x100fea0000010861 */
[----:B------:R1:W2:Y:S02]  /*12660*/  MUFU.EX2 R87, R4 ;  /* 0x0000000400577308 */ /* 0x0002a40000000800 */
[--C-:B-1----:R-:W-:Y:S01]  /*12670*/  FFMA.FTZ R4, R180, c[0x0][0x2d0], -R2.reuse ;  /* 0x0000b400b4047a23 */ /* 0x102fe20000010802 */
[----:B--2---:R-:W-:Y:S02]  /*12680*/  F2FP.PACK_AB R65, R87, R101 ;  /* 0x000000655741723e */ /* 0x004fe400000000ff */
[----:B------:R-:W-:Y:S05]  /*12690*/  MOV R180, R59 ;  /* 0x0000003b00b47202 */ /* 0x000fea0000000f00 */
[----:B------:R1:W2:Y:S01]  /*126a0*/  MUFU.EX2 R9, R4 ;  /* 0x0000000400097308 */ /* 0x0002a20000000800 */
[----:B------:R-:W-:Y:S02]  /*126b0*/  FMUL.FTZ R59, R0, R159 ;  /* 0x0000009f003b7220 */ /* 0x000fe40000410000 */
[----:B-1----:R-:W-:Y:S01]  /*126c0*/  FFMA.FTZ R4, R15, c[0x0][0x2d0], -R2 ;  /* 0x0000b4000f047a23 */ /* 0x002fe20000010802 */
[----:B--2---:R-:W-:Y:S01]  /*126d0*/  MOV R108, R9 ;  /* 0x00000009006c7202 */ /* 0x004fe20000000f00 */
[----:B------:R-:W-:Y:S01]  /*126e0*/  FMUL.FTZ R9, R68, R109 ;  /* 0x0000006d44097220 */ /* 0x000fe20000410000 */
[----:B------:R-:W-:Y:S04]  /*126f0*/  MOV R109, R10 ;  /* 0x0000000a006d7202 */ /* 0x000fe80000000f00 */
[----:B------:R1:W-:Y:S01]  /*12700*/  MUFU.EX2 R13, R4 ;  /* 0x00000004000d7308 */ /* 0x0003e20000000800 */
[C---:B------:R-:W-:Y:S01]  /*12710*/  FMUL.FTZ R10, R0.reuse, R110 ;  /* 0x0000006e000a7220 */ /* 0x040fe20000410000 */
[----:B------:R-:W-:Y:S01]  /*12720*/  F2FP.PACK_AB R66, R105, R109 ;  /* 0x0000006d6942723e */ /* 0x000fe200000000ff */
[----:B------:R-:W-:Y:S02]  /*12730*/  FMUL.FTZ R15, R0, R115 ;  /* 0x00000073000f7220 */ /* 0x000fe40000410000 */
[--C-:B-1----:R-:W-:Y:S05]  /*12740*/  FFMA.FTZ R4, R22, c[0x0][0x2d0], -R97.reuse ;  /* 0x0000b40016047a23 */ /* 0x102fea0000010861 */
[----:B------:R1:W2:Y:S02]  /*12750*/  MUFU.EX2 R95, R4 ;  /* 0x00000004005f7308 */ /* 0x0002a40000000800 */
[--C-:B-1----:R-:W-:Y:S01]  /*12760*/  FFMA.FTZ R4, R23, c[0x0][0x2d0], -R97.reuse ;  /* 0x0000b40017047a23 */ /* 0x102fe20000010861 */
[----:B--2---:R-:W-:Y:S01]  /*12770*/  MOV R110, R95 ;  /* 0x0000005f006e7202 */ /* 0x004fe20000000f00 */
[----:B------:R-:W1:Y:S06]  /*12780*/  LDSM.16.MT88.4 R20, [R209+0x100] ;  /* 0x00010000d114783b */ /* 0x000e6c0000004200 */
[----:B------:R2:W3:Y:S02]  /*12790*/  MUFU.EX2 R31, R4 ;  /* 0x00000004001f7308 */ /* 0x0004e40000000800 */
[----:B--2---:R-:W-:Y:S01]  /*127a0*/  FFMA.FTZ R4, R33, c[0x0][0x2d0], -R96 ;  /* 0x0000b40021047a23 */ /* 0x004fe20000010860 */
[----:B---3--:R-:W-:Y:S07]  /*127b0*/  MOV R130, R31 ;  /* 0x0000001f00827202 */ /* 0x008fee0000000f00 */
[----:B------:R2:W3:Y:S01]  /*127c0*/  MUFU.EX2 R33, R24 ;  /* 0x0000001800217308 */ /* 0x0004e20000000800 */
[----:B------:R-:W-:Y:S01]  /*127d0*/  FMUL.FTZ R31, R0, R131 ;  /* 0x00000083001f7220 */ /* 0x000fe20000410000 */
[----:B------:R-:W-:Y:S01]  /*127e0*/  MOV R131, R41 ;  /* 0x0000002900837202 */ /* 0x000fe20000000f00 */
[C---:B------:R-:W-:Y:S07]  /*127f0*/  FMUL.FTZ R41, R68.reuse, R141 ;  /* 0x0000008d44297220 */ /* 0x040fee0000410000 */
[----:B------:R4:W5:Y:S01]  /*12800*/  MUFU.EX2 R49, R4 ;  /* 0x0000000400317308 */ /* 0x0009620000000800 */
[----:B--2---:R-:W-:Y:S01]  /*12810*/  FMUL.FTZ R24, R68, R124 ;  /* 0x0000007c44187220 */ /* 0x004fe20000410000 */
[----:B------:R-:W-:Y:S01]  /*12820*/  MOV R124, R40 ;  /* 0x00000028007c7202 */ /* 0x000fe20000000f00 */
[--C-:B------:R-:W-:Y:S01]  /*12830*/  FFMA.FTZ R40, R189, c[0x0][0x2d0], -R2.reuse ;  /* 0x0000b400bd287a23 */ /* 0x100fe20000010802 */
[----:B---3--:R-:W-:Y:S01]  /*12840*/  MOV R128, R33 ;  /* 0x0000002100807202 */ /* 0x008fe20000000f00 */
[----:B------:R-:W-:Y:S05]  /*12850*/  FMUL.FTZ R33, R73, R133 ;  /* 0x0000008549217220 */ /* 0x000fea0000410000 */
[----:B------:R2:W-:Y:S01]  /*12860*/  MUFU.EX2 R115, R40 ;  /* 0x0000002800737308 */ /* 0x0005e20000000800 */
[--C-:B----4-:R-:W-:Y:S01]  /*12870*/  FFMA.FTZ R4, R34, c[0x0][0x2d0], -R97.reuse ;  /* 0x0000b40022047a23 */ /* 0x110fe20000010861 */
[----:B-----5:R-:W-:Y:S01]  /*12880*/  MOV R148, R49 ;  /* 0x0000003100947202 */ /* 0x020fe20000000f00 */
[----:B------:R-:W-:Y:S02]  /*12890*/  FMUL.FTZ R34, R69, R134 ;  /* 0x0000008645227220 */ /* 0x000fe40000410000 */
[----:B------:R-:W-:Y:S05]  /*128a0*/  FMUL.FTZ R49, R73, R149 ;  /* 0x0000009549317220 */ /* 0x000fea0000410000 */
[----:B------:R3:W-:Y:S01]  /*128b0*/  MUFU.EX2 R100, R4 ;  /* 0x0000000400647308 */ /* 0x0007e20000000800 */
[C---:B--2---:R-:W-:Y:S02]  /*128c0*/  FMUL.FTZ R40, R68.reuse, R140 ;  /* 0x0000008c44287220 */ /* 0x044fe40000410000 */
[--C-:B---3--:R-:W-:Y:S02]  /*128d0*/  FFMA.FTZ R4, R35, c[0x0][0x2d0], -R97.reuse ;  /* 0x0000b40023047a23 */ /* 0x108fe40000010861 */
[----:B------:R-:W-:Y:S05]  /*128e0*/  FMUL.FTZ R35, R69, R135 ;  /* 0x0000008745237220 */ /* 0x000fea0000410000 */
[----:B------:R2:W3:Y:S02]  /*128f0*/  MUFU.EX2 R92, R4 ;  /* 0x00000004005c7308 */ /* 0x0004e40000000800 */
[----:B--2---:R-:W-:Y:S01]  /*12900*/  FMUL.FTZ R4, R73, R104 ;  /* 0x0000006849047220 */ /* 0x004fe20000410000 */
[----:B------:R-:W-:Y:S01]  /*12910*/  MOV R104, R13 ;  /* 0x0000000d00687202 */ /* 0x000fe20000000f00 */
[----:B------:R-:W-:Y:S01]  /*12920*/  FMUL.FTZ R13, R68, R113 ;  /* 0x00000071440d7220 */ /* 0x000fe20000410000 */
[----:B------:R-:W-:Y:S02]  /*12930*/  MOV R113, R87 ;  /* 0x0000005700717202 */ /* 0x000fe40000000f00 */
[----:B------:R-:W2:Y:S01]  /*12940*/  LDSM.16.MT88.4 R84, [R209+0x900] ;  /* 0x00090000d154783b */ /* 0x000ea20000004200 */
[----:B------:R-:W-:Y:S01]  /*12950*/  F2FP.PACK_AB R67, R104, R108 ;  /* 0x0000006c6843723e */ /* 0x000fe200000000ff */
[-C--:B-1----:R-:W-:Y:S08]  /*12960*/  HMMA.16816.F32 R4, R76, R20.reuse, R4 ;  /* 0x000000144c04723c */ /* 0x082ff00000001804 */
[C---:B------:R-:W-:Y:S07]  /*12970*/  HMMA.16816.F32 R8, R64.reuse, R20, R8 ;  /* 0x000000144008723c */ /* 0x040fee0000001808 */
[----:B------:R-:W-:Y:S01]  /*12980*/  FFMA.FTZ R20, R26, c[0x0][0x2d0], -R2 ;  /* 0x0000b4001a147a23 */ /* 0x000fe20000010802 */
[-C--:B------:R-:W-:Y:S03]  /*12990*/  HMMA.16816.F32 R12, R64, R22.reuse, R12 ;  /* 0x00000016400c723c */ /* 0x080fe6000000180c */
[----:B------:R1:W4:Y:S01]  /*129a0*/  MUFU.EX2 R93, R20 ;  /* 0x00000014005d7308 */ /* 0x0003220000000800 */
[----:B------:R-:W-:Y:S01]  /*129b0*/  FMUL.FTZ R26, R0, R126 ;  /* 0x0000007e001a7220 */ /* 0x000fe20000410000 */
[----:B---3--:R-:W-:Y:S01]  /*129c0*/  MOV R126, R92 ;  /* 0x0000005c007e7202 */ /* 0x008fe20000000f00 */
[----:B------:R-:W-:Y:S02]  /*129d0*/  FFMA.FTZ R92, R199, c[0x0][0x2d0], -R98 ;  /* 0x0000b400c75c7a23 */ /* 0x000fe40000010862 */
[C---:B------:R-:W-:Y:S04]  /*129e0*/  HMMA.16816.F32 R16, R76.reuse, R22, R16 ;  /* 0x000000164c10723c */ /* 0x040fe80000001810 */
[----:B------:R-:W-:Y:S03]  /*129f0*/  FMUL.FTZ R21, R73, R121 ;  /* 0x0000007949157220 */ /* 0x000fe60000410000 */
[C---:B------:R-:W-:Y:S01]  /*12a00*/  FMUL.FTZ R22, R69.reuse, R122 ;  /* 0x0000007a45167220 */ /* 0x040fe20000410000 */
[----:B------:R-:W-:Y:S01]  /*12a10*/  MOV R122, R94 ;  /* 0x0000005e007a7202 */ /* 0x000fe20000000f00 */
[----:B------:R-:W-:Y:S03]  /*12a20*/  FMUL.FTZ R23, R69, R123 ;  /* 0x0000007b45177220 */ /* 0x000fe60000410000 */
[----:B-1----:R-:W-:Y:S01]  /*12a30*/  FMUL.FTZ R20, R73, R120 ;  /* 0x0000007849147220 */ /* 0x002fe20000410000 */
[----:B----4-:R-:W-:Y:S01]  /*12a40*/  MOV R123, R93 ;  /* 0x0000005d007b7202 */ /* 0x010fe20000000f00 */
[----:B------:R1:W-:Y:S05]  /*12a50*/  MUFU.EX2 R120, R60 ;  /* 0x0000003c00787308 */ /* 0x0003ea0000000800 */
[-C--:B------:R-:W-:Y:S08]  /*12a60*/  HMMA.16816.F32 R20, R76, R36.reuse, R20 ;  /* 0x000000244c14723c */ /* 0x080ff00000001814 */
[C---:B------:R-:W-:Y:S07]  /*12a70*/  HMMA.16816.F32 R24, R64.reuse, R36, R24 ;  /* 0x000000244018723c */ /* 0x040fee0000001818 */
[----:B------:R-:W-:Y:S01]  /*12a80*/  FFMA.FTZ R36, R187, c[0x0][0x2d0], -R2 ;  /* 0x0000b400bb247a23 */ /* 0x000fe20000010802 */
[-C--:B------:R-:W-:Y:S03]  /*12a90*/  HMMA.16816.F32 R28, R64, R38.reuse, R28 ;  /* 0x00000026401c723c */ /* 0x080fe6000000181c */
[----:B------:R3:W4:Y:S01]  /*12aa0*/  MUFU.EX2 R50, R36 ;  /* 0x0000002400327308 */ /* 0x0007220000000800 */
[----:B-1----:R-:W-:Y:S02]  /*12ab0*/  FMUL.FTZ R60, R68, R160 ;  /* 0x000000a0443c7220 */ /* 0x002fe40000410000 */
[----:B------:R-:W5:Y:S01]  /*12ac0*/  LDL.LU R160, [R1+0x14] ;  /* 0x0000140001a07983 */ /* 0x000f620000300800 */
[----:B------:R-:W-:Y:S01]  /*12ad0*/  FMUL.FTZ R37, R73, R137 ;  /* 0x0000008949257220 */ /* 0x000fe20000410000 */
[C---:B------:R-:W-:Y:S05]  /*12ae0*/  HMMA.16816.F32 R32, R76.reuse, R38, R32 ;  /* 0x000000264c20723c */ /* 0x040fea0000001820 */
[----:B------:R1:W-:Y:S02]  /*12af0*/  MUFU.EX2 R137, R92 ;  /* 0x0000005c00897308 */ /* 0x0003e40000000800 */
[C---:B------:R-:W-:Y:S02]  /*12b00*/  FMUL.FTZ R38, R69.reuse, R138 ;  /* 0x0000008a45267220 */ /* 0x040fe40000410000 */
[----:B------:R-:W-:Y:S06]  /*12b10*/  FMUL.FTZ R39, R69, R139 ;  /* 0x0000008b45277220 */ /* 0x000fec0000410000 */
[----:B------:R2:W-:Y:S01]  /*12b20*/  MUFU.EX2 R138, R56 ;  /* 0x00000038008a7308 */ /* 0x0005e20000000800 */
[----:B---3--:R-:W-:Y:S01]  /*12b30*/  FMUL.FTZ R36, R73, R136 ;  /* 0x0000008849247220 */ /* 0x008fe20000410000 */
[----:B----4-:R-:W-:Y:S01]  /*12b40*/  MOV R149, R50 ;  /* 0x0000003200957202 */ /* 0x010fe20000000f00 */
[C---:B------:R-:W-:Y:S01]  /*12b50*/  FMUL.FTZ R50, R69.reuse, R150 ;  /* 0x0000009645327220 */ /* 0x040fe20000410000 */
[----:B------:R-:W-:Y:S01]  /*12b60*/  MOV R150, R51 ;  /* 0x0000003300967202 */ /* 0x000fe20000000f00 */
[----:B------:R-:W-:Y:S01]  /*12b70*/  FMUL.FTZ R51, R69, R151 ;  /* 0x0000009745337220 */ /* 0x000fe20000410000 */
[----:B------:R-:W-:Y:S02]  /*12b80*/  MOV R151, R100 ;  /* 0x0000006400977202 */ /* 0x000fe40000000f00 */
[-C--:B------:R-:W-:Y:S01]  /*12b90*/  HMMA.16816.F32 R36, R76, R52.reuse, R36 ;  /* 0x000000344c24723c */ /* 0x080fe20000001824 */
[----:B-1----:R-:W1:Y:S02]  /*12ba0*/  LDSM.16.MT88.4 R92, [R210+0x900] ;  /* 0x00090000d25c783b */ /* 0x002e640000004200 */
[----:B------:R-:W-:Y:S01]  /*12bb0*/  MOV R100, R62 ;  /* 0x0000003e00647202 */ /* 0x000fe20000000f00 */
[----:B------:R-:W-:Y:S04]  /*12bc0*/  FMUL.FTZ R62, R0, R162 ;  /* 0x000000a2003e7220 */ /* 0x000fe80000410000 */
[C---:B------:R-:W-:Y:S04]  /*12bd0*/  HMMA.16816.F32 R40, R64.reuse, R52, R40 ;  /* 0x000000344028723c */ /* 0x040fe80000001828 */
[----:B--2---:R-:W-:Y:S03]  /*12be0*/  FMUL.FTZ R56, R68, R156 ;  /* 0x0000009c44387220 */ /* 0x004fe60000410000 */
[--C-:B------:R-:W-:Y:S01]  /*12bf0*/  FFMA.FTZ R52, R192, c[0x0][0x2d0], -R97.reuse ;  /* 0x0000b400c0347a23 */ /* 0x100fe20000010861 */
[-C--:B------:R-:W-:Y:S03]  /*12c00*/  HMMA.16816.F32 R44, R64, R54.reuse, R44 ;  /* 0x00000036402c723c */ /* 0x080fe6000000182c */
[----:B------:R2:W-:Y:S01]  /*12c10*/  MUFU.EX2 R139, R52 ;  /* 0x00000034008b7308 */ /* 0x0005e20000000800 */
[----:B------:R-:W-:Y:S04]  /*12c20*/  FMUL.FTZ R53, R73, R153 ;  /* 0x0000009949357220 */ /* 0x000fe80000410000 */
[C---:B------:R-:W-:Y:S07]  /*12c30*/  HMMA.16816.F32 R48, R76.reuse, R54, R48 ;  /* 0x000000364c30723c */ /* 0x040fee0000001830 */
[C---:B------:R-:W-:Y:S02]  /*12c40*/  FMUL.FTZ R54, R69.reuse, R154 ;  /* 0x0000009a45367220 */ /* 0x040fe40000410000 */
[----:B------:R-:W-:Y:S03]  /*12c50*/  FMUL.FTZ R55, R69, R155 ;  /* 0x0000009b45377220 */ /* 0x000fe60000410000 */
[----:B--2---:R-:W-:Y:S07]  /*12c60*/  FMUL.FTZ R52, R73, R152 ;  /* 0x0000009849347220 */ /* 0x004fee0000410000 */
[-C--:B------:R-:W-:Y:S08]  /*12c70*/  HMMA.16816.F32 R52, R76, R80.reuse, R52 ;  /* 0x000000504c34723c */ /* 0x080ff00000001834 */
[C---:B------:R-:W-:Y:S07]  /*12c80*/  HMMA.16816.F32 R56, R64.reuse, R80, R56 ;  /* 0x000000504038723c */ /* 0x040fee0000001838 */
[----:B------:R-:W-:Y:S01]  /*12c90*/  FFMA.FTZ R80, R191, c[0x0][0x2d0], -R96 ;  /* 0x0000b400bf507a23 */ /* 0x000fe20000010860 */
[-C--:B------:R-:W-:Y:S03]  /*12ca0*/  HMMA.16816.F32 R60, R64, R82.reuse, R60 ;  /* 0x00000052403c723c */ /* 0x080fe6000000183c */
[----:B------:R2:W3:Y:S01]  /*12cb0*/  MUFU.EX2 R132, R80 ;  /* 0x0000005000847308 */ /* 0x0004e20000000800 */
[----:B------:R-:W-:Y:S03]  /*12cc0*/  F2FP.PACK_AB R81, R128, R123 ;  /* 0x0000007b8051723e */ /* 0x000fe600000000ff */
[C---:B------:R-:W-:Y:S02]  /*12cd0*/  FMUL.FTZ R64, R73.reuse, R164 ;  /* 0x000000a449407220 */ /* 0x040fe40000410000 */
[----:B------:R-:W-:Y:S03]  /*12ce0*/  FMUL.FTZ R65, R73, R165 ;  /* 0x000000a549417220 */ /* 0x000fe60000410000 */
[C---:B------:R-:W-:Y:S02]  /*12cf0*/  FMUL.FTZ R66, R69.reuse, R166 ;  /* 0x000000a645427220 */ /* 0x040fe40000410000 */
[----:B------:R-:W-:Y:S07]  /*12d00*/  FMUL.FTZ R67, R69, R167 ;  /* 0x000000a745437220 */ /* 0x000fee0000410000 */
[----:B------:R-:W-:Y:S04]  /*12d10*/  HMMA.16816.F32 R64, R76, R82, R64 ;  /* 0x000000524c40723c */ /* 0x000fe80000001840 */
[--C-:B--2---:R-:W-:Y:S03]  /*12d20*/  FFMA.FTZ R80, R193, c[0x0][0x2d0], -R97.reuse ;  /* 0x0000b400c1507a23 */ /* 0x104fe60000010861 */
[----:B------:R-:W-:Y:S02]  /*12d30*/  F2FP.PACK_AB R78, R148, R127 ;  /* 0x0000007f944e723e */ /* 0x000fe400000000ff */
[----:B------:R-:W-:Y:S01]  /*12d40*/  F2FP.PACK_AB R79, R126, R151 ;  /* 0x000000977e4f723e */ /* 0x000fe200000000ff */
[----:B------:R2:W-:Y:S02]  /*12d50*/  MUFU.EX2 R121, R80 ;  /* 0x0000005000797308 */ /* 0x0005e40000000800 */
[----:B------:R-:W-:Y:S02]  /*12d60*/  F2FP.PACK_AB R76, R131, R124 ;  /* 0x0000007c834c723e */ /* 0x000fe400000000ff */
[----:B------:R-:W-:Y:S02]  /*12d70*/  F2FP.PACK_AB R77, R130, R110 ;  /* 0x0000006e824d723e */ /* 0x000fe400000000ff */
[----:B------:R-:W-:Y:S02]  /*12d80*/  F2FP.PACK_AB R82, R125, R150 ;  /* 0x000000967d52723e */ /* 0x000fe400000000ff */
[----:B------:R-:W-:Y:S03]  /*12d90*/  F2FP.PACK_AB R83, R115, R149 ;  /* 0x000000957353723e */ /* 0x000fe600000000ff */
[-C--:B------:R-:W-:Y:S03]  /*12da0*/  HMMA.16816.F32 R4, R76, R84.reuse, R4 ;  /* 0x000000544c04723c */ /* 0x080fe60000001804 */
[--C-:B--2---:R-:W-:Y:S04]  /*12db0*/  FFMA.FTZ R80, R195, c[0x0][0x2d0], -R97.reuse ;  /* 0x0000b400c3507a23 */ /* 0x104fe80000010861 */
[----:B------:R2:W4:Y:S02]  /*12dc0*/  MUFU.EX2 R133, R80 ;  /* 0x0000005000857308 */ /* 0x0005240000000800 */
[----:B--2---:R-:W-:Y:S07]  /*12dd0*/  F2FP.PACK_AB R80, R129, R122 ;  /* 0x0000007a8150723e */ /* 0x004fee00000000ff */
[C---:B------:R-:W-:Y:S07]  /*12de0*/  HMMA.16816.F32 R8, R80.reuse, R84, R8 ;  /* 0x000000545008723c */ /* 0x040fee0000001808 */
[----:B------:R-:W-:Y:S01]  /*12df0*/  FFMA.FTZ R84, R198, c[0x0][0x2d0], -R98 ;  /* 0x0000b400c6547a23 */ /* 0x000fe20000010862 */
[-C--:B------:R-:W-:Y:S03]  /*12e00*/  HMMA.16816.F32 R12, R80, R86.reuse, R12 ;  /* 0x00000056500c723c */ /* 0x080fe6000000180c */
[----:B------:R2:W-:Y:S05]  /*12e10*/  MUFU.EX2 R143, R84 ;  /* 0x00000054008f7308 */ /* 0x0005ea0000000800 */
[C---:B------:R-:W-:Y:S08]  /*12e20*/  HMMA.16816.F32 R16, R76.reuse, R86, R16 ;  /* 0x000000564c10723c */ /* 0x040ff00000001810 */
[-C--:B------:R-:W-:Y:S08]  /*12e30*/  HMMA.16816.F32 R20, R76, R88.reuse, R20 ;  /* 0x000000584c14723c */ /* 0x080ff00000001814 */
[C---:B------:R-:W-:Y:S04]  /*12e40*/  HMMA.16816.F32 R24, R80.reuse, R88, R24 ;  /* 0x000000585018723c */ /* 0x040fe80000001818 */
[----:B--2---:R-:W-:Y:S03]  /*12e50*/  FFMA.FTZ R84, R203, c[0x0][0x2d0], -R2 ;  /* 0x0000b400cb547a23 */ /* 0x004fe60000010802 */
[----:B------:R-:W-:Y:S01]  /*12e60*/  FFMA.FTZ R88, R206, c[0x0][0x2d0], -R98 ;  /* 0x0000b400ce587a23 */ /* 0x000fe20000010862 */
[-C--:B------:R-:W-:Y:S01]  /*12e70*/  HMMA.16816.F32 R28, R80, R90.reuse, R28 ;  /* 0x0000005a501c723c */ /* 0x080fe2000000181c */
[----:B------:R2:W-:Y:S03]  /*12e80*/  MUFU.EX2 R136, R84 ;  /* 0x0000005400887308 */ /* 0x0005e60000000800 */
[----:B---3--:R-:W-:Y:S02]  /*12e90*/  MOV R206, R132 ;  /* 0x0000008400ce7202 */ /* 0x008fe40000000f00 */
[----:B------:R-:W-:Y:S02]  /*12ea0*/  MOV R132, R100 ;  /* 0x0000006400847202 */ /* 0x000fe40000000f00 */
[C---:B------:R-:W-:Y:S03]  /*12eb0*/  HMMA.16816.F32 R32, R76.reuse, R90, R32 ;  /* 0x0000005a4c20723c */ /* 0x040fe60000001820 */
[----:B------:R3:W-:Y:S05]  /*12ec0*/  MUFU.EX2 R203, R88 ;  /* 0x0000005800cb7308 */ /* 0x0007ea0000000800 */
[-C--:B-1----:R-:W-:Y:S08]  /*12ed0*/  HMMA.16816.F32 R36, R76, R92.reuse, R36 ;  /* 0x0000005c4c24723c */ /* 0x082ff00000001824 */
[C---:B------:R-:W-:Y:S04]  /*12ee0*/  HMMA.16816.F32 R40, R80.reuse, R92, R40 ;  /* 0x0000005c5028723c */ /* 0x040fe80000001828 */
[--C-:B--2---:R-:W-:Y:S01]  /*12ef0*/  FFMA.FTZ R84, R205, c[0x0][0x2d0], -R2.reuse ;  /* 0x0000b400cd547a23 */ /* 0x104fe20000010802 */
[----:B----4-:R-:W-:Y:S02]  /*12f00*/  MOV R205, R133 ;  /* 0x0000008500cd7202 */ /* 0x010fe40000000f00 */
[--C-:B------:R-:W-:Y:S01]  /*12f10*/  FFMA.FTZ R92, R230, c[0x0][0x2d0], -R97.reuse ;  /* 0x0000b400e65c7a23 */ /* 0x100fe20000010861 */
[-C--:B------:R-:W-:Y:S01]  /*12f20*/  HMMA.16816.F32 R44, R80, R94.reuse, R44 ;  /* 0x0000005e502c723c */ /* 0x080fe2000000182c */
[----:B------:R1:W2:Y:S03]  /*12f30*/  MUFU.EX2 R142, R84 ;  /* 0x00000054008e7308 */ /* 0x0002a60000000800 */
[----:B---3--:R-:W-:Y:S01]  /*12f40*/  FFMA.FTZ R88, R229, c[0x0][0x2d0], -R2 ;  /* 0x0000b400e5587a23 */ /* 0x008fe20000010802 */
[----:B------:R-:W-:Y:S02]  /*12f50*/  MOV R229, R121 ;  /* 0x0000007900e57202 */ /* 0x000fe40000000f00 */
[----:B------:R-:W-:Y:S01]  /*12f60*/  MOV R121, R101 ;  /* 0x0000006500797202 */ /* 0x000fe20000000f00 */
[C---:B------:R-:W-:Y:S03]  /*12f70*/  HMMA.16816.F32 R48, R76.reuse, R94, R48 ;  /* 0x0000005e4c30723c */ /* 0x040fe60000001830 */
[----:B------:R3:W-:Y:S01]  /*12f80*/  MUFU.EX2 R140, R88 ;  /* 0x00000058008c7308 */ /* 0x0007e20000000800 */
[----:B------:R-:W-:Y:S02]  /*12f90*/  MOV R230, R118 ;  /* 0x0000007600e67202 */ /* 0x000fe40000000f00 */
[----:B------:R-:W-:Y:S07]  /*12fa0*/  MOV R118, R185 ;  /* 0x000000b900767202 */ /* 0x000fee0000000f00 */
[----:B------:R4:W-:Y:S01]  /*12fb0*/  MUFU.EX2 R146, R92 ;  /* 0x0000005c00927308 */ /* 0x0009e20000000800 */
[----:B-1----:R-:W-:Y:S09]  /*12fc0*/  FFMA.FTZ R84, R202, c[0x0][0x2d0], -R98 ;  /* 0x0000b400ca547a23 */ /* 0x002ff20000010862 */
[----:B------:R1:W1:Y:S01]  /*12fd0*/  MUFU.EX2 R141, R84 ;  /* 0x00000054008d7308 */ /* 0x0002620000000800 */
[----:B---3--:R-:W-:Y:S01]  /*12fe0*/  FFMA.FTZ R88, R231, c[0x0][0x2d0], -R2 ;  /* 0x0000b400e7587a23 */ /* 0x008fe20000010802 */
[----:B------:R-:W-:Y:S02]  /*12ff0*/  MOV R231, R120 ;  /* 0x0000007800e77202 */ /* 0x000fe40000000f00 */
[----:B------:R-:W-:Y:S06]  /*13000*/  MOV R120, R103 ;  /* 0x0000006700787202 */ /* 0x000fec0000000f00 */
[----:B------:R3:W2:Y:S01]  /*13010*/  MUFU.EX2 R202, R88 ;  /* 0x0000005800ca7308 */ /* 0x0006a20000000800 */
[--C-:B----4-:R-:W-:Y:S01]  /*13020*/  FFMA.FTZ R92, R232, c[0x0][0x2d0], -R97.reuse ;  /* 0x0000b400e85c7a23 */ /* 0x110fe20000010861 */
[----:B------:R-:W-:Y:S08]  /*13030*/  MOV R232, R115 ;  /* 0x0000007300e87202 */ /* 0x000ff00000000f00 */
[----:B------:R4:W-:Y:S01]  /*13040*/  MUFU.EX2 R199, R92 ;  /* 0x0000005c00c77308 */ /* 0x0009e20000000800 */
[----:B-1----:R-:W1:Y:S01]  /*13050*/  LDSM.16.MT88.4 R84, [R211+0x900] ;  /* 0x00090000d354783b */ /* 0x002e620000004200 */
[--C-:B---3--:R-:W-:Y:S08]  /*13060*/  FFMA.FTZ R88, R201, c[0x0][0x2d0], -R96.reuse ;  /* 0x0000b400c9587a23 */ /* 0x108ff00000010860 */
[----:B------:R3:W-:Y:S01]  /*13070*/  MUFU.EX2 R147, R88 ;  /* 0x0000005800937308 */ /* 0x0007e20000000800 */
[----:B----4-:R-:W-:Y:S01]  /*13080*/  FFMA.FTZ R92, R207, c[0x0][0x2d0], -R97 ;  /* 0x0000b400cf5c7a23 */ /* 0x010fe20000010861 */
[----:B------:R-:W-:Y:S02]  /*13090*/  MOV R207, R126 ;  /* 0x0000007e00cf7202 */ /* 0x000fe40000000f00 */
[----:B------:R-:W4:Y:S01]  /*130a0*/  LDL.LU R126, [R1+0x18] ;  /* 0x00001800017e7983 */ /* 0x000f220000300800 */
[--C-:B---3--:R-:W-:Y:S01]  /*130b0*/  FFMA.FTZ R88, R204, c[0x0][0x2d0], -R96.reuse ;  /* 0x0000b400cc587a23 */ /* 0x108fe20000010860 */
[----:B------:R-:W-:Y:S01]  /*130c0*/  MOV R204, R119 ;  /* 0x0000007700cc7202 */ /* 0x000fe20000000f00 */
[-C--:B-1----:R-:W-:Y:S03]  /*130d0*/  HMMA.16816.F32 R52, R76, R84.reuse, R52 ;  /* 0x000000544c34723c */ /* 0x082fe60000001834 */
[----:B------:R1:W-:Y:S01]  /*130e0*/  MUFU.EX2 R201, R88 ;  /* 0x0000005800c97308 */ /* 0x0003e20000000800 */
[----:B------:R-:W-:Y:S04]  /*130f0*/  MOV R119, R168 ;  /* 0x000000a800777202 */ /* 0x000fe80000000f00 */
[----:B------:R-:W-:Y:S01]  /*13100*/  MOV R161, R119 ;  /* 0x0000007700a17202 */ /* 0x000fe20000000f00 */
[C---:B------:R-:W-:Y:S04]  /*13110*/  HMMA.16816.F32 R56, R80.reuse, R84, R56 ;  /* 0x000000545038723c */ /* 0x040fe80000001838 */
[----:B-----5:R-:W-:Y:S03]  /*13120*/  FFMA.FTZ R73, R73, R160, R161 ;  /* 0x000000a049497223 */ /* 0x020fe600000100a1 */
[--C-:B------:R-:W-:Y:S01]  /*13130*/  FFMA.FTZ R84, R197, c[0x0][0x2d0], -R96.reuse ;  /* 0x0000b400c5547a23 */ /* 0x100fe20000010860 */
[-C--:B------:R-:W-:Y:S03]  /*13140*/  HMMA.16816.F32 R60, R80, R86.reuse, R60 ;  /* 0x00000056503c723c */ /* 0x080fe6000000183c */
[----:B------:R3:W-:Y:S04]  /*13150*/  MUFU.EX2 R198, R84 ;  /* 0x0000005400c67308 */ /* 0x0007e80000000800 */
[----:B------:R-:W-:Y:S01]  /*13160*/  FFMA.FTZ R80, R196, c[0x0][0x2d0], -R96 ;  /* 0x0000b400c4507a23 */ /* 0x000fe20000010860 */
[----:B------:R-:W-:Y:S01]  /*13170*/  HMMA.16816.F32 R64, R76, R86, R64 ;  /* 0x000000564c40723c */ /* 0x000fe20000001840 */
[----:B-1----:R-:W1:Y:S03]  /*13180*/  LDSM.16.MT88.4 R88, [R209+0x1100] ;  /* 0x00110000d158783b */ /* 0x002e660000004200 */
[----:B--2---:R-:W-:Y:S01]  /*13190*/  F2FP.PACK_AB R81, R142, R136 ;  /* 0x000000888e51723e */ /* 0x004fe200000000ff */
[----:B------:R2:W-:Y:S01]  /*131a0*/  MUFU.EX2 R197, R80 ;  /* 0x0000005000c57308 */ /* 0x0005e20000000800 */
[----:B------:R-:W-:Y:S02]  /*131b0*/  F2FP.PACK_AB R82, R203, R141 ;  /* 0x0000008dcb52723e */ /* 0x000fe400000000ff */
[----:B------:R-:W-:Y:S04]  /*131c0*/  F2FP.PACK_AB R76, R204, R230 ;  /* 0x000000e6cc4c723e */ /* 0x000fe800000000ff */
[----:B------:R-:W-:Y:S02]  /*131d0*/  F2FP.PACK_AB R77, R138, R139 ;  /* 0x0000008b8a4d723e */ /* 0x000fe400000000ff */
[----:B------:R-:W-:Y:S01]  /*131e0*/  F2FP.PACK_AB R78, R206, R231 ;  /* 0x000000e7ce4e723e */ /* 0x000fe200000000ff */
[----:B------:R5:W-:Y:S01]  /*131f0*/  MUFU.EX2 R196, R92 ;  /* 0x0000005c00c47308 */ /* 0x000be20000000800 */
[----:B------:R-:W-:Y:S02]  /*13200*/  F2FP.PACK_AB R79, R205, R229 ;  /* 0x000000e5cd4f723e */ /* 0x000fe400000000ff */
[----:B------:R-:W-:Y:S01]  /*13210*/  F2FP.PACK_AB R83, R202, R140 ;  /* 0x0000008cca53723e */ /* 0x000fe200000000ff */
[----:B---3--:R-:W3:Y:S01]  /*13220*/  LDSM.16.MT88.4 R84, [R212+0x1100] ;  /* 0x00110000d454783b */ /* 0x008ee20000004200 */
[--C-:B--2---:R-:W-:Y:S01]  /*13230*/  FFMA.FTZ R80, R200, c[0x0][0x2d0], -R97.reuse ;  /* 0x0000b400c8507a23 */ /* 0x104fe20000010861 */
[----:B------:R-:W-:Y:S04]  /*13240*/  MOV R200, R125 ;  /* 0x0000007d00c87202 */ /* 0x000fe80000000f00 */
[----:B------:R2:W-:Y:S02]  /*13250*/  MUFU.EX2 R195, R80 ;  /* 0x0000005000c37308 */ /* 0x0005e40000000800 */
[----:B-----5:R-:W5:Y:S01]  /*13260*/  LDSM.16.MT88.4 R92, [R210+0x1100] ;  /* 0x00110000d25c783b */ /* 0x020f620000004200 */
[-C--:B-1----:R-:W-:Y:S03]  /*13270*/  HMMA.16816.F32 R4, R76, R88.reuse, R4 ;  /* 0x000000584c04723c */ /* 0x082fe60000001804 */
[----:B--2---:R-:W-:Y:S07]  /*13280*/  F2FP.PACK_AB R80, R143, R137 ;  /* 0x000000898f50723e */ /* 0x004fee00000000ff */
[C---:B------:R-:W-:Y:S07]  /*13290*/  HMMA.16816.F32 R8, R80.reuse, R88, R8 ;  /* 0x000000585008723c */ /* 0x040fee0000001808 */
[--C-:B------:R-:W-:Y:S01]  /*132a0*/  FFMA.FTZ R88, R235, c[0x0][0x2d0], -R98.reuse ;  /* 0x0000b400eb587a23 */ /* 0x100fe20000010862 */
[-C--:B------:R-:W-:Y:S03]  /*132b0*/  HMMA.16816.F32 R12, R80, R90.reuse, R12 ;  /* 0x0000005a500c723c */ /* 0x080fe6000000180c */
[----:B------:R1:W-:Y:S01]  /*132c0*/  MUFU.EX2 R145, R88 ;  /* 0x0000005800917308 */ /* 0x0003e20000000800 */
[----:B------:R-:W-:Y:S02]  /*132d0*/  MOV R235, R127 ;  /* 0x0000007f00eb7202 */ /* 0x000fe40000000f00 */
[----:B------:R-:W-:Y:S02]  /*132e0*/  MOV R127, R120 ;  /* 0x00000078007f7202 */ /* 0x000fe40000000f00 */
[C---:B------:R-:W-:Y:S04]  /*132f0*/  HMMA.16816.F32 R16, R76.reuse, R90, R16 ;  /* 0x0000005a4c10723c */ /* 0x040fe80000001810 */
[----:B------:R-:W-:Y:S04]  /*13300*/  MOV R120, R116 ;  /* 0x0000007400787202 */ /* 0x000fe80000000f00 */
[-C--:B---3--:R-:W-:Y:S08]  /*13310*/  HMMA.16816.F32 R20, R76, R84.reuse, R20 ;  /* 0x000000544c14723c */ /* 0x088ff00000001814 */
[C---:B------:R-:W-:Y:S04]  /*13320*/  HMMA.16816.F32 R24, R80.reuse, R84, R24 ;  /* 0x000000545018723c */ /* 0x040fe80000001818 */
[--C-:B-1----:R-:W-:Y:S01]  /*13330*/  FFMA.FTZ R88, R237, c[0x0][0x2d0], -R98.reuse ;  /* 0x0000b400ed587a23 */ /* 0x102fe20000010862 */
[----:B------:R-:W-:Y:S02]  /*13340*/  MOV R237, R121 ;  /* 0x0000007900ed7202 */ /* 0x000fe40000000f00 */
[----:B------:R-:W-:Y:S01]  /*13350*/  FFMA.FTZ R84, R241, c[0x0][0x2d0], -R98 ;  /* 0x0000b400f1547a23 */ /* 0x000fe20000010862 */
[-C--:B------:R-:W-:Y:S01]  /*13360*/  HMMA.16816.F32 R28, R80, R86.reuse, R28 ;  /* 0x00000056501c723c */ /* 0x080fe2000000181c */
[----:B------:R1:W-:Y:S03]  /*13370*/  MUFU.EX2 R194, R88 ;  /* 0x0000005800c27308 */ /* 0x0003e60000000800 */
[----:B------:R-:W-:Y:S02]  /*13380*/  MOV R241, R235 ;  /* 0x000000eb00f17202 */ /* 0x000fe40000000f00 */
[----:B------:R-:W-:Y:S02]  /*13390*/  MOV R235, R148 ;  /* 0x0000009400eb7202 */ /* 0x000fe40000000f00 */
[C---:B------:R-:W-:Y:S03]  /*133a0*/  HMMA.16816.F32 R32, R76.reuse, R86, R32 ;  /* 0x000000564c20723c */ /* 0x040fe60000001820 */
[----:B------:R2:W-:Y:S05]  /*133b0*/  MUFU.EX2 R191, R84 ;  /* 0x0000005400bf7308 */ /* 0x0005ea0000000800 */
[-C--:B-----5:R-:W-:Y:S08]  /*133c0*/  HMMA.16816.F32 R36, R76, R92.reuse, R36 ;  /* 0x0000005c4c24723c */ /* 0x0a0ff00000001824 */
[C---:B------:R-:W-:Y:S04]  /*133d0*/  HMMA.16816.F32 R40, R80.reuse, R92, R40 ;  /* 0x0000005c5028723c */ /* 0x040fe80000001828 */
[----:B-1----:R-:W-:Y:S01]  /*133e0*/  FFMA.FTZ R88, R239, c[0x0][0x2d0], -R2 ;  /* 0x0000b400ef587a23 */ /* 0x002fe20000010802 */
[----:B------:R-:W-:Y:S02]  /*133f0*/  MOV R239, R150 ;  /* 0x0000009600ef7202 */ /* 0x000fe40000000f00 */
[----:B------:R-:W-:Y:S01]  /*13400*/  FFMA.FTZ R92, R245, c[0x0][0x2d0], -R96 ;  /* 0x0000b400f55c7a23 */ /* 0x000fe20000010860 */
[-C--:B------:R-:W-:Y:S01]  /*13410*/  HMMA.16816.F32 R44, R80, R94.reuse, R44 ;  /* 0x0000005e502c723c */ /* 0x080fe2000000182c */
[----:B------:R1:W-:Y:S03]  /*13420*/  MUFU.EX2 R144, R88 ;  /* 0x0000005800907308 */ /* 0x0003e60000000800 */
[----:B--2---:R-:W-:Y:S01]  /*13430*/  FFMA.FTZ R84, R243, c[0x0][0x2d0], -R98 ;  /* 0x0000b400f3547a23 */ /* 0x004fe20000010862 */
[----:B------:R-:W-:Y:S02]  /*13440*/  MOV R245, R108 ;  /* 0x0000006c00f57202 */ /* 0x000fe40000000f00 */
[----:B------:R-:W-:Y:S01]  /*13450*/  MOV R243, R123 ;  /* 0x0000007b00f37202 */ /* 0x000fe20000000f00 */
[C---:B------:R-:W-:Y:S03]  /*13460*/  HMMA.16816.F32 R48, R76.reuse, R94, R48 ;  /* 0x0000005e4c30723c */ /* 0x040fe60000001830 */
[----:B------:R2:W-:Y:S01]  /*13470*/  MUFU.EX2 R192, R84 ;  /* 0x0000005400c07308 */ /* 0x0005e20000000800 */
[----:B------:R-:W-:Y:S09]  /*13480*/  MOV R123, R114 ;  /* 0x00000072007b7202 */ /* 0x000ff20000000f00 */
[----:B------:R3:W-:Y:S01]  /*13490*/  MUFU.EX2 R190, R92 ;  /* 0x0000005c00be7308 */ /* 0x0007e20000000800 */
[--C-:B-1----:R-:W-:Y:S01]  /*134a0*/  FFMA.FTZ R88, R240, c[0x0][0x2d0], -R2.reuse ;  /* 0x0000b400f0587a23 */ /* 0x102fe20000010802 */
[----:B------:R-:W-:Y:S08]  /*134b0*/  MOV R240, R151 ;  /* 0x0000009700f07202 */ /* 0x000ff00000000f00 */
[----:B------:R1:W5:Y:S01]  /*134c0*/  MUFU.EX2 R193, R88 ;  /* 0x0000005800c17308 */ /* 0x0003620000000800 */
        /* <DEDUP_REMOVED lines=8> */
[----:B--2---:R-:W-:Y:S01]  /*13550*/  FFMA.FTZ R84, R248, c[0x0][0x2d0], -R2 ;  /* 0x0000b400f8547a23 */ /* 0x004fe20000010802 */
[----:B------:R-:W-:Y:S07]  /*13560*/  MOV R248, R110 ;  /* 0x0000006e00f87202 */ /* 0x000fee0000000f00 */
[----:B------:R2:W1:Y:S01]  /*13570*/  MUFU.EX2 R154, R84 ;  /* 0x00000054009a7308 */ /* 0x0004620000000800 */
[--C-:B---3--:R-:W-:Y:S09]  /*13580*/  FFMA.FTZ R92, R242, c[0x0][0x2d0], -R97.reuse ;  /* 0x0000b400f25c7a23 */ /* 0x108ff20000010861 */
[----:B------:R3:W-:Y:S01]  /*13590*/  MUFU.EX2 R186, R92 ;  /* 0x0000005c00ba7308 */ /* 0x0007e20000000800 */
[--C-:B--2---:R-:W-:Y:S01]  /*135a0*/  FFMA.FTZ R84, R238, c[0x0][0x2d0], -R96.reuse ;  /* 0x0000b400ee547a23 */ /* 0x104fe20000010860 */
[----:B------:R-:W-:Y:S01]  /*135b0*/  MOV R238, R107 ;  /* 0x0000006b00ee7202 */ /* 0x000fe20000000f00 */
[-C--:B-1----:R-:W-:Y:S07]  /*135c0*/  HMMA.16816.F32 R52, R76, R88.reuse, R52 ;  /* 0x000000584c34723c */ /* 0x082fee0000001834 */
[----:B------:R1:W-:Y:S01]  /*135d0*/  MUFU.EX2 R153, R84 ;  /* 0x0000005400997308 */ /* 0x0003e20000000800 */
[C---:B------:R-:W-:Y:S01]  /*135e0*/  HMMA.16816.F32 R56, R80.reuse, R88, R56 ;  /* 0x000000585038723c */ /* 0x040fe20000001838 */
[----:B---3--:R-:W-:Y:S06]  /*135f0*/  LDSM.16.MT88.4 R92, [R210+0x1900] ;  /* 0x00190000d25c783b */ /* 0x008fec0000004200 */
[----:B------:R-:W-:Y:S01]  /*13600*/  FFMA.FTZ R88, R249, c[0x0][0x2d0], -R97 ;  /* 0x0000b400f9587a23 */ /* 0x000fe20000010861 */
[-C--:B------:R-:W-:Y:S03]  /*13610*/  HMMA.16816.F32 R60, R80, R90.reuse, R60 ;  /* 0x0000005a503c723c */ /* 0x080fe6000000183c */
[----:B------:R2:W-:Y:S01]  /*13620*/  MUFU.EX2 R189, R88 ;  /* 0x0000005800bd7308 */ /* 0x0005e20000000800 */
[----:B------:R-:W-:Y:S03]  /*13630*/  MOV R249, R120 ;  /* 0x0000007800f97202 */ /* 0x000fe60000000f00 */
[--C-:B------:R-:W-:Y:S01]  /*13640*/  FFMA.FTZ R80, R234, c[0x0][0x2d0], -R96.reuse ;  /* 0x0000b400ea507a23 */ /* 0x100fe20000010860 */
[----:B------:R-:W-:Y:S01]  /*13650*/  HMMA.16816.F32 R64, R76, R90, R64 ;  /* 0x0000005a4c40723c */ /* 0x000fe20000001840 */
[----:B-1----:R-:W1:Y:S03]  /*13660*/  LDSM.16.MT88.4 R84, [R209+0x1900] ;  /* 0x00190000d154783b */ /* 0x002e660000004200 */
[----:B-----5:R-:W-:Y:S01]  /*13670*/  F2FP.PACK_AB R81, R193, R144 ;  /* 0x00000090c151723e */ /* 0x020fe200000000ff */
[----:B------:R3:W-:Y:S01]  /*13680*/  MUFU.EX2 R188, R80 ;  /* 0x0000005000bc7308 */ /* 0x0007e20000000800 */
[----:B------:R-:W-:Y:S01]  /*13690*/  F2FP.PACK_AB R82, R192, R191 ;  /* 0x000000bfc052723e */ /* 0x000fe200000000ff */
[----:B----4-:R-:W-:Y:S01]  /*136a0*/  FFMA.FTZ R69, R69, R126, R127 ;  /* 0x0000007e45457223 */ /* 0x010fe2000001007f */
[----:B------:R-:W-:Y:S04]  /*136b0*/  F2FP.PACK_AB R76, R201, R147 ;  /* 0x00000093c94c723e */ /* 0x000fe800000000ff */
[----:B------:R-:W-:Y:S02]  /*136c0*/  F2FP.PACK_AB R77, R199, R146 ;  /* 0x00000092c74d723e */ /* 0x000fe400000000ff */
[----:B------:R-:W-:Y:S02]  /*136d0*/  F2FP.PACK_AB R78, R197, R198 ;  /* 0x000000c6c54e723e */ /* 0x000fe400000000ff */
[----:B------:R-:W-:Y:S02]  /*136e0*/  F2FP.PACK_AB R79, R196, R195 ;  /* 0x000000c3c44f723e */ /* 0x000fe400000000ff */
[----:B------:R-:W-:Y:S01]  /*136f0*/  F2FP.PACK_AB R83, R154, R155 ;  /* 0x0000009b9a53723e */ /* 0x000fe200000000ff */
[----:B--2---:R-:W2:Y:S01]  /*13700*/  LDSM.16.MT88.4 R88, [R212+0x1900] ;  /* 0x00190000d458783b */ /* 0x004ea20000004200 */
[----:B------:R-:W-:Y:S02]  /*13710*/  MOV R127, R106 ;  /* 0x0000006a007f7202 */ /* 0x000fe40000000f00 */
[----:B------:R-:W-:Y:S01]  /*13720*/  MOV R126, R105 ;  /* 0x00000069007e7202 */ /* 0x000fe20000000f00 */
[----:B---3--:R-:W-:Y:S04]  /*13730*/  FFMA.FTZ R80, R236, c[0x0][0x2d0], -R96 ;  /* 0x0000b400ec507a23 */ /* 0x008fe80000010860 */
[----:B------:R3:W-:Y:S01]  /*13740*/  MUFU.EX2 R187, R80 ;  /* 0x0000005000bb7308 */ /* 0x0007e20000000800 */
[-C--:B-1----:R-:W-:Y:S03]  /*13750*/  HMMA.16816.F32 R4, R76, R84.reuse, R4 ;  /* 0x000000544c04723c */ /* 0x082fe60000001804 */
[----:B---3--:R-:W-:Y:S07]  /*13760*/  F2FP.PACK_AB R80, R194, R145 ;  /* 0x00000091c250723e */ /* 0x008fee00000000ff */
[C---:B------:R-:W-:Y:S07]  /*13770*/  HMMA.16816.F32 R8, R80.reuse, R84, R8 ;  /* 0x000000545008723c */ /* 0x040fee0000001808 */
[--C-:B------:R-:W-:Y:S01]  /*13780*/  FFMA.FTZ R84, R244, c[0x0][0x2d0], -R97.reuse ;  /* 0x0000b400f4547a23 */ /* 0x100fe20000010861 */
[-C--:B------:R-:W-:Y:S03]  /*13790*/  HMMA.16816.F32 R12, R80, R86.reuse, R12 ;  /* 0x00000056500c723c */ /* 0x080fe6000000180c */
[----:B------:R1:W-:Y:S05]  /*137a0*/  MUFU.EX2 R185, R84 ;  /* 0x0000005400b97308 */ /* 0x0003ea0000000800 */
[C---:B------:R-:W-:Y:S08]  /*137b0*/  HMMA.16816.F32 R16, R76.reuse, R86, R16 ;  /* 0x000000564c10723c */ /* 0x040ff00000001810 */
[-C--:B--2---:R-:W-:Y:S08]  /*137c0*/  HMMA.16816.F32 R20, R76, R88.reuse, R20 ;  /* 0x000000584c14723c */ /* 0x084ff00000001814 */
[C---:B------:R-:W-:Y:S04]  /*137d0*/  HMMA.16816.F32 R24, R80.reuse, R88, R24 ;  /* 0x000000585018723c */ /* 0x040fe80000001818 */
[----:B-1----:R-:W-:Y:S03]  /*137e0*/  FFMA.FTZ R84, R251, c[0x0][0x2d0], -R98 ;  /* 0x0000b400fb547a23 */ /* 0x002fe60000010862 */
[----:B------:R-:W-:Y:S01]  /*137f0*/  FFMA.FTZ R88, R118, c[0x0][0x2d0], -R2 ;  /* 0x0000b40076587a23 */ /* 0x000fe20000010802 */
[-C--:B------:R-:W-:Y:S01]  /*13800*/  HMMA.16816.F32 R28, R80, R90.reuse, R28 ;  /* 0x0000005a501c723c */ /* 0x080fe2000000181c */
[----:B------:R1:W-:Y:S03]  /*13810*/  MUFU.EX2 R159, R84 ;  /* 0x00000054009f7308 */ /* 0x0003e60000000800 */
[----:B------:R-:W-:Y:S04]  /*13820*/  MOV R118, R102 ;  /* 0x0000006600767202 */ /* 0x000fe80000000f00 */
[C---:B------:R-:W-:Y:S03]  /*13830*/  HMMA.16816.F32 R32, R76.reuse, R90, R32 ;  /* 0x0000005a4c20723c */ /* 0x040fe60000001820 */
[----:B------:R2:W-:Y:S01]  /*13840*/  MUFU.EX2 R156, R88 ;  /* 0x00000058009c7308 */ /* 0x0005e20000000800 */
[----:B------:R-:W-:Y:S04]  /*13850*/  MOV R125, R118 ;  /* 0x00000076007d7202 */ /* 0x000fe80000000f00 */
[-C--:B------:R-:W-:Y:S08]  /*13860*/  HMMA.16816.F32 R36, R76, R92.reuse, R36 ;  /* 0x0000005c4c24723c */ /* 0x080ff00000001824 */
[C---:B------:R-:W-:Y:S04]  /*13870*/  HMMA.16816.F32 R40, R80.reuse, R92, R40 ;  /* 0x0000005c5028723c */ /* 0x040fe80000001828 */
[----:B-1----:R-:W-:Y:S03]  /*13880*/  FFMA.FTZ R84, R250, c[0x0][0x2d0], -R98 ;  /* 0x0000b400fa547a23 */ /* 0x002fe60000010862 */
[----:B------:R-:W-:Y:S01]  /*13890*/  FFMA.FTZ R92, R180, c[0x0][0x2d0], -R96 ;  /* 0x0000b400b45c7a23 */ /* 0x000fe20000010860 */
[-C--:B------:R-:W-:Y:S01]  /*138a0*/  HMMA.16816.F32 R44, R80, R94.reuse, R44 ;  /* 0x0000005e502c723c */ /* 0x080fe2000000182c */
[----:B------:R1:W-:Y:S03]  /*138b0*/  MUFU.EX2 R158, R84 ;  /* 0x00000054009e7308 */ /* 0x0003e60000000800 */
[----:B--2---:R-:W-:Y:S04]  /*138c0*/  FFMA.FTZ R88, R184, c[0x0][0x2d0], -R98 ;  /* 0x0000b400b8587a23 */ /* 0x004fe80000010862 */
[C---:B------:R-:W-:Y:S03]  /*138d0*/  HMMA.16816.F32 R48, R76.reuse, R94, R48 ;  /* 0x0000005e4c30723c */ /* 0x040fe60000001830 */
[----:B------:R2:W-:Y:S10]  /*138e0*/  MUFU.EX2 R184, R88 ;  /* 0x0000005800b87308 */ /* 0x0005f40000000800 */
[----:B------:R3:W-:Y:S01]  /*138f0*/  MUFU.EX2 R180, R92 ;  /* 0x0000005c00b47308 */ /* 0x0007e20000000800 */
[----:B-1----:R-:W-:Y:S09]  /*13900*/  FFMA.FTZ R84, R252, c[0x0][0x2d0], -R2 ;  /* 0x0000b400fc547a23 */ /* 0x002ff20000010802 */
[----:B------:R1:W-:Y:S01]  /*13910*/  MUFU.EX2 R157, R84 ;  /* 0x00000054009d7308 */ /* 0x0003e20000000800 */
[----:B--2---:R-:W-:Y:S09]  /*13920*/  FFMA.FTZ R88, R183, c[0x0][0x2d0], -R98 ;  /* 0x0000b400b7587a23 */ /* 0x004ff20000010862 */
[----:B------:R2:W-:Y:S01]  /*13930*/  MUFU.EX2 R183, R88 ;  /* 0x0000005800b77308 */ /* 0x0005e20000000800 */
[----:B---3--:R-:W-:Y:S09]  /*13940*/  FFMA.FTZ R92, R171, c[0x0][0x2d0], -R96 ;  /* 0x0000b400ab5c7a23 */ /* 0x008ff20000010860 */
[----:B------:R3:W4:Y:S01]  /*13950*/  MUFU.EX2 R171, R92 ;  /* 0x0000005c00ab7308 */ /* 0x0007220000000800 */
[----:B-1----:R-:W1:Y:S01]  /*13960*/  LDSM.16.MT88.4 R84, [R211+0x1900] ;  /* 0x00190000d354783b */ /* 0x002e620000004200 */
[----:B--2---:R-:W-:Y:S08]  /*13970*/  FFMA.FTZ R88, R182, c[0x0][0x2d0], -R2 ;  /* 0x0000b400b6587a23 */ /* 0x004ff00000010802 */
[----:B------:R2:W-:Y:S01]  /*13980*/  MUFU.EX2 R182, R88 ;  /* 0x0000005800b67308 */ /* 0x0005e20000000800 */
[----:B---3--:R-:W-:Y:S01]  /*13990*/  FFMA.FTZ R92, R173, c[0x0][0x2d0], -R96 ;  /* 0x0000b400ad5c7a23 */ /* 0x008fe20000010860 */
[----:B----4-:R-:W-:Y:S08]  /*139a0*/  F2FP.PACK_AB R164, R171, R180 ;  /* 0x000000b4aba4723e */ /* 0x010ff000000000ff */
[----:B------:R3:W-:Y:S01]  /*139b0*/  MUFU.EX2 R103, R92 ;  /* 0x0000005c00677308 */ /* 0x0007e20000000800 */
[----:B--2---:R-:W-:Y:S01]  /*139c0*/  FFMA.FTZ R88, R181, c[0x0][0x2d0], -R2 ;  /* 0x0000b400b5587a23 */ /* 0x004fe20000010802 */
[-C--:B-1----:R-:W-:Y:S08]  /*139d0*/  HMMA.16816.F32 R52, R76, R84.reuse, R52 ;  /* 0x000000544c34723c */ /* 0x082ff00000001834 */
[----:B------:R1:W2:Y:S01]  /*139e0*/  MUFU.EX2 R181, R88 ;  /* 0x0000005800b57308 */ /* 0x0002a20000000800 */
[C---:B------:R-:W-:Y:S01]  /*139f0*/  HMMA.16816.F32 R56, R80.reuse, R84, R56 ;  /* 0x000000545038723c */ /* 0x040fe20000001838 */
[----:B---3--:R-:W-:Y:S06]  /*13a00*/  LDSM.16.MT88.4 R92, [R210+0x2100] ;  /* 0x00210000d25c783b */ /* 0x008fec0000004200 */
[--C-:B------:R-:W-:Y:S01]  /*13a10*/  FFMA.FTZ R84, R170, c[0x0][0x2d0], -R97.reuse ;  /* 0x0000b400aa547a23 */ /* 0x100fe20000010861 */
[-C--:B------:R-:W-:Y:S03]  /*13a20*/  HMMA.16816.F32 R60, R80, R86.reuse, R60 ;  /* 0x00000056503c723c */ /* 0x080fe6000000183c */
[----:B------:R3:W-:Y:S04]  /*13a30*/  MUFU.EX2 R170, R84 ;  /* 0x0000005400aa7308 */ /* 0x0007e80000000800 */
[--C-:B------:R-:W-:Y:S01]  /*13a40*/  FFMA.FTZ R80, R117, c[0x0][0x2d0], -R97.reuse ;  /* 0x0000b40075507a23 */ /* 0x100fe20000010861 */
[----:B------:R-:W-:Y:S01]  /*13a50*/  HMMA.16816.F32 R64, R76, R86, R64 ;  /* 0x000000564c40723c */ /* 0x000fe20000001840 */
[----:B-1----:R-:W1:Y:S03]  /*13a60*/  LDSM.16.MT88.4 R88, [R209+0x2100] ;  /* 0x00210000d158783b */ /* 0x002e660000004200 */
[----:B------:R-:W-:Y:S02]  /*13a70*/  MOV R117, R112 ;  /* 0x0000007000757202 */ /* 0x000fe40000000f00 */
[----:B------:R-:W-:Y:S02]  /*13a80*/  MOV R112, R111 ;  /* 0x0000006f00707202 */ /* 0x000fe40000000f00 */
[----:B------:R-:W-:Y:S02]  /*13a90*/  MOV R111, R169 ;  /* 0x000000a9006f7202 */ /* 0x000fe40000000f00 */
[----:B------:R4:W5:Y:S02]  /*13aa0*/  MUFU.EX2 R169, R80 ;  /* 0x0000005000a97308 */ /* 0x0009640000000800 */
[----:B------:R-:W-:Y:S02]  /*13ab0*/  F2FP.PACK_AB R76, R190, R153 ;  /* 0x00000099be4c723e */ /* 0x000fe400000000ff */
[----:B------:R-:W-:Y:S02]  /*13ac0*/  F2FP.PACK_AB R77, R189, R152 ;  /* 0x00000098bd4d723e */ /* 0x000fe400000000ff */
[----:B------:R-:W-:Y:S02]  /*13ad0*/  F2FP.PACK_AB R78, R187, R188 ;  /* 0x000000bcbb4e723e */ /* 0x000fe400000000ff */
[----:B------:R-:W-:Y:S01]  /*13ae0*/  F2FP.PACK_AB R79, R185, R186 ;  /* 0x000000bab94f723e */ /* 0x000fe200000000ff */
[----:B---3--:R-:W3:Y:S01]  /*13af0*/  LDSM.16.MT88.4 R84, [R212+0x2100] ;  /* 0x00210000d454783b */ /* 0x008ee20000004200 */
[----:B------:R-:W-:Y:S02]  /*13b00*/  MOV R121, R117 ;  /* 0x0000007500797202 */ /* 0x000fe40000000f00 */
[----:B------:R-:W-:Y:S02]  /*13b10*/  F2FP.PACK_AB R81, R156, R157 ;  /* 0x0000009d9c51723e */ /* 0x000fe400000000ff */
[----:B------:R-:W-:Y:S02]  /*13b20*/  F2FP.PACK_AB R82, R183, R184 ;  /* 0x000000b8b752723e */ /* 0x000fe400000000ff */
[----:B--2---:R-:W-:Y:S01]  /*13b30*/  F2FP.PACK_AB R83, R181, R182 ;  /* 0x000000b6b553723e */ /* 0x004fe200000000ff */
[----:B------:R-:W-:Y:S01]  /*13b40*/  LDSM.16.MT88.4 R116, [R209+0x2900] ;  /* 0x00290000d174783b */ /* 0x000fe20000004200 */
[----:B------:R-:W-:Y:S02]  /*13b50*/  MOV R120, R111 ;  /* 0x0000006f00787202 */ /* 0x000fe40000000f00 */
[----:B------:R-:W-:Y:S02]  /*13b60*/  MOV R234, R121 ;  /* 0x0000007900ea7202 */ /* 0x000fe40000000f00 */
[----:B------:R-:W-:Y:S01]  /*13b70*/  MOV R121, R112 ;  /* 0x0000007000797202 */ /* 0x000fe20000000f00 */
[----:B----4-:R-:W-:Y:S01]  /*13b80*/  FFMA.FTZ R80, R172, c[0x0][0x2d0], -R96 ;  /* 0x0000b400ac507a23 */ /* 0x010fe20000010860 */
[----:B-----5:R-:W-:Y:S03]  /*13b90*/  F2FP.PACK_AB R165, R169, R170 ;  /* 0x000000aaa9a5723e */ /* 0x020fe600000000ff */
[----:B------:R2:W4:Y:S01]  /*13ba0*/  MUFU.EX2 R168, R80 ;  /* 0x0000005000a87308 */ /* 0x0005220000000800 */
[-C--:B-1----:R-:W-:Y:S03]  /*13bb0*/  HMMA.16816.F32 R4, R76, R88.reuse, R4 ;  /* 0x000000584c04723c */ /* 0x082fe60000001804 */
[----:B--2---:R-:W-:Y:S02]  /*13bc0*/  F2FP.PACK_AB R80, R158, R159 ;  /* 0x0000009f9e50723e */ /* 0x004fe400000000ff */
[----:B----4-:R-:W-:Y:S05]  /*13bd0*/  F2FP.PACK_AB R166, R103, R168 ;  /* 0x000000a867a6723e */ /* 0x010fea00000000ff */
[C---:B------:R-:W-:Y:S07]  /*13be0*/  HMMA.16816.F32 R8, R80.reuse, R88, R8 ;  /* 0x000000585008723c */ /* 0x040fee0000001808 */
[--C-:B------:R-:W-:Y:S01]  /*13bf0*/  FFMA.FTZ R88, R174, c[0x0][0x2d0], -R97.reuse ;  /* 0x0000b400ae587a23 */ /* 0x100fe20000010861 */
[-C--:B------:R-:W-:Y:S03]  /*13c00*/  HMMA.16816.F32 R12, R80, R90.reuse, R12 ;  /* 0x0000005a500c723c */ /* 0x080fe6000000180c */
[----:B------:R1:W-:Y:S05]  /*13c10*/  MUFU.EX2 R102, R88 ;  /* 0x0000005800667308 */ /* 0x0003ea0000000800 */
[C---:B------:R-:W-:Y:S08]  /*13c20*/  HMMA.16816.F32 R16, R76.reuse, R90, R16 ;  /* 0x0000005a4c10723c */ /* 0x040ff00000001810 */
[-C--:B---3--:R-:W-:Y:S08]  /*13c30*/  HMMA.16816.F32 R20, R76, R84.reuse, R20 ;  /* 0x000000544c14723c */ /* 0x088ff00000001814 */
[C---:B------:R-:W-:Y:S04]  /*13c40*/  HMMA.16816.F32 R24, R80.reuse, R84, R24 ;  /* 0x000000545018723c */ /* 0x040fe80000001818 */
[----:B-1----:R-:W-:Y:S03]  /*13c50*/  FFMA.FTZ R88, R99, c[0x0][0x2d0], -R97 ;  /* 0x0000b40063587a23 */ /* 0x002fe60000010861 */
[----:B------:R-:W-:Y:S01]  /*13c60*/  FFMA.FTZ R84, R178, c[0x0][0x2d0], -R2 ;  /* 0x0000b400b2547a23 */ /* 0x000fe20000010802 */
[-C--:B------:R-:W-:Y:S01]  /*13c70*/  HMMA.16816.F32 R28, R80, R86.reuse, R28 ;  /* 0x00000056501c723c */ /* 0x080fe2000000181c */
[----:B------:R1:W2:Y:S07]  /*13c80*/  MUFU.EX2 R101, R88 ;  /* 0x0000005800657308 */ /* 0x0002ae0000000800 */
[C---:B------:R-:W-:Y:S01]  /*13c90*/  HMMA.16816.F32 R32, R76.reuse, R86, R32 ;  /* 0x000000564c20723c */ /* 0x040fe20000001820 */
[----:B------:R-:W3:Y:S02]  /*13ca0*/  LDL.LU R87, [R1+0x1c] ;  /* 0x00001c0001577983 */ /* 0x000ee40000300800 */
[----:B------:R4:W-:Y:S05]  /*13cb0*/  MUFU.EX2 R96, R84 ;  /* 0x0000005400607308 */ /* 0x0009ea0000000800 */
[-C--:B------:R-:W-:Y:S08]  /*13cc0*/  HMMA.16816.F32 R36, R76, R92.reuse, R36 ;  /* 0x0000005c4c24723c */ /* 0x080ff00000001824 */
[C---:B------:R-:W-:Y:S04]  /*13cd0*/  HMMA.16816.F32 R40, R80.reuse, R92, R40 ;  /* 0x0000005c5028723c */ /* 0x040fe80000001828 */
[----:B-1----:R-:W-:Y:S01]  /*13ce0*/  FFMA.FTZ R88, R176, c[0x0][0x2d0], -R98 ;  /* 0x0000b400b0587a23 */ /* 0x002fe20000010862 */
[----:B--2---:R-:W-:Y:S03]  /*13cf0*/  F2FP.PACK_AB R167, R101, R102 ;  /* 0x0000006665a7723e */ /* 0x004fe600000000ff */
[----:B------:R1:W-:Y:S01]  /*13d00*/  MUFU.EX2 R100, R88 ;  /* 0x0000005800647308 */ /* 0x0003e20000000800 */
[-C--:B------:R-:W-:Y:S03]  /*13d10*/  HMMA.16816.F32 R44, R80, R94.reuse, R44 ;  /* 0x0000005e502c723c */ /* 0x080fe6000000182c */
[--C-:B----4-:R-:W-:Y:S02]  /*13d20*/  FFMA.FTZ R84, R179, c[0x0][0x2d0], -R2.reuse ;  /* 0x0000b400b3547a23 */ /* 0x110fe40000010802 */
[----:B------:R-:W-:Y:S03]  /*13d30*/  FFMA.FTZ R2, R75, c[0x0][0x2d0], -R2 ;  /* 0x0000b4004b027a23 */ /* 0x000fe60000010802 */
[C---:B------:R-:W-:Y:S01]  /*13d40*/  HMMA.16816.F32 R48, R76.reuse, R94, R48 ;  /* 0x0000005e4c30723c */ /* 0x040fe20000001830 */
[----:B------:R2:W4:Y:S03]  /*13d50*/  MUFU.EX2 R97, R84 ;  /* 0x0000005400617308 */ /* 0x0005260000000800 */
[--C-:B-1----:R-:W-:Y:S07]  /*13d60*/  FFMA.FTZ R88, R177, c[0x0][0x2d0], -R98.reuse ;  /* 0x0000b400b1587a23 */ /* 0x102fee0000010862 */
[----:B------:R1:W5:Y:S01]  /*13d70*/  MUFU.EX2 R99, R88 ;  /* 0x0000005800637308 */ /* 0x0003620000000800 */
[--C-:B--2---:R-:W-:Y:S01]  /*13d80*/  FFMA.FTZ R84, R132, c[0x0][0x2d0], -R98.reuse ;  /* 0x0000b40084547a23 */ /* 0x104fe20000010862 */
[----:B----4-:R-:W-:Y:S01]  /*13d90*/  F2FP.PACK_AB R161, R97, R96 ;  /* 0x0000006061a1723e */ /* 0x010fe200000000ff */
[----:B------:R-:W-:Y:S07]  /*13da0*/  LDSM.16.MT88.4 R132, [R212+0x2900] ;  /* 0x00290000d484783b */ /* 0x000fee0000004200 */
[----:B------:R2:W-:Y:S01]  /*13db0*/  MUFU.EX2 R86, R84 ;  /* 0x0000005400567308 */ /* 0x0005e20000000800 */
[----:B-1----:R-:W1:Y:S01]  /*13dc0*/  LDSM.16.MT88.4 R88, [R211+0x2100] ;  /* 0x00210000d358783b */ /* 0x002e620000004200 */
[----:B-----5:R-:W-:Y:S01]  /*13dd0*/  F2FP.PACK_AB R160, R99, R100 ;  /* 0x0000006463a0723e */ /* 0x020fe200000000ff */
[----:B--2---:R-:W-:Y:S07]  /*13de0*/  FFMA.FTZ R84, R175, c[0x0][0x2d0], -R98 ;  /* 0x0000b400af547a23 */ /* 0x004fee0000010862 */
[----:B------:R-:W2:Y:S10]  /*13df0*/  MUFU.EX2 R85, R84 ;  /* 0x0000005400557308 */ /* 0x000eb40000000800 */
[----:B------:R-:W-:Y:S10]  /*13e00*/  MUFU.EX2 R84, R74 ;  /* 0x0000004a00547308 */ /* 0x000ff40000000800 */
[----:B------:R4:W5:Y:S01]  /*13e10*/  MUFU.EX2 R74, R2 ;  /* 0x00000002004a7308 */ /* 0x0009620000000800 */
[----:B--2---:R-:W-:Y:S01]  /*13e20*/  F2FP.PACK_AB R162, R85, R86 ;  /* 0x0000005655a2723e */ /* 0x004fe200000000ff */
[-C--:B-1----:R-:W-:Y:S08]  /*13e30*/  HMMA.16816.F32 R52, R76, R88.reuse, R52 ;  /* 0x000000584c34723c */ /* 0x082ff00000001834 */
[C---:B------:R-:W-:Y:S08]  /*13e40*/  HMMA.16816.F32 R56, R80.reuse, R88, R56 ;  /* 0x000000585038723c */ /* 0x040ff00000001838 */
[-C--:B------:R-:W-:Y:S01]  /*13e50*/  HMMA.16816.F32 R60, R80, R90.reuse, R60 ;  /* 0x0000005a503c723c */ /* 0x080fe2000000183c */
[----:B----4-:R-:W2:Y:S03]  /*13e60*/  LDL.LU R2, [R1+0x20] ;  /* 0x0000200001027983 */ /* 0x010ea60000300800 */
[----:B-----5:R-:W-:Y:S04]  /*13e70*/  F2FP.PACK_AB R163, R74, R84 ;  /* 0x000000544aa3723e */ /* 0x020fe800000000ff */
[----:B------:R-:W-:Y:S04]  /*13e80*/  HMMA.16816.F32 R64, R76, R90, R64 ;  /* 0x0000005a4c40723c */ /* 0x000fe80000001840 */
[----:B---3--:R-:W-:Y:S01]  /*13e90*/  FFMA.FTZ R68, R68, R87, R125 ;  /* 0x0000005744447223 */ /* 0x008fe2000001007d */
[----:B------:R-:W-:Y:S03]  /*13ea0*/  MOV R125, R104 ;  /* 0x00000068007d7202 */ /* 0x000fe60000000f00 */
[-C--:B------:R-:W-:Y:S07]  /*13eb0*/  HMMA.16816.F32 R104, R164, R116.reuse, R4 ;  /* 0x00000074a468723c */ /* 0x080fee0000001804 */
[----:B------:R-:W-:Y:S01]  /*13ec0*/  FADD.FTZ R4, R249, R69 ;  /* 0x00000045f9047221 */ /* 0x000fe20000010000 */
[C---:B------:R-:W-:Y:S04]  /*13ed0*/  HMMA.16816.F32 R108, R160.reuse, R116, R8 ;  /* 0x00000074a06c723c */ /* 0x040fe80000001808 */
[----:B------:R-:W-:Y:S03]  /*13ee0*/  FADD.FTZ R4, R120, R4 ;  /* 0x0000000478047221 */ /* 0x000fe60000010000 */
[----:B------:R-:W-:Y:S01]  /*13ef0*/  FADD.FTZ R8, R234, R73 ;  /* 0x00000049ea087221 */ /* 0x000fe20000010000 */
[-C--:B------:R-:W-:Y:S01]  /*13f00*/  HMMA.16816.F32 R112, R160, R118.reuse, R12 ;  /* 0x00000076a070723c */ /* 0x080fe2000000180c */
[----:B------:R-:W3:Y:S03]  /*13f10*/  LDL R13, [R1+0x30] ;  /* 0x00003000010d7983 */ /* 0x000ee60000100800 */
        /* <DEDUP_REMOVED lines=8> */
[----:B------:R-:W-:Y:S04]  /*13fa0*/  FADD.FTZ R4, R241, R8 ;  /* 0x00000008f1047221 */ /* 0x000fe80000010000 */
[----:B------:R-:W-:Y:S02]  /*13fb0*/  FADD.FTZ R11, R235, R4 ;  /* 0x00000004eb0b7221 */ /* 0x000fe40000010000 */
[----:B--2---:R-:W-:Y:S01]  /*13fc0*/  FFMA.FTZ R0, R0, R2, R237 ;  /* 0x0000000200007223 */ /* 0x004fe200000100ed */
[----:B------:R-:W-:Y:S01]  /*13fd0*/  MOV R237, R149 ;  /* 0x0000009500ed7202 */ /* 0x000fe20000000f00 */
[----:B------:R-:W-:Y:S01]  /*13fe0*/  FADD.FTZ R2, R123, R68 ;  /* 0x000000447b027221 */ /* 0x000fe20000010000 */
[----:B------:R-:W1:Y:S01]  /*13ff0*/  LDSM.16.MT88.4 R148, [R210+0x2900] ;  /* 0x00290000d294783b */ /* 0x000e620000004200 */
[----:B------:R-:W-:Y:S02]  /*14000*/  FADD.FTZ R0, R122, R0 ;  /* 0x000000007a007221 */ /* 0x000fe40000010000 */
[----:B------:R-:W-:Y:S01]  /*14010*/  FADD.FTZ R2, R247, R2 ;  /* 0x00000002f7027221 */ /* 0x000fe20000010000 */
[-C--:B------:R-:W-:Y:S03]  /*14020*/  HMMA.16816.F32 R120, R164, R132.reuse, R20 ;  /* 0x00000084a478723c */ /* 0x080fe60000001814 */
[----:B------:R-:W-:Y:S02]  /*14030*/  FADD.FTZ R0, R245, R0 ;  /* 0x00000000f5007221 */ /* 0x000fe40000010000 */
[----:B------:R-:W-:Y:S02]  /*14040*/  FADD.FTZ R2, R126, R2 ;  /* 0x000000027e027221 */ /* 0x000fe40000010000 */
[----:B------:R-:W-:Y:S02]  /*14050*/  FADD.FTZ R0, R125, R0 ;  /* 0x000000007d007221 */ /* 0x000fe40000010000 */
[----:B------:R-:W-:Y:S01]  /*14060*/  FADD.FTZ R2, R246, R2 ;  /* 0x00000002f6027221 */ /* 0x000fe20000010000 */
[C---:B------:R-:W-:Y:S04]  /*14070*/  HMMA.16816.F32 R124, R160.reuse, R132, R24 ;  /* 0x00000084a07c723c */ /* 0x040fe80000001818 */
[----:B------:R-:W-:Y:S02]  /*14080*/  FADD.FTZ R0, R243, R0 ;  /* 0x00000000f3007221 */ /* 0x000fe40000010000 */
[----:B------:R-:W-:Y:S02]  /*14090*/  FADD.FTZ R6, R129, R2 ;  /* 0x0000000281067221 */ /* 0x000fe40000010000 */
[----:B------:R-:W-:Y:S02]  /*140a0*/  FADD.FTZ R5, R128, R0 ;  /* 0x0000000080057221 */ /* 0x000fe40000010000 */
[-C--:B------:R-:W-:Y:S03]  /*140b0*/  HMMA.16816.F32 R128, R160, R134.reuse, R28 ;  /* 0x00000086a080723c */ /* 0x080fe6000000181c */
[----:B------:R-:W-:Y:S02]  /*140c0*/  FADD.FTZ R2, R240, R7 ;  /* 0x00000007f0027221 */ /* 0x000fe40000010000 */
[----:B------:R-:W-:Y:S02]  /*140d0*/  FADD.FTZ R0, R239, R6 ;  /* 0x00000006ef007221 */ /* 0x000fe40000010000 */
[----:B------:R-:W-:Y:S01]  /*140e0*/  FADD.FTZ R8, R237, R5 ;  /* 0x00000005ed087221 */ /* 0x000fe20000010000 */
[C---:B------:R-:W-:Y:S01]  /*140f0*/  HMMA.16816.F32 R132, R164.reuse, R134, R32 ;  /* 0x00000086a484723c */ /* 0x040fe20000001820 */
[----:B------:R-:W2:Y:S03]  /*14100*/  LDSM.16.MT88.4 R4, [R211+0x2900] ;  /* 0x00290000d304783b */ /* 0x000ea60000004200 */
        /* <DEDUP_REMOVED lines=9> */
[-C--:B-1----:R-:W-:Y:S03]  /*141a0*/  HMMA.16816.F32 R136, R164, R148.reuse, R36 ;  /* 0x00000094a488723c */ /* 0x082fe60000001824 */
        /* <DEDUP_REMOVED lines=36> */
[----:B------:R-:W-:Y:S03]  /*143f0*/  FADD.FTZ R10, R158, R8 ;  /* 0x000000089e0a7221 */ /* 0x000fe60000010000 */
        /* <DEDUP_REMOVED lines=14> */
[----:B------:R-:W-:Y:S01]  /*144e0*/  FADD.FTZ R0, R100, R5 ;  /* 0x0000000564007221 */ /* 0x000fe20000010000 */
[----:B------:R-:W-:Y:S01]  /*144f0*/  MOV R100, R71 ;  /* 0x0000004700647202 */ /* 0x000fe20000000f00 */
[----:B------:R-:W-:Y:S02]  /*14500*/  FADD.FTZ R5, R171, R4 ;  /* 0x00000004ab057221 */ /* 0x000fe40000010000 */
[----:B------:R-:W-:Y:S02]  /*14510*/  FADD.FTZ R4, R169, R2 ;  /* 0x00000002a9047221 */ /* 0x000fe40000010000 */
[----:B------:R-:W-:Y:S02]  /*14520*/  FADD.FTZ R5, R168, R5 ;  /* 0x00000005a8057221 */ /* 0x000fe40000010000 */
[----:B------:R-:W-:Y:S02]  /*14530*/  FADD.FTZ R2, R99, R0 ;  /* 0x0000000063027221 */ /* 0x000fe40000010000 */
[----:B------:R-:W-:Y:S01]  /*14540*/  FADD.FTZ R4, R102, R4 ;  /* 0x0000000466047221 */ /* 0x000fe20000010000 */
[----:B------:R-:W-:Y:S01]  /*14550*/  MOV R102, R3 ;  /* 0x0000000300667202 */ /* 0x000fe20000000f00 */
[----:B------:R-:W-:Y:S01]  /*14560*/  FADD.FTZ R5, R103, R5 ;  /* 0x0000000567057221 */ /* 0x000fe20000010000 */
[C---:B---3--:R-:W-:Y:S01]  /*14570*/  ISETP.GT.AND P0, PT, R227.reuse, R13, PT ;  /* 0x0000000de300720c */ /* 0x048fe20003f04270 */
[----:B------:R-:W-:Y:S01]  /*14580*/  FADD.FTZ R8, R96, R8 ;  /* 0x0000000860087221 */ /* 0x000fe20000010000 */
[----:B------:R-:W-:Y:S01]  /*14590*/  IADD3 R227, R227, -0x1, RZ ;  /* 0xffffffffe3e37810 */ /* 0x000fe20007ffe0ff */
[----:B------:R-:W-:Y:S01]  /*145a0*/  FADD.FTZ R4, R101, R4 ;  /* 0x0000000465047221 */ /* 0x000fe20000010000 */
[----:B------:R-:W-:Y:S01]  /*145b0*/  STL [R1+0x14], R5 ;  /* 0x0000140501007387 */ /* 0x000fe20000100800 */
[----:B------:R-:W-:Y:S01]  /*145c0*/  FADD.FTZ R2, R86, R2 ;  /* 0x0000000256027221 */ /* 0x000fe20000010000 */
[----:B------:R-:W-:Y:S01]  /*145d0*/  MOV R101, R70 ;  /* 0x0000004600657202 */ /* 0x000fe20000000f00 */
[----:B------:R-:W-:Y:S01]  /*145e0*/  FADD.FTZ R0, R97, R8 ;  /* 0x0000000861007221 */ /* 0x000fe20000010000 */
[----:B------:R-:W-:Y:S01]  /*145f0*/  STL [R1+0x18], R4 ;  /* 0x0000180401007387 */ /* 0x000fe20000100800 */
[----:B------:R-:W-:Y:S02]  /*14600*/  FADD.FTZ R2, R85, R2 ;  /* 0x0000000255027221 */ /* 0x000fe40000010000 */
[----:B------:R-:W-:Y:S03]  /*14610*/  FADD.FTZ R0, R84, R0 ;  /* 0x0000000054007221 */ /* 0x000fe60000010000 */
[----:B------:R1:W-:Y:S01]  /*14620*/  STL [R1+0x1c], R2 ;  /* 0x00001c0201007387 */ /* 0x0003e20000100800 */
[----:B------:R-:W-:Y:S05]  /*14630*/  FADD.FTZ R0, R74, R0 ;  /* 0x000000004a007221 */ /* 0x000fea0000010000 */
[----:B------:R2:W-:Y:S01]  /*14640*/  STL [R1+0x20], R0 ;  /* 0x0000200001007387 */ /* 0x0005e20000100800 */
[----:B-1----:R-:W-:Y:S01]  /*14650*/  MOV R2, R72 ;  /* 0x0000004800027202 */ /* 0x002fe20000000f00 */
[----:B------:R-:W-:-:S05]  /*14660*/  @P0 BRA `(.L_x_545) ;  /* 0xffffb5e000000947 */ /* 0x000fca000383ffff */
.L_x_542:
[----:B--2---:R-:W2:Y:S02]  /*14670*/  LDL R0, [R1+0x28] ;  /* 0x0000280001007983 */ /* 0x004ea40000100800 */
[----:B--2---:R-:W-:-:S13]  /*14680*/  ISETP.GE.AND P0, PT, R227, R0, PT ;  /* 0x00000000e300720c */ /* 0x004fda0003f06270 */
[----:B------:R-:W-:Y:S05]  /*14690*/  @!P0 BRA `(.L_x_546) ;  /* 0x00006ba000008947 */ /* 0x000fea0003800000 */
[----:B------:R-:W-:Y:S01]  /*146a0*/  IMAD.MOV.U32 R101, RZ, RZ, R71 ;  /* 0x000000ffff657224 */ /* 0x000fe200078e0047 */
[----:B------:R-:W-:Y:S01]  /*146b0*/  MOV R103, R3 ;  /* 0x0000000300677202 */ /* 0x000fe20000000f00 */
[----:B------:R-:W-:Y:S01]  /*146c0*/  IMAD.MOV.U32 R100, RZ, RZ, R72 ;  /* 0x000000ffff647224 */ /* 0x000fe200078e0048 */
[----:B------:R-:W-:Y:S02]  /*146d0*/  MOV R102, R70 ;  /* 0x0000004600667202 */ /* 0x000fe40000000f00 */
.L_x_564:
[----:B------:R-:W-:Y:S04]  /*146e0*/  DEPBAR.LE SB0, 0x0 ;  /* 0x000080000000791a */ /* 0x000fe80000000000 */
[----:B------:R-:W-:Y:S01]  /*146f0*/  BAR.SYNC.DEFER_BLOCKING 0x0 ;  /* 0x0000000000007b1d */ /* 0x000fe20000010000 */
[C---:B--2---:R-:W-:Y:S01]  /*14700*/  IMAD.WIDE.U32 R2, R233.reuse, c[0x0][0x208], RZ ;  /* 0x00008200e9027a25 */ /* 0x044fe200078e00ff */
[----:B------:R-:W-:Y:S05]  /*14710*/  SHF.R.S32.HI R0, RZ, 0x1f, R233 ;  /* 0x0000001fff007819 */ /* 0x000fea00000114e9 */
[----:B------:R-:W-:Y:S04]  /*14720*/  IMAD R0, R0, c[0x0][0x208], RZ ;  /* 0x0000820000007a24 */ /* 0x000fe800078e02ff */
[----:B------:R-:W-:Y:S05]  /*14730*/  IMAD R0, R233, c[0x0][0x20c], R0 ;  /* 0x00008300e9007a24 */ /* 0x000fea00078e0200 */
[----:B------:R-:W-:Y:S02]  /*14740*/  IADD3 R3, R3, R0, RZ ;  /* 0x0000000003037210 */ /* 0x000fe40007ffe0ff */
[----:B------:R-:W-:Y:S03]  /*14750*/  SHF.R.S32.HI R0, RZ, 0x1f, R228 ;  /* 0x0000001fff007819 */ /* 0x000fe600000114e4 */
[----:B------:R-:W-:Y:S01]  /*14760*/  IMAD.WIDE.U32 R2, R228, c[0x0][0x218], R2 ;  /* 0x00008600e4027a25 */ /* 0x000fe200078e0002 */
[----:B-----5:R-:W-:Y:S03]  /*14770*/  LDSM.16.M88.4 R96, [R215+0x6100] ;  /* 0x00610000d760783b */ /* 0x020fe60000000200 */
[----:B------:R-:W-:Y:S05]  /*14780*/  IMAD R0, R0, c[0x0][0x218], RZ ;  /* 0x0000860000007a24 */ /* 0x000fea00078e02ff */
[----:B------:R-:W2:Y:S08]  /*14790*/  LDSM.16.M88.4 R16, [R208+0x3100] ;  /* 0x00310000d010783b */ /* 0x000eb00000000200 */
[----:B------:R-:W3:Y:S08]  /*147a0*/  LDSM.16.M88.4 R92, [R215+0x8100] ;  /* 0x00810000d75c783b */ /* 0x000ef00000000200 */
[----:B------:R-:W4:Y:S04]  /*147b0*/  LDL R197, [R1+0xc] ;  /* 0x00000c0001c57983 */ /* 0x000f280000100800 */
[----:B------:R-:W1:Y:S08]  /*147c0*/  LDSM.16.M88.4 R32, [R208+0x3900] ;  /* 0x00390000d020783b */ /* 0x000e700000000200 */
[----:B------:R-:W1:Y:S08]  /*147d0*/  LDSM.16.M88.4 R48, [R208+0x4100] ;  /* 0x00410000d030783b */ /* 0x000e700000000200 */
[----:B------:R-:W1:Y:S08]  /*147e0*/  LDSM.16.M88.4 R64, [R208+0x4900] ;  /* 0x00490000d040783b */ /* 0x000e700000000200 */
[----:B------:R-:W1:Y:S08]  /*147f0*/  LDSM.16.M88.4 R80, [R208+0x5100] ;  /* 0x00510000d050783b */ /* 0x000e700000000200 */
[----:B------:R-:W1:Y:S08]  /*14800*/  LDSM.16.M88.4 R168, [R208+0x5900] ;  /* 0x00590000d0a8783b */ /* 0x000e700000000200 */
[----:B------:R-:W-:Y:S08]  /*14810*/  LDSM.16.M88.4 R172, [R218+0x6100] ;  /* 0x00610000daac783b */ /* 0x000ff00000000200 */
[----:B------:R-:W1:Y:S08]  /*14820*/  LDSM.16.M88.4 R176, [R219] ;  /* 0x00000000dbb0783b */ /* 0x000e700000000200 */
[----:B------:R-:W1:Y:S08]  /*14830*/  LDSM.16.M88.4 R180, [R218+0x8100] ;  /* 0x00810000dab4783b */ /* 0x000e700000000200 */
[----:B------:R-:W1:Y:S02]  /*14840*/  LDSM.16.M88.4 R184, [R224] ;  /* 0x00000000e0b8783b */ /* 0x000e640000000200 */
[-C--:B-12---:R-:W-:Y:S08]  /*14850*/  HMMA.16816.F32 R4, R96, R16.reuse, RZ ;  /* 0x000000106004723c */ /* 0x086ff000000018ff */
[C---:B---3--:R-:W-:Y:S08]  /*14860*/  HMMA.16816.F32 R8, R92.reuse, R16, RZ ;  /* 0x000000105c08723c */ /* 0x048ff000000018ff */
        /* <DEDUP_REMOVED lines=22> */
[----:B------:R-:W1:Y:S07]  /*149d0*/  LDSM.16.M88.4 R168, [R223] ;  /* 0x00000000dfa8783b */ /* 0x000e6e0000000200 */
[-C--:B------:R-:W-:Y:S08]  /*149e0*/  HMMA.16816.F32 R4, R172, R176.reuse, R4 ;  /* 0x000000b0ac04723c */ /* 0x080ff00000001804 */
[C---:B------:R-:W-:Y:S08]  /*149f0*/  HMMA.16816.F32 R8, R180.reuse, R176, R8 ;  /* 0x000000b0b408723c */ /* 0x040ff00000001808 */
[-C--:B------:R-:W-:Y:S08]  /*14a00*/  HMMA.16816.F32 R12, R180, R178.reuse, R12 ;  /* 0x000000b2b40c723c */ /* 0x080ff0000000180c */
[C---:B------:R-:W-:Y:S01]  /*14a10*/  HMMA.16816.F32 R16, R172.reuse, R178, R16 ;  /* 0x000000b2ac10723c */ /* 0x040fe20000001810 */
[----:B------:R-:W2:Y:S07]  /*14a20*/  LDSM.16.M88.4 R176, [R222] ;  /* 0x00000000deb0783b */ /* 0x000eae0000000200 */
[-C--:B------:R-:W-:Y:S08]  /*14a30*/  HMMA.16816.F32 R20, R172, R184.reuse, R20 ;  /* 0x000000b8ac14723c */ /* 0x080ff00000001814 */
[C---:B------:R-:W-:Y:S07]  /*14a40*/  HMMA.16816.F32 R24, R180.reuse, R184, R24 ;  /* 0x000000b8b418723c */ /* 0x040fee0000001818 */
[----:B------:R-:W-:Y:S01]  /*14a50*/  IMAD R184, R228, c[0x0][0x21c], R0 ;  /* 0x00008700e4b87a24 */ /* 0x000fe200078e0200 */
[-C--:B------:R-:W-:Y:S04]  /*14a60*/  HMMA.16816.F32 R28, R180, R186.reuse, R28 ;  /* 0x000000bab41c723c */ /* 0x080fe8000000181c */
[----:B------:R-:W-:Y:S04]  /*14a70*/  IADD3 R0, P0, R2, UR20, RZ ;  /* 0x0000001402007c10 */ /* 0x000fe8000ff1e0ff */
[C---:B------:R-:W-:Y:S04]  /*14a80*/  HMMA.16816.F32 R32, R172.reuse, R186, R32 ;  /* 0x000000baac20723c */ /* 0x040fe80000001820 */
[----:B------:R-:W-:Y:S02]  /*14a90*/  IADD3.X R3, R3, UR12, R184, P0, !PT ;  /* 0x0000000c03037c10 */ /* 0x000fe400087fe4b8 */
[C---:B------:R-:W-:Y:S02]  /*14aa0*/  LEA R2, P0, R0.reuse, c[0x0][0x1f8], 0x1 ;  /* 0x00007e0000027a11 */ /* 0x040fe400078008ff */
[-C--:B-1----:R-:W-:Y:S03]  /*14ab0*/  HMMA.16816.F32 R36, R172, R168.reuse, R36 ;  /* 0x000000a8ac24723c */ /* 0x082fe60000001824 */
[----:B------:R-:W-:Y:S01]  /*14ac0*/  SHFL.IDX PT, R193, R2, 0x4, 0x181f ;  /* 0x00981f0002c17f89 */ /* 0x000fe200000e0000 */
[----:B------:R-:W-:Y:S04]  /*14ad0*/  LEA.HI.X R0, R0, c[0x0][0x1fc], R3, 0x1, P0 ;  /* 0x00007f0000007a11 */ /* 0x000fe800000f0c03 */
[C---:B------:R-:W-:Y:S03]  /*14ae0*/  HMMA.16816.F32 R40, R180.reuse, R168, R40 ;  /* 0x000000a8b428723c */ /* 0x040fe60000001828 */
[----:B------:R-:W-:Y:S05]  /*14af0*/  SHFL.IDX PT, R194, R2, 0x5, 0x181f ;  /* 0x00b81f0002c27f89 */ /* 0x000fea00000e0000 */
[-C--:B------:R-:W-:Y:S03]  /*14b00*/  HMMA.16816.F32 R44, R180, R170.reuse, R44 ;  /* 0x000000aab42c723c */ /* 0x080fe6000000182c */
[----:B------:R-:W-:Y:S05]  /*14b10*/  SHFL.IDX PT, R185, R0, RZ, 0x181f ;  /* 0x00181fff00b97589 */ /* 0x000fea00000e0000 */
[C---:B------:R-:W-:Y:S03]  /*14b20*/  HMMA.16816.F32 R48, R172.reuse, R170, R48 ;  /* 0x000000aaac30723c */ /* 0x040fe60000001830 */
[----:B------:R-:W1:Y:S05]  /*14b30*/  LDSM.16.M88.4 R168, [R221] ;  /* 0x00000000dda8783b */ /* 0x000e6a0000000200 */
[-C--:B--2---:R-:W-:Y:S03]  /*14b40*/  HMMA.16816.F32 R52, R172, R176.reuse, R52 ;  /* 0x000000b0ac34723c */ /* 0x084fe60000001834 */
[----:B------:R-:W-:Y:S05]  /*14b50*/  SHFL.IDX PT, R184, R0, 0x1, 0x181f ;  /* 0x00381f0000b87f89 */ /* 0x000fea00000e0000 */
[C---:B------:R-:W-:Y:S03]  /*14b60*/  HMMA.16816.F32 R56, R180.reuse, R176, R56 ;  /* 0x000000b0b438723c */ /* 0x040fe60000001838 */
[----:B------:R-:W-:Y:S05]  /*14b70*/  SHFL.IDX PT, R192, R0, 0x2, 0x181f ;  /* 0x00581f0000c07f89 */ /* 0x000fea00000e0000 */
[-C--:B------:R-:W-:Y:S03]  /*14b80*/  HMMA.16816.F32 R60, R180, R178.reuse, R60 ;  /* 0x000000b2b43c723c */ /* 0x080fe6000000183c */
[----:B------:R-:W-:Y:S05]  /*14b90*/  SHFL.IDX PT, R196, R0, 0x3, 0x181f ;  /* 0x00781f0000c47f89 */ /* 0x000fea00000e0000 */
[C---:B------:R-:W-:Y:S03]  /*14ba0*/  HMMA.16816.F32 R64, R172.reuse, R178, R64 ;  /* 0x000000b2ac40723c */ /* 0x040fe60000001840 */
[----:B------:R-:W-:Y:S05]  /*14bb0*/  SHFL.IDX PT, R195, R0, 0x4, 0x181f ;  /* 0x00981f0000c37f89 */ /* 0x000fea00000e0000 */
[-C--:B-1----:R-:W-:Y:S03]  /*14bc0*/  HMMA.16816.F32 R68, R172, R168.reuse, R68 ;  /* 0x000000a8ac44723c */ /* 0x082fe60000001844 */
[----:B------:R-:W-:Y:S05]  /*14bd0*/  SHFL.IDX PT, R3, R2, RZ, 0x181f ;  /* 0x00181fff02037589 */ /* 0x000fea00000e0000 */
[C---:B------:R-:W-:Y:S03]  /*14be0*/  HMMA.16816.F32 R72, R180.reuse, R168, R72 ;  /* 0x000000a8b448723c */ /* 0x040fe60000001848 */
[----:B------:R-:W1:Y:S05]  /*14bf0*/  SHFL.IDX PT, R190, R2, 0x1, 0x181f ;  /* 0x00381f0002be7f89 */ /* 0x000e6a00000e0000 */
[-C--:B------:R-:W-:Y:S03]  /*14c00*/  HMMA.16816.F32 R76, R180, R170.reuse, R76 ;  /* 0x000000aab44c723c */ /* 0x080fe6000000184c */
[----:B------:R-:W2:Y:S05]  /*14c10*/  SHFL.IDX PT, R188, R2, 0x2, 0x181f ;  /* 0x00581f0002bc7f89 */ /* 0x000eaa00000e0000 */
[C---:B------:R-:W-:Y:S03]  /*14c20*/  HMMA.16816.F32 R80, R172.reuse, R170, R80 ;  /* 0x000000aaac50723c */ /* 0x040fe60000001850 */
[----:B------:R3:W-:Y:S01]  /*14c30*/  SHFL.IDX PT, R189, R2, 0x3, 0x181f ;  /* 0x00781f0002bd7f89 */ /* 0x0007e200000e0000 */
[-C--:B-1----:R-:W-:Y:S07]  /*14c40*/  IADD3 R190, P0, R190, R226.reuse, RZ ;  /* 0x000000e2bebe7210 */ /* 0x082fee0007f1e0ff */
[----:B------:R-:W-:Y:S01]  /*14c50*/  SHFL.IDX PT, R0, R0, 0x5, 0x181f ;  /* 0x00b81f0000007f89 */ /* 0x000fe200000e0000 */
[-C--:B------:R-:W-:Y:S02]  /*14c60*/  IADD3.X R191, R184, R225.reuse, RZ, P0, !PT ;  /* 0x000000e1b8bf7210 */ /* 0x080fe400007fe4ff */
[-C--:B--2---:R-:W-:Y:S02]  /*14c70*/  IADD3 R188, P0, R188, R226.reuse, RZ ;  /* 0x000000e2bcbc7210 */ /* 0x084fe40007f1e0ff */
[-C--:B---3--:R-:W-:Y:S04]  /*14c80*/  IADD3 R2, P1, R3, R226.reuse, RZ ;  /* 0x000000e203027210 */ /* 0x088fe80007f3e0ff */
[-C--:B------:R-:W-:Y:S02]  /*14c90*/  IADD3.X R3, R185, R225.reuse, RZ, P1, !PT ;  /* 0x000000e1b9037210 */ /* 0x080fe40000ffe4ff */
[----:B------:R-:W1:Y:S01]  /*14ca0*/  LDSM.16.M88.4 R184, [R220] ;  /* 0x00000000dcb8783b */ /* 0x000e620000000200 */
[-C--:B------:R-:W-:Y:S04]  /*14cb0*/  IADD3 R176, P1, R193, R226.reuse, RZ ;  /* 0x000000e2c1b07210 */ /* 0x080fe80007f3e0ff */
[-C--:B------:R-:W-:Y:S03]  /*14cc0*/  IADD3.X R177, R195, R225.reuse, RZ, P1, !PT ;  /* 0x000000e1c3b17210 */ /* 0x080fe60000ffe4ff */
[----:B------:R-:W-:Y:S01]  /*14cd0*/  @!PT LDS RZ, [RZ] ;  /* 0x00000000fffff984 */ /* 0x000fe20000000800 */
[----:B------:R-:W-:Y:S01]  /*14ce0*/  @!PT LDS RZ, [RZ] ;  /* 0x00000000fffff984 */ /* 0x000fe20000000800 */
[----:B------:R-:W-:Y:S01]  /*14cf0*/  @!PT LDS RZ, [RZ] ;  /* 0x00000000fffff984 */ /* 0x000fe20000000800 */
[----:B----4-:R2:W-:Y:S08]  /*14d00*/  LDGSTS.E.BYPASS.LTC128B.128 [R197], [R2.64], !P4 ;  /* 0x0000000002c57fae */ /* 0x0105f0000e101d50 */
[----:B------:R3:W-:Y:S01]  /*14d10*/  LDGSTS.E.BYPASS.LTC128B.128 [R197+0x800], [R190.64], !P4 ;  /* 0x00800000bec57fae */ /* 0x0007e2000e101d50 */
[-C--:B-1----:R-:W-:Y:S03]  /*14d20*/  HMMA.16816.F32 R84, R172, R184.reuse, R84 ;  /* 0x000000b8ac54723c */ /* 0x082fe60000001854 */
[-C--:B---3--:R-:W-:Y:S02]  /*14d30*/  IADD3 R190, P2, R189, R226.reuse, RZ ;  /* 0x000000e2bdbe7210 */ /* 0x088fe40007f5e0ff */
[-C--:B------:R-:W-:Y:S02]  /*14d40*/  IADD3.X R189, R192, R225.reuse, RZ, P0, !PT ;  /* 0x000000e1c0bd7210 */ /* 0x080fe400007fe4ff */
[-C--:B------:R-:W-:Y:S01]  /*14d50*/  IADD3.X R191, R196, R225.reuse, RZ, P2, !PT ;  /* 0x000000e1c4bf7210 */ /* 0x080fe200017fe4ff */
[C---:B------:R-:W-:Y:S02]  /*14d60*/  HMMA.16816.F32 R88, R180.reuse, R184, R88 ;  /* 0x000000b8b458723c */ /* 0x040fe40000001858 */
[----:B------:R1:W-:Y:S02]  /*14d70*/  LDGSTS.E.BYPASS.LTC128B.128 [R197+0x1000], [R188.64], !P4 ;  /* 0x01000000bcc57fae */ /* 0x0003e4000e101d50 */
[----:B--2---:R-:W-:Y:S04]  /*14d80*/  IADD3 R2, P0, R194, R226, RZ ;  /* 0x000000e2c2027210 */ /* 0x004fe80007f1e0ff */
[----:B------:R-:W-:Y:S01]  /*14d90*/  IADD3.X R3, R0, R225, RZ, P0, !PT ;  /* 0x000000e100037210 */ /* 0x000fe200007fe4ff */
[-C--:B------:R-:W-:Y:S01]  /*14da0*/  HMMA.16816.F32 R92, R180, R186.reuse, R92 ;  /* 0x000000bab45c723c */ /* 0x080fe2000000185c */
[----:B------:R1:W-:Y:S07]  /*14db0*/  LDGSTS.E.BYPASS.LTC128B.128 [R197+0x1800], [R190.64], !P4 ;  /* 0x01800000bec57fae */ /* 0x0003ee000e101d50 */
[----:B------:R-:W-:Y:S01]  /*14dc0*/  HMMA.16816.F32 R96, R172, R186, R96 ;  /* 0x000000baac60723c */ /* 0x000fe20000001860 */
[----:B------:R2:W-:Y:S08]  /*14dd0*/  LDGSTS.E.BYPASS.LTC128B.128 [R197+0x2000], [R176.64], !P4 ;  /* 0x02000000b0c57fae */ /* 0x0005f0000e101d50 */
[----:B------:R3:W-:Y:S08]  /*14de0*/  LDGSTS.E.BYPASS.LTC128B.128 [R197+0x2800], [R2.64], !P4 ;  /* 0x0280000002c57fae */ /* 0x0007f0000e101d50 */
[----:B------:R-:W-:Y:S08]  /*14df0*/  LDSM.16.M88.4 R192, [R216+0x8100] ;  /* 0x00810000d8c0783b */ /* 0x000ff00000000200 */
[----:B------:R-:W0:Y:S08]  /*14e00*/  LDGDEPBAR ;  /* 0x00000000000079af */ /* 0x000e300000000000 */
[----:B--2---:R-:W-:Y:S08]  /*14e10*/  LDSM.16.M88.4 R176, [R216+0x6100] ;  /* 0x00610000d8b0783b */ /* 0x004ff00000000200 */
[----:B-1----:R-:W1:Y:S08]  /*14e20*/  LDSM.16.M88.4 R188, [R214+0x3100] ;  /* 0x00310000d6bc783b */ /* 0x002e700000000200 */
[----:B---3--:R-:W2:Y:S08]  /*14e30*/  LDSM.16.M88.4 R196, [R214+0x3900] ;  /* 0x00390000d6c4783b */ /* 0x008eb00000000200 */
[----:B------:R-:W3:Y:S08]  /*14e40*/  LDSM.16.M88.4 R200, [R214+0x4100] ;  /* 0x00410000d6c8783b */ /* 0x000ef00000000200 */
[----:B------:R-:W4:Y:S08]  /*14e50*/  LDSM.16.M88.4 R168, [R214+0x4900] ;  /* 0x00490000d6a8783b */ /* 0x000f300000000200 */
[----:B------:R-:W2:Y:S08]  /*14e60*/  LDSM.16.M88.4 R180, [R214+0x5100] ;  /* 0x00510000d6b4783b */ /* 0x000eb00000000200 */
[----:B------:R-:W3:Y:S01]  /*14e70*/  LDSM.16.M88.4 R204, [R214+0x5900] ;  /* 0x00590000d6cc783b */ /* 0x000ee20000000200 */
[-C--:B-1----:R-:W-:Y:S07]  /*14e80*/  HMMA.16816.F32 R4, R176, R188.reuse, R4 ;  /* 0x000000bcb004723c */ /* 0x082fee0000001804 */
[----:B------:R-:W-:Y:S01]  /*14e90*/  LDSM.16.M88.4 R172, [R217+0x6100] ;  /* 0x00610000d9ac783b */ /* 0x000fe20000000200 */
[C---:B------:R-:W-:Y:S07]  /*14ea0*/  HMMA.16816.F32 R8, R192.reuse, R188, R8 ;  /* 0x000000bcc008723c */ /* 0x040fee0000001808 */
[----:B------:R-:W1:Y:S01]  /*14eb0*/  LDSM.16.M88.4 R184, [R213] ;  /* 0x00000000d5b8783b */ /* 0x000e620000000200 */
[-C--:B------:R-:W-:Y:S08]  /*14ec0*/  HMMA.16816.F32 R12, R192, R190.reuse, R12 ;  /* 0x000000bec00c723c */ /* 0x080ff0000000180c */
[C---:B------:R-:W-:Y:S01]  /*14ed0*/  HMMA.16816.F32 R16, R176.reuse, R190, R16 ;  /* 0x000000beb010723c */ /* 0x040fe20000001810 */
[----:B------:R-:W1:Y:S07]  /*14ee0*/  LDSM.16.M88.4 R188, [R217+0x8100] ;  /* 0x00810000d9bc783b */ /* 0x000e6e0000000200 */
[-C--:B--2---:R-:W-:Y:S08]  /*14ef0*/  HMMA.16816.F32 R20, R176, R196.reuse, R20 ;  /* 0x000000c4b014723c */ /* 0x084ff00000001814 */
[C---:B------:R-:W-:Y:S08]  /*14f00*/  HMMA.16816.F32 R24, R192.reuse, R196, R24 ;  /* 0x000000c4c018723c */ /* 0x040ff00000001818 */
[-C--:B------:R-:W-:Y:S08]  /*14f10*/  HMMA.16816.F32 R28, R192, R198.reuse, R28 ;  /* 0x000000c6c01c723c */ /* 0x080ff0000000181c */
[C---:B------:R-:W-:Y:S08]  /*14f20*/  HMMA.16816.F32 R32, R176.reuse, R198, R32 ;  /* 0x000000c6b020723c */ /* 0x040ff00000001820 */
        /* <DEDUP_REMOVED lines=17> */
[C---:B------:R-:W-:Y:S08]  /*15040*/  HMMA.16816.F32 R8, R188.reuse, R184, R8 ;  /* 0x000000b8bc08723c */ /* 0x040ff00000001808 */
        /* <DEDUP_REMOVED lines=27> */
[----:B------:R-:W4:Y:S01]  /*15200*/  MUFU.TANH R241, R12 ;  /* 0x0000000c00f17308 */ /* 0x000f220000002400 */
[----:B--2---:R-:W-:Y:S09]  /*15210*/  STL [R1+0x4], R2 ;  /* 0x0000040201007387 */ /* 0x004ff20000100800 */
[----:B------:R-:W2:Y:S01]  /*15220*/  MUFU.TANH R229, R13 ;  /* 0x0000000d00e57308 */ /* 0x000ea20000002400 */
[----:B---3--:R-:W3:Y:S01]  /*15230*/  LDSM.16.M88.4 R8, [R213+0x1000] ;  /* 0x00100000d508783b */ /* 0x008ee20000000200 */
[-C--:B-1----:R-:W-:Y:S08]  /*15240*/  HMMA.16816.F32 R20, R172, R4.reuse, R20 ;  /* 0x00000004ac14723c */ /* 0x082ff00000001814 */
[----:B------:R-:W1:Y:S01]  /*15250*/  MUFU.TANH R250, R14 ;  /* 0x0000000e00fa7308 */ /* 0x000e620000002400 */
[----:B----4-:R-:W-:Y:S01]  /*15260*/  STL [R1], R0 ;  /* 0x0000000001007387 */ /* 0x010fe20000100800 */
[C---:B------:R-:W-:Y:S08]  /*15270*/  HMMA.16816.F32 R24, R188.reuse, R4, R24 ;  /* 0x00000004bc18723c */ /* 0x040ff00000001818 */
[----:B------:R-:W4:Y:S01]  /*15280*/  MUFU.TANH R249, R15 ;  /* 0x0000000f00f97308 */ /* 0x000f220000002400 */
        /* <DEDUP_REMOVED lines=13> */
[----:B------:R-:W3:Y:S01]  /*15360*/  MUFU.TANH R192, R18 ;  /* 0x0000001200c07308 */ /* 0x000ee20000002400 */
        /* <DEDUP_REMOVED lines=11> */
[----:B------:R-:W2:Y:S02]  /*15420*/  LDSM.16.M88.4 R8, [R213+0x2000] ;  /* 0x00200000d508783b */ /* 0x000ea40000000200 */
        /* <DEDUP_REMOVED lines=21> */
[-C--:B--2---:R-:W-:Y:S05]  /*15580*/  HMMA.16816.F32 R68, R172, R8.reuse, R68 ;  /* 0x00000008ac44723c */ /* 0x084fea0000001844 */
[----:B------:R-:W-:Y:S02]  /*15590*/  FMUL.FTZ R51, R51, c[0x0][0x320] ;  /* 0x0000c80033337a20 */ /* 0x000fe40000410000 */
[----:B------:R-:W-:Y:S01]  /*155a0*/  FMUL.FTZ R52, R52, c[0x0][0x320] ;  /* 0x0000c80034347a20 */ /* 0x000fe20000410000 */
[----:B------:R2:W1:Y:S01]  /*155b0*/  MUFU.TANH R181, R58 ;  /* 0x0000003a00b57308 */ /* 0x0004620000002400 */
[C---:B------:R-:W-:Y:S04]  /*155c0*/  HMMA.16816.F32 R72, R188.reuse, R8, R72 ;  /* 0x00000008bc48723c */ /* 0x040fe80000001848 */
[----:B------:R-:W-:Y:S02]  /*155d0*/  FMUL.FTZ R53, R53, c[0x0][0x320] ;  /* 0x0000c80035357a20 */ /* 0x000fe40000410000 */
[----:B------:R-:W-:Y:S02]  /*155e0*/  FMUL.FTZ R54, R54, c[0x0][0x320] ;  /* 0x0000c80036367a20 */ /* 0x000fe40000410000 */
[-C--:B------:R-:W-:Y:S01]  /*155f0*/  HMMA.16816.F32 R76, R188, R10.reuse, R76 ;  /* 0x0000000abc4c723c */ /* 0x080fe2000000184c */
[----:B------:R3:W3:Y:S03]  /*15600*/  MUFU.TANH R206, R25 ;  /* 0x0000001900ce7308 */ /* 0x0006e60000002400 */
[----:B------:R-:W-:Y:S02]  /*15610*/  FMUL.FTZ R55, R55, c[0x0][0x320] ;  /* 0x0000c80037377a20 */ /* 0x000fe40000410000 */
[----:B------:R-:W-:Y:S02]  /*15620*/  FMUL.FTZ R56, R56, c[0x0][0x320] ;  /* 0x0000c80038387a20 */ /* 0x000fe40000410000 */
[C---:B------:R-:W-:Y:S03]  /*15630*/  HMMA.16816.F32 R80, R172.reuse, R10, R80 ;  /* 0x0000000aac50723c */ /* 0x040fe60000001850 */
[----:B------:R3:W3:Y:S01]  /*15640*/  MUFU.TANH R238, R26 ;  /* 0x0000001a00ee7308 */ /* 0x0006e20000002400 */
[----:B------:R-:W-:Y:S02]  /*15650*/  FMUL.FTZ R59, R59, c[0x0][0x320] ;  /* 0x0000c8003b3b7a20 */ /* 0x000fe40000410000 */
[----:B------:R-:W-:Y:S01]  /*15660*/  FMUL.FTZ R60, R60, c[0x0][0x320] ;  /* 0x0000c8003c3c7a20 */ /* 0x000fe20000410000 */
[----:B--2---:R-:W2:Y:S01]  /*15670*/  LDL R58, [R1+0x28] ;  /* 0x00002800013a7983 */ /* 0x004ea20000100800 */
[-C--:B-1----:R-:W-:Y:S04]  /*15680*/  HMMA.16816.F32 R84, R172, R4.reuse, R84 ;  /* 0x00000004ac54723c */ /* 0x082fe80000001854 */
        /* <DEDUP_REMOVED lines=81> */
[----:B------:R1:W1:Y:S01]  /*15ba0*/  MUFU.TANH R168, R56 ;  /* 0x0000003800a87308 */ /* 0x0002620000002400 */
[----:B--2---:R-:W-:Y:S09]  /*15bb0*/  ISETP.GT.AND P0, PT, R227, R58, PT ;  /* 0x0000003ae300720c */ /* 0x004ff20003f04270 */
        /* <DEDUP_REMOVED lines=104> */
.L_x_547:
        /* <DEDUP_REMOVED lines=10> */
[----:B------:R-:W-:Y:S02]  /*162e0*/  IMAD.U32 R0, RZ, RZ, UR8 ;  /* 0x00000008ff007e24 */ /* 0x000fe4000f8e00ff */
[----:B------:R-:W1:Y:S01]  /*162f0*/  SHFL.IDX PT, R4, R5, RZ, 0x1c1f ;  /* 0x001c1fff05047589 */ /* 0x000e6200000e0000 */
[----:B---3--:R-:W-:Y:S01]  /*16300*/  IADD3 R7, -R3, 0x1, R2 ;  /* 0x0000000103077810 */ /* 0x008fe20007ffe102 */
[----:B------:R-:W-:Y:S03]  /*16310*/  IMAD.IADD R8, R2, 0x1, -R3 ;  /* 0x0000000102087824 */ /* 0x000fe600078e0a03 */
[----:B------:R-:W-:Y:S04]  /*16320*/  IADD3 R7, R7, -c[0x0][0x168], R0 ;  /* 0x80005a0007077a10 */ /* 0x000fe80007ffe000 */
        /* <DEDUP_REMOVED lines=20> */
.L_x_550:
[----:B------:R-:W-:Y:S04]  /*16470*/  MOV R9, c[0x0][0x32c] ;  /* 0x0000cb0000097a02 */ /* 0x000fe80000000f00 */
[----:B------:R-:W-:Y:S11]  /*16480*/  ISETP.NE.AND P0, PT, R9, 0x1, PT ;  /* 0x000000010900780c */ /* 0x000ff60003f05270 */
[----:B------:R-:W-:Y:S02]  /*16490*/  @!UPT UIADD3 URZ, URZ, URZ, URZ ;  /* 0x0000003f3f3ff290 */ /* 0x000fe4000fffe03f */
[----:B------:R-:W-:Y:S05]  /*164a0*/  @P0 IMAD.HI.U32 R9, R4, c[0x0][0x330], RZ ;  /* 0x0000cc0004090a27 */ /* 0x000fea00078e00ff */
[----:B------:R-:W-:Y:S02]  /*164b0*/  @P0 SHF.R.U32.HI R4, RZ, c[0x0][0x334], R9 ;  /* 0x0000cd00ff040a19 */ /* 0x000fe40000011609 */
.L_x_551:
[----:B------:R-:W-:Y:S05]  /*164c0*/  BSYNC B0 ;  /* 0x0000000000007941 */ /* 0x000fea0003800000 */
.L_x_549:
[----:B------:R-:W-:Y:S05]  /*164d0*/  IMAD R4, R4, c[0x0][0x32c], R8 ;  /* 0x0000cb0004047a24 */ /* 0x000fea00078e0208 */
[----:B------:R-:W-:Y:S02]  /*164e0*/  IADD3 R9, R4, c[0x0][0x32c], RZ ;  /* 0x0000cb0004097a10 */ /* 0x000fe40007ffe0ff */
[----:B------:R-:W-:Y:S02]  /*164f0*/  IMNMX R0, R0, R4, !PT ;  /* 0x0000000400007217 */ /* 0x000fe40007800200 */
[----:B------:R-:W-:Y:S02]  /*16500*/  IMNMX R3, R3, R9, PT ;  /* 0x0000000903037217 */ /* 0x000fe40003800200 */
.L_x_548:
[C---:B------:R-:W-:Y:S02]  /*16510*/  ISETP.GE.AND P0, PT, R2.reuse, 0x2, PT ;  /* 0x000000020200780c */ /* 0x040fe40003f06270 */
[----:B------:R-:W-:Y:S02]  /*16520*/  ISETP.GE.AND P2, PT, R2, 0xa, PT ;  /* 0x0000000a0200780c */ /* 0x000fe40003f46270 */
[----:B------:R-:W-:Y:S02]  /*16530*/  P2R R26, PR, RZ, 0x1 ;  /* 0x00000001ff1a7803 */ /* 0x000fe40000000000 */
[----:B------:R-:W-:Y:S02]  /*16540*/  ISETP.GT.AND P0, PT, R0, 0x1, !P0 ;  /* 0x000000010000780c */ /* 0x000fe40004704270 */
        /* <DEDUP_REMOVED lines=103> */
[C---:B------:R-:W-:Y:S04]  /*16bc0*/  ISETP.LT.OR P0, PT, R3.reuse, 0x59, P0 ;  /* 0x000000590300780c */ /* 0x040fe80000701670 */
[----:B------:R-:W-:Y:S02]  /*16bd0*/  FSEL R251, R96, -INF , !P0 ;  /* 0xff80000060fb7808 */ /* 0x000fe40004000000 */
[----:B------:R-:W-:Y:S04]  /*16be0*/  ISETP.GT.AND P0, PT, R0, RZ, !P2 ;  /* 0x000000ff0000720c */ /* 0x000fe80005704270 */
[C---:B------:R-:W-:Y:S04]  /*16bf0*/  ISETP.LT.OR P0, PT, R3.reuse, 0x1, P0 ;  /* 0x000000010300780c */ /* 0x040fe80000701670 */
[----:B------:R-:W-:Y:S02]  /*16c00*/  FSEL R29, R200, -INF , !P0 ;  /* 0xff800000c81d7808 */ /* 0x000fe40004000000 */
[----:B------:R-:W-:Y:S04]  /*16c10*/  ISETP.GE.AND P0, PT, R2, 0x5a, PT ;  /* 0x0000005a0200780c */ /* 0x000fe80003f06270 */
[----:B------:R-:W-:Y:S04]  /*16c20*/  ISETP.GT.AND P2, PT, R0, 0x59, !P0 ;  /* 0x000000590000780c */ /* 0x000fe80004744270 */
[----:B------:R-:W-:Y:S02]  /*16c30*/  ISETP.LT.OR P2, PT, R3, 0x5a, P2 ;  /* 0x0000005a0300780c */ /* 0x000fe40001741670 */
[----:B------:R-:W1:Y:S02]  /*16c40*/  SHFL.IDX PT, R3, R5, 0x1, 0x1c1f ;  /* 0x003c1f0005037f89 */ /* 0x000e6400000e0000 */
[----:B------:R-:W-:Y:S02]  /*16c50*/  FSEL R252, R97, -INF , !P2 ;  /* 0xff80000061fc7808 */ /* 0x000fe40005000000 */
[----:B------:R-:W-:Y:S01]  /*16c60*/  PLOP3.LUT P2, PT, PT, PT, UP1, 0x40, 0x0 ;  /* 0x000000000000781c */ /* 0x000fe20003f4e818 */
[--C-:B-1----:R-:W-:Y:S02]  /*16c70*/  IMAD.IADD R2, R6, 0x1, R3.reuse ;  /* 0x0000000106027824 */ /* 0x102fe400078e0203 */
[----:B------:R-:W-:Y:S10]  /*16c80*/  IMAD.IADD R0, R7, 0x1, R3 ;  /* 0x0000000107007824 */ /* 0x000ff400078e0203 */
        /* <DEDUP_REMOVED lines=16> */
.L_x_554:
[----:B------:R-:W-:Y:S04]  /*16d90*/  MOV R28, 0x1 ;  /* 0x00000001001c7802 */ /* 0x000fe80000000f00 */
[----:B------:R-:W-:Y:S11]  /*16da0*/  ISETP.NE.AND P2, PT, R28, c[0x0][0x32c], PT ;  /* 0x0000cb001c007a0c */ /* 0x000ff60003f45270 */
[----:B------:R-:W-:Y:S02]  /*16db0*/  @!UPT UIADD3 URZ, URZ, URZ, URZ ;  /* 0x0000003f3f3ff290 */ /* 0x000fe4000fffe03f */
[----:B------:R-:W-:Y:S05]  /*16dc0*/  @P2 IMAD.HI.U32 R28, R3, c[0x0][0x330], RZ ;  /* 0x0000cc00031c2a27 */ /* 0x000fea00078e00ff */
[----:B------:R-:W-:Y:S02]  /*16dd0*/  @P2 SHF.R.U32.HI R3, RZ, c[0x0][0x334], R28 ;  /* 0x0000cd00ff032a19 */ /* 0x000fe4000001161c */
.L_x_555:
[----:B------:R-:W-:Y:S05]  /*16de0*/  BSYNC B0 ;  /* 0x0000000000007941 */ /* 0x000fea0003800000 */
.L_x_553:
[----:B------:R-:W-:Y:S05]  /*16df0*/  IMAD R3, R3, c[0x0][0x32c], R8 ;  /* 0x0000cb0003037a24 */ /* 0x000fea00078e0208 */
[----:B------:R-:W-:Y:S02]  /*16e00*/  IADD3 R28, R3, c[0x0][0x32c], RZ ;  /* 0x0000cb00031c7a10 */ /* 0x000fe40007ffe0ff */
[----:B------:R-:W-:Y:S02]  /*16e10*/  IMNMX R0, R0, R3, !PT ;  /* 0x0000000300007217 */ /* 0x000fe40007800200 */
[----:B------:R-:W-:Y:S02]  /*16e20*/  IMNMX R2, R2, R28, PT ;  /* 0x0000001c02027217 */ /* 0x000fe40003800200 */
.L_x_552:
        /* <DEDUP_REMOVED lines=113> */
.L_x_558:
[----:B------:R-:W-:Y:S04]  /*17540*/  MOV R28, c[0x0][0x32c] ;  /* 0x0000cb00001c7a02 */ /* 0x000fe80000000f00 */
[----:B------:R-:W-:Y:S11]  /*17550*/  ISETP.NE.AND P2, PT, R28, 0x1, PT ;  /* 0x000000011c00780c */ /* 0x000ff60003f45270 */
[----:B------:R-:W-:Y:S02]  /*17560*/  @!UPT UIADD3 URZ, URZ, URZ, URZ ;  /* 0x0000003f3f3ff290 */ /* 0x000fe4000fffe03f */
[----:B------:R-:W-:Y:S05]  /*17570*/  @P2 IMAD.HI.U32 R28, R3, c[0x0][0x330], RZ ;  /* 0x0000cc00031c2a27 */ /* 0x000fea00078e00ff */
[----:B------:R-:W-:Y:S02]  /*17580*/  @P2 SHF.R.U32.HI R3, RZ, c[0x0][0x334], R28 ;  /* 0x0000cd00ff032a19 */ /* 0x000fe4000001161c */
.L_x_559:
[----:B------:R-:W-:Y:S05]  /*17590*/  BSYNC B0 ;  /* 0x0000000000007941 */ /* 0x000fea0003800000 */
.L_x_557:
[----:B------:R-:W-:Y:S05]  /*175a0*/  IMAD R3, R3, c[0x0][0x32c], R8 ;  /* 0x0000cb0003037a24 */ /* 0x000fea00078e0208 */
[----:B------:R-:W-:Y:S02]  /*175b0*/  IADD3 R28, R3, c[0x0][0x32c], RZ ;  /* 0x0000cb00031c7a10 */ /* 0x000fe40007ffe0ff */
[----:B------:R-:W-:Y:S02]  /*175c0*/  IMNMX R0, R0, R3, !PT ;  /* 0x0000000300007217 */ /* 0x000fe40007800200 */
[----:B------:R-:W-:Y:S02]  /*175d0*/  IMNMX R2, R2, R28, PT ;  /* 0x0000001c02027217 */ /* 0x000fe40003800200 */
.L_x_556:
        /* <DEDUP_REMOVED lines=113> */
.L_x_562:
[----:B------:R-:W-:Y:S04]  /*17cf0*/  MOV R5, c[0x0][0x32c] ;  /* 0x0000cb0000057a02 */ /* 0x000fe80000000f00 */
[----:B------:R-:W-:Y:S11]  /*17d00*/  ISETP.NE.AND P2, PT, R5, 0x1, PT ;  /* 0x000000010500780c */ /* 0x000ff60003f45270 */
[----:B------:R-:W-:Y:S02]  /*17d10*/  @!UPT UIADD3 URZ, URZ, URZ, URZ ;  /* 0x0000003f3f3ff290 */ /* 0x000fe4000fffe03f */
[----:B------:R-:W-:Y:S05]  /*17d20*/  @P2 IMAD.HI.U32 R5, R3, c[0x0][0x330], RZ ;  /* 0x0000cc0003052a27 */ /* 0x000fea00078e00ff */
[----:B------:R-:W-:Y:S02]  /*17d30*/  @P2 SHF.R.U32.HI R3, RZ, c[0x0][0x334], R5 ;  /* 0x0000cd00ff032a19 */ /* 0x000fe40000011605 */
.L_x_563:
[----:B------:R-:W-:Y:S05]  /*17d40*/  BSYNC B0 ;  /* 0x0000000000007941 */ /* 0x000fea0003800000 */
.L_x_561:
[----:B------:R-:W-:Y:S05]  /*17d50*/  IMAD R8, R3, c[0x0][0x32c], R8 ;  /* 0x0000cb0003087a24 */ /* 0x000fea00078e0208 */
[----:B------:R-:W-:Y:S02]  /*17d60*/  IADD3 R3, R8, c[0x0][0x32c], RZ ;  /* 0x0000cb0008037a10 */ /* 0x000fe40007ffe0ff */
[----:B------:R-:W-:Y:S02]  /*17d70*/  IMNMX R0, R0, R8, !PT ;  /* 0x0000000800007217 */ /* 0x000fe40007800200 */
[----:B------:R-:W-:Y:S02]  /*17d80*/  IMNMX R2, R2, R3, PT ;  /* 0x0000000302027217 */ /* 0x000fe40003800200 */
.L_x_560:
[----:B------:R-:W2:Y:S01]  /*17d90*/  LDL.LU R5, [R1+0x4] ;  /* 0x0000040001057983 */ /* 0x000ea20000300800 */
[----:B------:R-:W-:Y:S02]  /*17da0*/  ISETP.NE.AND P2, PT, R27, RZ, PT ;  /* 0x000000ff1b00720c */ /* 0x000fe40003f45270 */
[----:B------:R-:W-:Y:S01]  /*17db0*/  MOV R52, R58 ;  /* 0x0000003a00347202 */ /* 0x000fe20000000f00 */
[----:B------:R-:W3:Y:S01]  /*17dc0*/  LDL.LU R3, [R1] ;  /* 0x0000000001037983 */ /* 0x000ee20000300800 */
[----:B------:R-:W-:Y:S02]  /*17dd0*/  ISETP.GT.AND P2, PT, R0, RZ, !P2 ;  /* 0x000000ff0000720c */ /* 0x000fe40005744270 */
[----:B------:R-:W-:Y:S01]  /*17de0*/  FMNMX.FTZ R72, R29, R100, !PT ;  /* 0x000000641d487209 */ /* 0x000fe20007810000 */
[----:B------:R-:W-:Y:S01]  /*17df0*/  IMAD.MOV.U32 R80, RZ, RZ, R52 ;  /* 0x000000ffff507224 */ /* 0x000fe200078e0034 */
[----:B------:R-:W-:Y:S02]  /*17e00*/  ISETP.LT.OR P2, PT, R2, 0x1, P2 ;  /* 0x000000010200780c */ /* 0x000fe40001741670 */
[----:B------:R-:W-:Y:S01]  /*17e10*/  FMNMX.FTZ R72, R31, R72, !PT ;  /* 0x000000481f487209 */ /* 0x000fe20007810000 */
[----:B------:R-:W-:Y:S01]  /*17e20*/  IMAD.MOV.U32 R85, RZ, RZ, R80 ;  /* 0x000000ffff557224 */ /* 0x000fe200078e0050 */
[----:B------:R-:W-:Y:S01]  /*17e30*/  ISETP.GT.AND P1, PT, R0, 0x50, !P1 ;  /* 0x000000500000780c */ /* 0x000fe20004f24270 */
[----:B------:R-:W-:Y:S01]  /*17e40*/  LDSM.16.MT88.4 R80, [R211+0x100] ;  /* 0x00010000d350783b */ /* 0x000fe20000004200 */
[----:B------:R-:W-:Y:S02]  /*17e50*/  FMNMX.FTZ R72, R32, R72, !PT ;  /* 0x0000004820487209 */ /* 0x000fe40007810000 */
[----:B------:R-:W-:Y:S02]  /*17e60*/  ISETP.LT.OR P1, PT, R2, 0x51, P1 ;  /* 0x000000510200780c */ /* 0x000fe40000f21670 */
[----:B------:R-:W-:Y:S02]  /*17e70*/  FMNMX.FTZ R72, R34, R72, !PT ;  /* 0x0000004822487209 */ /* 0x000fe40007810000 */
[----:B------:R-:W-:Y:S02]  /*17e80*/  ISETP.GT.AND P0, PT, R0, 0x59, !P0 ;  /* 0x000000590000780c */ /* 0x000fe40004704270 */
[----:B------:R-:W-:Y:S02]  /*17e90*/  FMNMX.FTZ R72, R40, R72, !PT ;  /* 0x0000004828487209 */ /* 0x000fe40007810000 */
[----:B------:R-:W-:Y:S02]  /*17ea0*/  ISETP.LT.OR P0, PT, R2, 0x5a, P0 ;  /* 0x0000005a0200780c */ /* 0x000fe40000701670 */
[----:B------:R-:W-:Y:S02]  /*17eb0*/  FMNMX.FTZ R72, R42, R72, !PT ;  /* 0x000000482a487209 */ /* 0x000fe40007810000 */
[----:B------:R-:W-:Y:S02]  /*17ec0*/  FSEL R73, R79, -INF , !P0 ;  /* 0xff8000004f497808 */ /* 0x000fe40004000000 */
[----:B------:R-:W-:Y:S02]  /*17ed0*/  FMNMX.FTZ R72, R44, R72, !PT ;  /* 0x000000482c487209 */ /* 0x000fe40007810000 */
[C---:B------:R-:W-:Y:S02]  /*17ee0*/  ISETP.GT.AND P6, PT, R0.reuse, 0x51, !P6 ;  /* 0x000000510000780c */ /* 0x040fe400077c4270 */
[----:B------:R-:W-:Y:S02]  /*17ef0*/  FMNMX.FTZ R72, R47, R72, !PT ;  /* 0x000000482f487209 */ /* 0x000fe40007810000 */
[----:B------:R-:W-:Y:S02]  /*17f00*/  ISETP.GT.AND P5, PT, R0, 0x58, !P5 ;  /* 0x000000580000780c */ /* 0x000fe40006fa4270 */
[----:B------:R-:W-:Y:S02]  /*17f10*/  FMNMX.FTZ R72, R57, R72, !PT ;  /* 0x0000004839487209 */ /* 0x000fe40007810000 */
[----:B------:R-:W-:Y:S02]  /*17f20*/  ISETP.LT.OR P6, PT, R2, 0x52, P6 ;  /* 0x000000520200780c */ /* 0x000fe400037c1670 */
[----:B------:R-:W-:Y:S02]  /*17f30*/  FMNMX.FTZ R72, R90, R72, !PT ;  /* 0x000000485a487209 */ /* 0x000fe40007810000 */
[----:B------:R-:W-:Y:S02]  /*17f40*/  ISETP.LT.OR P5, PT, R2, 0x59, P5 ;  /* 0x000000590200780c */ /* 0x000fe40002fa1670 */
        /* <DEDUP_REMOVED lines=14> */
[----:B------:R-:W-:Y:S02]  /*18030*/  FMNMX.FTZ R72, R252, R72, !PT ;  /* 0x00000048fc487209 */ /* 0x000fe40007810000 */
[----:B--2---:R-:W-:Y:S02]  /*18040*/  FSEL R8, R5, -INF , !P2 ;  /* 0xff80000005087808 */ /* 0x004fe40005000000 */
[----:B------:R-:W-:Y:S01]  /*18050*/  ISETP.NE.AND P2, PT, R26, RZ, PT ;  /* 0x000000ff1a00720c */ /* 0x000fe20003f45270 */
[----:B------:R-:W1:Y:S03]  /*18060*/  SHFL.BFLY PT, R5, R72, 0x2, 0x1f ;  /* 0x0c401f0048057f89 */ /* 0x000e6600000e0000 */
[----:B------:R-:W-:Y:S04]  /*18070*/  ISETP.GT.AND P2, PT, R0, 0x1, !P2 ;  /* 0x000000010000780c */ /* 0x000fe80005744270 */
[----:B------:R-:W-:Y:S04]  /*18080*/  ISETP.LT.OR P2, PT, R2, 0x2, P2 ;  /* 0x000000020200780c */ /* 0x000fe80001741670 */
        /* <DEDUP_REMOVED lines=58> */
[----:B------:R-:W-:Y:S01]  /*18430*/  ISETP.NE.AND P2, PT, R17, RZ, PT ;  /* 0x000000ff1100720c */ /* 0x000fe20003f45270 */
[----:B------:R-:W2:Y:S01]  /*18440*/  SHFL.BFLY PT, R71, R3, 0x2, 0x1f ;  /* 0x0c401f0003477f89 */ /* 0x000ea200000e0000 */
[----:B-1----:R-:W-:Y:S02]  /*18450*/  FMNMX.FTZ R72, R72, R5, !PT ;  /* 0x0000000548487209 */ /* 0x002fe40007810000 */
[----:B------:R-:W-:Y:S02]  /*18460*/  ISETP.GT.AND P2, PT, R0, 0x28, !P2 ;  /* 0x000000280000780c */ /* 0x000fe40005744270 */
[----:B------:R-:W-:Y:S02]  /*18470*/  FMNMX.FTZ R5, R8, R103, !PT ;  /* 0x0000006708057209 */ /* 0x000fe40007810000 */
[----:B------:R-:W-:Y:S01]  /*18480*/  ISETP.LT.OR P2, PT, R2, 0x29, P2 ;  /* 0x000000290200780c */ /* 0x000fe20001741670 */
[----:B------:R-:W1:Y:S01]  /*18490*/  SHFL.BFLY PT, R6, R72, 0x1, 0x1f ;  /* 0x0c201f0048067f89 */ /* 0x000e6200000e0000 */
        /* <DEDUP_REMOVED lines=10> */
[----:B--2---:R-:W-:Y:S02]  /*18540*/  FMNMX.FTZ R71, R3, R71, !PT ;  /* 0x0000004703477209 */ /* 0x004fe40007810000 */
[----:B------:R-:W-:Y:S02]  /*18550*/  ISETP.GT.AND P2, PT, R0, 0x30, !P2 ;  /* 0x000000300000780c */ /* 0x000fe40005744270 */
[----:B-1----:R-:W-:Y:S02]  /*18560*/  FMNMX.FTZ R72, R72, R6, !PT ;  /* 0x0000000648487209 */ /* 0x002fe40007810000 */
        /* <DEDUP_REMOVED lines=14> */
[----:B-1----:R-:W-:Y:S02]  /*18650*/  FMNMX.FTZ R71, R71, R6, !PT ;  /* 0x0000000647477209 */ /* 0x002fe40007810000 */
[----:B------:R-:W-:Y:S02]  /*18660*/  ISETP.LT.OR P2, PT, R2, 0x39, P2 ;  /* 0x000000390200780c */ /* 0x000fe40001741670 */
[----:B------:R-:W-:Y:S02]  /*18670*/  FSEL R198, R180, -INF , !P1 ;  /* 0xff800000b4c67808 */ /* 0x000fe40004800000 */
[----:B------:R-:W-:Y:S02]  /*18680*/  FSEL R185, R59, -INF , !P2 ;  /* 0xff8000003bb97808 */ /* 0x000fe40005000000 */
[----:B------:R-:W-:Y:S02]  /*18690*/  ISETP.NE.AND P2, PT, R12, RZ, PT ;  /* 0x000000ff0c00720c */ /* 0x000fe40003f45270 */
[----:B------:R-:W-:Y:S02]  /*186a0*/  FSETP.NEU.FTZ.AND P1, PT, R71, -INF , PT ;  /* 0xff8000004700780b */ /* 0x000fe40003f3d000 */
[----:B------:R-:W-:Y:S02]  /*186b0*/  ISETP.GT.AND P2, PT, R0, 0x39, !P2 ;  /* 0x000000390000780c */ /* 0x000fe40005744270 */
[----:B------:R-:W-:Y:S02]  /*186c0*/  FSEL R180, R91, -INF , !P5 ;  /* 0xff8000005bb47808 */ /* 0x000fe40006800000 */
[----:B------:R-:W-:Y:S04]  /*186d0*/  ISETP.LT.OR P2, PT, R2, 0x3a, P2 ;  /* 0x0000003a0200780c */ /* 0x000fe80001741670 */
[----:B------:R-:W-:Y:S02]  /*186e0*/  FSEL R187, R63, -INF , !P2 ;  /* 0xff8000003fbb7808 */ /* 0x000fe40005000000 */
[----:B------:R-:W-:Y:S04]  /*186f0*/  ISETP.NE.AND P2, PT, R11, RZ, PT ;  /* 0x000000ff0b00720c */ /* 0x000fe80003f45270 */
[----:B------:R-:W-:Y:S04]  /*18700*/  ISETP.GT.AND P2, PT, R0, 0x40, !P2 ;  /* 0x000000400000780c */ /* 0x000fe80005744270 */
[----:B------:R-:W-:Y:S04]  /*18710*/  ISETP.LT.OR P2, PT, R2, 0x41, P2 ;  /* 0x000000410200780c */ /* 0x000fe80001741670 */
[----:B------:R-:W-:Y:S01]  /*18720*/  FSEL R197, R74, -INF , !P2 ;  /* 0xff8000004ac57808 */ /* 0x000fe20005000000 */
[----:B------:R-:W-:Y:S01]  /*18730*/  FMUL.FTZ R74, R72, c[0x0][0x2d0] ;  /* 0x0000b400484a7a20 */ /* 0x000fe20000410000 */
[----:B------:R-:W-:Y:S04]  /*18740*/  ISETP.NE.AND P2, PT, R10, RZ, PT ;  /* 0x000000ff0a00720c */ /* 0x000fe80003f45270 */
[----:B------:R-:W-:Y:S04]  /*18750*/  ISETP.GT.AND P2, PT, R0, 0x41, !P2 ;  /* 0x000000410000780c */ /* 0x000fe80005744270 */
[----:B------:R-:W-:Y:S04]  /*18760*/  ISETP.LT.OR P2, PT, R2, 0x42, P2 ;  /* 0x000000420200780c */ /* 0x000fe80001741670 */
[----:B------:R-:W-:Y:S01]  /*18770*/  FSEL R201, R75, -INF , !P2 ;  /* 0xff8000004bc97808 */ /* 0x000fe20005000000 */
[----:B------:R-:W-:Y:S01]  /*18780*/  FMUL.FTZ R75, R71, c[0x0][0x2d0] ;  /* 0x0000b400474b7a20 */ /* 0x000fe20000410000 */
[----:B------:R-:W-:Y:S04]  /*18790*/  ISETP.NE.AND P2, PT, R9, RZ, PT ;  /* 0x000000ff0900720c */ /* 0x000fe80003f45270 */
[----:B------:R-:W-:Y:S02]  /*187a0*/  ISETP.GT.AND P2, PT, R0, 0x48, !P2 ;  /* 0x000000480000780c */ /* 0x000fe40005744270 */
[----:B------:R-:W-:Y:S02]  /*187b0*/  FSEL R75, R75, RZ, P1 ;  /* 0x000000ff4b4b7208 */ /* 0x000fe40000800000 */
[----:B------:R-:W-:Y:S03]  /*187c0*/  ISETP.LT.OR P2, PT, R2, 0x49, P2 ;  /* 0x000000490200780c */ /* 0x000fe60001741670 */
[--C-:B------:R-:W-:Y:S01]  /*187d0*/  FFMA.FTZ R12, R43, c[0x0][0x2d0], -R75.reuse ;  /* 0x0000b4002b0c7a23 */ /* 0x100fe2000001084b */
[----:B------:R-:W-:Y:S02]  /*187e0*/  FSEL R202, R78, -INF , !P2 ;  /* 0xff8000004eca7808 */ /* 0x000fe40005000000 */
[----:B------:R-:W-:Y:S01]  /*187f0*/  ISETP.NE.AND P2, PT, R4, RZ, PT ;  /* 0x000000ff0400720c */ /* 0x000fe20003f45270 */
[----:B------:R-:W-:Y:S01]  /*18800*/  MUFU.EX2 R91, R12 ;  /* 0x0000000c005b7308 */ /* 0x000fe20000000800 */
[----:B------:R-:W-:Y:S02]  /*18810*/  FMNMX.FTZ R4, R28, R102, !PT ;  /* 0x000000661c047209 */ /* 0x000fe40007810000 */
[----:B------:R-:W-:Y:S01]  /*18820*/  ISETP.GT.AND P2, PT, R0, 0x49, !P2 ;  /* 0x000000490000780c */ /* 0x000fe20005744270 */
[--C-:B------:R-:W-:Y:S01]  /*18830*/  FFMA.FTZ R0, R33, c[0x0][0x2d0], -R75.reuse ;  /* 0x0000b40021007a23 */ /* 0x100fe2000001084b */
[----:B------:R-:W-:Y:S02]  /*18840*/  FMNMX.FTZ R4, R35, R4, !PT ;  /* 0x0000000423047209 */ /* 0x000fe40007810000 */
[----:B------:R-:W-:Y:S01]  /*18850*/  ISETP.LT.OR P2, PT, R2, 0x4a, P2 ;  /* 0x0000004a0200780c */ /* 0x000fe20001741670 */
[--C-:B------:R-:W-:Y:S01]  /*18860*/  FFMA.FTZ R2, R36, c[0x0][0x2d0], -R75.reuse ;  /* 0x0000b40024027a23 */ /* 0x100fe2000001084b */
[----:B------:R-:W-:Y:S01]  /*18870*/  FMNMX.FTZ R4, R37, R4, !PT ;  /* 0x0000000425047209 */ /* 0x000fe20007810000 */
[----:B------:R-:W-:Y:S01]  /*18880*/  MUFU.EX2 R86, R0 ;  /* 0x0000000000567308 */ /* 0x000fe20000000800 */
[----:B------:R-:W-:Y:S02]  /*18890*/  FSEL R194, R194, -INF , !P2 ;  /* 0xff800000c2c27808 */ /* 0x000fe40005000000 */
[----:B------:R-:W-:Y:S02]  /*188a0*/  FMNMX.FTZ R4, R38, R4, !PT ;  /* 0x0000000426047209 */ /* 0x000fe40007810000 */
[----:B------:R-:W-:Y:S02]  /*188b0*/  FSETP.NEU.FTZ.AND P2, PT, R72, -INF , PT ;  /* 0xff8000004800780b */ /* 0x000fe40003f5d000 */
[----:B------:R-:W-:Y:S02]  /*188c0*/  FMNMX.FTZ R4, R46, R4, !PT ;  /* 0x000000042e047209 */ /* 0x000fe40007810000 */
[----:B------:R-:W-:Y:S01]  /*188d0*/  FSEL R74, R74, RZ, P2 ;  /* 0x000000ff4a4a7208 */ /* 0x000fe20001000000 */
[----:B------:R-:W-:Y:S01]  /*188e0*/  MUFU.EX2 R250, R2 ;  /* 0x0000000200fa7308 */ /* 0x000fe20000000800 */
[----:B------:R-:W-:Y:S03]  /*188f0*/  FMNMX.FTZ R4, R49, R4, !PT ;  /* 0x0000000431047209 */ /* 0x000fe60007810000 */
[--C-:B------:R-:W-:Y:S01]  /*18900*/  FFMA.FTZ R16, R44, c[0x0][0x2d0], -R74.reuse ;  /* 0x0000b4002c107a23 */ /* 0x100fe2000001084a */
[----:B------:R-:W-:Y:S04]  /*18910*/  FMNMX.FTZ R4, R50, R4, !PT ;  /* 0x0000000432047209 */ /* 0x000fe80007810000 */
[----:B------:R-:W-:Y:S01]  /*18920*/  FMNMX.FTZ R4, R51, R4, !PT ;  /* 0x0000000433047209 */ /* 0x000fe20007810000 */
[----:B------:R-:W-:Y:S03]  /*18930*/  MUFU.EX2 R33, R16 ;  /* 0x0000001000217308 */ /* 0x000fe60000000800 */
        /* <DEDUP_REMOVED lines=12> */
[----:B------:R-:W-:Y:S01]  /*18a00*/  FMNMX.FTZ R3, R241, R4, !PT ;  /* 0x00000004f1037209 */ /* 0x000fe20007810000 */
[--C-:B------:R-:W-:Y:S03]  /*18a10*/  FFMA.FTZ R4, R29, c[0x0][0x2d0], -R74.reuse ;  /* 0x0000b4001d047a23 */ /* 0x100fe6000001084a */
[----:B------:R-:W-:Y:S01]  /*18a20*/  FMNMX.FTZ R3, R243, R3, !PT ;  /* 0x00000003f3037209 */ /* 0x000fe20007810000 */
[----:B------:R1:W-:Y:S03]  /*18a30*/  MUFU.EX2 R55, R4 ;  /* 0x0000000400377308 */ /* 0x0003e60000000800 */
[----:B------:R-:W-:Y:S04]  /*18a40*/  FMNMX.FTZ R3, R245, R3, !PT ;  /* 0x00000003f5037209 */ /* 0x000fe80007810000 */
[----:B------:R-:W-:Y:S05]  /*18a50*/  FMNMX.FTZ R3, R247, R3, !PT ;  /* 0x00000003f7037209 */ /* 0x000fea0007810000 */
[----:B------:R-:W2:Y:S01]  /*18a60*/  SHFL.BFLY PT, R7, R3, 0x2, 0x1f ;  /* 0x0c401f0003077f89 */ /* 0x000ea200000e0000 */
[----:B-1----:R-:W-:Y:S01]  /*18a70*/  FMNMX.FTZ R4, R170, R5, !PT ;  /* 0x00000005aa047209 */ /* 0x002fe20007810000 */
[--C-:B------:R-:W-:Y:S03]  /*18a80*/  FFMA.FTZ R5, R31, c[0x0][0x2d0], -R74.reuse ;  /* 0x0000b4001f057a23 */ /* 0x100fe6000001084a */
[----:B------:R-:W-:Y:S01]  /*18a90*/  FMNMX.FTZ R4, R172, R4, !PT ;  /* 0x00000004ac047209 */ /* 0x000fe20007810000 */
[----:B------:R1:W-:Y:S01]  /*18aa0*/  MUFU.EX2 R84, R5 ;  /* 0x0000000500547308 */ /* 0x0003e20000000800 */
[----:B--2---:R-:W-:Y:S05]  /*18ab0*/  FMNMX.FTZ R3, R3, R7, !PT ;  /* 0x0000000703037209 */ /* 0x004fea0007810000 */
[----:B------:R-:W2:Y:S01]  /*18ac0*/  SHFL.BFLY PT, R70, R3, 0x1, 0x1f ;  /* 0x0c201f0003467f89 */ /* 0x000ea200000e0000 */
[----:B-1----:R-:W-:Y:S01]  /*18ad0*/  FMNMX.FTZ R5, R181, R4, !PT ;  /* 0x00000004b5057209 */ /* 0x002fe20007810000 */
[----:B------:R-:W-:Y:S03]  /*18ae0*/  FFMA.FTZ R4, R32, c[0x0][0x2d0], -R74 ;  /* 0x0000b40020047a23 */ /* 0x000fe6000001084a */
[----:B------:R-:W-:Y:S01]  /*18af0*/  FMNMX.FTZ R5, R184, R5, !PT ;  /* 0x00000005b8057209 */ /* 0x000fe20007810000 */
[----:B------:R1:W-:Y:S01]  /*18b00*/  MUFU.EX2 R93, R4 ;  /* 0x00000004005d7308 */ /* 0x0003e20000000800 */
[----:B--2---:R-:W-:Y:S01]  /*18b10*/  FMNMX.FTZ R70, R3, R70, !PT ;  /* 0x0000004603467209 */ /* 0x004fe20007810000 */
[--C-:B------:R-:W-:Y:S03]  /*18b20*/  FFMA.FTZ R3, R39, c[0x0][0x2d0], -R75.reuse ;  /* 0x0000b40027037a23 */ /* 0x100fe6000001084b */
[C---:B------:R-:W-:Y:S05]  /*18b30*/  FSETP.NEU.FTZ.AND P0, PT, R70.reuse, -INF , PT ;  /* 0xff8000004600780b */ /* 0x040fea0003f1d000 */
[----:B------:R2:W3:Y:S01]  /*18b40*/  MUFU.EX2 R92, R3 ;  /* 0x00000003005c7308 */ /* 0x0004e20000000800 */
[----:B------:R-:W-:Y:S05]  /*18b50*/  FMUL.FTZ R96, R70, c[0x0][0x2d0] ;  /* 0x0000b40046607a20 */ /* 0x000fea0000410000 */
[----:B------:R-:W-:Y:S05]  /*18b60*/  FSEL R96, R96, RZ, P0 ;  /* 0x000000ff60607208 */ /* 0x000fea0000000000 */
[----:B------:R-:W-:Y:S01]  /*18b70*/  FFMA.FTZ R32, R46, c[0x0][0x2d0], -R96 ;  /* 0x0000b4002e207a23 */ /* 0x000fe20000010860 */
[----:B-1----:R-:W-:Y:S01]  /*18b80*/  FMNMX.FTZ R4, R185, R5, !PT ;  /* 0x00000005b9047209 */ /* 0x002fe20007810000 */
[----:B------:R-:W-:Y:S02]  /*18b90*/  FFMA.FTZ R5, R34, c[0x0][0x2d0], -R74 ;  /* 0x0000b40022057a23 */ /* 0x000fe4000001084a */
[--C-:B------:R-:W-:Y:S01]  /*18ba0*/  FFMA.FTZ R44, R51, c[0x0][0x2d0], -R96.reuse ;  /* 0x0000b400332c7a23 */ /* 0x100fe20000010860 */
[----:B------:R-:W-:Y:S01]  /*18bb0*/  FMNMX.FTZ R4, R187, R4, !PT ;  /* 0x00000004bb047209 */ /* 0x000fe20007810000 */
[----:B------:R1:W4:Y:S03]  /*18bc0*/  MUFU.EX2 R89, R5 ;  /* 0x0000000500597308 */ /* 0x0003260000000800 */
[----:B------:R-:W-:Y:S01]  /*18bd0*/  FMNMX.FTZ R4, R197, R4, !PT ;  /* 0x00000004c5047209 */ /* 0x000fe20007810000 */
[----:B--2---:R-:W-:Y:S01]  /*18be0*/  FFMA.FTZ R3, R28, c[0x0][0x2d0], -R96 ;  /* 0x0000b4001c037a23 */ /* 0x004fe20000010860 */
[----:B---3--:R-:W-:Y:S01]  /*18bf0*/  F2FP.PACK_AB R79, R92, R250 ;  /* 0x000000fa5c4f723e */ /* 0x008fe200000000ff */
[--C-:B------:R-:W-:Y:S01]  /*18c00*/  FFMA.FTZ R28, R48, c[0x0][0x2d0], -R75.reuse ;  /* 0x0000b400301c7a23 */ /* 0x100fe2000001084b */
[----:B------:R-:W-:Y:S03]  /*18c10*/  FMNMX.FTZ R4, R201, R4, !PT ;  /* 0x00000004c9047209 */ /* 0x000fe60007810000 */
[----:B------:R2:W-:Y:S01]  /*18c20*/  MUFU.EX2 R53, R3 ;  /* 0x0000000300357308 */ /* 0x0005e20000000800 */
[----:B------:R-:W-:Y:S01]  /*18c30*/  FFMA.FTZ R48, R57, c[0x0][0x2d0], -R74 ;  /* 0x0000b40039307a23 */ /* 0x000fe2000001084a */
[----:B------:R-:W-:Y:S04]  /*18c40*/  FMNMX.FTZ R4, R202, R4, !PT ;  /* 0x00000004ca047209 */ /* 0x000fe80007810000 */
[----:B------:R-:W-:Y:S04]  /*18c50*/  FMNMX.FTZ R4, R194, R4, !PT ;  /* 0x00000004c2047209 */ /* 0x000fe80007810000 */
[----:B------:R-:W-:Y:S01]  /*18c60*/  FMNMX.FTZ R4, R198, R4, !PT ;  /* 0x00000004c6047209 */ /* 0x000fe20007810000 */
[----:B-1----:R-:W-:Y:S01]  /*18c70*/  FFMA.FTZ R5, R30, c[0x0][0x2d0], -R75 ;  /* 0x0000b4001e057a23 */ /* 0x002fe2000001084b */
[----:B----4-:R-:W-:Y:S02]  /*18c80*/  F2FP.PACK_AB R78, R89, R93 ;  /* 0x0000005d594e723e */ /* 0x010fe400000000ff */
[----:B------:R-:W-:Y:S01]  /*18c90*/  FMNMX.FTZ R0, R188, R4, !PT ;  /* 0x00000004bc007209 */ /* 0x000fe20007810000 */
[----:B------:R-:W-:Y:S01]  /*18ca0*/  MUFU.EX2 R54, R5 ;  /* 0x0000000500367308 */ /* 0x000fe20000000800 */
[--C-:B------:R-:W-:Y:S02]  /*18cb0*/  FFMA.FTZ R4, R38, c[0x0][0x2d0], -R96.reuse ;  /* 0x0000b40026047a23 */ /* 0x100fe40000010860 */
[----:B------:R-:W-:Y:S01]  /*18cc0*/  FMNMX.FTZ R0, R180, R0, !PT ;  /* 0x00000000b4007209 */ /* 0x000fe20007810000 */
[--C-:B--2---:R-:W-:Y:S03]  /*18cd0*/  FFMA.FTZ R3, R35, c[0x0][0x2d0], -R96.reuse ;  /* 0x0000b40023037a23 */ /* 0x104fe60000010860 */
[----:B------:R-:W-:Y:S03]  /*18ce0*/  FMNMX.FTZ R0, R73, R0, !PT ;  /* 0x0000000049007209 */ /* 0x000fe60007810000 */
[----:B------:R-:W-:Y:S02]  /*18cf0*/  MUFU.EX2 R61, R4 ;  /* 0x00000004003d7308 */ /* 0x000fe40000000800 */
[----:B------:R-:W1:Y:S08]  /*18d00*/  SHFL.BFLY PT, R2, R0, 0x2, 0x1f ;  /* 0x0c401f0000027f89 */ /* 0x000e7000000e0000 */
[----:B------:R2:W-:Y:S02]  /*18d10*/  MUFU.EX2 R27, R3 ;  /* 0x00000003001b7308 */ /* 0x0005e40000000800 */
[----:B--2---:R-:W-:Y:S02]  /*18d20*/  FFMA.FTZ R3, R37, c[0x0][0x2d0], -R96 ;  /* 0x0000b40025037a23 */ /* 0x004fe40000010860 */
[----:B------:R-:W-:Y:S06]  /*18d30*/  LDSM.16.MT88.4 R36, [R212+0x100] ;  /* 0x00010000d424783b */ /* 0x000fec0000004200 */
[----:B------:R1:W2:Y:S02]  /*18d40*/  MUFU.EX2 R87, R3 ;  /* 0x0000000300577308 */ /* 0x0002a40000000800 */
[----:B-1----:R-:W-:Y:S01]  /*18d50*/  FMNMX.FTZ R3, R0, R2, !PT ;  /* 0x0000000200037209 */ /* 0x002fe20007810000 */
[----:B------:R-:W-:Y:S01]  /*18d60*/  FFMA.FTZ R2, R40, c[0x0][0x2d0], -R74 ;  /* 0x0000b40028027a23 */ /* 0x000fe2000001084a */
[----:B------:R-:W-:Y:S01]  /*18d70*/  FSEL R0, R72, RZ, P2 ;  /* 0x000000ff48007208 */ /* 0x000fe20001000000 */
[----:B------:R-:W-:Y:S01]  /*18d80*/  FFMA.FTZ R40, R50, c[0x0][0x2d0], -R96 ;  /* 0x0000b40032287a23 */ /* 0x000fe20000010860 */
[----:B--2---:R-:W-:Y:S04]  /*18d90*/  F2FP.PACK_AB R66, R61, R87 ;  /* 0x000000573d42723e */ /* 0x004fe800000000ff */
[----:B------:R1:W-:Y:S01]  /*18da0*/  MUFU.EX2 R60, R2 ;  /* 0x00000002003c7308 */ /* 0x0003e20000000800 */
[----:B------:R-:W2:Y:S01]  /*18db0*/  SHFL.BFLY PT, R4, R3, 0x1, 0x1f ;  /* 0x0c201f0003047f89 */ /* 0x000ea200000e0000 */
[----:B------:R-:W-:Y:S02]  /*18dc0*/  FADD.FTZ R0, -R0, R100 ;  /* 0x0000006400007221 */ /* 0x000fe40000010100 */
[----:B------:R-:W-:Y:S02]  /*18dd0*/  IMAD.MOV.U32 R100, RZ, RZ, R55 ;  /* 0x000000ffff647224 */ /* 0x000fe400078e0037 */
[----:B------:R-:W-:Y:S03]  /*18de0*/  FMUL.FTZ R0, R0, c[0x0][0x2d0] ;  /* 0x0000b40000007a20 */ /* 0x000fe60000410000 */
[----:B------:R-:W-:Y:S01]  /*18df0*/  F2FP.PACK_AB R76, R84, R100 ;  /* 0x00000064544c723e */ /* 0x000fe200000000ff */
[----:B------:R3:W4:Y:S01]  /*18e00*/  MUFU.EX2 R69, R0 ;  /* 0x0000000000457308 */ /* 0x0007220000000800 */
[----:B-1----:R-:W-:Y:S02]  /*18e10*/  FSEL R2, R71, RZ, P1 ;  /* 0x000000ff47027208 */ /* 0x002fe40000800000 */
[----:B--2---:R-:W-:Y:S03]  /*18e20*/  FMNMX.FTZ R3, R4, R3, !PT ;  /* 0x0000000304037209 */ /* 0x004fe60007810000 */
[----:B------:R-:W-:Y:S01]  /*18e30*/  FADD.FTZ R2, -R2, R101 ;  /* 0x0000006502027221 */ /* 0x000fe20000010100 */
[----:B------:R-:W-:Y:S01]  /*18e40*/  MOV R101, R54 ;  /* 0x0000003600657202 */ /* 0x000fe20000000f00 */
[----:B------:R-:W-:Y:S02]  /*18e50*/  FMUL.FTZ R97, R3, c[0x0][0x2d0] ;  /* 0x0000b40003617a20 */ /* 0x000fe40000410000 */
[----:B------:R-:W-:Y:S01]  /*18e60*/  FMUL.FTZ R2, R2, c[0x0][0x2d0] ;  /* 0x0000b40002027a20 */ /* 0x000fe20000410000 */
[----:B---3--:R-:W-:Y:S01]  /*18e70*/  FSEL R0, R70, RZ, P0 ;  /* 0x000000ff46007208 */ /* 0x008fe20000000000 */
[----:B----4-:R-:W-:Y:S01]  /*18e80*/  FMUL.FTZ R16, R69, R116 ;  /* 0x0000007445107220 */ /* 0x010fe20000410000 */
[----:B------:R-:W-:Y:S01]  /*18e90*/  F2FP.PACK_AB R77, R86, R101 ;  /* 0x00000065564d723e */ /* 0x000fe200000000ff */
[----:B------:R-:W1:Y:S01]  /*18ea0*/  MUFU.EX2 R68, R2 ;  /* 0x0000000200447308 */ /* 0x000e620000000800 */
[----:B------:R-:W-:Y:S01]  /*18eb0*/  FSETP.NEU.FTZ.AND P0, PT, R3, -INF , PT ;  /* 0xff8000000300780b */ /* 0x000fe20003f1d000 */
[----:B------:R-:W-:Y:S02]  /*18ec0*/  FADD.FTZ R0, -R0, R102 ;  /* 0x0000006600007221 */ /* 0x000fe40000010100 */
[----:B------:R-:W-:Y:S01]  /*18ed0*/  IMAD.MOV.U32 R102, RZ, RZ, R53 ;  /* 0x000000ffff667224 */ /* 0x000fe200078e0035 */
[----:B------:R-:W-:Y:S01]  /*18ee0*/  FSEL R97, R97, RZ, P0 ;  /* 0x000000ff61617208 */ /* 0x000fe20000000000 */
[----:B------:R-:W-:Y:S01]  /*18ef0*/  FMUL.FTZ R0, R0, c[0x0][0x2d0] ;  /* 0x0000b40000007a20 */ /* 0x000fe20000410000 */
[----:B------:R-:W2:Y:S01]  /*18f00*/  LDSM.16.MT88.4 R52, [R210+0x100] ;  /* 0x00010000d234783b */ /* 0x000ea20000004200 */
[----:B------:R-:W-:Y:S01]  /*18f10*/  FMUL.FTZ R17, R69, R117 ;  /* 0x0000007545117220 */ /* 0x000fe20000410000 */
[----:B------:R-:W-:Y:S01]  /*18f20*/  MOV R117, R89 ;  /* 0x0000005900757202 */ /* 0x000fe20000000f00 */
[----:B------:R3:W4:Y:S01]  /*18f30*/  MUFU.EX2 R2, R0 ;  /* 0x0000000000027308 */ /* 0x0007220000000800 */
[--C-:B------:R-:W-:Y:S02]  /*18f40*/  FFMA.FTZ R4, R25, c[0x0][0x2d0], -R97.reuse ;  /* 0x0000b40019047a23 */ /* 0x100fe40000010861 */
[--C-:B------:R-:W-:Y:S02]  /*18f50*/  FFMA.FTZ R58, R58, c[0x0][0x2d0], -R97.reuse ;  /* 0x0000b4003a3a7a23 */ /* 0x100fe40000010861 */
[--C-:B------:R-:W-:Y:S05]  /*18f60*/  FFMA.FTZ R62, R62, c[0x0][0x2d0], -R97.reuse ;  /* 0x0000b4003e3e7a23 */ /* 0x100fea0000010861 */
[----:B------:R5:W-:Y:S01]  /*18f70*/  MUFU.EX2 R63, R4 ;  /* 0x00000004003f7308 */ /* 0x000be20000000800 */
[C---:B-1----:R-:W-:Y:S02]  /*18f80*/  FMUL.FTZ R6, R68.reuse, R106 ;  /* 0x0000006a44067220 */ /* 0x042fe40000410000 */
[C---:B------:R-:W-:Y:S02]  /*18f90*/  FMUL.FTZ R18, R68.reuse, R118 ;  /* 0x0000007644127220 */ /* 0x040fe40000410000 */
[C---:B------:R-:W-:Y:S05]  /*18fa0*/  FMUL.FTZ R19, R68.reuse, R119 ;  /* 0x0000007744137220 */ /* 0x040fea0000410000 */
[----:B------:R1:W-:Y:S01]  /*18fb0*/  MUFU.EX2 R116, R28 ;  /* 0x0000001c00747308 */ /* 0x0003e20000000800 */
[C---:B------:R-:W-:Y:S02]  /*18fc0*/  FMUL.FTZ R34, R68.reuse, R134 ;  /* 0x0000008644227220 */ /* 0x040fe40000410000 */
[----:B------:R-:W-:Y:S02]  /*18fd0*/  FMUL.FTZ R35, R68, R135 ;  /* 0x0000008744237220 */ /* 0x000fe40000410000 */
[----:B---3--:R-:W-:Y:S02]  /*18fe0*/  FFMA.FTZ R0, R8, c[0x0][0x2d0], -R97 ;  /* 0x0000b40008007a23 */ /* 0x008fe40000010861 */
[----:B----4-:R-:W-:Y:S01]  /*18ff0*/  FMUL.FTZ R13, R2, R113 ;  /* 0x00000071020d7220 */ /* 0x010fe20000410000 */
[----:B------:R-:W-:Y:S01]  /*19000*/  MOV R113, R86 ;  /* 0x0000005600717202 */ /* 0x000fe20000000f00 */
[----:B------:R-:W-:Y:S01]  /*19010*/  FMUL.FTZ R50, R68, R150 ;  /* 0x0000009644327220 */ /* 0x000fe20000410000 */
[----:B------:R3:W-:Y:S01]  /*19020*/  MUFU.EX2 R5, R0 ;  /* 0x0000000000057308 */ /* 0x0007e20000000800 */
[----:B------:R-:W-:Y:S02]  /*19030*/  FFMA.FTZ R8, R41, c[0x0][0x2d0], -R75 ;  /* 0x0000b40029087a23 */ /* 0x000fe4000001084b */
[----:B------:R-:W-:Y:S02]  /*19040*/  IMAD.MOV.U32 R150, RZ, RZ, R91 ;  /* 0x000000ffff967224 */ /* 0x000fe400078e005b */
[----:B-----5:R-:W-:Y:S02]  /*19050*/  FFMA.FTZ R4, R24, c[0x0][0x2d0], -R97 ;  /* 0x0000b40018047a23 */ /* 0x020fe40000010861 */
[C---:B------:R-:W-:Y:S02]  /*19060*/  FMUL.FTZ R9, R2.reuse, R109 ;  /* 0x0000006d02097220 */ /* 0x040fe40000410000 */
[C---:B------:R-:W-:Y:S01]  /*19070*/  FMUL.FTZ R12, R2.reuse, R112 ;  /* 0x00000070020c7220 */ /* 0x040fe20000410000 */
[----:B------:R4:W5:Y:S01]  /*19080*/  MUFU.EX2 R7, R4 ;  /* 0x0000000400077308 */ /* 0x0009620000000800 */
[----:B------:R-:W-:Y:S02]  /*19090*/  FFMA.FTZ R24, R45, c[0x0][0x2d0], -R75 ;  /* 0x0000b4002d187a23 */ /* 0x000fe4000001084b */
[C---:B------:R-:W-:Y:S02]  /*190a0*/  FMUL.FTZ R45, R2.reuse, R145 ;  /* 0x00000091022d7220 */ /* 0x040fe40000410000 */
[C---:B------:R-:W-:Y:S02]  /*190b0*/  FMUL.FTZ R25, R2.reuse, R125 ;  /* 0x0000007d02197220 */ /* 0x040fe40000410000 */
[C---:B-1----:R-:W-:Y:S02]  /*190c0*/  FMUL.FTZ R28, R2.reuse, R128 ;  /* 0x00000080021c7220 */ /* 0x042fe40000410000 */
[C---:B------:R-:W-:Y:S01]  /*190d0*/  FMUL.FTZ R29, R2.reuse, R129 ;  /* 0x00000081021d7220 */ /* 0x040fe20000410000 */
[----:B------:R1:W-:Y:S01]  /*190e0*/  MUFU.EX2 R31, R8 ;  /* 0x00000008001f7308 */ /* 0x0003e20000000800 */
[----:B------:R-:W-:Y:S02]  /*190f0*/  FMUL.FTZ R41, R2, R141 ;  /* 0x0000008d02297220 */ /* 0x000fe40000410000 */
[----:B------:R-:W-:Y:S02]  /*19100*/  FMUL.FTZ R51, R68, R151 ;  /* 0x0000009744337220 */ /* 0x000fe40000410000 */
[----:B---3--:R-:W-:Y:S02]  /*19110*/  FFMA.FTZ R0, R26, c[0x0][0x2d0], -R97 ;  /* 0x0000b4001a007a23 */ /* 0x008fe40000010861 */
[----:B------:R-:W-:Y:S03]  /*19120*/  FMUL.FTZ R57, R2, R157 ;  /* 0x0000009d02397220 */ /* 0x000fe60000410000 */
[----:B------:R3:W2:Y:S01]  /*19130*/  MUFU.EX2 R59, R0 ;  /* 0x00000000003b7308 */ /* 0x0006a20000000800 */
[--C-:B----4-:R-:W-:Y:S02]  /*19140*/  FFMA.FTZ R4, R42, c[0x0][0x2d0], -R74.reuse ;  /* 0x0000b4002a047a23 */ /* 0x110fe4000001084a */
[----:B-----5:R-:W-:Y:S02]  /*19150*/  IMAD.MOV.U32 R106, RZ, RZ, R7 ;  /* 0x000000ffff6a7224 */ /* 0x020fe400078e0007 */
[----:B------:R-:W-:Y:S01]  /*19160*/  FMUL.FTZ R7, R68, R107 ;  /* 0x0000006b44077220 */ /* 0x000fe20000410000 */
[----:B------:R-:W-:Y:S04]  /*19170*/  MOV R107, R27 ;  /* 0x0000001b006b7202 */ /* 0x000fe80000000f00 */
[----:B------:R4:W-:Y:S01]  /*19180*/  MUFU.EX2 R235, R4 ;  /* 0x0000000400eb7308 */ /* 0x0009e20000000800 */
[----:B------:R-:W-:Y:S02]  /*19190*/  F2FP.PACK_AB R67, R106, R63 ;  /* 0x0000003f6a43723e */ /* 0x000fe400000000ff */
[----:B------:R-:W-:Y:S01]  /*191a0*/  F2FP.PACK_AB R64, R107, R102 ;  /* 0x000000666b40723e */ /* 0x000fe200000000ff */
[----:B-1----:R-:W-:Y:S01]  /*191b0*/  FMUL.FTZ R8, R2, R108 ;  /* 0x0000006c02087220 */ /* 0x002fe20000410000 */
[----:B------:R-:W-:Y:S05]  /*191c0*/  MOV R108, R87 ;  /* 0x00000057006c7202 */ /* 0x000fea0000000f00 */
[----:B------:R1:W5:Y:S01]  /*191d0*/  MUFU.EX2 R30, R24 ;  /* 0x00000018001e7308 */ /* 0x0003620000000800 */
[----:B---3--:R-:W-:Y:S02]  /*191e0*/  FSEL R0, R3, RZ, P0 ;  /* 0x000000ff03007208 */ /* 0x008fe40000000000 */
[----:B--2---:R-:W-:Y:S03]  /*191f0*/  MOV R151, R59 ;  /* 0x0000003b00977202 */ /* 0x004fe60000000f00 */
[----:B------:R-:W-:Y:S01]  /*19200*/  FADD.FTZ R0, -R0, R103 ;  /* 0x0000006700007221 */ /* 0x000fe20000010100 */
[----:B------:R-:W-:Y:S01]  /*19210*/  MOV R103, R5 ;  /* 0x0000000500677202 */ /* 0x000fe20000000f00 */
[----:B------:R-:W-:Y:S02]  /*19220*/  FMUL.FTZ R5, R69, R105 ;  /* 0x0000006945057220 */ /* 0x000fe40000410000 */
[----:B------:R2:W-:Y:S01]  /*19230*/  MUFU.EX2 R109, R40 ;  /* 0x00000028006d7308 */ /* 0x0005e20000000800 */
[----:B------:R-:W-:Y:S01]  /*19240*/  FMUL.FTZ R0, R0, c[0x0][0x2d0] ;  /* 0x0000b40000007a20 */ /* 0x000fe20000410000 */
[----:B------:R-:W-:Y:S01]  /*19250*/  F2FP.PACK_AB R65, R59, R103 ;  /* 0x000000673b41723e */ /* 0x000fe200000000ff */
[C---:B----4-:R-:W-:Y:S01]  /*19260*/  FMUL.FTZ R4, R69.reuse, R104 ;  /* 0x0000006845047220 */ /* 0x050fe20000410000 */
[----:B------:R-:W-:Y:S01]  /*19270*/  MOV R104, R250 ;  /* 0x000000fa00687202 */ /* 0x000fe20000000f00 */
[----:B------:R-:W-:Y:S05]  /*19280*/  IMAD.MOV.U32 R105, RZ, RZ, R93 ;  /* 0x000000ffff697224 */ /* 0x000fea00078e005d */
[-C--:B------:R-:W-:Y:S01]  /*19290*/  HMMA.16816.F32 R4, R76, R20.reuse, R4 ;  /* 0x000000144c04723c */ /* 0x080fe20000001804 */
[----:B------:R-:W3:Y:S01]  /*192a0*/  MUFU.EX2 R0, R0 ;  /* 0x0000000000007308 */ /* 0x000ee20000000800 */
[C---:B-1----:R-:W-:Y:S01]  /*192b0*/  FMUL.FTZ R24, R2.reuse, R124 ;  /* 0x0000007c02187220 */ /* 0x042fe20000410000 */
[----:B-----5:R-:W-:Y:S08]  /*192c0*/  MOV R129, R30 ;  /* 0x0000001e00817202 */ /* 0x020ff00000000f00 */
[----:B------:R1:W-:Y:S01]  /*192d0*/  MUFU.EX2 R124, R32 ;  /* 0x00000020007c7308 */ /* 0x0003e20000000800 */
[----:B--2---:R-:W-:Y:S02]  /*192e0*/  FMUL.FTZ R40, R2, R140 ;  /* 0x0000008c02287220 */ /* 0x004fe40000410000 */
[C---:B---3--:R-:W-:Y:S02]  /*192f0*/  FMUL.FTZ R10, R0.reuse, R110 ;  /* 0x0000006e000a7220 */ /* 0x048fe40000410000 */
[C---:B------:R-:W-:Y:S02]  /*19300*/  FMUL.FTZ R11, R0.reuse, R111 ;  /* 0x0000006f000b7220 */ /* 0x040fe40000410000 */
[C---:B------:R-:W-:Y:S02]  /*19310*/  FMUL.FTZ R14, R0.reuse, R114 ;  /* 0x00000072000e7220 */ /* 0x040fe40000410000 */
[----:B------:R-:W-:Y:S02]  /*19320*/  IMAD.MOV.U32 R114, RZ, RZ, R85 ;  /* 0x000000ffff727224 */ /* 0x000fe400078e0055 */
[C---:B------:R-:W-:Y:S01]  /*19330*/  FMUL.FTZ R15, R0.reuse, R115 ;  /* 0x00000073000f7220 */ /* 0x040fe20000410000 */
[C---:B------:R-:W-:Y:S01]  /*19340*/  HMMA.16816.F32 R8, R64.reuse, R20, R8 ;  /* 0x000000144008723c */ /* 0x040fe20000001808 */
[----:B-1----:R-:W-:Y:S01]  /*19350*/  FMUL.FTZ R32, R69, R132 ;  /* 0x0000008445207220 */ /* 0x002fe20000410000 */
[----:B------:R-:W-:Y:S01]  /*19360*/  MOV R115, R84 ;  /* 0x0000005400737202 */ /* 0x000fe20000000f00 */
[----:B------:R-:W-:Y:S01]  /*19370*/  IMAD.MOV.U32 R110, RZ, RZ, R63 ;  /* 0x000000ffff6e7224 */ /* 0x000fe200078e003f */
[----:B------:R-:W1:Y:S01]  /*19380*/  LDSM.16.MT88.4 R84, [R209+0x900] ;  /* 0x00090000d154783b */ /* 0x000e620000004200 */
[C---:B------:R-:W-:Y:S01]  /*19390*/  FMUL.FTZ R26, R0.reuse, R126 ;  /* 0x0000007e001a7220 */ /* 0x040fe20000410000 */
[----:B------:R-:W2:Y:S01]  /*193a0*/  MUFU.EX2 R63, R62 ;  /* 0x0000003e003f7308 */ /* 0x000ea20000000800 */
[----:B------:R-:W-:Y:S01]  /*193b0*/  FFMA.FTZ R20, R47, c[0x0][0x2d0], -R74 ;  /* 0x0000b4002f147a23 */ /* 0x000fe2000001084a */
[-C--:B------:R-:W-:Y:S01]  /*193c0*/  HMMA.16816.F32 R12, R64, R22.reuse, R12 ;  /* 0x00000016400c723c */ /* 0x080fe2000000180c */
[C---:B------:R-:W-:Y:S03]  /*193d0*/  FMUL.FTZ R21, R69.reuse, R121 ;  /* 0x0000007945157220 */ /* 0x040fe60000410000 */
[C---:B------:R-:W-:Y:S01]  /*193e0*/  FMUL.FTZ R27, R0.reuse, R127 ;  /* 0x0000007f001b7220 */ /* 0x040fe20000410000 */
[----:B------:R-:W-:Y:S01]  /*193f0*/  MOV R127, R31 ;  /* 0x0000001f007f7202 */ /* 0x000fe20000000f00 */
[C---:B------:R-:W-:Y:S02]  /*19400*/  FMUL.FTZ R30, R0.reuse, R130 ;  /* 0x00000082001e7220 */ /* 0x040fe40000410000 */
[C---:B------:R-:W-:Y:S01]  /*19410*/  HMMA.16816.F32 R16, R76.reuse, R22, R16 ;  /* 0x000000164c10723c */ /* 0x040fe20000001810 */
[----:B------:R3:W-:Y:S03]  /*19420*/  MUFU.EX2 R112, R20 ;  /* 0x0000001400707308 */ /* 0x0007e60000000800 */
[----:B------:R-:W-:Y:S02]  /*19430*/  FMUL.FTZ R31, R0, R131 ;  /* 0x00000083001f7220 */ /* 0x000fe40000410000 */
[----:B------:R-:W-:Y:S02]  /*19440*/  IMAD.MOV.U32 R130, RZ, RZ, R33 ;  /* 0x000000ffff827224 */ /* 0x000fe400078e0021 */
[C---:B------:R-:W-:Y:S03]  /*19450*/  FMUL.FTZ R22, R68.reuse, R122 ;  /* 0x0000007a44167220 */ /* 0x040fe60000410000 */
[----:B------:R4:W-:Y:S01]  /*19460*/  MUFU.EX2 R121, R48 ;  /* 0x0000003000797308 */ /* 0x0009e20000000800 */
[----:B------:R-:W-:Y:S02]  /*19470*/  FMUL.FTZ R23, R68, R123 ;  /* 0x0000007b44177220 */ /* 0x000fe40000410000 */
[C---:B------:R-:W-:Y:S02]  /*19480*/  FMUL.FTZ R33, R69.reuse, R133 ;  /* 0x0000008545217220 */ /* 0x040fe40000410000 */
[C---:B------:R-:W-:Y:S01]  /*19490*/  FMUL.FTZ R42, R0.reuse, R142 ;  /* 0x0000008e002a7220 */ /* 0x040fe20000410000 */
[----:B------:R-:W-:Y:S01]  /*194a0*/  LDSM.16.MT88.4 R132, [R212+0x2900] ;  /* 0x00290000d484783b */ /* 0x000fe20000004200 */
[C---:B------:R-:W-:Y:S02]  /*194b0*/  FMUL.FTZ R43, R0.reuse, R143 ;  /* 0x0000008f002b7220 */ /* 0x040fe40000410000 */
[C---:B------:R-:W-:Y:S01]  /*194c0*/  FMUL.FTZ R46, R0.reuse, R146 ;  /* 0x00000092002e7220 */ /* 0x040fe20000410000 */
[----:B------:R5:W-:Y:S01]  /*194d0*/  MUFU.EX2 R123, R44 ;  /* 0x0000002c007b7308 */ /* 0x000be20000000800 */
[C---:B------:R-:W-:Y:S02]  /*194e0*/  FMUL.FTZ R47, R0.reuse, R147 ;  /* 0x00000093002f7220 */ /* 0x040fe40000410000 */
[----:B------:R-:W-:Y:S02]  /*194f0*/  FMUL.FTZ R59, R0, R159 ;  /* 0x0000009f003b7220 */ /* 0x000fe40000410000 */
[C---:B---3--:R-:W-:Y:S02]  /*19500*/  FMUL.FTZ R20, R69.reuse, R120 ;  /* 0x0000007845147220 */ /* 0x048fe40000410000 */
[----:B------:R-:W-:Y:S02]  /*19510*/  IMAD.MOV.U32 R131, RZ, RZ, R60 ;  /* 0x000000ffff837224 */ /* 0x000fe400078e003c */
[----:B------:R-:W-:Y:S01]  /*19520*/  IMAD.MOV.U32 R120, RZ, RZ, R103 ;  /* 0x000000ffff787224 */ /* 0x000fe200078e0067 */
[----:B------:R3:W-:Y:S01]  /*19530*/  MUFU.EX2 R122, R58 ;  /* 0x0000003a007a7308 */ /* 0x0007e20000000800 */
[C---:B------:R-:W-:Y:S01]  /*19540*/  FMUL.FTZ R60, R2.reuse, R160 ;  /* 0x000000a0023c7220 */ /* 0x040fe20000410000 */
[-C--:B------:R-:W-:Y:S01]  /*19550*/  HMMA.16816.F32 R20, R76, R36.reuse, R20 ;  /* 0x000000244c14723c */ /* 0x080fe20000001814 */
[----:B------:R-:W-:Y:S02]  /*19560*/  IMAD.MOV.U32 R160, RZ, RZ, R61 ;  /* 0x000000ffffa07224 */ /* 0x000fe400078e003d */
[----:B----4-:R-:W-:Y:S02]  /*19570*/  FMUL.FTZ R48, R69, R148 ;  /* 0x0000009445307220 */ /* 0x010fe40000410000 */
[----:B------:R-:W-:Y:S02]  /*19580*/  FMUL.FTZ R61, R2, R161 ;  /* 0x000000a1023d7220 */ /* 0x000fe40000410000 */
[----:B------:R-:W-:Y:S01]  /*19590*/  FMUL.FTZ R62, R0, R162 ;  /* 0x000000a2003e7220 */ /* 0x000fe20000410000 */
[C---:B------:R-:W-:Y:S01]  /*195a0*/  HMMA.16816.F32 R24, R64.reuse, R36, R24 ;  /* 0x000000244018723c */ /* 0x040fe20000001818 */
[----:B--2---:R-:W-:Y:S03]  /*195b0*/  MOV R162, R63 ;  /* 0x0000003f00a27202 */ /* 0x004fe60000000f00 */
[----:B-----5:R-:W-:Y:S02]  /*195c0*/  FMUL.FTZ R44, R2, R144 ;  /* 0x00000090022c7220 */ /* 0x020fe40000410000 */
[C---:B------:R-:W-:Y:S02]  /*195d0*/  FMUL.FTZ R63, R0.reuse, R163 ;  /* 0x000000a3003f7220 */ /* 0x040fe40000410000 */
[-C--:B------:R-:W-:Y:S01]  /*195e0*/  HMMA.16816.F32 R28, R64, R38.reuse, R28 ;  /* 0x00000026401c723c */ /* 0x080fe2000000181c */
[----:B------:R-:W-:Y:S03]  /*195f0*/  FFMA.FTZ R36, R49, c[0x0][0x2d0], -R96 ;  /* 0x0000b40031247a23 */ /* 0x000fe60000010860 */
[C---:B------:R-:W-:Y:S01]  /*19600*/  FMUL.FTZ R37, R69.reuse, R137 ;  /* 0x0000008945257220 */ /* 0x040fe20000410000 */
[----:B------:R2:W-:Y:S01]  /*19610*/  MUFU.EX2 R128, R36 ;  /* 0x0000002400807308 */ /* 0x0005e20000000800 */
[----:B------:R-:W-:Y:S01]  /*19620*/  FMUL.FTZ R49, R69, R149 ;  /* 0x0000009545317220 */ /* 0x000fe20000410000 */
[----:B------:R-:W-:Y:S01]  /*19630*/  MOV R149, R235 ;  /* 0x000000eb00957202 */ /* 0x000fe20000000f00 */
[C---:B------:R-:W-:Y:S01]  /*19640*/  HMMA.16816.F32 R32, R76.reuse, R38, R32 ;  /* 0x000000264c20723c */ /* 0x040fe20000001820 */
[----:B---3--:R-:W-:Y:S03]  /*19650*/  FMUL.FTZ R58, R0, R158 ;  /* 0x0000009e003a7220 */ /* 0x008fe60000410000 */
[----:B------:R-:W-:Y:S02]  /*19660*/  IMAD.MOV.U32 R163, RZ, RZ, R92 ;  /* 0x000000ffffa37224 */ /* 0x000fe400078e005c */
[----:B------:R-:W-:Y:S02]  /*19670*/  FFMA.FTZ R92, R95, c[0x0][0x2d0], -R75 ;  /* 0x0000b4005f5c7a23 */ /* 0x000fe4000001084b */
[C---:B------:R-:W-:Y:S02]  /*19680*/  FMUL.FTZ R38, R68.reuse, R138 ;  /* 0x0000008a44267220 */ /* 0x040fe40000410000 */
[----:B------:R-:W-:Y:S02]  /*19690*/  MUFU.EX2 R138, R92 ;  /* 0x0000005c008a7308 */ /* 0x000fe40000000800 */
[----:B------:R-:W-:Y:S02]  /*196a0*/  FMUL.FTZ R39, R68, R139 ;  /* 0x0000008b44277220 */ /* 0x000fe40000410000 */
[C---:B--2---:R-:W-:Y:S07]  /*196b0*/  FMUL.FTZ R36, R69.reuse, R136 ;  /* 0x0000008845247220 */ /* 0x044fee0000410000 */
        /* <DEDUP_REMOVED lines=10> */
[C---:B--2---:R-:W-:Y:S07]  /*19760*/  FMUL.FTZ R52, R69.reuse, R152 ;  /* 0x0000009845347220 */ /* 0x044fee0000410000 */
[-C--:B------:R-:W-:Y:S08]  /*19770*/  HMMA.16816.F32 R52, R76, R80.reuse, R52 ;  /* 0x000000504c34723c */ /* 0x080ff00000001834 */
[C---:B------:R-:W-:Y:S07]  /*19780*/  HMMA.16816.F32 R56, R64.reuse, R80, R56 ;  /* 0x000000504038723c */ /* 0x040fee0000001838 */
[----:B------:R-:W-:Y:S01]  /*19790*/  FFMA.FTZ R80, R88, c[0x0][0x2d0], -R97 ;  /* 0x0000b40058507a23 */ /* 0x000fe20000010861 */
[-C--:B------:R-:W-:Y:S01]  /*197a0*/  HMMA.16816.F32 R60, R64, R82.reuse, R60 ;  /* 0x00000052403c723c */ /* 0x080fe2000000183c */
[----:B---3--:R-:W-:Y:S02]  /*197b0*/  F2FP.PACK_AB R81, R122, R111 ;  /* 0x0000006f7a51723e */ /* 0x008fe400000000ff */
[----:B------:R2:W3:Y:S04]  /*197c0*/  MUFU.EX2 R148, R80 ;  /* 0x0000005000947308 */ /* 0x0004e80000000800 */
[C---:B------:R-:W-:Y:S02]  /*197d0*/  FMUL.FTZ R64, R69.reuse, R164 ;  /* 0x000000a445407220 */ /* 0x040fe40000410000 */
[----:B------:R-:W-:Y:S03]  /*197e0*/  FMUL.FTZ R65, R69, R165 ;  /* 0x000000a545417220 */ /* 0x000fe60000410000 */
[C---:B------:R-:W-:Y:S02]  /*197f0*/  FMUL.FTZ R66, R68.reuse, R166 ;  /* 0x000000a644427220 */ /* 0x040fe40000410000 */
[----:B------:R-:W-:Y:S07]  /*19800*/  FMUL.FTZ R67, R68, R167 ;  /* 0x000000a744437220 */ /* 0x000fee0000410000 */
[----:B------:R-:W-:Y:S01]  /*19810*/  HMMA.16816.F32 R64, R76, R82, R64 ;  /* 0x000000524c40723c */ /* 0x000fe20000001840 */
[--C-:B--2---:R-:W-:Y:S06]  /*19820*/  FFMA.FTZ R80, R90, c[0x0][0x2d0], -R74.reuse ;  /* 0x0000b4005a507a23 */ /* 0x104fec000001084a */
[----:B------:R-:W-:Y:S01]  /*19830*/  F2FP.PACK_AB R76, R149, R131 ;  /* 0x00000083954c723e */ /* 0x000fe200000000ff */
[----:B------:R-:W2:Y:S01]  /*19840*/  LDSM.16.MT88.4 R88, [R212+0x900] ;  /* 0x00090000d458783b */ /* 0x000ea20000004200 */
[----:B------:R-:W-:Y:S01]  /*19850*/  F2FP.PACK_AB R77, R150, R127 ;  /* 0x0000007f964d723e */ /* 0x000fe200000000ff */
[----:B------:R4:W-:Y:S02]  /*19860*/  MUFU.EX2 R161, R80 ;  /* 0x0000005000a17308 */ /* 0x0009e40000000800 */
[----:B------:R-:W-:Y:S02]  /*19870*/  F2FP.PACK_AB R79, R116, R129 ;  /* 0x00000081744f723e */ /* 0x000fe400000000ff */
[----:B------:R-:W-:Y:S02]  /*19880*/  F2FP.PACK_AB R78, R112, R130 ;  /* 0x00000082704e723e */ /* 0x000fe400000000ff */
[----:B------:R-:W-:Y:S02]  /*19890*/  F2FP.PACK_AB R82, R123, R109 ;  /* 0x0000006d7b52723e */ /* 0x000fe400000000ff */
[----:B---3--:R-:W-:Y:S03]  /*198a0*/  F2FP.PACK_AB R83, R148, R162 ;  /* 0x000000a29453723e */ /* 0x008fe600000000ff */
[-C--:B-1----:R-:W-:Y:S01]  /*198b0*/  HMMA.16816.F32 R4, R76, R84.reuse, R4 ;  /* 0x000000544c04723c */ /* 0x082fe20000001804 */
[--C-:B----4-:R-:W-:Y:S02]  /*198c0*/  FFMA.FTZ R80, R94, c[0x0][0x2d0], -R75.reuse ;  /* 0x0000b4005e507a23 */ /* 0x110fe4000001084b */
[----:B------:R-:W1:Y:S02]  /*198d0*/  LDSM.16.MT88.4 R92, [R210+0x900] ;  /* 0x00090000d25c783b */ /* 0x000e640000004200 */
[----:B------:R3:W-:Y:S02]  /*198e0*/  MUFU.EX2 R139, R80 ;  /* 0x00000050008b7308 */ /* 0x0007e40000000800 */
[----:B---3--:R-:W-:Y:S07]  /*198f0*/  F2FP.PACK_AB R80, R128, R124 ;  /* 0x0000007c8050723e */ /* 0x008fee00000000ff */
[C---:B------:R-:W-:Y:S07]  /*19900*/  HMMA.16816.F32 R8, R80.reuse, R84, R8 ;  /* 0x000000545008723c */ /* 0x040fee0000001808 */
[--C-:B------:R-:W-:Y:S01]  /*19910*/  FFMA.FTZ R84, R176, c[0x0][0x2d0], -R74.reuse ;  /* 0x0000b400b0547a23 */ /* 0x100fe2000001084a */
[-C--:B------:R-:W-:Y:S03]  /*19920*/  HMMA.16816.F32 R12, R80, R86.reuse, R12 ;  /* 0x00000056500c723c */ /* 0x080fe6000000180c */
[----:B------:R3:W-:Y:S05]  /*19930*/  MUFU.EX2 R126, R84 ;  /* 0x00000054007e7308 */ /* 0x0007ea0000000800 */
[C---:B------:R-:W-:Y:S08]  /*19940*/  HMMA.16816.F32 R16, R76.reuse, R86, R16 ;  /* 0x000000564c10723c */ /* 0x040ff00000001810 */
[-C--:B--2---:R-:W-:Y:S08]  /*19950*/  HMMA.16816.F32 R20, R76, R88.reuse, R20 ;  /* 0x000000584c14723c */ /* 0x084ff00000001814 */
[C---:B------:R-:W-:Y:S01]  /*19960*/  HMMA.16816.F32 R24, R80.reuse, R88, R24 ;  /* 0x000000585018723c */ /* 0x040fe20000001818 */
[----:B---3--:R-:W-:Y:S06]  /*19970*/  FFMA.FTZ R84, R177, c[0x0][0x2d0], -R74 ;  /* 0x0000b400b1547a23 */ /* 0x008fec000001084a */
[--C-:B------:R-:W-:Y:S01]  /*19980*/  FFMA.FTZ R88, R169, c[0x0][0x2d0], -R96.reuse ;  /* 0x0000b400a9587a23 */ /* 0x100fe20000010860 */
[-C--:B------:R-:W-:Y:S01]  /*19990*/  HMMA.16816.F32 R28, R80, R90.reuse, R28 ;  /* 0x0000005a501c723c */ /* 0x080fe2000000181c */
[----:B------:R2:W-:Y:S07]  /*199a0*/  MUFU.EX2 R125, R84 ;  /* 0x00000054007d7308 */ /* 0x0005ee0000000800 */
[C---:B------:R-:W-:Y:S03]  /*199b0*/  HMMA.16816.F32 R32, R76.reuse, R90, R32 ;  /* 0x0000005a4c20723c */ /* 0x040fe60000001820 */
[----:B------:R3:W-:Y:S05]  /*199c0*/  MUFU.EX2 R136, R88 ;  /* 0x0000005800887308 */ /* 0x0007ea0000000800 */
[-C--:B-1----:R-:W-:Y:S08]  /*199d0*/  HMMA.16816.F32 R36, R76, R92.reuse, R36 ;  /* 0x0000005c4c24723c */ /* 0x082ff00000001824 */
[C---:B------:R-:W-:Y:S01]  /*199e0*/  HMMA.16816.F32 R40, R80.reuse, R92, R40 ;  /* 0x0000005c5028723c */ /* 0x040fe20000001828 */
[----:B--2---:R-:W-:Y:S04]  /*199f0*/  FFMA.FTZ R84, R171, c[0x0][0x2d0], -R75 ;  /* 0x0000b400ab547a23 */ /* 0x004fe8000001084b */
        /* <DEDUP_REMOVED lines=63> */
[----:B------:R-:W3:Y:S03]  /*19df0*/  LDL.LU R184, [R1+0x18] ;  /* 0x0000180001b87983 */ /* 0x000ee60000300800 */
[--C-:B--2---:R-:W-:Y:S03]  /*19e00*/  FFMA.FTZ R84, R189, c[0x0][0x2d0], -R96.reuse ;  /* 0x0000b400bd547a23 */ /* 0x104fe60000010860 */
[----:B------:R2:W-:Y:S01]  /*19e10*/  MUFU.EX2 R155, R92 ;  /* 0x0000005c009b7308 */ /* 0x0005e20000000800 */
[C---:B------:R-:W-:Y:S09]  /*19e20*/  HMMA.16816.F32 R48, R76.reuse, R94, R48 ;  /* 0x0000005e4c30723c */ /* 0x040ff20000001830 */
[----:B------:R4:W-:Y:S03]  /*19e30*/  MUFU.EX2 R190, R84 ;  /* 0x0000005400be7308 */ /* 0x0009e60000000800 */
[----:B-1----:R-:W-:Y:S07]  /*19e40*/  FFMA.FTZ R88, R192, c[0x0][0x2d0], -R75 ;  /* 0x0000b400c0587a23 */ /* 0x002fee000001084b */
[----:B------:R1:W-:Y:S01]  /*19e50*/  MUFU.EX2 R192, R88 ;  /* 0x0000005800c07308 */ /* 0x0003e20000000800 */
[----:B--2---:R-:W-:Y:S02]  /*19e60*/  FFMA.FTZ R92, R185, c[0x0][0x2d0], -R97 ;  /* 0x0000b400b95c7a23 */ /* 0x004fe40000010861 */
[----:B------:R-:W-:Y:S07]  /*19e70*/  IMAD.MOV.U32 R185, RZ, RZ, R101 ;  /* 0x000000ffffb97224 */ /* 0x000fee00078e0065 */
[----:B------:R2:W-:Y:S01]  /*19e80*/  MUFU.EX2 R154, R92 ;  /* 0x0000005c009a7308 */ /* 0x0005e20000000800 */
[--C-:B----4-:R-:W-:Y:S02]  /*19e90*/  FFMA.FTZ R84, R191, c[0x0][0x2d0], -R96.reuse ;  /* 0x0000b400bf547a23 */ /* 0x110fe40000010860 */
[----:B------:R-:W-:Y:S07]  /*19ea0*/  IMAD.MOV.U32 R191, RZ, RZ, R117 ;  /* 0x000000ffffbf7224 */ /* 0x000fee00078e0075 */
[----:B------:R4:W-:Y:S01]  /*19eb0*/  MUFU.EX2 R186, R84 ;  /* 0x0000005400ba7308 */ /* 0x0009e20000000800 */
[----:B-1----:R-:W1:Y:S01]  /*19ec0*/  LDSM.16.MT88.4 R88, [R211+0x1100] ;  /* 0x00110000d358783b */ /* 0x002e620000004200 */
[----:B--2---:R-:W-:Y:S01]  /*19ed0*/  FFMA.FTZ R92, R203, c[0x0][0x2d0], -R75 ;  /* 0x0000b400cb5c7a23 */ /* 0x004fe2000001084b */
[----:B------:R-:W-:Y:S07]  /*19ee0*/  MOV R203, R111 ;  /* 0x0000006f00cb7202 */ /* 0x000fee0000000f00 */
[----:B------:R2:W-:Y:S01]  /*19ef0*/  MUFU.EX2 R178, R92 ;  /* 0x0000005c00b27308 */ /* 0x0005e20000000800 */
[----:B----4-:R-:W-:Y:S01]  /*19f00*/  FFMA.FTZ R84, R193, c[0x0][0x2d0], -R96 ;  /* 0x0000b400c1547a23 */ /* 0x010fe20000010860 */
[----:B------:R-:W-:Y:S02]  /*19f10*/  MOV R193, R116 ;  /* 0x0000007400c17202 */ /* 0x000fe40000000f00 */
[----:B------:R-:W-:Y:S06]  /*19f20*/  LDSM.16.MT88.4 R116, [R209+0x2900] ;  /* 0x00290000d174783b */ /* 0x000fec0000004200 */
[----:B------:R4:W5:Y:S02]  /*19f30*/  MUFU.EX2 R189, R84 ;  /* 0x0000005400bd7308 */ /* 0x0009640000000800 */
[----:B--2---:R-:W-:Y:S01]  /*19f40*/  LDSM.16.MT88.4 R92, [R210+0x1900] ;  /* 0x00190000d25c783b */ /* 0x004fe20000004200 */
[-C--:B-1----:R-:W-:Y:S08]  /*19f50*/  HMMA.16816.F32 R52, R76, R88.reuse, R52 ;  /* 0x000000584c34723c */ /* 0x082ff00000001834 */
[C---:B------:R-:W-:Y:S01]  /*19f60*/  HMMA.16816.F32 R56, R80.reuse, R88, R56 ;  /* 0x000000585038723c */ /* 0x040fe20000001838 */
[--C-:B----4-:R-:W-:Y:S03]  /*19f70*/  FFMA.FTZ R84, R199, c[0x0][0x2d0], -R74.reuse ;  /* 0x0000b400c7547a23 */ /* 0x110fe6000001084a */
[----:B------:R-:W-:Y:S01]  /*19f80*/  MOV R199, R102 ;  /* 0x0000006600c77202 */ /* 0x000fe20000000f00 */
[----:B------:R1:W-:Y:S02]  /*19f90*/  MUFU.EX2 R183, R84 ;  /* 0x0000005400b77308 */ /* 0x0003e40000000800 */
[--C-:B------:R-:W-:Y:S01]  /*19fa0*/  FFMA.FTZ R88, R187, c[0x0][0x2d0], -R97.reuse ;  /* 0x0000b400bb587a23 */ /* 0x100fe20000010861 */
[-C--:B------:R-:W-:Y:S01]  /*19fb0*/  HMMA.16816.F32 R60, R80, R90.reuse, R60 ;  /* 0x0000005a503c723c */ /* 0x080fe2000000183c */
[----:B------:R-:W2:Y:S06]  /*19fc0*/  LDL.LU R187, [R1+0x14] ;  /* 0x0000140001bb7983 */ /* 0x000eac0000300800 */
[----:B------:R-:W-:Y:S01]  /*19fd0*/  FFMA.FTZ R80, R205, c[0x0][0x2d0], -R74 ;  /* 0x0000b400cd507a23 */ /* 0x000fe2000001084a */
[----:B------:R-:W-:Y:S01]  /*19fe0*/  HMMA.16816.F32 R64, R76, R90, R64 ;  /* 0x0000005a4c40723c */ /* 0x000fe20000001840 */
[----:B-----5:R-:W-:Y:S02]  /*19ff0*/  F2FP.PACK_AB R82, R189, R186 ;  /* 0x000000babd52723e */ /* 0x020fe400000000ff */
[----:B------:R4:W-:Y:S01]  /*1a000*/  MUFU.EX2 R179, R80 ;  /* 0x0000005000b37308 */ /* 0x0009e20000000800 */
[----:B------:R-:W-:Y:S03]  /*1a010*/  MOV R205, R100 ;  /* 0x0000006400cd7202 */ /* 0x000fe60000000f00 */
[----:B------:R-:W-:Y:S02]  /*1a020*/  F2FP.PACK_AB R76, R147, R249 ;  /* 0x000000f9934c723e */ /* 0x000fe400000000ff */
[----:B------:R-:W-:Y:S03]  /*1a030*/  F2FP.PACK_AB R77, R145, R146 ;  /* 0x00000092914d723e */ /* 0x000fe600000000ff */
[----:B------:R-:W-:Y:S01]  /*1a040*/  F2FP.PACK_AB R78, R196, R235 ;  /* 0x000000ebc44e723e */ /* 0x000fe200000000ff */
[----:B-1----:R-:W-:Y:S01]  /*1a050*/  FFMA.FTZ R84, R181, c[0x0][0x2d0], -R97 ;  /* 0x0000b400b5547a23 */ /* 0x002fe20000010861 */
[----:B------:R-:W-:Y:S01]  /*1a060*/  F2FP.PACK_AB R79, R192, R195 ;  /* 0x000000c3c04f723e */ /* 0x000fe200000000ff */
[----:B------:R-:W1:Y:S10]  /*1a070*/  MUFU.EX2 R181, R88 ;  /* 0x0000005800b57308 */ /* 0x000e740000000800 */
[----:B------:R5:W5:Y:S01]  /*1a080*/  MUFU.EX2 R182, R84 ;  /* 0x0000005400b67308 */ /* 0x000b620000000800 */
[--C-:B----4-:R-:W-:Y:S02]  /*1a090*/  FFMA.FTZ R80, R200, c[0x0][0x2d0], -R75.reuse ;  /* 0x0000b400c8507a23 */ /* 0x110fe4000001084b */
[----:B------:R-:W-:Y:S07]  /*1a0a0*/  IMAD.MOV.U32 R200, RZ, RZ, R112 ;  /* 0x000000ffffc87224 */ /* 0x000fee00078e0070 */
        /* <DEDUP_REMOVED lines=8> */
[--C-:B------:R-:W-:Y:S01]  /*1a130*/  FFMA.FTZ R84, R232, c[0x0][0x2d0], -R74.reuse ;  /* 0x0000b400e8547a23 */ /* 0x100fe2000001084a */
[-C--:B------:R-:W-:Y:S01]  /*1a140*/  HMMA.16816.F32 R12, R80, R86.reuse, R12 ;  /* 0x00000056500c723c */ /* 0x080fe2000000180c */
[----:B------:R-:W-:Y:S02]  /*1a150*/  MOV R232, R109 ;  /* 0x0000006d00e87202 */ /* 0x000fe40000000f00 */
[----:B------:R1:W-:Y:S05]  /*1a160*/  MUFU.EX2 R159, R84 ;  /* 0x00000054009f7308 */ /* 0x0003ea0000000800 */
[C---:B------:R-:W-:Y:S08]  /*1a170*/  HMMA.16816.F32 R16, R76.reuse, R86, R16 ;  /* 0x000000564c10723c */ /* 0x040ff00000001810 */
[-C--:B------:R-:W-:Y:S08]  /*1a180*/  HMMA.16816.F32 R20, R76, R88.reuse, R20 ;  /* 0x000000584c14723c */ /* 0x080ff00000001814 */
[C---:B------:R-:W-:Y:S01]  /*1a190*/  HMMA.16816.F32 R24, R80.reuse, R88, R24 ;  /* 0x000000585018723c */ /* 0x040fe20000001818 */
[----:B-1----:R-:W-:Y:S03]  /*1a1a0*/  FFMA.FTZ R84, R234, c[0x0][0x2d0], -R74 ;  /* 0x0000b400ea547a23 */ /* 0x002fe6000001084a */
[----:B------:R-:W-:Y:S04]  /*1a1b0*/  IMAD.MOV.U32 R234, RZ, RZ, R108 ;  /* 0x000000ffffea7224 */ /* 0x000fe800078e006c */
[-C--:B------:R-:W-:Y:S01]  /*1a1c0*/  HMMA.16816.F32 R28, R80, R90.reuse, R28 ;  /* 0x0000005a501c723c */ /* 0x080fe2000000181c */
[----:B------:R1:W-:Y:S03]  /*1a1d0*/  MUFU.EX2 R177, R84 ;  /* 0x0000005400b17308 */ /* 0x0003e60000000800 */
[----:B------:R-:W-:Y:S02]  /*1a1e0*/  FFMA.FTZ R88, R206, c[0x0][0x2d0], -R96 ;  /* 0x0000b400ce587a23 */ /* 0x000fe40000010860 */
[----:B------:R-:W-:Y:S02]  /*1a1f0*/  IMAD.MOV.U32 R206, RZ, RZ, R160 ;  /* 0x000000ffffce7224 */ /* 0x000fe400078e00a0 */
[C---:B------:R-:W-:Y:S03]  /*1a200*/  HMMA.16816.F32 R32, R76.reuse, R90, R32 ;  /* 0x0000005a4c20723c */ /* 0x040fe60000001820 */
[----:B------:R4:W-:Y:S05]  /*1a210*/  MUFU.EX2 R157, R88 ;  /* 0x00000058009d7308 */ /* 0x0009ea0000000800 */
[-C--:B------:R-:W-:Y:S08]  /*1a220*/  HMMA.16816.F32 R36, R76, R92.reuse, R36 ;  /* 0x0000005c4c24723c */ /* 0x080ff00000001824 */
[C---:B------:R-:W-:Y:S01]  /*1a230*/  HMMA.16816.F32 R40, R80.reuse, R92, R40 ;  /* 0x0000005c5028723c */ /* 0x040fe20000001828 */
[----:B-1----:R-:W-:Y:S03]  /*1a240*/  FFMA.FTZ R84, R230, c[0x0][0x2d0], -R75 ;  /* 0x0000b400e6547a23 */ /* 0x002fe6000001084b */
[----:B------:R-:W-:Y:S01]  /*1a250*/  MOV R230, R104 ;  /* 0x0000006800e67202 */ /* 0x000fe20000000f00 */
[----:B------:R1:W-:Y:S02]  /*1a260*/  MUFU.EX2 R158, R84 ;  /* 0x00000054009e7308 */ /* 0x0003e40000000800 */
[----:B------:R-:W-:Y:S01]  /*1a270*/  FFMA.FTZ R92, R201, c[0x0][0x2d0], -R97 ;  /* 0x0000b400c95c7a23 */ /* 0x000fe20000010861 */
[-C--:B------:R-:W-:Y:S01]  /*1a280*/  HMMA.16816.F32 R44, R80, R94.reuse, R44 ;  /* 0x0000005e502c723c */ /* 0x080fe2000000182c */
[----:B------:R-:W-:Y:S03]  /*1a290*/  MOV R201, R107 ;  /* 0x0000006b00c97202 */ /* 0x000fe60000000f00 */
[--C-:B----4-:R-:W-:Y:S01]  /*1a2a0*/  FFMA.FTZ R88, R207, c[0x0][0x2d0], -R96.reuse ;  /* 0x0000b400cf587a23 */ /* 0x110fe20000010860 */
[----:B------:R-:W-:Y:S02]  /*1a2b0*/  MOV R207, R163 ;  /* 0x000000a300cf7202 */ /* 0x000fe40000000f00 */
[----:B------:R4:W-:Y:S01]  /*1a2c0*/  MUFU.EX2 R172, R92 ;  /* 0x0000005c00ac7308 */ /* 0x0009e20000000800 */
[C---:B------:R-:W-:Y:S09]  /*1a2d0*/  HMMA.16816.F32 R48, R76.reuse, R94, R48 ;  /* 0x0000005e4c30723c */ /* 0x040ff20000001830 */
[----:B------:R5:W-:Y:S03]  /*1a2e0*/  MUFU.EX2 R175, R88 ;  /* 0x0000005800af7308 */ /* 0x000be60000000800 */
[----:B---3--:R-:W-:Y:S01]  /*1a2f0*/  FFMA.FTZ R68, R68, R184, R185 ;  /* 0x000000b844447223 */ /* 0x008fe200000100b9 */
[----:B------:R-:W-:Y:S01]  /*1a300*/  MOV R184, R151 ;  /* 0x0000009700b87202 */ /* 0x000fe20000000f00 */
[----:B-1----:R-:W-:Y:S01]  /*1a310*/  FFMA.FTZ R84, R231, c[0x0][0x2d0], -R75 ;  /* 0x0000b400e7547a23 */ /* 0x002fe2000001084b */
[----:B------:R-:W-:Y:S01]  /*1a320*/  MOV R151, R113 ;  /* 0x0000007100977202 */ /* 0x000fe20000000f00 */
[----:B------:R-:W-:Y:S01]  /*1a330*/  IMAD.MOV.U32 R231, RZ, RZ, R105 ;  /* 0x000000ffffe77224 */ /* 0x000fe200078e0069 */
[----:B------:R-:W-:Y:S02]  /*1a340*/  MOV R185, R161 ;  /* 0x000000a100b97202 */ /* 0x000fe40000000f00 */
[----:B------:R1:W-:Y:S01]  /*1a350*/  MUFU.EX2 R176, R84 ;  /* 0x0000005400b07308 */ /* 0x0003e20000000800 */
[----:B----4-:R-:W-:Y:S09]  /*1a360*/  FFMA.FTZ R92, R202, c[0x0][0x2d0], -R97 ;  /* 0x0000b400ca5c7a23 */ /* 0x010ff20000010861 */
[----:B------:R3:W-:Y:S01]  /*1a370*/  MUFU.EX2 R171, R92 ;  /* 0x0000005c00ab7308 */ /* 0x0007e20000000800 */
[----:B-----5:R-:W-:Y:S02]  /*1a380*/  FFMA.FTZ R88, R229, c[0x0][0x2d0], -R96 ;  /* 0x0000b400e5587a23 */ /* 0x020fe40000010860 */
[----:B------:R-:W-:Y:S02]  /*1a390*/  IMAD.MOV.U32 R229, RZ, RZ, R191 ;  /* 0x000000ffffe57224 */ /* 0x000fe400078e00bf */
[----:B------:R-:W-:Y:S05]  /*1a3a0*/  IMAD.MOV.U32 R191, RZ, RZ, R126 ;  /* 0x000000ffffbf7224 */ /* 0x000fea00078e007e */
[----:B------:R4:W5:Y:S01]  /*1a3b0*/  MUFU.EX2 R174, R88 ;  /* 0x0000005800ae7308 */ /* 0x0009620000000800 */
[----:B------:R-:W-:Y:S02]  /*1a3c0*/  IMAD.MOV.U32 R126, RZ, RZ, R114 ;  /* 0x000000ffff7e7224 */ /* 0x000fe400078e0072 */
[----:B-1----:R-:W-:Y:S01]  /*1a3d0*/  FFMA.FTZ R84, R204, c[0x0][0x2d0], -R96 ;  /* 0x0000b400cc547a23 */ /* 0x002fe20000010860 */
[----:B------:R-:W-:Y:S06]  /*1a3e0*/  MOV R204, R115 ;  /* 0x0000007300cc7202 */ /* 0x000fec0000000f00 */
[----:B------:R1:W-:Y:S01]  /*1a3f0*/  MUFU.EX2 R152, R84 ;  /* 0x0000005400987308 */ /* 0x0003e20000000800 */
[----:B---3--:R-:W-:Y:S09]  /*1a400*/  FFMA.FTZ R92, R242, c[0x0][0x2d0], -R75 ;  /* 0x0000b400f25c7a23 */ /* 0x008ff2000001084b */
[----:B------:R3:W-:Y:S01]  /*1a410*/  MUFU.EX2 R103, R92 ;  /* 0x0000005c00677308 */ /* 0x0007e20000000800 */
[----:B----4-:R-:W-:Y:S02]  /*1a420*/  FFMA.FTZ R88, R239, c[0x0][0x2d0], -R74 ;  /* 0x0000b400ef587a23 */ /* 0x010fe4000001084a */
[----:B------:R-:W-:Y:S02]  /*1a430*/  IMAD.MOV.U32 R239, RZ, RZ, R199 ;  /* 0x000000ffffef7224 */ /* 0x000fe400078e00c7 */
[----:B------:R-:W-:Y:S05]  /*1a440*/  IMAD.MOV.U32 R199, RZ, RZ, R148 ;  /* 0x000000ffffc77224 */ /* 0x000fea00078e0094 */
[----:B------:R4:W-:Y:S01]  /*1a450*/  MUFU.EX2 R173, R88 ;  /* 0x0000005800ad7308 */ /* 0x0009e20000000800 */
[----:B------:R-:W-:Y:S01]  /*1a460*/  IMAD.MOV.U32 R148, RZ, RZ, R110 ;  /* 0x000000ffff947224 */ /* 0x000fe200078e006e */
[----:B-1----:R-:W1:Y:S08]  /*1a470*/  LDSM.16.MT88.4 R84, [R211+0x1900] ;  /* 0x00190000d354783b */ /* 0x002e700000004200 */
[----:B---3--:R-:W-:Y:S01]  /*1a480*/  LDSM.16.MT88.4 R92, [R210+0x2100] ;  /* 0x00210000d25c783b */ /* 0x008fe20000004200 */
[----:B----4-:R-:W-:Y:S01]  /*1a490*/  FFMA.FTZ R88, R197, c[0x0][0x2d0], -R97 ;  /* 0x0000b400c5587a23 */ /* 0x010fe20000010861 */
[----:B------:R-:W-:Y:S02]  /*1a4a0*/  MOV R197, R229 ;  /* 0x000000e500c57202 */ /* 0x000fe40000000f00 */
[----:B------:R-:W-:Y:S01]  /*1a4b0*/  MOV R229, R206 ;  /* 0x000000ce00e57202 */ /* 0x000fe20000000f00 */
[----:B------:R3:W4:Y:S01]  /*1a4c0*/  MUFU.EX2 R156, R88 ;  /* 0x00000058009c7308 */ /* 0x0007220000000800 */
[----:B------:R-:W-:Y:S01]  /*1a4d0*/  IMAD.MOV.U32 R206, RZ, RZ, R149 ;  /* 0x000000ffffce7224 */ /* 0x000fe200078e0095 */
[-C--:B-1----:R-:W-:Y:S01]  /*1a4e0*/  HMMA.16816.F32 R52, R76, R84.reuse, R52 ;  /* 0x000000544c34723c */ /* 0x082fe20000001834 */
[----:B--2---:R-:W-:Y:S01]  /*1a4f0*/  FFMA.FTZ R69, R69, R187, R205 ;  /* 0x000000bb45457223 */ /* 0x004fe200000100cd */
[----:B------:R-:W-:Y:S01]  /*1a500*/  MOV R205, R193 ;  /* 0x000000c100cd7202 */ /* 0x000fe20000000f00 */
[----:B------:R-:W-:Y:S01]  /*1a510*/  IMAD.MOV.U32 R187, RZ, RZ, R162 ;  /* 0x000000ffffbb7224 */ /* 0x000fe200078e00a2 */
[----:B------:R-:W-:Y:S04]  /*1a520*/  MOV R193, R131 ;  /* 0x0000008300c17202 */ /* 0x000fe80000000f00 */
[C---:B------:R-:W-:Y:S01]  /*1a530*/  HMMA.16816.F32 R56, R80.reuse, R84, R56 ;  /* 0x000000545038723c */ /* 0x040fe20000001838 */
[----:B---3--:R-:W1:Y:S03]  /*1a540*/  LDSM.16.MT88.4 R88, [R209+0x2100] ;  /* 0x00210000d158783b */ /* 0x008e660000004200 */
[----:B------:R-:W-:Y:S03]  /*1a550*/  MOV R131, R106 ;  /* 0x0000006a00837202 */ /* 0x000fe60000000f00 */
[----:B------:R-:W-:Y:S01]  /*1a560*/  FFMA.FTZ R84, R194, c[0x0][0x2d0], -R97 ;  /* 0x0000b400c2547a23 */ /* 0x000fe20000010861 */
[-C--:B------:R-:W-:Y:S03]  /*1a570*/  HMMA.16816.F32 R60, R80, R86.reuse, R60 ;  /* 0x00000056503c723c */ /* 0x080fe6000000183c */
[----:B------:R2:W3:Y:S04]  /*1a580*/  MUFU.EX2 R98, R84 ;  /* 0x0000005400627308 */ /* 0x0004e80000000800 */
[--C-:B------:R-:W-:Y:S01]  /*1a590*/  FFMA.FTZ R80, R244, c[0x0][0x2d0], -R74.reuse ;  /* 0x0000b400f4507a23 */ /* 0x100fe2000001084a */
[----:B------:R-:W-:Y:S01]  /*1a5a0*/  HMMA.16816.F32 R64, R76, R86, R64 ;  /* 0x000000564c40723c */ /* 0x000fe20000001840 */
[----:B-----5:R-:W-:Y:S03]  /*1a5b0*/  F2FP.PACK_AB R82, R174, R175 ;  /* 0x000000afae52723e */ /* 0x020fe600000000ff */
[----:B----4-:R-:W-:Y:S01]  /*1a5c0*/  F2FP.PACK_AB R81, R172, R156 ;  /* 0x0000009cac51723e */ /* 0x010fe200000000ff */
        /* <DEDUP_REMOVED lines=42> */
[----:B------:R-:W-:Y:S08]  /*1a870*/  HMMA.16816.F32 R64, R76, R90, R64 ;  /* 0x0000005a4c40723c */ /* 0x000ff00000001840 */
        /* <DEDUP_REMOVED lines=16> */
[----:B------:R-:W-:Y:S02]  /*1a980*/  IMAD.MOV.U32 R203, RZ, RZ, R123 ;  /* 0x000000ffffcb7224 */ /* 0x000fe400078e007b */
[--C-:B-1----:R-:W-:Y:S07]  /*1a990*/  FFMA.FTZ R74, R198, c[0x0][0x2d0], -R97.reuse ;  /* 0x0000b400c64a7a23 */ /* 0x102fee0000010861 */
        /* <DEDUP_REMOVED lines=8> */
[----:B------:R-:W-:Y:S01]  /*1aa20*/  MUFU.EX2 R74, R74 ;  /* 0x0000004a004a7308 */ /* 0x000fe20000000800 */
[----:B------:R-:W3:Y:S09]  /*1aa30*/  LDL.LU R7, [R1+0x20] ;  /* 0x0000200001077983 */ /* 0x000ef20000300800 */
[----:B------:R-:W1:Y:S02]  /*1aa40*/  MUFU.EX2 R97, R97 ;  /* 0x0000006100617308 */ /* 0x000e640000000800 */
[----:B-1----:R-:W-:Y:S07]  /*1aa50*/  F2FP.PACK_AB R163, R97, R74 ;  /* 0x0000004a61a3723e */ /* 0x002fee00000000ff */
[C---:B------:R-:W-:Y:S08]  /*1aa60*/  HMMA.16816.F32 R108, R160.reuse, R116, R8 ;  /* 0x00000074a06c723c */ /* 0x040ff00000001808 */
[-C--:B------:R-:W-:Y:S08]  /*1aa70*/  HMMA.16816.F32 R112, R160, R118.reuse, R12 ;  /* 0x00000076a070723c */ /* 0x080ff0000000180c */
[C---:B------:R-:W-:Y:S01]  /*1aa80*/  HMMA.16816.F32 R116, R164.reuse, R118, R16 ;  /* 0x00000076a474723c */ /* 0x040fe20000001810 */
[----:B--2---:R-:W-:Y:S03]  /*1aa90*/  FFMA.FTZ R2, R2, R73, R239 ;  /* 0x0000004902027223 */ /* 0x004fe600000100ef */
[----:B------:R-:W-:Y:S01]  /*1aaa0*/  IMAD.MOV.U32 R239, RZ, RZ, R207 ;  /* 0x000000ffffef7224 */ /* 0x000fe200078e00cf */
[----:B------:R-:W-:Y:S01]  /*1aab0*/  MOV R207, R148 ;  /* 0x0000009400cf7202 */ /* 0x000fe20000000f00 */
[----:B------:R-:W-:Y:S01]  /*1aac0*/  FADD.FTZ R2, R201, R2 ;  /* 0x00000002c9027221 */ /* 0x000fe20000010000 */
[----:B------:R-:W1:Y:S01]  /*1aad0*/  LDSM.16.MT88.4 R148, [R210+0x2900] ;  /* 0x00290000d294783b */ /* 0x000e620000004200 */
[----:B---3--:R-:W-:Y:S04]  /*1aae0*/  FFMA.FTZ R8, R0, R7, R120 ;  /* 0x0000000700087223 */ /* 0x008fe80000010078 */
[----:B------:R-:W-:Y:S01]  /*1aaf0*/  FADD.FTZ R5, R234, R2 ;  /* 0x00000002ea057221 */ /* 0x000fe20000010000 */
[----:B------:R-:W-:Y:S01]  /*1ab00*/  MOV R234, R200 ;  /* 0x000000c800ea7202 */ /* 0x000fe20000000f00 */
[----:B------:R-:W-:Y:S01]  /*1ab10*/  FADD.FTZ R2, R239, R6 ;  /* 0x00000006ef027221 */ /* 0x000fe20000010000 */
[----:B------:R-:W-:Y:S01]  /*1ab20*/  MOV R200, R122 ;  /* 0x0000007a00c87202 */ /* 0x000fe20000000f00 */
        /* <DEDUP_REMOVED lines=20> */
[----:B------:R-:W-:Y:S01]  /*1ac70*/  IMAD.MOV.U32 R193, RZ, RZ, R125 ;  /* 0x000000ffffc17224 */ /* 0x000fe200078e007d */
[----:B------:R-:W-:Y:S01]  /*1ac80*/  MOV R199, R191 ;  /* 0x000000bf00c77202 */ /* 0x000fe20000000f00 */
[----:B------:R-:W-:Y:S01]  /*1ac90*/  FADD.FTZ R8, R203, R2 ;  /* 0x00000002cb087221 */ /* 0x000fe20000010000 */
[----:B------:R-:W-:Y:S01]  /*1aca0*/  MOV R191, R126 ;  /* 0x0000007e00bf7202 */ /* 0x000fe20000000f00 */
[----:B------:R-:W-:Y:S01]  /*1acb0*/  FADD.FTZ R9, R205, R0 ;  /* 0x00000000cd097221 */ /* 0x000fe20000010000 */
[C---:B------:R-:W-:Y:S01]  /*1acc0*/  HMMA.16816.F32 R124, R160.reuse, R132, R24 ;  /* 0x00000084a07c723c */ /* 0x040fe20000001818 */
[----:B------:R-:W-:Y:S01]  /*1acd0*/  FADD.FTZ R2, R139, R10 ;  /* 0x0000000a8b027221 */ /* 0x000fe20000010000 */
[----:B------:R-:W-:Y:S01]  /*1ace0*/  ISETP.GT.AND P0, PT, R227, R191, PT ;  /* 0x000000bfe300720c */ /* 0x000fe20003f04270 */
        /* <DEDUP_REMOVED lines=78> */
[----:B------:R-:W-:Y:S01]  /*1b1d0*/  IMAD.MOV.U32 R100, RZ, RZ, R72 ;  /* 0x000000ffff647224 */ /* 0x000fe200078e0048 */
[----:B------:R2:W-:Y:S01]  /*1b1e0*/  STL [R1+0x1c], R4 ;  /* 0x00001c0401007387 */ /* 0x0005e20000100800 */
[----:B------:R-:W-:Y:S05]  /*1b1f0*/  FADD.FTZ R2, R97, R2 ;  /* 0x0000000261027221 */ /* 0x000fea0000010000 */
[----:B------:R2:W-:Y:S01]  /*1b200*/  STL [R1+0x20], R2 ;  /* 0x0000200201007387 */ /* 0x0005e20000100800 */
[----:B-1----:R-:W-:Y:S04]  /*1b210*/  IADD3 R0, R227, -0x1, RZ ;  /* 0xffffffffe3007810 */ /* 0x002fe80007ffe0ff */
[----:B------:R-:W-:Y:S01]  /*1b220*/  MOV R227, R0 ;  /* 0x0000000000e37202 */ /* 0x000fe20000000f00 */
[----:B------:R-:W-:-:S05]  /*1b230*/  @P0 BRA `(.L_x_564) ;  /* 0xffff94a000000947 */ /* 0x000fca000383ffff */
.L_x_546:
[----:B------:R-:W3:Y:S04]  /*1b240*/  LDL.LU R0, [R1+0x14] ;  /* 0x0000140001007983 */ /* 0x000ee80000300800 */
[----:B-12---:R-:W2:Y:S04]  /*1b250*/  LDL.LU R4, [R1+0x18] ;  /* 0x0000180001047983 */ /* 0x006ea80000300800 */
[----:B------:R-:W4:Y:S04]  /*1b260*/  LDL.LU R8, [R1+0x1c] ;  /* 0x00001c0001087983 */ /* 0x000f280000300800 */
[----:B------:R-:W4:Y:S01]  /*1b270*/  LDL.LU R2, [R1+0x20] ;  /* 0x0000200001027983 */ /* 0x000f220000300800 */
[----:B------:R-:W-:-:S02]  /*1b280*/  MOV R20, 0xff800000 ;  /* 0xff80000000147802 */ /* 0x000fc40000000f00 */
[----:B------:R-:W-:Y:S02]  /*1b290*/  MOV R21, 0xff800000 ;  /* 0xff80000000157802 */ /* 0x000fe40000000f00 */
[----:B------:R-:W-:Y:S02]  /*1b2a0*/  MOV R22, 0xff800000 ;  /* 0xff80000000167802 */ /* 0x000fe40000000f00 */
[----:B------:R-:W-:Y:S02]  /*1b2b0*/  MOV R23, 0xff800000 ;  /* 0xff80000000177802 */ /* 0x000fe40000000f00 */
[----:B------:R-:W-:Y:S01]  /*1b2c0*/  PLOP3.LUT P4, PT, PT, PT, PT, 0x8, 0x0 ;  /* 0x000000000000781c */ /* 0x000fe20003f8e170 */
[----:B---3--:R-:W1:Y:S04]  /*1b2d0*/  SHFL.BFLY PT, R5, R0, 0x2, 0x1f ;  /* 0x0c401f0000057f89 */ /* 0x008e6800000e0000 */
[----:B--2---:R-:W2:Y:S04]  /*1b2e0*/  SHFL.BFLY PT, R9, R4, 0x2, 0x1f ;  /* 0x0c401f0004097f89 */ /* 0x004ea800000e0000 */
[----:B----4-:R-:W3:Y:S04]  /*1b2f0*/  SHFL.BFLY PT, R7, R8, 0x2, 0x1f ;  /* 0x0c401f0008077f89 */ /* 0x010ee800000e0000 */
[----:B------:R-:W4:Y:S01]  /*1b300*/  SHFL.BFLY PT, R6, R2, 0x2, 0x1f ;  /* 0x0c401f0002067f89 */ /* 0x000f2200000e0000 */
        /* <DEDUP_REMOVED lines=17> */
[----:B------:R-:W-:-:S05]  /*1b420*/  FSETP.NE.FTZ.AND P1, PT, R7, RZ, PT ;  /* 0x000000ff0700720b */ /* 0x000fca0003f35000 */
[----:B------:R-:W1:Y:S01]  /*1b430*/  @P3 MUFU.RCP R0, R5 ;  /* 0x0000000500003308 */ /* 0x000e620000001000 */
[----:B------:R-:W-:-:S07]  /*1b440*/  FSETP.NE.FTZ.AND P0, PT, R6, RZ, PT ;  /* 0x000000ff0600720b */ /* 0x000fce0003f15000 */
[----:B------:R-:W-:Y:S06]  /*1b450*/  @P2 MUFU.RCP R4, R9 ;  /* 0x0000000900042308 */ /* 0x000fec0000001000 */
[----:B------:R-:W-:Y:S01]  /*1b460*/  @P0 MOV R8, 0x3f317218 ;  /* 0x3f31721800080802 */ /* 0x000fe20000000f00 */
[C---:B-1----:R-:W-:Y:S01]  /*1b470*/  FMUL.FTZ R104, R0.reuse, R104 ;  /* 0x0000006800687220 */ /* 0x042fe20000410000 */
[----:B------:R-:W1:Y:S01]  /*1b480*/  @P1 MUFU.RCP R2, R7 ;  /* 0x0000000700021308 */ /* 0x000e620000001000 */
        /* <DEDUP_REMOVED lines=12> */
[C---:B------:R-:W-:Y:S02]  /*1b550*/  FMUL.FTZ R149, R0.reuse, R149 ;  /* 0x0000009500957220 */ /* 0x040fe40000410000 */
[C---:B------:R-:W-:Y:S01]  /*1b560*/  FMUL.FTZ R152, R0.reuse, R152 ;  /* 0x0000009800987220 */ /* 0x040fe20000410000 */
[----:B------:R-:W-:Y:S01]  /*1b570*/  @P1 MUFU.LG2 R7, R7 ;  /* 0x0000000700071308 */ /* 0x000fe20000000c00 */
[C---:B------:R-:W-:Y:S02]  /*1b580*/  FMUL.FTZ R153, R0.reuse, R153 ;  /* 0x0000009900997220 */ /* 0x040fe40000410000 */
[C---:B------:R-:W-:Y:S02]  /*1b590*/  FMUL.FTZ R164, R0.reuse, R164 ;  /* 0x000000a400a47220 */ /* 0x040fe40000410000 */
[----:B------:R-:W-:Y:S01]  /*1b5a0*/  FMUL.FTZ R165, R0, R165 ;  /* 0x000000a500a57220 */ /* 0x000fe20000410000 */
[----:B------:R-:W-:Y:S01]  /*1b5b0*/  MOV R0, RZ ;  /* 0x000000ff00007202 */ /* 0x000fe20000000f00 */
[----:B-1----:R-:W-:-:S02]  /*1b5c0*/  FMUL.FTZ R108, R2, R108 ;  /* 0x0000006c026c7220 */ /* 0x002fc40000410000 */
[C---:B------:R-:W-:Y:S02]  /*1b5d0*/  FMUL.FTZ R109, R2.reuse, R109 ;  /* 0x0000006d026d7220 */ /* 0x040fe40000410000 */
[C---:B------:R-:W-:Y:S01]  /*1b5e0*/  FMUL.FTZ R112, R2.reuse, R112 ;  /* 0x0000007002707220 */ /* 0x040fe20000410000 */
[----:B------:R-:W1:Y:S01]  /*1b5f0*/  @P0 MUFU.RCP R0, R6 ;  /* 0x0000000600000308 */ /* 0x000e620000001000 */
[C---:B------:R-:W-:Y:S02]  /*1b600*/  FMUL.FTZ R113, R2.reuse, R113 ;  /* 0x0000007102717220 */ /* 0x040fe40000410000 */
[C---:B------:R-:W-:Y:S02]  /*1b610*/  FMUL.FTZ R124, R2.reuse, R124 ;  /* 0x0000007c027c7220 */ /* 0x040fe40000410000 */
[C---:B------:R-:W-:Y:S02]  /*1b620*/  FMUL.FTZ R125, R2.reuse, R125 ;  /* 0x0000007d027d7220 */ /* 0x040fe40000410000 */
[C---:B------:R-:W-:Y:S01]  /*1b630*/  FMUL.FTZ R128, R2.reuse, R128 ;  /* 0x0000008002807220 */ /* 0x040fe20000410000 */
[----:B------:R-:W2:Y:S01]  /*1b640*/  @P0 MUFU.LG2 R6, R6 ;  /* 0x0000000600060308 */ /* 0x000ea20000000c00 */
        /* <DEDUP_REMOVED lines=8> */
[----:B------:R-:W-:Y:S01]  /*1b6d0*/  FMUL.FTZ R161, R2, R161 ;  /* 0x000000a102a17220 */ /* 0x000fe20000410000 */
[----:B------:R-:W-:Y:S01]  /*1b6e0*/  @P2 MOV R2, 0x3f317218 ;  /* 0x3f31721800022802 */ /* 0x000fe20000000f00 */
        /* <DEDUP_REMOVED lines=34> */
[----:B------:R-:W-:Y:S02]  /*1b910*/  @P2 FMUL.FTZ R5, R2, c[0x0][0x2d0] ;  /* 0x0000b40002052a20 */ /* 0x000fe40000410000 */
[----:B------:R-:W-:Y:S02]  /*1b920*/  @P3 FMUL.FTZ R10, R4, c[0x0][0x2d0] ;  /* 0x0000b400040a3a20 */ /* 0x000fe40000410000 */
[----:B------:R-:W-:-:S02]  /*1b930*/  @P1 FMUL.FTZ R2, R0, c[0x0][0x2d0] ;  /* 0x0000b40000021a20 */ /* 0x000fc40000410000 */
[----:B------:R-:W-:Y:S02]  /*1b940*/  @P3 FMUL.FTZ R11, R11, 0.69314718246459960938 ;  /* 0x3f3172180b0b3820 */ /* 0x000fe40000410000 */
[----:B------:R-:W-:Y:S02]  /*1b950*/  @P2 FMUL.FTZ R9, R9, 0.69314718246459960938 ;  /* 0x3f31721809092820 */ /* 0x000fe40000410000 */
[----:B------:R-:W-:Y:S02]  /*1b960*/  @P1 FMUL.FTZ R7, R7, 0.69314718246459960938 ;  /* 0x3f31721807071820 */ /* 0x000fe40000410000 */
[----:B--2---:R-:W-:Y:S02]  /*1b970*/  @P0 FMUL.FTZ R4, R6, 0.69314718246459960938 ;  /* 0x3f31721806040820 */ /* 0x004fe40000410000 */
[----:B------:R-:W-:Y:S02]  /*1b980*/  @P0 FMUL.FTZ R0, R8, c[0x0][0x2d0] ;  /* 0x0000b40008000a20 */ /* 0x000fe40000410000 */
[----:B------:R-:W-:-:S02]  /*1b990*/  @P3 FFMA.FTZ R20, R10, R72, R11 ;  /* 0x000000480a143223 */ /* 0x000fc4000001000b */
[----:B------:R-:W-:Y:S02]  /*1b9a0*/  @P2 FFMA.FTZ R21, R5, R71, R9 ;  /* 0x0000004705152223 */ /* 0x000fe40000010009 */
[----:B------:R-:W-:Y:S02]  /*1b9b0*/  @P1 FFMA.FTZ R22, R2, R70, R7 ;  /* 0x0000004602161223 */ /* 0x000fe40000010007 */
[----:B------:R-:W-:Y:S02]  /*1b9c0*/  @P0 FFMA.FTZ R23, R0, R3, R4 ;  /* 0x0000000300170223 */ /* 0x000fe40000010004 */
.L_x_484:
[----:B--2---:R-:W-:Y:S05]  /*1b9d0*/  @P4 BRA `(.L_x_565) ;  /* 0x0000149000004947 */ /* 0x004fea0003800000 */
[----:B------:R-:W2:Y:S01]  /*1b9e0*/  S2R R16, SR_TID.X ;  /* 0x0000000000107919 */ /* 0x000ea20000002100 */
[----:B------:R-:W-:Y:S01]  /*1b9f0*/  ULDC.64 UR4, c[0x0][0x4d0] ;  /* 0x0001340000047ab9 */ /* 0x000fe20000000a00 */
[----:B------:R-:W-:Y:S01]  /*1ba00*/  IMAD R4, RZ, RZ, -UR9 ;  /* 0x80000009ff047e24 */ /* 0x000fe2000f8e02ff */
[----:B------:R-:W-:Y:S01]  /*1ba10*/  UIMAD.WIDE.U32 UR10, UR9, UR4, URZ ;  /* 0x00000004090a72a5 */ /* 0x000fe2000f8e003f */
[----:B------:R-:W3:Y:S01]  /*1ba20*/  S2R R12, SR_CTAID.Y ;  /* 0x00000000000c7919 */ /* 0x000ee20000002600 */
[----:B------:R-:W-:Y:S01]  /*1ba30*/  USHF.R.S32.HI UR6, URZ, 0x1f, UR9 ;  /* 0x0000001f3f067899 */ /* 0x000fe20008011409 */
[----:B------:R-:W-:Y:S01]  /*1ba40*/  MOV R24, c[0x0][0x4e8] ;  /* 0x00013a0000187a02 */ /* 0x000fe20000000f00 */
[----:B------:R-:W-:Y:S01]  /*1ba50*/  BSSY B0, `(.L_x_566) ;  /* 0x00000ab000007945 */ /* 0x000fe20003800000 */
[----:B------:R-:W4:Y:S01]  /*1ba60*/  S2R R9, SR_CTAID.Z ;  /* 0x0000000000097919 */ /* 0x000f220000002700 */
[----:B------:R-:W-:Y:S01]  /*1ba70*/  IMAD.U32 R3, RZ, RZ, UR11 ;  /* 0x0000000bff037e24 */ /* 0x000fe2000f8e00ff */
[----:B------:R-:W-:Y:S01]  /*1ba80*/  UIMAD UR7, UR6, UR4, URZ ;  /* 0x00000004060772a4 */ /* 0x000fe2000f8e023f */
[----:B------:R-:W-:Y:S01]  /*1ba90*/  IMAD.U32 R2, RZ, RZ, UR10 ;  /* 0x0000000aff027e24 */ /* 0x000fe2000f8e00ff */
[----:B------:R-:W1:Y:S04]  /*1baa0*/  S2R R15, SR_CTAID.X ;  /* 0x00000000000f7919 */ /* 0x000e680000002500 */
[----:B------:R-:W-:Y:S01]  /*1bab0*/  BAR.SYNC.DEFER_BLOCKING 0x1, 0x80 ;  /* 0x0042000000007b1d */ /* 0x000fe20000010000 */
[----:B------:R-:W-:Y:S01]  /*1bac0*/  UIMAD UR5, UR9, UR5, UR7 ;  /* 0x00000005090572a4 */ /* 0x000fe2000f8e0207 */
[C---:B------:R-:W-:Y:S01]  /*1bad0*/  ISETP.NE.AND P0, PT, R24.reuse, 0x1, PT ;  /* 0x000000011800780c */ /* 0x040fe20003f05270 */
[----:B------:R-:W-:-:S02]  /*1bae0*/  IMAD R24, R24, c[0x0][0x388], RZ ;  /* 0x0000e20018187a24 */ /* 0x000fc400078e02ff */
[----:B------:R-:W-:Y:S01]  /*1baf0*/  UIADD3 UR5, UR11, UR5, URZ ;  /* 0x000000050b057290 */ /* 0x000fe2000fffe03f */
[----:B--2---:R-:W-:-:S05]  /*1bb00*/  SHF.R.S32.HI R6, RZ, 0x1f, R16 ;  /* 0x0000001fff067819 */ /* 0x004fca0000011410 */
[----:B------:R-:W-:Y:S01]  /*1bb10*/  IMAD.U32 R5, RZ, RZ, UR5 ;  /* 0x00000005ff057e24 */ /* 0x000fe2000f8e00ff */
[-C--:B------:R-:W-:Y:S01]  /*1bb20*/  LEA.HI R0, R6, R16.reuse, RZ, 0x2 ;  /* 0x0000001006007211 */ /* 0x080fe200078f10ff */
[----:B---3--:R-:W-:Y:S01]  /*1bb30*/  IMAD R12, R4, c[0x0][0x550], R12 ;  /* 0x00015400040c7a24 */ /* 0x008fe200078e020c */
        /* <DEDUP_REMOVED lines=95> */
[----:B------:R4:W2:Y:S04]  /*1c130*/  SHFL.IDX PT, R7, R0, 0x3, 0x1c1f ;  /* 0x007c1f0000077f89 */ /* 0x0008a800000e0000 */
        /* <DEDUP_REMOVED lines=12> */
[----:B------:R2:W-:Y:S01]  /*1c200*/  @!P1 ST.E [R6.64], R23 ;  /* 0x0000001706009985 */ /* 0x0005e2000c101910 */
        /* <DEDUP_REMOVED lines=47> */
.L_x_567:
[----:B-1----:R-:W-:Y:S05]  /*1c500*/  BSYNC B0 ;  /* 0x0000000000007941 */ /* 0x002fea0003800000 */
.L_x_566:
        /* <DEDUP_REMOVED lines=49> */
.L_x_569:
[----:B------:R-:W-:Y:S05]  /*1c820*/  BSYNC B0 ;  /* 0x0000000000007941 */ /* 0x000fea0003800000 */
.L_x_568:
        /* <DEDUP_REMOVED lines=49> */
.L_x_571:
[----:B------:R-:W-:Y:S05]  /*1cb40*/  BSYNC B0 ;  /* 0x0000000000007941 */ /* 0x000fea0003800000 */
.L_x_570:
        /* <DEDUP_REMOVED lines=50> */
.L_x_565:
[----:B------:R-:W2:Y:S02]  /*1ce70*/  S2R R0, SR_TID.X ;  /* 0x0000000000007919 */ /* 0x000ea40000002100 */
[----:B--2---:R-:W-:-:S13]  /*1ce80*/  ISETP.GT.AND P0, PT, R0, 0x7f, PT ;  /* 0x0000007f0000780c */ /* 0x004fda0003f04270 */
[----:B------:R-:W-:Y:S05]  /*1ce90*/  @P0 EXIT ;  /* 0x000000000000094d */ /* 0x000fea0003800000 */
[----:B------:R-:W2:Y:S01]  /*1cea0*/  S2R R8, SR_CTAID.X ;  /* 0x0000000000087919 */ /* 0x000ea20000002500 */
[----:B------:R-:W-:-:S05]  /*1ceb0*/  MOV R3, c[0x0][0x4e8] ;  /* 0x00013a0000037a02 */ /* 0x000fca0000000f00 */
[----:B------:R-:W-:Y:S01]  /*1cec0*/  IMAD R2, R3, c[0x0][0x388], RZ ;  /* 0x0000e20003027a24 */ /* 0x000fe200078e02ff */
[----:B--2---:R-:W-:-:S04]  /*1ced0*/  LEA R8, R8, R0, 0x7 ;  /* 0x0000000008087211 */ /* 0x004fc800078e38ff */
[----:B------:R-:W-:-:S13]  /*1cee0*/  ISETP.GE.AND P0, PT, R8, R2, PT ;  /* 0x000000020800720c */ /* 0x000fda0003f06270 */
[----:B------:R-:W-:Y:S05]  /*1cef0*/  @P0 EXIT ;  /* 0x000000000000094d */ /* 0x000fea0003800000 */
[----:B------:R-:W2:Y:S01]  /*1cf00*/  S2R R7, SR_CTAID.Z ;  /* 0x0000000000077919 */ /* 0x000ea20000002700 */
[----:B------:R-:W-:Y:S01]  /*1cf10*/  USHF.R.S32.HI UR6, URZ, 0x1f, UR9 ;  /* 0x0000001f3f067899 */ /* 0x000fe20008011409 */
[----:B------:R-:W-:Y:S01]  /*1cf20*/  ISETP.NE.AND P0, PT, R3, 0x1, PT ;  /* 0x000000010300780c */ /* 0x000fe20003f05270 */
[----:B------:R-:W-:Y:S01]  /*1cf30*/  ULDC.64 UR4, c[0x0][0x4d0] ;  /* 0x0001340000047ab9 */ /* 0x000fe20000000a00 */
[----:B------:R-:W3:Y:S01]  /*1cf40*/  S2R R9, SR_CTAID.Y ;  /* 0x0000000000097919 */ /* 0x000ee20000002600 */
[----:B------:R-:W-:Y:S01]  /*1cf50*/  UIMAD UR6, UR6, UR4, URZ ;  /* 0x00000004060672a4 */ /* 0x000fe2000f8e023f */
[----:B------:R-:W-:Y:S01]  /*1cf60*/  IADD3 R4, RZ, -UR9, RZ ;  /* 0x80000009ff047c10 */ /* 0x000fe2000fffe0ff */
[----:B------:R-:W-:Y:S01]  /*1cf70*/  UIMAD.WIDE.U32 UR10, UR9, UR4, URZ ;  /* 0x00000004090a72a5 */ /* 0x000fe2000f8e003f */
        /* <DEDUP_REMOVED lines=8> */
[----:B--2---:R-:W-:-:S03]  /*1d000*/  SHF.R.S32.HI R6, RZ, 0x1f, R7 ;  /* 0x0000001fff067819 */ /* 0x004fc60000011407 */
        /* <DEDUP_REMOVED lines=24> */
.L_x_572:
        /* <DEDUP_REMOVED lines=15> */
.L_x_1920:


//--------------------- .text._ZN7cutlass13device_kernelIN5flash19enable_sm80_to_sm89INS1_16FlashAttnFwdSm80INS1_25CollectiveMainloopFwdSm80ILi4ELi1ELb0EN4cute5tupleIJNS5_1CILi128EEENS7_ILi80EEENS7_ILi64EEEEEELi64ENS_6half_tEfNS_4arch4Sm80ELb0ELb1ELb1ELb1ELb1ELb0ELb1ELb1EEENS1_21CollectiveEpilogueFwdINS6_IJS8_SA_S9_EEENS6_IJNS7_ILi1EEESI_SI_EEESC_SE_Li128ELb1ELb1ELb1ELb0EEENS1_36VarlenDynamicPersistentTileSchedulerILi128ELi80ELi128ELi128ELb1ELb1ELb0ELb1ELb0ELb1EEEEEEEEEvNT_6ParamsE --------------------------
	.section	.text._ZN7cutlass13device_kernelIN5flash19enable_sm80_to_sm89INS1_16FlashAttnFwdSm80INS1_25CollectiveMainloopFwdSm80ILi4ELi1ELb0EN4cute5tupleIJNS5_1CILi128EEENS7_ILi80EEENS7_ILi64EEEEEELi64ENS_6half_tEfNS_4arch4Sm80ELb0ELb1ELb1ELb1ELb1ELb0ELb1ELb1EEENS1_21CollectiveEpilogueFwdINS6_IJS8_SA_S9_EEENS6_IJNS7_ILi1EEESI_SI_EEESC_SE_Li128ELb1ELb1ELb1ELb0EEENS1_36VarlenDynamicPersistentTileSchedulerILi128ELi80ELi128ELi128ELb1ELb1ELb0ELb1ELb0ELb1EEEEEEEEEvNT_6ParamsE,"ax",@progbits
	.sectioninfo	@"SHI_REGISTERS=255"
	.align	128
.text._ZN7cutlass13device_kernelIN5flash19enable_sm80_to_sm89INS1_16FlashAttnFwdSm80INS1_25CollectiveMainloopFwdSm80ILi4ELi1ELb0EN4cute5tupleIJNS5_1CILi128EEENS7_ILi80EEENS7_ILi64EEEEEELi64ENS_6half_tEfNS_4arch4Sm80ELb0ELb1ELb1ELb1ELb1ELb0ELb1ELb1EEENS1_21CollectiveEpilogueFwdINS6_IJS8_SA_S9_EEENS6_IJNS7_ILi1EEESI_SI_EEESC_SE_Li128ELb1ELb1ELb1ELb0EEENS1_36VarlenDynamicPersistentTileSchedulerILi128ELi80ELi128ELi128ELb1ELb1ELb0ELb1ELb0ELb1EEEEEEEEEvNT_6ParamsE:
        .type           _ZN7cutlass13device_kernelIN5flash19enable_sm80_to_sm89INS1_16FlashAttnFwdSm80INS1_25CollectiveMainloopFwdSm80ILi4ELi1ELb0EN4cute5tupleIJNS5_1CILi128EEENS7_ILi80EEENS7_ILi64EEEEEELi64ENS_6half_tEfNS_4arch4Sm80ELb0ELb1ELb1ELb1ELb1ELb0ELb1ELb1EEENS1_21CollectiveEpilogueFwdINS6_IJS8_SA_S9_EEENS6_IJNS7_ILi1EEESI_SI_EEESC_SE_Li128ELb1ELb1ELb1ELb0EEENS1_36VarlenDynamicPersistentTileSchedulerILi128ELi80ELi128ELi128ELb1ELb1ELb0ELb1ELb0ELb1EEEEEEEEEvNT_6ParamsE,@function
        .size           _ZN7cutlass13device_kernelIN5flash19enable_sm80_to_sm89INS1_16FlashAttnFwdSm80INS1_25CollectiveMainloopFwdSm80ILi4ELi1ELb0EN4cute5tupleIJNS5_1CILi128EEENS7_ILi80EEENS7_ILi64EEEEEELi64ENS_6half_tEfNS_4arch4Sm80ELb0ELb1ELb1ELb1ELb1ELb0ELb1ELb1EEENS1_21CollectiveEpilogueFwdINS6_IJS8_SA_S9_EEENS6_IJNS7_ILi1EEESI_SI_EEESC_SE_Li128ELb1ELb1ELb1ELb0EEENS1_36VarlenDynamicPersistentTileSchedulerILi128ELi80ELi128ELi128ELb1ELb1ELb0ELb1ELb0ELb1EEEEEEEEEvNT_6ParamsE,(.L_x_1921 - _ZN7cutlass13device_kernelIN5flash19enable_sm80_to_sm89INS1_16FlashAttnFwdSm80INS1_25CollectiveMainloopFwdSm80ILi4ELi1ELb0EN4cute5tupleIJNS5_1CILi128EEENS7_ILi80EEENS7_ILi64EEEEEELi64ENS_6half_tEfNS_4arch4Sm80ELb0ELb1ELb1ELb1ELb1ELb0ELb1ELb1EEENS1_21CollectiveEpilogueFwdINS6_IJS8_SA_S9_EEENS6_IJNS7_ILi1EEESI_SI_EEESC_SE_Li128ELb1ELb1ELb1ELb0EEENS1_36VarlenDynamicPersistentTileSchedulerILi128ELi80ELi128ELi128ELb1ELb1ELb0ELb1ELb0ELb1EEEEEEEEEvNT_6ParamsE)
        .other          _ZN7cutlass13device_kernelIN5flash19enable_sm80_to_sm89INS1_16FlashAttnFwdSm80INS1_25CollectiveMainloopFwdSm80ILi4ELi1ELb0EN4cute5tupleIJNS5_1CILi128EEENS7_ILi80EEENS7_ILi64EEEEEELi64ENS_6half_tEfNS_4arch4Sm80ELb0ELb1ELb1ELb1ELb1ELb0ELb1ELb1EEENS1_21CollectiveEpilogueFwdINS6_IJS8_SA_S9_EEENS6_IJNS7_ILi1EEESI_SI_EEESC_SE_Li128ELb1ELb1ELb1ELb0EEENS1_36VarlenDynamicPersistentTileSchedulerILi128ELi80ELi128ELi128ELb1ELb1ELb0ELb1ELb0ELb1EEEEEEEEEvNT_6ParamsE,@"STO_CUDA_ENTRY STV_DEFAULT"
_ZN7cutlass13device_kernelIN5flash19enable_sm80_to_sm89INS1_16FlashAttnFwdSm80INS1_25CollectiveMainloopFwdSm80ILi4ELi1ELb0EN4cute5tupleIJNS5_1CILi128EEENS7_ILi80EEENS7_ILi64EEEEEELi64ENS_6half_tEfNS_4arch4Sm80ELb0ELb1ELb1ELb1ELb1ELb0ELb1ELb1EEENS1_21CollectiveEpilogueFwdINS6_IJS8_SA_S9_EEENS6_IJNS7_ILi1EEESI_SI_EEESC_SE_Li128ELb1ELb1ELb1ELb0EEENS1_36VarlenDynamicPersistentTileSchedulerILi128ELi80ELi128ELi128ELb1ELb1ELb0ELb1ELb0ELb1EEEEEEEEEvNT_6ParamsE:
        /* <DEDUP_REMOVED lines=15> */
[----:B------:R-:W-:-:S03]  /*00f0*/  CS2R R8, SRZ ;  /* 0x0000000000087805 */ /* 0x000fc6000001ff00 */
[----:B------:R-:W-:-:S04]  /*0100*/  ISETP.NE.AND P6, PT, R13, 0x1f, PT ;  /* 0x0000001f0d00780c */ /* 0x000fc80003fc5270 */
[----:B------:R-:W-:-:S13]  /*0110*/  ISETP.GE.OR P0, PT, R13, c[0x0][0x53c], !P6 ;  /* 0x00014f000d007a0c */ /* 0x000fda0007706670 */
[----:B-1----:R-:W-:Y:S02]  /*0120*/  @!P0 IMAD.MOV.U32 R4, RZ, RZ, 0x4 ;  /* 0x00000004ff048424 */ /* 0x002fe400078e00ff */
[----:B------:R-:W-:Y:S02]  /*0130*/  @!P0 IMAD.MOV.U32 R2, RZ, RZ, 0x4 ;  /* 0x00000004ff028424 */ /* 0x000fe400078e00ff */
[----:B------:R-:W-:-:S04]  /*0140*/  @!P0 IMAD.WIDE.U32 R4, R13, R4, c[0x0][0x580] ;  /* 0x000160000d048625 */ /* 0x000fc800078e0004 */
[C---:B------:R-:W-:Y:S01]  /*0150*/  @!P0 IMAD.WIDE.U32 R2, R13.reuse, R2, c[0x0][0x578] ;  /* 0x00015e000d028625 */ /* 0x040fe200078e0002 */
[----:B------:R-:W2:Y:S04]  /*0160*/  @!P0 LDG.E R9, [R4.64] ;  /* 0x0000000604098981 */ /* 0x000ea8000c1e1900 */
[----:B------:R-:W2:Y:S01]  /*0170*/  @!P0 LDG.E R8, [R2.64] ;  /* 0x0000000602088981 */ /* 0x000ea2000c1e1900 */
[C---:B------:R-:W-:Y:S01]  /*0180*/  ISETP.NE.AND P5, PT, R13.reuse, RZ, PT ;  /* 0x000000ff0d00720c */ /* 0x040fe20003fa5270 */
[----:B------:R-:W1:Y:S01]  /*0190*/  S2UR UR4, SR_CTAID.X ;  /* 0x00000000000479c3 */ /* 0x000e620000002500 */
[C---:B------:R-:W-:Y:S01]  /*01a0*/  ISETP.GE.U32.AND P4, PT, R13.reuse, 0x2, PT ;  /* 0x000000020d00780c */ /* 0x040fe20003f86070 */
[----:B------:R-:W-:Y:S01]  /*01b0*/  IMAD.MOV.U32 R6, RZ, RZ, RZ ;  /* 0x000000ffff067224 */ /* 0x000fe200078e00ff */
        /* <DEDUP_REMOVED lines=26> */
.L_x_578:
[----:B------:R-:W-:-:S04]  /*0360*/  IADD3 R0, R6, 0x1f, RZ ;  /* 0x0000001f06007810 */ /* 0x000fc80007ffe0ff */
[----:B------:R-:W-:-:S13]  /*0370*/  ISETP.GE.AND P0, PT, R0, c[0x0][0x53c], PT ;  /* 0x00014f0000007a0c */ /* 0x000fda0003f06270 */
[----:B------:R-:W-:Y:S05]  /*0380*/  @P0 BRA `(.L_x_575) ;  /* 0x00000c4000000947 */ /* 0x000fea0003800000 */
[----:B------:R-:W-:Y:S01]  /*0390*/  MOV R6, R0 ;  /* 0x0000000000067202 */ /* 0x000fe20000000f00 */
[----:B------:R-:W-:-:S03]  /*03a0*/  CS2R R8, SRZ ;  /* 0x0000000000087805 */ /* 0x000fc6000001ff00 */
[----:B------:R-:W-:-:S04]  /*03b0*/  IADD3 R0, R13, R6, RZ ;  /* 0x000000060d007210 */ /* 0x000fc80007ffe0ff */
[----:B------:R-:W-:-:S13]  /*03c0*/  ISETP.GE.OR P0, PT, R0, c[0x0][0x53c], !P6 ;  /* 0x00014f0000007a0c */ /* 0x000fda0007706670 */
[----:B------:R-:W-:Y:S02]  /*03d0*/  @!P0 MOV R2, 0x4 ;  /* 0x0000000400028802 */ /* 0x000fe40000000f00 */
        /* <DEDUP_REMOVED lines=8> */
.L_x_805:
        /* <DEDUP_REMOVED lines=16> */
.L_x_806:
[----:B--2---:R-:W-:-:S05]  /*0560*/  IMAD R0, R0, c[0x0][0x538], RZ ;  /* 0x00014e0000007a24 */ /* 0x004fca00078e02ff */
[----:B------:R-:W-:-:S04]  /*0570*/  IADD3 R7, R0, R7, RZ ;  /* 0x0000000700077210 */ /* 0x000fc80007ffe0ff */
[----:B------:R-:W-:-:S13]  /*0580*/  ISETP.GT.AND P0, PT, R7, UR4, PT ;  /* 0x0000000407007c0c */ /* 0x000fda000bf04270 */
[----:B-1----:R-:W-:Y:S05]  /*0590*/  @!P0 BRA `(.L_x_578) ;  /* 0xfffffdc000008947 */ /* 0x002fea000383ffff */
.L_x_574:
[----:B------:R-:W-:-:S05]  /*05a0*/  IADD3 R10, -R0, R7, RZ ;  /* 0x00000007000a7210 */ /* 0x000fca0007ffe1ff */
[----:B------:R-:W-:-:S05]  /*05b0*/  IMAD R0, R4, c[0x0][0x538], R10 ;  /* 0x00014e0004007a24 */ /* 0x000fca00078e020a */
[----:B------:R-:W-:Y:S01]  /*05c0*/  ISETP.GT.AND P0, PT, R0, UR4, PT ;  /* 0x0000000400007c0c */ /* 0x000fe2000bf04270 */
[----:B------:R-:W-:-:S12]  /*05d0*/  BRA.DIV ~URZ, `(.L_x_579) ;  /* 0x0001c9b27f007947 */ /* 0x000fd8000b800000 */
[----:B------:R-:W-:-:S04]  /*05e0*/  VOTE.ANY R7, PT, !P0 ;  /* 0x0000000000077806 */ /* 0x000fc800040e0100 */
.L_x_807:
[----:B------:R-:W1:Y:S02]  /*05f0*/  POPC R0, R7 ;  /* 0x0000000700007309 */ /* 0x000e640000000000 */
[----:B-1----:R-:W-:-:S05]  /*0600*/  IADD3 R2, R0, R6, RZ ;  /* 0x0000000600027210 */ /* 0x002fca0007ffe0ff */
[----:B------:R1:W-:Y:S01]  /*0610*/  STL [R1+0x5c], R2 ;  /* 0x00005c0201007387 */ /* 0x0003e20000100800 */
[----:B------:R-:W-:Y:S05]  /*0620*/  BRA.DIV ~URZ, `(.L_x_580) ;  /* 0x0001c9b27f007947 */ /* 0x000fea000b800000 */
[----:B------:R2:W3:Y:S01]  /*0630*/  SHFL.IDX PT, R12, R9, R0, 0x1f ;  /* 0x00001f00090c7589 */ /* 0x0004e200000e0000 */
[----:B------:R-:W-:-:S03]  /*0640*/  MOV R5, RZ ;  /* 0x000000ff00057202 */ /* 0x000fc60000000f00 */
[----:B------:R2:W4:Y:S04]  /*0650*/  SHFL.IDX PT, R9, R8, R0, 0x1f ;  /* 0x00001f0008097589 */ /* 0x00052800000e0000 */
.L_x_808:
[----:B------:R-:W-:Y:S01]  /*0660*/  ISETP.NE.AND P0, PT, R7, RZ, PT ;  /* 0x000000ff0700720c */ /* 0x000fe20003f05270 */
[----:B------:R-:W-:-:S12]  /*0670*/  BSSY B0, `(.L_x_581) ;  /* 0x0000005000007945 */ /* 0x000fd80003800000 */
[----:B------:R-:W-:Y:S05]  /*0680*/  @!P0 BRA `(.L_x_582) ;  /* 0x0000003000008947 */ /* 0x000fea0003800000 */
[----:B--2---:R-:W-:Y:S01]  /*0690*/  IADD3 R0, R0, -0x1, RZ ;  /* 0xffffffff00007810 */ /* 0x004fe20007ffe0ff */
[----:B------:R-:W-:Y:S05]  /*06a0*/  BRA.DIV ~URZ, `(.L_x_583) ;  /* 0x0001ca127f007947 */ /* 0x000fea000b800000 */
[----:B------:R2:W1:Y:S02]  /*06b0*/  SHFL.IDX PT, R5, R4, R0, 0x1f ;  /* 0x00001f0004057589 */ /* 0x00046400000e0000 */
.L_x_582:
[----:B------:R-:W-:Y:S05]  /*06c0*/  BSYNC B0 ;  /* 0x0000000000007941 */ /* 0x000fea0003800000 */
.L_x_581:
[----:B-12---:R-:W-:Y:S01]  /*06d0*/  IMAD R0, R5, c[0x0][0x538], R10 ;  /* 0x00014e0005007a24 */ /* 0x006fe200078e020a */
[----:B----4-:R-:W-:Y:S01]  /*06e0*/  ISETP.NE.AND P0, PT, R9, 0x1, PT ;  /* 0x000000010900780c */ /* 0x010fe20003f05270 */
[----:B------:R-:W-:Y:S03]  /*06f0*/  BSSY B0, `(.L_x_584) ;  /* 0x0000089000007945 */ /* 0x000fe60003800000 */
[----:B------:R1:W-:Y:S01]  /*0700*/  STL [R1+0x50], R0 ;  /* 0x0000500001007387 */ /* 0x0003e20000100800 */
[----:B------:R-:W-:-:S08]  /*0710*/  IADD3 R11, -R0, UR4, RZ ;  /* 0x00000004000b7c10 */ /* 0x000fd0000fffe1ff */
[----:B------:R-:W-:Y:S05]  /*0720*/  @!P0 BRA `(.L_x_585) ;  /* 0x000003f000008947 */ /* 0x000fea0003800000 */
[-C--:B-1-3--:R-:W-:Y:S02]  /*0730*/  IABS R0, R12.reuse ;  /* 0x0000000c00007213 */ /* 0x08afe40000000000 */
[----:B------:R-:W-:-:S03]  /*0740*/  IABS R6, R12 ;  /* 0x0000000c00067213 */ /* 0x000fc60000000000 */
[----:B------:R-:W-:Y:S01]  /*0750*/  IMAD.MOV.U32 R5, RZ, RZ, R0 ;  /* 0x000000ffff057224 */ /* 0x000fe200078e0000 */
[----:B------:R-:W-:-:S03]  /*0760*/  IABS R0, R9 ;  /* 0x0000000900007213 */ /* 0x000fc60000000000 */
[----:B------:R-:W1:Y:S02]  /*0770*/  I2F.RP R2, R5 ;  /* 0x0000000500027306 */ /* 0x000e640000209400 */
[----:B------:R-:W-:Y:S01]  /*0780*/  IMAD.MOV.U32 R8, RZ, RZ, R0 ;  /* 0x000000ffff087224 */ /* 0x000fe200078e0000 */
[----:B------:R-:W-:-:S05]  /*0790*/  IABS R0, R11 ;  /* 0x0000000b00007213 */ /* 0x000fca0000000000 */
[----:B------:R-:W-:Y:S08]  /*07a0*/  I2F.RP R7, R8 ;  /* 0x0000000800077306 */ /* 0x000ff00000209400 */
[----:B-1----:R-:W1:Y:S02]  /*07b0*/  MUFU.RCP R2, R2 ;  /* 0x0000000200027308 */ /* 0x002e640000001000 */
[----:B-1----:R-:W-:-:S06]  /*07c0*/  IADD3 R2, R2, 0xffffffe, RZ ;  /* 0x0ffffffe02027810 */ /* 0x002fcc0007ffe0ff */
[----:B------:R-:W1:Y:S02]  /*07d0*/  F2I.FTZ.U32.TRUNC.NTZ R3, R2 ;  /* 0x0000000200037305 */ /* 0x000e64000021f000 */
[----:B-1----:R-:W-:-:S04]  /*07e0*/  IMAD.MOV R2, RZ, RZ, -R3 ;  /* 0x000000ffff027224 */ /* 0x002fc800078e0a03 */
[----:B------:R-:W-:Y:S02]  /*07f0*/  IMAD R4, R2, R5, RZ ;  /* 0x0000000502047224 */ /* 0x000fe400078e02ff */
[----:B------:R-:W-:-:S04]  /*0800*/  IMAD.MOV.U32 R2, RZ, RZ, RZ ;  /* 0x000000ffff027224 */ /* 0x000fc800078e00ff */
[----:B------:R-:W-:Y:S01]  /*0810*/  IMAD.HI.U32 R2, R3, R4, R2 ;  /* 0x0000000403027227 */ /* 0x000fe200078e0002 */
[----:B------:R-:W-:-:S03]  /*0820*/  MOV R3, R0 ;  /* 0x0000000000037202 */ /* 0x000fc60000000f00 */
[----:B------:R-:W-:Y:S02]  /*0830*/  IMAD.MOV R0, RZ, RZ, -R6 ;  /* 0x000000ffff007224 */ /* 0x000fe400078e0a06 */
        /* <DEDUP_REMOVED lines=28> */
[----:B------:R-:W-:-:S03]  /*0a00*/  IMAD.MOV R5, RZ, RZ, -R4 ;  /* 0x000000ffff057224 */ /* 0x000fc600078e0a04 */
        /* <DEDUP_REMOVED lines=10> */
[----:B------:R-:W-:-:S04]  /*0ab0*/  IMAD.MOV R2, RZ, RZ, -R0 ;  /* 0x000000ffff027224 */ /* 0x000fc800078e0a00 */
[C---:B------:R-:W-:Y:S01]  /*0ac0*/  IMAD R3, R9.reuse, R2, R4 ;  /* 0x0000000209037224 */ /* 0x040fe200078e0204 */
[----:B------:R-:W-:Y:S01]  /*0ad0*/  LEA R2, R9, R0, 0x18 ;  /* 0x0000000009027211 */ /* 0x000fe200078ec0ff */
[----:B------:R-:W-:-:S04]  /*0ae0*/  IMAD R0, R12, R5, R11 ;  /* 0x000000050c007224 */ /* 0x000fc800078e020b */
[----:B------:R-:W-:-:S05]  /*0af0*/  IMAD R2, R3, 0x10000, R2 ;  /* 0x0001000003027824 */ /* 0x000fca00078e0202 */
[----:B------:R1:W-:Y:S01]  /*0b00*/  STL [R1+0x58], R2 ;  /* 0x0000580201007387 */ /* 0x0003e20000100800 */
[----:B------:R-:W-:Y:S05]  /*0b10*/  BRA `(.L_x_586) ;  /* 0x0000046000007947 */ /* 0x000fea0003800000 */
.L_x_585:
[----:B------:R-:W2:Y:S01]  /*0b20*/  LDL R3, [R1+0x5c] ;  /* 0x00005c0001037983 */ /* 0x000ea20000100800 */
[----:B------:R-:W-:-:S04]  /*0b30*/  IMAD.MOV.U32 R2, RZ, RZ, 0x4 ;  /* 0x00000004ff027424 */ /* 0x000fc800078e00ff */
[----:B--2---:R-:W-:-:S05]  /*0b40*/  IMAD.WIDE R2, R3, R2, c[0x0][0x590] ;  /* 0x0001640003027625 */ /* 0x004fca00078e0202 */
[----:B------:R-:W2:Y:S02]  /*0b50*/  LDG.E R7, [R2.64] ;  /* 0x0000000602077981 */ /* 0x000ea4000c1e1900 */
[----:B--23--:R-:W-:-:S05]  /*0b60*/  IMAD R9, R7, R12, RZ ;  /* 0x0000000c07097224 */ /* 0x00cfca00078e02ff */
[-C--:B-1----:R-:W-:Y:S02]  /*0b70*/  IABS R0, R9.reuse ;  /* 0x0000000900007213 */ /* 0x082fe40000000000 */
[----:B------:R-:W-:-:S03]  /*0b80*/  IABS R8, R9 ;  /* 0x0000000900087213 */ /* 0x000fc60000000000 */
[----:B------:R-:W-:-:S04]  /*0b90*/  IMAD.MOV.U32 R6, RZ, RZ, R0 ;  /* 0x000000ffff067224 */ /* 0x000fc800078e0000 */
[----:B------:R-:W1:Y:S08]  /*0ba0*/  I2F.RP R2, R6 ;  /* 0x0000000600027306 */ /* 0x000e700000209400 */
[----:B-1----:R-:W1:Y:S02]  /*0bb0*/  MUFU.RCP R2, R2 ;  /* 0x0000000200027308 */ /* 0x002e640000001000 */
[----:B-1----:R-:W-:-:S06]  /*0bc0*/  IADD3 R2, R2, 0xffffffe, RZ ;  /* 0x0ffffffe02027810 */ /* 0x002fcc0007ffe0ff */
[----:B------:R-:W1:Y:S02]  /*0bd0*/  F2I.FTZ.U32.TRUNC.NTZ R3, R2 ;  /* 0x0000000200037305 */ /* 0x000e64000021f000 */
[----:B-1----:R-:W-:-:S04]  /*0be0*/  IMAD.MOV R0, RZ, RZ, -R3 ;  /* 0x000000ffff007224 */ /* 0x002fc800078e0a03 */
[----:B------:R-:W-:Y:S01]  /*0bf0*/  IMAD.MOV.U32 R2, RZ, RZ, R0 ;  /* 0x000000ffff027224 */ /* 0x000fe200078e0000 */
[----:B------:R-:W-:-:S03]  /*0c00*/  IABS R0, R11 ;  /* 0x0000000b00007213 */ /* 0x000fc60000000000 */
[----:B------:R-:W-:Y:S01]  /*0c10*/  IMAD R4, R2, R6, RZ ;  /* 0x0000000602047224 */ /* 0x000fe200078e02ff */
[----:B------:R-:W-:Y:S01]  /*0c20*/  MOV R5, R0 ;  /* 0x0000000000057202 */ /* 0x000fe20000000f00 */
[----:B------:R-:W-:-:S04]  /*0c30*/  IMAD.MOV.U32 R2, RZ, RZ, RZ ;  /* 0x000000ffff027224 */ /* 0x000fc800078e00ff */
[----:B------:R-:W-:-:S04]  /*0c40*/  IMAD.HI.U32 R0, R3, R4, R2 ;  /* 0x0000000403007227 */ /* 0x000fc800078e0002 */
[----:B------:R-:W-:Y:S02]  /*0c50*/  IMAD.MOV R2, RZ, RZ, -R8 ;  /* 0x000000ffff027224 */ /* 0x000fe400078e0a08 */
        /* <DEDUP_REMOVED lines=9> */
[----:B------:R-:W-:-:S04]  /*0cf0*/  @P2 IADD3 R0, R0, 0x1, RZ ;  /* 0x0000000100002810 */ /* 0x000fc80007ffe0ff */
[----:B------:R-:W-:-:S05]  /*0d00*/  MOV R4, R0 ;  /* 0x0000000000047202 */ /* 0x000fca0000000f00 */
[----:B------:R-:W-:Y:S01]  /*0d10*/  @!P1 IMAD.MOV R4, RZ, RZ, -R4 ;  /* 0x000000ffff049224 */ /* 0x000fe200078e0a04 */
[----:B------:R-:W-:-:S05]  /*0d20*/  @!P0 LOP3.LUT R4, RZ, R9, RZ, 0x33, !PT ;  /* 0x00000009ff048212 */ /* 0x000fca00078e33ff */
[----:B------:R-:W-:-:S05]  /*0d30*/  IMAD R10, R7, R4, RZ ;  /* 0x00000004070a7224 */ /* 0x000fca00078e02ff */
[----:B------:R-:W-:-:S04]  /*0d40*/  IADD3 R0, -R10, c[0x0][0x538], RZ ;  /* 0x00014e000a007a10 */ /* 0x000fc80007ffe1ff */
[----:B------:R-:W-:-:S04]  /*0d50*/  IMNMX R6, R7, R0, PT ;  /* 0x0000000007067217 */ /* 0x000fc80003800200 */
[----:B------:R-:W-:-:S05]  /*0d60*/  IABS R0, R6 ;  /* 0x0000000600007213 */ /* 0x000fca0000000000 */
[----:B------:R-:W-:-:S04]  /*0d70*/  IMAD.MOV.U32 R5, RZ, RZ, R0 ;  /* 0x000000ffff057224 */ /* 0x000fc800078e0000 */
[----:B------:R-:W1:Y:S08]  /*0d80*/  I2F.RP R2, R5 ;  /* 0x0000000500027306 */ /* 0x000e700000209400 */
[----:B-1----:R-:W1:Y:S02]  /*0d90*/  MUFU.RCP R2, R2 ;  /* 0x0000000200027308 */ /* 0x002e640000001000 */
[----:B-1----:R-:W-:-:S06]  /*0da0*/  IADD3 R2, R2, 0xffffffe, RZ ;  /* 0x0ffffffe02027810 */ /* 0x002fcc0007ffe0ff */
[----:B------:R1:W2:Y:S02]  /*0db0*/  F2I.FTZ.U32.TRUNC.NTZ R3, R2 ;  /* 0x0000000200037305 */ /* 0x0002a4000021f000 */
[----:B-1----:R-:W-:Y:S01]  /*0dc0*/  IMAD.MOV R2, RZ, RZ, -R4 ;  /* 0x000000ffff027224 */ /* 0x002fe200078e0a04 */
[----:B--2---:R-:W-:-:S03]  /*0dd0*/  IADD3 R0, RZ, -R3, RZ ;  /* 0x80000003ff007210 */ /* 0x004fc60007ffe0ff */
[----:B------:R-:W-:Y:S01]  /*0de0*/  IMAD R8, R9, R2, R11 ;  /* 0x0000000209087224 */ /* 0x000fe200078e020b */
[----:B------:R-:W-:Y:S01]  /*0df0*/  IABS R9, R6 ;  /* 0x0000000600097213 */ /* 0x000fe20000000000 */
[----:B------:R-:W-:-:S03]  /*0e00*/  IMAD.MOV.U32 R2, RZ, RZ, R0 ;  /* 0x000000ffff027224 */ /* 0x000fc600078e0000 */
[----:B------:R-:W-:Y:S01]  /*0e10*/  IABS R0, R8 ;  /* 0x0000000800007213 */ /* 0x000fe20000000000 */
[----:B------:R-:W-:Y:S02]  /*0e20*/  IMAD R7, R2, R5, RZ ;  /* 0x0000000502077224 */ /* 0x000fe400078e02ff */
[----:B------:R-:W-:Y:S02]  /*0e30*/  IMAD.MOV.U32 R2, RZ, RZ, RZ ;  /* 0x000000ffff027224 */ /* 0x000fe400078e00ff */
[----:B------:R-:W-:Y:S01]  /*0e40*/  IMAD.MOV.U32 R4, RZ, RZ, R0 ;  /* 0x000000ffff047224 */ /* 0x000fe200078e0000 */
[----:B------:R-:W-:Y:S01]  /*0e50*/  IADD3 R0, RZ, -R9, RZ ;  /* 0x80000009ff007210 */ /* 0x000fe20007ffe0ff */
[----:B------:R-:W-:-:S04]  /*0e60*/  IMAD.HI.U32 R3, R3, R7, R2 ;  /* 0x0000000703037227 */ /* 0x000fc800078e0002 */
[----:B------:R-:W-:Y:S02]  /*0e70*/  IMAD.MOV.U32 R2, RZ, RZ, R0 ;  /* 0x000000ffff027224 */ /* 0x000fe400078e0000 */
[----:B------:R-:W-:Y:S01]  /*0e80*/  IMAD.HI.U32 R0, R3, R4, RZ ;  /* 0x0000000403007227 */ /* 0x000fe200078e00ff */
[----:B------:R-:W-:-:S03]  /*0e90*/  IADD3 R3, R10, 0x1000000, R8 ;  /* 0x010000000a037810 */ /* 0x000fc60007ffe008 */
[----:B------:R-:W-:-:S05]  /*0ea0*/  IMAD R2, R0, R2, R4 ;  /* 0x0000000200027224 */ /* 0x000fca00078e0204 */
[----:B------:R-:W-:-:S13]  /*0eb0*/  ISETP.GT.U32.AND P0, PT, R5, R2, PT ;  /* 0x000000020500720c */ /* 0x000fda0003f04070 */
[----:B------:R-:W-:Y:S01]  /*0ec0*/  @!P0 IMAD.IADD R2, R2, 0x1, -R5 ;  /* 0x0000000102028824 */ /* 0x000fe200078e0a05 */
[----:B------:R-:W-:Y:S02]  /*0ed0*/  @!P0 IADD3 R0, R0, 0x1, RZ ;  /* 0x0000000100008810 */ /* 0x000fe40007ffe0ff */
[----:B------:R-:W-:Y:S02]  /*0ee0*/  ISETP.NE.AND P0, PT, R6, RZ, PT ;  /* 0x000000ff0600720c */ /* 0x000fe40003f05270 */
[----:B------:R-:W-:Y:S02]  /*0ef0*/  ISETP.GE.U32.AND P2, PT, R2, R5, PT ;  /* 0x000000050200720c */ /* 0x000fe40003f46070 */
[----:B------:R-:W-:-:S04]  /*0f00*/  LOP3.LUT R2, R8, R6, RZ, 0x3c, !PT ;  /* 0x0000000608027212 */ /* 0x000fc800078e3cff */
[----:B------:R-:W-:Y:S01]  /*0f10*/  ISETP.GE.AND P1, PT, R2, RZ, PT ;  /* 0x000000ff0200720c */ /* 0x000fe20003f26270 */
[----:B------:R-:W-:-:S06]  /*0f20*/  IMAD.MOV R2, RZ, RZ, -R6 ;  /* 0x000000ffff027224 */ /* 0x000fcc00078e0a06 */
[----:B------:R-:W-:-:S06]  /*0f30*/  @P2 IADD3 R0, R0, 0x1, RZ ;  /* 0x0000000100002810 */ /* 0x000fcc0007ffe0ff */
[----:B------:R-:W-:Y:S02]  /*0f40*/  @!P1 IADD3 R0, -R0, RZ, RZ ;  /* 0x000000ff00009210 */ /* 0x000fe40007ffe1ff */
[----:B------:R-:W-:-:S05]  /*0f50*/  @!P0 LOP3.LUT R0, RZ, R6, RZ, 0x33, !PT ;  /* 0x00000006ff008212 */ /* 0x000fca00078e33ff */
[----:B------:R-:W-:-:S05]  /*0f60*/  IMAD R2, R0, R2, R3 ;  /* 0x0000000200027224 */ /* 0x000fca00078e0203 */
[----:B------:R1:W-:Y:S02]  /*0f70*/  STL [R1+0x58], R2 ;  /* 0x0000580201007387 */ /* 0x0003e40000100800 */
.L_x_586:
[----:B------:R-:W-:Y:S05]  /*0f80*/  BSYNC B0 ;  /* 0x0000000000007941 */ /* 0x000fea0003800000 */
.L_x_584:
[----:B------:R-:W-:-:S04]  /*0f90*/  LOP3.LUT R0, RZ, R0, RZ, 0x33, !PT ;  /* 0x00000000ff007212 */ /* 0x000fc800078e33ff */
[----:B------:R-:W-:-:S05]  /*0fa0*/  IADD3 R0, R0, R12, RZ ;  /* 0x0000000c00007210 */ /* 0x000fca0007ffe0ff */
[----:B------:R2:W-:Y:S01]  /*0fb0*/  STL [R1+0x54], R0 ;  /* 0x0000540001007387 */ /* 0x0005e20000100800 */
[----:B------:R-:W-:Y:S05]  /*0fc0*/  BRA `(.L_x_587) ;  /* 0x0000006000007947 */ /* 0x000fea0003800000 */
.L_x_575:
[----:B------:R-:W-:Y:S01]  /*0fd0*/  MOV R0, UR4 ;  /* 0x0000000400007c02 */ /* 0x000fe20008000f00 */
[----:B------:R-:W-:Y:S04]  /*0fe0*/  STL [R1+0x54], RZ ;  /* 0x000054ff01007387 */ /* 0x000fe80000100800 */
[----:B------:R-:W-:Y:S04]  /*0ff0*/  STL [R1+0x58], RZ ;  /* 0x000058ff01007387 */ /* 0x000fe80000100800 */
[----:B------:R1:W-:Y:S02]  /*1000*/  STL [R1+0x50], R0 ;  /* 0x0000500001007387 */ /* 0x0003e40000100800 */
[----:B-1----:R-:W-:-:S05]  /*1010*/  MOV R0, c[0x0][0x53c] ;  /* 0x00014f0000007a02 */ /* 0x002fca0000000f00 */
[----:B------:R1:W-:Y:S02]  /*1020*/  STL [R1+0x5c], R0 ;  /* 0x00005c0001007387 */ /* 0x0003e40000100800 */
.L_x_587:
[----:B------:R-:W3:Y:S04]  /*1030*/  LDL R4, [R1+0x50] ;  /* 0x0000500001047983 */ /* 0x000ee80000100800 */
[----:B------:R-:W3:Y:S04]  /*1040*/  LDL R5, [R1+0x54] ;  /* 0x0000540001057983 */ /* 0x000ee80000100800 */
[----:B------:R-:W3:Y:S04]  /*1050*/  LDL R6, [R1+0x58] ;  /* 0x0000580001067983 */ /* 0x000ee80000100800 */
[----:B------:R-:W3:Y:S01]  /*1060*/  LDL R7, [R1+0x5c] ;  /* 0x00005c0001077983 */ /* 0x000ee20000100800 */
[----:B------:R-:W-:Y:S01]  /*1070*/  ISETP.NE.AND P0, PT, R13, RZ, PT ;  /* 0x000000ff0d00720c */ /* 0x000fe20003f05270 */
[----:B------:R-:W-:-:S12]  /*1080*/  WARPSYNC 0xffffffff ;  /* 0xffffffff00007948 */ /* 0x000fd80003800000 */
[----:B---3--:R3:W-:Y:S04]  /*1090*/  @!P0 STS.128 [0x9100], R4 ;  /* 0x00910004ff008388 */ /* 0x0087e80000000c00 */
[----:B------:R-:W-:Y:S06]  /*10a0*/  BAR.ARV 0x5, 0x80 ;  /* 0x0142000000007b1d */ /* 0x000fec0000002000 */
.L_x_573:
[----:B-12---:R-:W2:Y:S02]  /*10b0*/  LDL R0, [R1+0x5c] ;  /* 0x00005c0001007983 */ /* 0x006ea40000100800 */
[----:B--2---:R-:W-:-:S13]  /*10c0*/  ISETP.GE.AND P0, PT, R0, c[0x0][0x53c], PT ;  /* 0x00014f0000007a0c */ /* 0x004fda0003f06270 */
[----:B------:R-:W-:Y:S05]  /*10d0*/  @P0 EXIT ;  /* 0x000000000000094d */ /* 0x000fea0003800000 */
[----:B------:R-:W1:Y:S01]  /*10e0*/  S2R R18, SR_TID.X ;  /* 0x0000000000127919 */ /* 0x000e620000002100 */
[----:B------:R-:W-:Y:S02]  /*10f0*/  ULDC UR4, c[0x0][0x2ac] ;  /* 0x0000ab0000047ab9 */ /* 0x000fe40000000800 */
[----:B------:R-:W-:Y:S02]  /*1100*/  ULDC UR5, c[0x0][0x1d0] ;  /* 0x0000740000057ab9 */ /* 0x000fe40000000800 */
[----:B------:R-:W-:Y:S01]  /*1110*/  UIMAD UR5, UR4, UR5, URZ ;  /* 0x00000005040572a4 */ /* 0x000fe2000f8e023f */
[----:B-1----:R-:W-:-:S04]  /*1120*/  SHF.R.S32.HI R12, RZ, 0x1f, R18 ;  /* 0x0000001fff0c7819 */ /* 0x002fc80000011412 */
[CC--:B------:R-:W-:Y:S02]  /*1130*/  LEA.HI R3, R12.reuse, R18.reuse, RZ, 0x4 ;  /* 0x000000120c037211 */ /* 0x0c0fe400078f20ff */
[CC--:B------:R-:W-:Y:S02]  /*1140*/  LEA.HI R9, R12.reuse, R18.reuse, RZ, 0x2 ;  /* 0x000000120c097211 */ /* 0x0c0fe400078f10ff */
[----:B------:R-:W-:Y:S02]  /*1150*/  LEA.HI R14, R12, R18, RZ, 0x3 ;  /* 0x000000120c0e7211 */ /* 0x000fe400078f18ff */
[----:B------:R-:W-:Y:S02]  /*1160*/  LOP3.LUT R0, R3, 0xfffffff0, RZ, 0xc0, !PT ;  /* 0xfffffff003007812 */ /* 0x000fe400078ec0ff */
[--C-:B------:R-:W-:Y:S02]  /*1170*/  SHF.R.S32.HI R11, RZ, 0x2, R9.reuse ;  /* 0x00000002ff0b7819 */ /* 0x100fe40000011409 */
[----:B------:R-:W-:Y:S01]  /*1180*/  SHF.R.S32.HI R2, RZ, 0x1f, R9 ;  /* 0x0000001fff027819 */ /* 0x000fe20000011409 */
[----:B------:R-:W-:Y:S01]  /*1190*/  IMAD.IADD R0, R18, 0x1, -R0 ;  /* 0x0000000112007824 */ /* 0x000fe200078e0a00 */
[----:B---3--:R-:W-:-:S02]  /*11a0*/  LOP3.LUT R7, R14, 0xfffffff8, RZ, 0xc0, !PT ;  /* 0xfffffff80e077812 */ /* 0x008fc400078ec0ff */
[----:B------:R-:W-:Y:S02]  /*11b0*/  SHF.R.S32.HI R20, RZ, 0x3, R14 ;  /* 0x00000003ff147819 */ /* 0x000fe4000001140e */
[----:B------:R-:W-:Y:S01]  /*11c0*/  SHF.R.S32.HI R6, RZ, 0x4, R3 ;  /* 0x00000004ff067819 */ /* 0x000fe20000011403 */
[----:B------:R-:W-:Y:S01]  /*11d0*/  IMAD.IADD R10, R18, 0x1, -R7 ;  /* 0x00000001120a7824 */ /* 0x000fe200078e0a07 */
[----:B------:R-:W-:Y:S01]  /*11e0*/  LEA.HI R2, R2, R11, RZ, 0x3 ;  /* 0x0000000b02027211 */ /* 0x000fe200078f18ff */
[----:B------:R-:W-:Y:S01]  /*11f0*/  IMAD.SHL.U32 R5, R20, 0x40, RZ ;  /* 0x0000004014057824 */ /* 0x000fe200078e00ff */
[----:B------:R-:W-:Y:S01]  /*1200*/  LEA.HI R4, R3, R6, RZ, 0x1 ;  /* 0x0000000603047211 */ /* 0x000fe200078f08ff */
[----:B------:R-:W-:Y:S01]  /*1210*/  IMAD.SHL.U32 R201, R10, 0x8, RZ ;  /* 0x000000080ac97824 */ /* 0x000fe200078e00ff */
[----:B------:R-:W-:Y:S02]  /*1220*/  LOP3.LUT R3, R2, 0xfffffff8, RZ, 0xc0, !PT ;  /* 0xfffffff802037812 */ /* 0x000fe400078ec0ff */
[----:B------:R-:W-:-:S02]  /*1230*/  SHF.R.S32.HI R7, RZ, 0x1f, R0 ;  /* 0x0000001fff077819 */ /* 0x000fc40000011400 */
[----:B------:R-:W-:Y:S01]  /*1240*/  LOP3.LUT R2, R5, 0x1c0, RZ, 0xc0, !PT ;  /* 0x000001c005027812 */ /* 0x000fe200078ec0ff */
[----:B------:R-:W-:Y:S01]  /*1250*/  IMAD.IADD R11, R11, 0x1, -R3 ;  /* 0x000000010b0b7824 */ /* 0x000fe200078e0a03 */
[----:B------:R-:W-:Y:S02]  /*1260*/  LEA.HI R15, R7, R0, RZ, 0x3 ;  /* 0x00000000070f7211 */ /* 0x000fe400078f18ff */
[----:B------:R-:W-:Y:S02]  /*1270*/  LOP3.LUT R7, R2, 0x38, R201, 0xf8, !PT ;  /* 0x0000003802077812 */ /* 0x000fe400078ef8c9 */
[----:B------:R-:W-:Y:S02]  /*1280*/  SHF.R.U32.HI R3, RZ, 0x3, R2 ;  /* 0x00000003ff037819 */ /* 0x000fe40000011602 */
[----:B------:R-:W-:Y:S02]  /*1290*/  LOP3.LUT R5, R15, 0xfffffff8, RZ, 0xc0, !PT ;  /* 0xfffffff80f057812 */ /* 0x000fe400078ec0ff */
[----:B------:R-:W-:-:S02]  /*12a0*/  LOP3.LUT R2, R11, 0x1, RZ, 0xc0, !PT ;  /* 0x000000010b027812 */ /* 0x000fc400078ec0ff */
[----:B------:R-:W-:Y:S01]  /*12b0*/  LOP3.LUT R17, R7, R3, RZ, 0x3c, !PT ;  /* 0x0000000307117212 */ /* 0x000fe200078e3cff */
[----:B------:R-:W-:Y:S01]  /*12c0*/  IMAD.IADD R8, R0, 0x1, -R5 ;  /* 0x0000000100087824 */ /* 0x000fe200078e0a05 */
[----:B------:R-:W-:Y:S02]  /*12d0*/  LEA.HI R3, R12, R18, RZ, 0x5 ;  /* 0x000000120c037211 */ /* 0x000fe400078f28ff */
[----:B------:R-:W-:Y:S02]  /*12e0*/  ISETP.NE.U32.AND P0, PT, R2, 0x1, PT ;  /* 0x000000010200780c */ /* 0x000fe40003f05070 */
[----:B------:R-:W-:Y:S02]  /*12f0*/  LOP3.LUT R4, R4, 0xfffffffe, RZ, 0xc0, !PT ;  /* 0xfffffffe04047812 */ /* 0x000fe400078ec0ff */
[----:B------:R-:W-:Y:S02]  /*1300*/  LOP3.LUT R2, R9, 0xfffffffc, RZ, 0xc0, !PT ;  /* 0xfffffffc09027812 */ /* 0x000fe400078ec0ff */
[--C-:B------:R-:W-:Y:S01]  /*1310*/  SHF.R.S32.HI R7, RZ, 0x5, R3.reuse ;  /* 0x00000005ff077819 */ /* 0x100fe20000011403 */
[----:B------:R-:W-:Y:S01]  /*1320*/  IMAD.IADD R16, R6, 0x1, -R4 ;  /* 0x0000000106107824 */ /* 0x000fe200078e0a04 */
[----:B------:R-:W-:Y:S01]  /*1330*/  SHF.R.S32.HI R0, RZ, 0x1f, R3 ;  /* 0x0000001fff007819 */ /* 0x000fe20000011403 */
[----:B------:R-:W-:Y:S01]  /*1340*/  IMAD.IADD R9, R18, 0x1, -R2 ;  /* 0x0000000112097824 */ /* 0x000fe200078e0a02 */
[----:B------:R-:W-:-:S02]  /*1350*/  LOP3.LUT R3, R3, 0xffffffe0, RZ, 0xc0, !PT ;  /* 0xffffffe003037812 */ /* 0x000fc400078ec0ff */
[----:B------:R-:W-:Y:S02]  /*1360*/  LEA.HI R4, R12, R18, RZ, 0x6 ;  /* 0x000000120c047211 */ /* 0x000fe400078f30ff */
[----:B------:R-:W-:Y:S01]  /*1370*/  LEA.HI R2, R0, R7, RZ, 0x2 ;  /* 0x0000000700027211 */ /* 0x000fe200078f10ff */
[----:B------:R-:W-:Y:S01]  /*1380*/  IMAD.IADD R19, R18, 0x1, -R3 ;  /* 0x0000000112137824 */ /* 0x000fe200078e0a03 */
[----:B------:R-:W-:Y:S01]  /*1390*/  LEA.HI R0, R9, R9, RZ, 0x1 ;  /* 0x0000000909007211 */ /* 0x000fe200078f08ff */
[----:B------:R-:W-:Y:S01]  /*13a0*/  IMAD.SHL.U32 R3, R10, 0x40, RZ ;  /* 0x000000400a037824 */ /* 0x000fe200078e00ff */
[----:B------:R-:W-:Y:S01]  /*13b0*/  R2P PR, R11, 0x6 ;  /* 0x000000060b007804 */ /* 0x000fe20000000000 */
[----:B------:R-:W-:Y:S01]  /*13c0*/  IMAD.SHL.U32 R13, R4, 0x8, RZ ;  /* 0x00000008040d7824 */ /* 0x000fe200078e00ff */
[----:B------:R-:W-:Y:S02]  /*13d0*/  LOP3.LUT R4, R2, 0xffffffc, RZ, 0xc0, !PT ;  /* 0x0ffffffc02047812 */ /* 0x000fe400078ec0ff */
[----:B------:R-:W-:-:S02]  /*13e0*/  LOP3.LUT R2, R3, 0x1c0, RZ, 0xc0, !PT ;  /* 0x000001c003027812 */ /* 0x000fc400078ec0ff */
[C---:B------:R-:W-:Y:S01]  /*13f0*/  LOP3.LUT R3, R0.reuse, 0x1ffffffe, RZ, 0xc0, !PT ;  /* 0x1ffffffe00037812 */ /* 0x040fe200078ec0ff */
[----:B------:R-:W-:Y:S01]  /*1400*/  IMAD.SHL.U32 R0, R0, 0x20, RZ ;  /* 0x0000002000007824 */ /* 0x000fe200078e00ff */
[----:B------:R-:W-:Y:S01]  /*1410*/  SHF.R.S32.HI R12, RZ, 0x1f, R19 ;  /* 0x0000001fff0c7819 */ /* 0x000fe20000011413 */
[----:B------:R-:W-:Y:S01]  /*1420*/  IMAD.IADD R5, R7, 0x1, -R4 ;  /* 0x0000000107057824 */ /* 0x000fe200078e0a04 */
[----:B------:R-:W-:Y:S01]  /*1430*/  LOP3.LUT R6, R2, 0x8, R14, 0xf8, !PT ;  /* 0x0000000802067812 */ /* 0x000fe200078ef80e */
[----:B------:R-:W-:Y:S01]  /*1440*/  IMAD.IADD R3, R9, 0x1, -R3 ;  /* 0x0000000109037824 */ /* 0x000fe200078e0a03 */
[----:B------:R-:W-:Y:S02]  /*1450*/  LEA.HI R12, R12, R19, RZ, 0x2 ;  /* 0x000000130c0c7211 */ /* 0x000fe400078f10ff */
[----:B------:R-:W-:Y:S02]  /*1460*/  LOP3.LUT R0, R0, 0xffffffc0, RZ, 0xc0, !PT ;  /* 0xffffffc000007812 */ /* 0x000fe400078ec0ff */
[----:B------:R-:W-:-:S02]  /*1470*/  SHF.R.U32.HI R4, RZ, 0x3, R2 ;  /* 0x00000003ff047819 */ /* 0x000fc40000011602 */
[----:B------:R-:W-:Y:S02]  /*1480*/  SHF.R.S32.HI R2, RZ, 0x2, R12 ;  /* 0x00000002ff027819 */ /* 0x000fe4000001140c */
[----:B------:R-:W-:Y:S01]  /*1490*/  LOP3.LUT R17, R17, 0x7ffffe00, R13, 0xf8, !PT ;  /* 0x7ffffe0011117812 */ /* 0x000fe200078ef80d */
[----:B------:R-:W-:Y:S01]  /*14a0*/  IMAD R13, R3, 0x8, R0 ;  /* 0x00000008030d7824 */ /* 0x000fe200078e0200 */
[----:B------:R-:W-:Y:S01]  /*14b0*/  LOP3.LUT R14, R6, R4, RZ, 0x3c, !PT ;  /* 0x00000004060e7212 */ /* 0x000fe200078e3cff */
[C---:B------:R-:W-:Y:S01]  /*14c0*/  IMAD.SHL.U32 R0, R8.reuse, 0x40, RZ ;  /* 0x0000004008007824 */ /* 0x040fe200078e00ff */
[C---:B------:R-:W-:Y:S01]  /*14d0*/  LOP3.LUT P6, RZ, R8.reuse, 0x2, RZ, 0xc0, !PT ;  /* 0x0000000208ff7812 */ /* 0x040fe200078cc0ff */
        /* <DEDUP_REMOVED lines=8> */
[----:B------:R-:W-:Y:S01]  /*1560*/  STL [R1+0xc8], R18 ;  /* 0x0000c81201007387 */ /* 0x000fe20000100800 */
[----:B------:R-:W-:Y:S01]  /*1570*/  LOP3.LUT R2, R0, 0x8, R3, 0xf8, !PT ;  /* 0x0000000800027812 */ /* 0x000fe200078ef803 */
[----:B------:R-:W-:Y:S01]  /*1580*/  IMAD.SHL.U32 R3, R15, 0x40, RZ ;  /* 0x000000400f037824 */ /* 0x000fe200078e00ff */
[----:B------:R-:W-:Y:S01]  /*1590*/  SHF.R.U32.HI R0, RZ, 0x3, R0 ;  /* 0x00000003ff007819 */ /* 0x000fe20000011600 */
[--C-:B------:R-:W-:Y:S01]  /*15a0*/  IMAD R6, R9, 0x2, R5.reuse ;  /* 0x0000000209067824 */ /* 0x100fe200078e0205 */
[----:B------:R-:W-:Y:S01]  /*15b0*/  LEA.HI R4, R4, R4, RZ, 0x1d ;  /* 0x0000000404047211 */ /* 0x000fe200078fe8ff */
[----:B------:R-:W-:Y:S01]  /*15c0*/  IMAD.MOV.U32 R9, RZ, RZ, 0x20 ;  /* 0x00000020ff097424 */ /* 0x000fe200078e00ff */
[----:B------:R-:W-:Y:S01]  /*15d0*/  LOP3.LUT R2, R2, R0, RZ, 0x3c, !PT ;  /* 0x0000000002027212 */ /* 0x000fe200078e3cff */
[----:B------:R-:W-:Y:S01]  /*15e0*/  IMAD R0, R16, 0x200, R14 ;  /* 0x0000020010007824 */ /* 0x000fe200078e020e */
[----:B------:R-:W-:Y:S01]  /*15f0*/  LOP3.LUT R3, R3, 0xfffffe00, RZ, 0xc0, !PT ;  /* 0xfffffe0003037812 */ /* 0x000fe200078ec0ff */
[----:B------:R-:W-:Y:S01]  /*1600*/  IMAD.IADD R8, R6, 0x1, R4 ;  /* 0x0000000106087824 */ /* 0x000fe200078e0204 */
[C---:B------:R-:W-:Y:S01]  /*1610*/  LOP3.LUT P4, RZ, R10.reuse, 0x2, RZ, 0xc0, !PT ;  /* 0x000000020aff7812 */ /* 0x040fe2000788c0ff */
[----:B------:R-:W-:Y:S01]  /*1620*/  IMAD R6, R10, 0x10, R20 ;  /* 0x000000100a067824 */ /* 0x000fe200078e0214 */
[CC--:B------:R-:W-:Y:S01]  /*1630*/  IADD3 R4, R2.reuse, R3.reuse, R5 ;  /* 0x0000000302047210 */ /* 0x0c0fe20007ffe005 */
[----:B------:R-:W-:Y:S01]  /*1640*/  IMAD.MOV.U32 R11, RZ, RZ, 0x40 ;  /* 0x00000040ff0b7424 */ /* 0x000fe200078e00ff */
[----:B------:R-:W-:Y:S01]  /*1650*/  LOP3.LUT R5, R2, R3, RZ, 0xfc, !PT ;  /* 0x0000000302057212 */ /* 0x000fe200078efcff */
[----:B------:R-:W-:Y:S01]  /*1660*/  IMAD.MOV.U32 R7, RZ, RZ, -0x10 ;  /* 0xfffffff0ff077424 */ /* 0x000fe200078e00ff */
[----:B------:R-:W-:Y:S01]  /*1670*/  LOP3.LUT R3, R12, 0x7ffffffc, RZ, 0xc0, !PT ;  /* 0x7ffffffc0c037812 */ /* 0x000fe200078ec0ff */
[----:B------:R1:W-:Y:S01]  /*1680*/  STL [R1+0x18], R6 ;  /* 0x0000180601007387 */ /* 0x0003e20000100800 */
[----:B------:R-:W-:Y:S01]  /*1690*/  SHF.R.S32.HI R10, RZ, 0x1f, R201 ;  /* 0x0000001fff0a7819 */ /* 0x000fe200000114c9 */
[----:B------:R-:W-:Y:S01]  /*16a0*/  IMAD.IADD R12, R18, 0x1, R13 ;  /* 0x00000001120c7824 */ /* 0x000fe200078e020d */
[----:B------:R-:W-:Y:S01]  /*16b0*/  LEA R184, R0, 0x2900, 0x1 ;  /* 0x0000290000b87811 */ /* 0x000fe200078e08ff */
[----:B------:R-:W-:Y:S01]  /*16c0*/  IMAD.IADD R3, R19, 0x1, -R3 ;  /* 0x0000000113037824 */ /* 0x000fe200078e0a03 */
[----:B------:R-:W-:Y:S01]  /*16d0*/  SEL R0, R9, 0xffffffe0, !P6 ;  /* 0xffffffe009007807 */ /* 0x000fe20007000000 */
[----:B------:R-:W-:Y:S01]  /*16e0*/  IMAD.SHL.U32 R203, R17, 0x2, RZ ;  /* 0x0000000211cb7824 */ /* 0x000fe200078e00ff */
[----:B------:R2:W-:Y:S01]  /*16f0*/  STL [R1+0x4c], R12 ;  /* 0x00004c0c01007387 */ /* 0x0005e20000100800 */
[----:B------:R-:W-:Y:S01]  /*1700*/  IMAD.SHL.U32 R10, R3, 0x2, RZ ;  /* 0x00000002030a7824 */ /* 0x000fe200078e00ff */
[----:B------:R-:W-:-:S02]  /*1710*/  SEL R2, R11, 0xffffffc0, !P3 ;  /* 0xffffffc00b027807 */ /* 0x000fc40005800000 */
[----:B------:R-:W-:Y:S02]  /*1720*/  SEL R3, R11, 0xffffffc0, !P5 ;  /* 0xffffffc00b037807 */ /* 0x000fe40006800000 */
[C---:B------:R-:W-:Y:S01]  /*1730*/  IADD3 R16, R10.reuse, 0x8, RZ ;  /* 0x000000080a107810 */ /* 0x040fe20007ffe0ff */
[----:B------:R-:W-:Y:S01]  /*1740*/  STL [R1], R10 ;  /* 0x0000000a01007387 */ /* 0x000fe20000100800 */
[----:B------:R-:W-:Y:S01]  /*1750*/  IADD3 R15, R10, 0x10, RZ ;  /* 0x000000100a0f7810 */ /* 0x000fe20007ffe0ff */
[----:B------:R-:W-:Y:S01]  /*1760*/  IMAD.IADD R190, R184, 0x1, R2 ;  /* 0x00000001b8be7824 */ /* 0x000fe200078e0202 */
[C---:B------:R-:W-:Y:S02]  /*1770*/  IADD3 R14, R10.reuse, 0x18, RZ ;  /* 0x000000180a0e7810 */ /* 0x040fe40007ffe0ff */
[C---:B------:R-:W-:Y:S02]  /*1780*/  IADD3 R13, R10.reuse, 0x20, RZ ;  /* 0x000000200a0d7810 */ /* 0x040fe40007ffe0ff */
[----:B------:R-:W-:-:S02]  /*1790*/  IADD3 R11, R10, 0x30, RZ ;  /* 0x000000300a0b7810 */ /* 0x000fc40007ffe0ff */
[----:B------:R-:W-:Y:S02]  /*17a0*/  SEL R7, R7, 0x10, !P0 ;  /* 0x0000001007077807 */ /* 0x000fe40004000000 */
[----:B-1----:R-:W-:Y:S02]  /*17b0*/  SEL R6, R9, 0xffffffe0, !P1 ;  /* 0xffffffe009067807 */ /* 0x002fe40004800000 */
[----:B------:R-:W-:Y:S02]  /*17c0*/  SHF.R.S32.HI R9, RZ, 0x1f, R10 ;  /* 0x0000001fff097819 */ /* 0x000fe4000001140a */
[C---:B------:R-:W-:Y:S02]  /*17d0*/  IADD3 R195, R184.reuse, 0x20, RZ ;  /* 0x00000020b8c37810 */ /* 0x040fe40007ffe0ff */
[----:B------:R-:W-:Y:S01]  /*17e0*/  @P4 IADD3 R195, R184, -0x20, RZ ;  /* 0xffffffe0b8c34810 */ /* 0x000fe20007ffe0ff */
[----:B------:R1:W-:Y:S01]  /*17f0*/  STL [R1+0xb8], R9 ;  /* 0x0000b80901007387 */ /* 0x0003e20000100800 */
[----:B--2---:R-:W-:-:S02]  /*1800*/  IADD3 R12, R10, 0x28, RZ ;  /* 0x000000280a0c7810 */ /* 0x004fc40007ffe0ff */
[----:B------:R-:W-:Y:S01]  /*1810*/  LEA R191, R4, 0x5100, 0x1 ;  /* 0x0000510004bf7811 */ /* 0x000fe200078e08ff */
[----:B------:R-:W-:Y:S01]  /*1820*/  STL [R1+0x78], R16 ;  /* 0x0000781001007387 */ /* 0x000fe20000100800 */
[----:B------:R-:W-:Y:S01]  /*1830*/  IMAD.IADD R187, R2, 0x1, R195 ;  /* 0x0000000102bb7824 */ /* 0x000fe200078e02c3 */
[----:B------:R-:W-:Y:S02]  /*1840*/  LEA R185, R5, 0x100, 0x1 ;  /* 0x0000010005b97811 */ /* 0x000fe400078e08ff */
[----:B------:R2:W-:Y:S01]  /*1850*/  STL [R1+0x74], R15 ;  /* 0x0000740f01007387 */ /* 0x0005e20000100800 */
[----:B------:R-:W-:Y:S01]  /*1860*/  IMAD.IADD R192, R191, 0x1, R3 ;  /* 0x00000001bfc07824 */ /* 0x000fe200078e0203 */
[----:B------:R-:W-:Y:S01]  /*1870*/  IADD3 R199, R195, 0x800, RZ ;  /* 0x00000800c3c77810 */ /* 0x000fe20007ffe0ff */
[--C-:B------:R-:W-:Y:S01]  /*1880*/  IMAD.IADD R186, R3, 0x1, R185.reuse ;  /* 0x0000000103ba7824 */ /* 0x100fe200078e02b9 */
[----:B------:R3:W-:Y:S01]  /*1890*/  STL [R1+0x70], R14 ;  /* 0x0000700e01007387 */ /* 0x0007e20000100800 */
[----:B------:R-:W-:Y:S01]  /*18a0*/  IADD3 R198, R195, 0x1000, RZ ;  /* 0x00001000c3c67810 */ /* 0x000fe20007ffe0ff */
[----:B------:R-:W-:Y:S01]  /*18b0*/  IMAD.IADD R194, R191, 0x1, R0 ;  /* 0x00000001bfc27824 */ /* 0x000fe200078e0200 */
[C---:B------:R-:W-:Y:S01]  /*18c0*/  IADD3 R197, R195.reuse, 0x1800, RZ ;  /* 0x00001800c3c57810 */ /* 0x040fe20007ffe0ff */
[----:B------:R-:W-:Y:S01]  /*18d0*/  STL [R1+0x6c], R13 ;  /* 0x00006c0d01007387 */ /* 0x000fe20000100800 */
[----:B------:R-:W-:Y:S01]  /*18e0*/  IADD3 R196, R195, 0x2000, RZ ;  /* 0x00002000c3c47810 */ /* 0x000fe20007ffe0ff */
[----:B------:R-:W-:-:S02]  /*18f0*/  IMAD.IADD R189, R0, 0x1, R185 ;  /* 0x0000000100bd7824 */ /* 0x000fc400078e02b9 */
[----:B------:R4:W-:Y:S01]  /*1900*/  STL [R1+0x68], R12 ;  /* 0x0000680c01007387 */ /* 0x0009e20000100800 */
[C---:B------:R-:W-:Y:S02]  /*1910*/  IMAD.IADD R193, R0.reuse, 0x1, R192 ;  /* 0x0000000100c17824 */ /* 0x040fe400078e02c0 */
[----:B------:R-:W-:Y:S01]  /*1920*/  IMAD.IADD R188, R0, 0x1, R186 ;  /* 0x0000000100bc7824 */ /* 0x000fe200078e02ba */
[----:B------:R5:W-:Y:S01]  /*1930*/  STL [R1+0x64], R11 ;  /* 0x0000640b01007387 */ /* 0x000be20000100800 */
[----:B-1----:R-:W-:Y:S02]  /*1940*/  IADD3 R9, R10, 0x38, RZ ;  /* 0x000000380a097810 */ /* 0x002fe40007ffe0ff */
[----:B------:R-:W-:Y:S02]  /*1950*/  LEA R10, R8, 0x80, 0x1 ;  /* 0x00000080080a7811 */ /* 0x000fe400078e08ff */
[----:B------:R-:W-:Y:S01]  /*1960*/  SHF.R.S32.HI R8, RZ, 0x1f, R16 ;  /* 0x0000001fff087819 */ /* 0x000fe20000011410 */
[----:B------:R-:W-:Y:S01]  /*1970*/  STL [R1+0x60], R9 ;  /* 0x0000600901007387 */ /* 0x000fe20000100800 */
[----:B--2---:R-:W-:-:S03]  /*1980*/  SHF.R.S32.HI R15, RZ, 0x1f, R15 ;  /* 0x0000001fff0f7819 */ /* 0x004fc6000001140f */
[----:B------:R-:W-:Y:S01]  /*1990*/  STL [R1+0x80], R10 ;  /* 0x0000800a01007387 */ /* 0x000fe20000100800 */
[----:B---3--:R-:W-:-:S03]  /*19a0*/  SHF.R.S32.HI R14, RZ, 0x1f, R14 ;  /* 0x0000001fff0e7819 */ /* 0x008fc6000001140e */
[----:B------:R1:W-:Y:S04]  /*19b0*/  STL [R1+0xb0], R8 ;  /* 0x0000b00801007387 */ /* 0x0003e80000100800 */
[----:B------:R-:W-:Y:S01]  /*19c0*/  STL [R1+0xac], R15 ;  /* 0x0000ac0f01007387 */ /* 0x000fe20000100800 */
[----:B----4-:R-:W-:-:S03]  /*19d0*/  SHF.R.S32.HI R12, RZ, 0x1f, R12 ;  /* 0x0000001fff0c7819 */ /* 0x010fc6000001140c */
[----:B------:R-:W-:Y:S01]  /*19e0*/  STL [R1+0xa8], R14 ;  /* 0x0000a80e01007387 */ /* 0x000fe20000100800 */
[----:B-----5:R-:W-:Y:S02]  /*19f0*/  SHF.R.S32.HI R11, RZ, 0x1f, R11 ;  /* 0x0000001fff0b7819 */ /* 0x020fe4000001140b */
[----:B-1----:R-:W-:-:S05]  /*1a00*/  SHF.R.S32.HI R8, RZ, 0x1f, R13 ;  /* 0x0000001fff087819 */ /* 0x002fca000001140d */
[----:B------:R1:W-:Y:S04]  /*1a10*/  STL [R1+0xa4], R8 ;  /* 0x0000a40801007387 */ /* 0x0003e80000100800 */
[----:B------:R-:W-:Y:S04]  /*1a20*/  STL [R1+0xa0], R12 ;  /* 0x0000a00c01007387 */ /* 0x000fe80000100800 */
[----:B------:R2:W-:Y:S01]  /*1a30*/  STL [R1+0x9c], R11 ;  /* 0x00009c0b01007387 */ /* 0x0005e20000100800 */
[----:B-1----:R-:W-:Y:S02]  /*1a40*/  SHF.R.S32.HI R8, RZ, 0x1f, R9 ;  /* 0x0000001fff087819 */ /* 0x002fe40000011409 */
[----:B------:R-:W-:-:S02]  /*1a50*/  IADD3 R9, R10, 0x40, RZ ;  /* 0x000000400a097810 */ /* 0x000fc40007ffe0ff */
[C---:B------:R-:W-:Y:S01]  /*1a60*/  @P2 IADD3 R9, R10.reuse, -0x40, RZ ;  /* 0xffffffc00a092810 */ /* 0x040fe20007ffe0ff */
[----:B------:R1:W-:Y:S01]  /*1a70*/  STL [R1+0x98], R8 ;  /* 0x0000980801007387 */ /* 0x0003e20000100800 */
[----:B--2---:R-:W-:-:S05]  /*1a80*/  IMAD.IADD R11, R10, 0x1, R6 ;  /* 0x000000010a0b7824 */ /* 0x004fca00078e0206 */
[----:B------:R-:W-:Y:S01]  /*1a90*/  STL [R1+0xb4], R11 ;  /* 0x0000b40b01007387 */ /* 0x000fe20000100800 */
[----:B-1----:R-:W-:-:S04]  /*1aa0*/  IMAD.IADD R8, R10, 0x1, R7 ;  /* 0x000000010a087824 */ /* 0x002fc800078e0207 */
[----:B------:R-:W-:Y:S01]  /*1ab0*/  IMAD.IADD R2, R8, 0x1, R6 ;  /* 0x0000000108027824 */ /* 0x000fe200078e0206 */
[----:B------:R1:W-:Y:S04]  /*1ac0*/  STL [R1+0x90], R8 ;  /* 0x0000900801007387 */ /* 0x0003e80000100800 */
[----:B------:R2:W-:Y:S04]  /*1ad0*/  STL [R1+0x94], R2 ;  /* 0x0000940201007387 */ /* 0x0005e80000100800 */
[----:B------:R-:W-:Y:S01]  /*1ae0*/  STL [R1+0x84], R9 ;  /* 0x0000840901007387 */ /* 0x000fe20000100800 */
[----:B-1----:R-:W-:-:S02]  /*1af0*/  IMAD.IADD R8, R6, 0x1, R9 ;  /* 0x0000000106087824 */ /* 0x002fc400078e0209 */
[----:B--2---:R-:W-:-:S03]  /*1b00*/  IMAD.IADD R2, R7, 0x1, R9 ;  /* 0x0000000107027824 */ /* 0x004fc600078e0209 */
[----:B------:R-:W-:Y:S01]  /*1b10*/  STL [R1+0x88], R8 ;  /* 0x0000880801007387 */ /* 0x000fe20000100800 */
[----:B------:R-:W-:-:S03]  /*1b20*/  IMAD.IADD R3, R7, 0x1, R8 ;  /* 0x0000000107037824 */ /* 0x000fc600078e0208 */
[----:B------:R1:W-:Y:S04]  /*1b30*/  STL [R1+0x8c], R2 ;  /* 0x00008c0201007387 */ /* 0x0003e80000100800 */
[----:B------:R2:W-:Y:S01]  /*1b40*/  STL [R1+0xc0], R3 ;  /* 0x0000c00301007387 */ /* 0x0005e20000100800 */
[----:B-1----:R-:W-:-:S05]  /*1b50*/  IMAD.IADD R2, R6, 0x1, R2 ;  /* 0x0000000106027824 */ /* 0x002fca00078e0202 */
[----:B------:R2:W-:Y:S02]  /*1b60*/  STL [R1+0xbc], R2 ;  /* 0x0000bc0201007387 */ /* 0x0005e40000100800 */
.L_x_804:
[----:B------:R-:W3:Y:S01]  /*1b70*/  LDL R14, [R1+0x5c] ;  /* 0x00005c00010e7983 */ /* 0x000ee20000100800 */
[----:B------:R-:W-:Y:S01]  /*1b80*/  ISETP.NE.U32.AND P0, PT, RZ, c[0x0][0x370], PT ;  /* 0x0000dc00ff007a0c */ /* 0x000fe20003f05070 */
[----:B------:R-:W-:Y:S01]  /*1b90*/  IMAD.MOV.U32 R13, RZ, RZ, 0x4 ;  /* 0x00000004ff0d7424 */ /* 0x000fe200078e00ff */
[----:B------:R-:W-:Y:S01]  /*1ba0*/  ISETP.NE.U32.AND P2, PT, RZ, c[0x0][0x360], PT ;  /* 0x0000d800ff007a0c */ /* 0x000fe20003f45070 */
[----:B------:R-:W-:Y:S01]  /*1bb0*/  IMAD.MOV.U32 R8, RZ, RZ, RZ ;  /* 0x000000ffff087224 */ /* 0x000fe200078e00ff */
[----:B------:R-:W-:Y:S01]  /*1bc0*/  ISETP.NE.AND.EX P1, PT, RZ, c[0x0][0x374], PT, P0 ;  /* 0x0000dd00ff007a0c */ /* 0x000fe20003f25300 */
[----:B------:R-:W-:Y:S01]  /*1bd0*/  IMAD.MOV.U32 R12, RZ, RZ, RZ ;  /* 0x000000ffff0c7224 */ /* 0x000fe200078e00ff */
[----:B------:R-:W-:Y:S02]  /*1be0*/  ISETP.NE.AND.EX P0, PT, RZ, c[0x0][0x364], PT, P2 ;  /* 0x0000d900ff007a0c */ /* 0x000fe40003f05320 */
[----:B------:R-:W-:-:S04]  /*1bf0*/  ISETP.NE.U32.AND P3, PT, RZ, c[0x0][0x348], PT ;  /* 0x0000d200ff007a0c */ /* 0x000fc80003f65070 */
[----:B------:R-:W-:-:S05]  /*1c00*/  ISETP.NE.AND.EX P3, PT, RZ, c[0x0][0x34c], PT, P3 ;  /* 0x0000d300ff007a0c */ /* 0x000fca0003f65330 */
[----:B---3--:R-:W-:-:S04]  /*1c10*/  @P1 IMAD.WIDE R6, R14, R13, c[0x0][0x370] ;  /* 0x0000dc000e061625 */ /* 0x008fc800078e020d */
[CC--:B--2---:R-:W-:Y:S01]  /*1c20*/  IMAD.WIDE R2, R14.reuse, R13.reuse, c[0x0][0x348] ;  /* 0x0000d2000e027625 */ /* 0x0c4fe200078e020d */
[----:B------:R-:W2:Y:S03]  /*1c30*/  @P1 LDG.E R8, [R6.64] ;  /* 0x0000000606081981 */ /* 0x000ea6000c1e1900 */
[----:B------:R-:W-:Y:S01]  /*1c40*/  @P0 IMAD.WIDE R4, R14, R13, c[0x0][0x360] ;  /* 0x0000d8000e040625 */ /* 0x000fe200078e020d */
[----:B------:R1:W5:Y:S04]  /*1c50*/  @P3 LDG.E R12, [R2.64] ;  /* 0x00000006020c3981 */ /* 0x000368000c1e1900 */
[----:B------:R1:W5:Y:S01]  /*1c60*/  @P0 LDG.E R246, [R4.64] ;  /* 0x0000000604f60981 */ /* 0x000362000c1e1900 */
        /* <DEDUP_REMOVED lines=8> */
.L_x_588:
[----:B------:R-:W-:-:S04]  /*1cf0*/  ISETP.NE.U32.AND P0, PT, RZ, c[0x0][0x368], PT ;  /* 0x0000da00ff007a0c */ /* 0x000fc80003f05070 */
[----:B------:R-:W-:-:S13]  /*1d00*/  ISETP.NE.AND.EX P0, PT, RZ, c[0x0][0x36c], PT, P0 ;  /* 0x0000db00ff007a0c */ /* 0x000fda0003f05300 */
[----:B------:R-:W-:Y:S05]  /*1d10*/  @!P0 BRA `(.L_x_589) ;  /* 0x0000003000008947 */ /* 0x000fea0003800000 */
[----:B-1----:R-:W-:-:S05]  /*1d20*/  IMAD.WIDE R2, R14, R13, c[0x0][0x368] ;  /* 0x0000da000e027625 */ /* 0x002fca00078e020d */
[----:B------:R1:W5:Y:S01]  /*1d30*/  LDG.E R0, [R2.64] ;  /* 0x0000000602007981 */ /* 0x000362000c1e1900 */
[----:B------:R-:W-:Y:S05]  /*1d40*/  BRA `(.L_x_590) ;  /* 0x0000008000007947 */ /* 0x000fea0003800000 */
.L_x_589:
[----:B------:R-:W-:Y:S01]  /*1d50*/  ISETP.NE.U32.AND P0, PT, RZ, c[0x0][0x350], PT ;  /* 0x0000d400ff007a0c */ /* 0x000fe20003f05070 */
[----:B------:R-:W-:-:S03]  /*1d60*/  IMAD.U32 R0, RZ, RZ, UR5 ;  /* 0x00000005ff007e24 */ /* 0x000fc6000f8e00ff */
[----:B------:R-:W-:-:S13]  /*1d70*/  ISETP.NE.AND.EX P0, PT, RZ, c[0x0][0x354], PT, P0 ;  /* 0x0000d500ff007a0c */ /* 0x000fda0003f05300 */
[----:B------:R-:W-:Y:S05]  /*1d80*/  @!P0 BRA `(.L_x_590) ;  /* 0x0000004000008947 */ /* 0x000fea0003800000 */
[----:B-1----:R-:W-:-:S05]  /*1d90*/  IMAD.WIDE R2, R14, R13, c[0x0][0x350] ;  /* 0x0000d4000e027625 */ /* 0x002fca00078e020d */
[----:B------:R-:W2:Y:S04]  /*1da0*/  LDG.E R4, [R2.64] ;  /* 0x0000000602047981 */ /* 0x000ea8000c1e1900 */
[----:B------:R-:W2:Y:S02]  /*1db0*/  LDG.E R0, [R2.64+0x4] ;  /* 0x0000040602007981 */ /* 0x000ea4000c1e1900 */
[----:B--2---:R-:W-:Y:S02]  /*1dc0*/  IADD3 R0, -R4, R0, RZ ;  /* 0x0000000004007210 */ /* 0x004fe40007ffe1ff */
.L_x_590:
[----:B-1----:R-:W2:Y:S01]  /*1dd0*/  LDL.LU R2, [R1+0x54] ;  /* 0x0000540001027983 */ /* 0x002ea20000300800 */
[----:B------:R-:W-:Y:S01]  /*1de0*/  IMAD.MOV.U32 R3, RZ, RZ, c[0x0][0x2c4] ;  /* 0x0000b100ff037624 */ /* 0x000fe200078e00ff */
[----:B------:R-:W-:Y:S01]  /*1df0*/  LOP3.LUT R200, R200, 0xfffbffff, RZ, 0xc0, !PT ;  /* 0xfffbffffc8c87812 */ /* 0x000fe200078ec0ff */
[----:B------:R-:W-:Y:S02]  /*1e00*/  IMAD.MOV.U32 R6, RZ, RZ, c[0x0][0x32c] ;  /* 0x0000cb00ff067624 */ /* 0x000fe400078e00ff */
[----:B-----5:R-:W-:Y:S01]  /*1e10*/  IMAD.IADD R248, R0, 0x1, -R8 ;  /* 0x0000000100f87824 */ /* 0x020fe200078e0a08 */
[----:B------:R-:W-:-:S02]  /*1e20*/  ISETP.NE.AND P4, PT, R3, 0x1, PT ;  /* 0x000000010300780c */ /* 0x000fc40003f85270 */
[----:B------:R-:W-:-:S11]  /*1e30*/  ISETP.GE.AND P1, PT, R6, 0x1, PT ;  /* 0x000000010600780c */ /* 0x000fd60003f26270 */
[----:B------:R-:W-:-:S04]  /*1e40*/  @P4 LOP3.LUT R200, R200, 0x40000, RZ, 0xfc, !PT ;  /* 0x00040000c8c84812 */ /* 0x000fc800078efcff */
[----:B------:R-:W-:-:S04]  /*1e50*/  LOP3.LUT R200, R200, 0xfffeffff, RZ, 0xc0, !PT ;  /* 0xfffeffffc8c87812 */ /* 0x000fc800078ec0ff */
[----:B------:R-:W-:Y:S01]  /*1e60*/  @P1 LOP3.LUT R200, R200, 0x10000, RZ, 0xfc, !PT ;  /* 0x00010000c8c81812 */ /* 0x000fe200078efcff */
[----:B--2---:R-:W-:-:S05]  /*1e70*/  IMAD.SHL.U32 R16, R2, 0x80, RZ ;  /* 0x0000008002107824 */ /* 0x004fca00078e00ff */
[----:B------:R1:W-:Y:S01]  /*1e80*/  STL [R1+0x48], R16 ;  /* 0x0000481001007387 */ /* 0x0003e20000100800 */
[----:B------:R-:W-:-:S05]  /*1e90*/  IADD3 R2, R16, 0x7f, RZ ;  /* 0x0000007f10027810 */ /* 0x000fca0007ffe0ff */
[----:B------:R-:W-:-:S04]  /*1ea0*/  @P4 IMAD.HI.U32 R3, R2, c[0x0][0x2c8], RZ ;  /* 0x0000b20002034a27 */ /* 0x000fc800078e00ff */
[----:B------:R-:W-:Y:S01]  /*1eb0*/  IMAD.MOV.U32 R0, RZ, RZ, R2 ;  /* 0x000000ffff007224 */ /* 0x000fe200078e0002 */
[----:B------:R-:W-:Y:S02]  /*1ec0*/  IADD3 R2, R248, 0x1, -R246 ;  /* 0x00000001f8027810 */ /* 0x000fe40007ffe8f6 */
[----:B------:R-:W-:-:S05]  /*1ed0*/  @P4 SHF.R.U32.HI R0, RZ, c[0x0][0x2cc], R3 ;  /* 0x0000b300ff004a19 */ /* 0x000fca0000011603 */
[----:B------:R-:W-:-:S05]  /*1ee0*/  IMAD.IADD R0, R2, 0x1, R0 ;  /* 0x0000000102007824 */ /* 0x000fca00078e0200 */
[----:B------:R-:W-:Y:S01]  /*1ef0*/  IADD3 R3, R0, c[0x0][0x328], RZ ;  /* 0x0000ca0000037a10 */ /* 0x000fe20007ffe0ff */
[----:B------:R-:W-:Y:S05]  /*1f00*/  @!P1 BRA `(.L_x_591) ;  /* 0x0000010000009947 */ /* 0x000fea0003800000 */
[C---:B------:R-:W-:Y:S01]  /*1f10*/  ISETP.GT.AND P0, PT, R0.reuse, RZ, PT ;  /* 0x000000ff0000720c */ /* 0x040fe20003f04270 */
[----:B------:R-:W-:Y:S01]  /*1f20*/  BSSY B0, `(.L_x_592) ;  /* 0x000000c000007945 */ /* 0x000fe20003800000 */
[----:B------:R-:W-:-:S11]  /*1f30*/  IADD3 R2, R0, -0x1, RZ ;  /* 0xffffffff00027810 */ /* 0x000fd60007ffe0ff */
[----:B------:R-:W-:Y:S05]  /*1f40*/  @P0 BRA `(.L_x_593) ;  /* 0x0000006000000947 */ /* 0x000fea0003800000 */
[----:B------:R-:W-:Y:S01]  /*1f50*/  ISETP.NE.AND P0, PT, R6, 0x1, PT ;  /* 0x000000010600780c */ /* 0x000fe20003f05270 */
[----:B------:R-:W-:-:S12]  /*1f60*/  IMAD.MOV R0, RZ, RZ, -R0 ;  /* 0x000000ffff007224 */ /* 0x000fd800078e0a00 */
[----:B------:R-:W-:-:S05]  /*1f70*/  @P0 IMAD.HI.U32 R2, R0, c[0x0][0x330], RZ ;  /* 0x0000cc0000020a27 */ /* 0x000fca00078e00ff */
[----:B------:R-:W-:-:S04]  /*1f80*/  @P0 SHF.R.U32.HI R0, RZ, c[0x0][0x334], R2 ;  /* 0x0000cd00ff000a19 */ /* 0x000fc80000011602 */
[----:B------:R-:W-:Y:S01]  /*1f90*/  LOP3.LUT R2, RZ, R0, RZ, 0x33, !PT ;  /* 0x00000000ff027212 */ /* 0x000fe200078e33ff */
[----:B------:R-:W-:Y:S05]  /*1fa0*/  BRA `(.L_x_594) ;  /* 0x0000003000007947 */ /* 0x000fea0003800000 */
.L_x_593:
[----:B------:R-:W-:-:S13]  /*1fb0*/  ISETP.NE.AND P0, PT, R6, 0x1, PT ;  /* 0x000000010600780c */ /* 0x000fda0003f05270 */
[----:B------:R-:W-:-:S05]  /*1fc0*/  @P0 IMAD.HI.U32 R0, R2, c[0x0][0x330], RZ ;  /* 0x0000cc0002000a27 */ /* 0x000fca00078e00ff */
[----:B------:R-:W-:Y:S02]  /*1fd0*/  @P0 SHF.R.U32.HI R2, RZ, c[0x0][0x334], R0 ;  /* 0x0000cd00ff020a19 */ /* 0x000fe40000011600 */
.L_x_594:
[----:B------:R-:W-:Y:S05]  /*1fe0*/  BSYNC B0 ;  /* 0x0000000000007941 */ /* 0x000fea0003800000 */
.L_x_592:
[----:B------:R-:W-:-:S05]  /*1ff0*/  IMAD R2, R2, R6, c[0x0][0x32c] ;  /* 0x0000cb0002027624 */ /* 0x000fca00078e0206 */
[----:B------:R-:W-:-:S04]  /*2000*/  IMNMX R3, R3, R2, PT ;  /* 0x0000000203037217 */ /* 0x000fc80003800200 */
.L_x_591:
[----:B------:R-:W-:Y:S01]  /*2010*/  IADD3 R3, R3, 0x4f, RZ ;  /* 0x0000004f03037810 */ /* 0x000fe20007ffe0ff */
[----:B------:R-:W-:Y:S01]  /*2020*/  @P4 IMAD.HI.U32 R4, R16, c[0x0][0x2c8], RZ ;  /* 0x0000b20010044a27 */ /* 0x000fe200078e00ff */
[----:B------:R-:W-:-:S03]  /*2030*/  IADD3 R2, R248, 0x4f, RZ ;  /* 0x0000004ff8027810 */ /* 0x000fc60007ffe0ff */
[----:B------:R-:W-:-:S04]  /*2040*/  IMAD.HI R5, R3, 0x66666667, RZ ;  /* 0x6666666703057827 */ /* 0x000fc800078e02ff */
[----:B------:R-:W-:-:S04]  /*2050*/  IMAD.HI R2, R2, 0x66666667, RZ ;  /* 0x6666666702027827 */ /* 0x000fc800078e02ff */
[----:B------:R-:W-:Y:S01]  /*2060*/  IMAD.MOV.U32 R0, RZ, RZ, R16 ;  /* 0x000000ffff007224 */ /* 0x000fe200078e0010 */
[----:B------:R-:W-:Y:S01]  /*2070*/  @P4 SHF.R.U32.HI R0, RZ, c[0x0][0x2cc], R4 ;  /* 0x0000b300ff004a19 */ /* 0x000fe20000011604 */
[----:B------:R-:W-:Y:S01]  /*2080*/  IMAD.IADD R252, R248, 0x1, -R246 ;  /* 0x00000001f8fc7824 */ /* 0x000fe200078e0af6 */
[----:B------:R-:W-:Y:S02]  /*2090*/  SHF.R.U32.HI R4, RZ, 0x1f, R5 ;  /* 0x0000001fff047819 */ /* 0x000fe40000011605 */
[----:B------:R-:W-:Y:S01]  /*20a0*/  SHF.R.U32.HI R3, RZ, 0x1f, R2 ;  /* 0x0000001fff037819 */ /* 0x000fe20000011602 */
[----:B------:R-:W-:Y:S01]  /*20b0*/  IMAD.IADD R0, R252, 0x1, R0 ;  /* 0x00000001fc007824 */ /* 0x000fe200078e0200 */
[----:B------:R-:W-:Y:S02]  /*20c0*/  LEA.HI.SX32 R4, R5, R4, 0x1b ;  /* 0x0000000405047211 */ /* 0x000fe400078fdaff */
[----:B------:R-:W-:Y:S02]  /*20d0*/  LEA.HI.SX32 R3, R2, R3, 0x1b ;  /* 0x0000000302037211 */ /* 0x000fe400078fdaff */
[----:B------:R-:W-:-:S02]  /*20e0*/  IADD3 R2, R0, -c[0x0][0x324], RZ ;  /* 0x8000c90000027a10 */ /* 0x000fc40007ffe0ff */
[----:B------:R-:W-:Y:S01]  /*20f0*/  IMNMX R9, R3, R4, PT ;  /* 0x0000000403097217 */ /* 0x000fe20003800200 */
[----:B------:R-:W-:Y:S05]  /*2100*/  @!P1 BRA `(.L_x_595) ;  /* 0x000000f000009947 */ /* 0x000fea0003800000 */
[----:B------:R-:W-:Y:S01]  /*2110*/  ISETP.GT.AND P0, PT, R0, -0x1, PT ;  /* 0xffffffff0000780c */ /* 0x000fe20003f04270 */
[----:B------:R-:W-:-:S12]  /*2120*/  BSSY B0, `(.L_x_596) ;  /* 0x000000b000007945 */ /* 0x000fd80003800000 */
[----:B------:R-:W-:Y:S05]  /*2130*/  @P0 BRA `(.L_x_597) ;  /* 0x0000006000000947 */ /* 0x000fea0003800000 */
[----:B------:R-:W-:Y:S02]  /*2140*/  ISETP.NE.AND P0, PT, R6, 0x1, PT ;  /* 0x000000010600780c */ /* 0x000fe40003f05270 */
[----:B------:R-:W-:-:S11]  /*2150*/  LOP3.LUT R0, RZ, R0, RZ, 0x33, !PT ;  /* 0x00000000ff007212 */ /* 0x000fd600078e33ff */
[----:B------:R-:W-:-:S05]  /*2160*/  @P0 IMAD.HI.U32 R3, R0, c[0x0][0x330], RZ ;  /* 0x0000cc0000030a27 */ /* 0x000fca00078e00ff */
[----:B------:R-:W-:-:S04]  /*2170*/  @P0 SHF.R.U32.HI R0, RZ, c[0x0][0x334], R3 ;  /* 0x0000cd00ff000a19 */ /* 0x000fc80000011603 */
[----:B------:R-:W-:Y:S01]  /*2180*/  LOP3.LUT R0, RZ, R0, RZ, 0x33, !PT ;  /* 0x00000000ff007212 */ /* 0x000fe200078e33ff */
[----:B------:R-:W-:Y:S05]  /*2190*/  BRA `(.L_x_598) ;  /* 0x0000003000007947 */ /* 0x000fea0003800000 */
.L_x_597:
[----:B------:R-:W-:-:S13]  /*21a0*/  ISETP.NE.AND P0, PT, R6, 0x1, PT ;  /* 0x000000010600780c */ /* 0x000fda0003f05270 */
[----:B------:R-:W-:-:S05]  /*21b0*/  @P0 IMAD.HI.U32 R3, R0, c[0x0][0x330], RZ ;  /* 0x0000cc0000030a27 */ /* 0x000fca00078e00ff */
[----:B------:R-:W-:Y:S02]  /*21c0*/  @P0 SHF.R.U32.HI R0, RZ, c[0x0][0x334], R3 ;  /* 0x0000cd00ff000a19 */ /* 0x000fe40000011603 */
.L_x_598:
[----:B------:R-:W-:Y:S05]  /*21d0*/  BSYNC B0 ;  /* 0x0000000000007941 */ /* 0x000fea0003800000 */
.L_x_596:
[----:B------:R-:W-:-:S05]  /*21e0*/  IMAD R0, R0, c[0x0][0x32c], RZ ;  /* 0x0000cb0000007a24 */ /* 0x000fca00078e02ff */
[----:B------:R-:W-:-:S04]  /*21f0*/  IMNMX R2, R2, R0, !PT ;  /* 0x0000000002027217 */ /* 0x000fc80007800200 */
.L_x_595:
[----:B------:R-:W2:Y:S01]  /*2200*/  LDL R15, [R1+0x58] ;  /* 0x00005800010f7983 */ /* 0x000ea20000100800 */
[----:B------:R-:W-:Y:S01]  /*2210*/  IMAD.HI R2, R2, 0x66666667, RZ ;  /* 0x6666666702027827 */ /* 0x000fe200078e02ff */
[----:B------:R-:W-:Y:S04]  /*2220*/  BSSY B0, `(.L_x_599) ;  /* 0x000002e000007945 */ /* 0x000fe80003800000 */
[----:B------:R-:W-:-:S04]  /*2230*/  SHF.R.U32.HI R0, RZ, 0x1f, R2 ;  /* 0x0000001fff007819 */ /* 0x000fc80000011602 */
[----:B------:R-:W-:-:S04]  /*2240*/  LEA.HI.SX32 R2, R2, R0, 0x1b ;  /* 0x0000000002027211 */ /* 0x000fc800078fdaff */
[----:B------:R-:W-:Y:S01]  /*2250*/  IMNMX R6, RZ, R2, !PT ;  /* 0x00000002ff067217 */ /* 0x000fe20007800200 */
[----:B------:R-:W-:-:S03]  /*2260*/  IMAD.MOV.U32 R2, RZ, RZ, RZ ;  /* 0x000000ffff027224 */ /* 0x000fc600078e00ff */
[----:B------:R-:W-:Y:S02]  /*2270*/  ISETP.GT.AND P0, PT, R9, R6, PT ;  /* 0x000000060900720c */ /* 0x000fe40003f04270 */
        /* <DEDUP_REMOVED lines=9> */
[----:B------:R-:W-:-:S04]  /*2310*/  ISETP.NE.AND P0, PT, R5, RZ, PT ;  /* 0x000000ff0500720c */ /* 0x000fc80003f05270 */
[----:B------:R-:W-:-:S04]  /*2320*/  SEL R0, R5, c[0x0][0x338], P0 ;  /* 0x0000ce0005007a07 */ /* 0x000fc80000000000 */
[----:B------:R-:W-:Y:S02]  /*2330*/  IABS R3, R0 ;  /* 0x0000000000037213 */ /* 0x000fe40000000000 */
[----:B------:R-:W-:Y:S02]  /*2340*/  IADD3 R7, R0, -0x1, R9 ;  /* 0xffffffff00077810 */ /* 0x000fe40007ffe009 */
[----:B------:R-:W3:Y:S03]  /*2350*/  I2F.RP R2, R3 ;  /* 0x0000000300027306 */ /* 0x000ee60000209400 */
[----:B------:R-:W-:-:S05]  /*2360*/  IMAD.IADD R7, R7, 0x1, -R6 ;  /* 0x0000000107077824 */ /* 0x000fca00078e0a06 */
[----:B------:R-:W-:Y:S01]  /*2370*/  IABS R11, R7 ;  /* 0x00000007000b7213 */ /* 0x000fe20000000000 */
[----:B---3--:R-:W3:Y:S02]  /*2380*/  MUFU.RCP R2, R2 ;  /* 0x0000000200027308 */ /* 0x008ee40000001000 */
[----:B---3--:R-:W-:-:S06]  /*2390*/  IADD3 R2, R2, 0xffffffe, RZ ;  /* 0x0ffffffe02027810 */ /* 0x008fcc0007ffe0ff */
[----:B--2---:R-:W2:Y:S02]  /*23a0*/  F2I.FTZ.U32.TRUNC.NTZ R5, R2 ;  /* 0x0000000200057305 */ /* 0x004ea4000021f000 */
[----:B--2---:R-:W-:-:S04]  /*23b0*/  IMAD.MOV R2, RZ, RZ, -R5 ;  /* 0x000000ffff027224 */ /* 0x004fc800078e0a05 */
        /* <DEDUP_REMOVED lines=20> */
.L_x_600:
[----:B------:R-:W-:Y:S05]  /*2500*/  BSYNC B0 ;  /* 0x0000000000007941 */ /* 0x000fea0003800000 */
.L_x_599:
[----:B------:R-:W-:Y:S01]  /*2510*/  IMAD R3, R17, R2, R6 ;  /* 0x0000000211037224 */ /* 0x000fe200078e0206 */
[----:B------:R-:W-:Y:S01]  /*2520*/  PRMT R0, RZ, 0x7610, R0 ;  /* 0x00007610ff007816 */ /* 0x000fe20000000000 */
[----:B------:R-:W-:Y:S01]  /*2530*/  CS2R R22, SRZ ;  /* 0x0000000000167805 */ /* 0x000fe2000001ff00 */
[----:B------:R-:W-:Y:S01]  /*2540*/  CS2R R24, SRZ ;  /* 0x0000000000187805 */ /* 0x000fe2000001ff00 */
        /* <DEDUP_REMOVED lines=37> */
[----:B---3--:R-:W3:Y:S01]  /*27a0*/  LDL R4, [R1+0x18] ;  /* 0x0000180001047983 */ /* 0x008ee20000100800 */
[----:B------:R-:W-:-:S04]  /*27b0*/  ISETP.NE.U32.AND P0, PT, RZ, c[0x0][0x340], PT ;  /* 0x0000d000ff007a0c */ /* 0x000fc80003f05070 */
[----:B------:R-:W-:-:S13]  /*27c0*/  ISETP.NE.AND.EX P1, PT, RZ, c[0x0][0x344], PT, P0 ;  /* 0x0000d100ff007a0c */ /* 0x000fda0003f25300 */
[----:B------:R-:W-:-:S05]  /*27d0*/  @P1 IMAD.WIDE R2, R14, R13, c[0x0][0x340] ;  /* 0x0000d0000e021625 */ /* 0x000fca00078e020d */
[----:B------:R4:W5:Y:S01]  /*27e0*/  @P1 LDG.E R8, [R2.64] ;  /* 0x0000000602081981 */ /* 0x000962000c1e1900 */
[----:B------:R-:W-:Y:S02]  /*27f0*/  SHF.R.S32.HI R0, RZ, 0x1f, R12 ;  /* 0x0000001fff007819 */ /* 0x000fe4000001140c */
[----:B------:R-:W-:Y:S02]  /*2800*/  LOP3.LUT R15, R15, 0xffff, RZ, 0xc0, !PT ;  /* 0x0000ffff0f0f7812 */ /* 0x000fe400078ec0ff */
[----:B--2---:R-:W-:Y:S01]  /*2810*/  SEL R5, R14, RZ, !P3 ;  /* 0x000000ff0e057207 */ /* 0x004fe20005800000 */
[----:B------:R-:W-:Y:S01]  /*2820*/  IMAD R0, R0, c[0x0][0x178], RZ ;  /* 0x00005e0000007a24 */ /* 0x000fe200078e02ff */
[----:B------:R-:W-:Y:S02]  /*2830*/  ISETP.GE.AND P2, PT, R201, c[0x0][0x198], PT ;  /* 0x00006600c9007a0c */ /* 0x000fe40003f46270 */
[----:B------:R-:W-:Y:S01]  /*2840*/  IADD3 R135, R202, -0x1, RZ ;  /* 0xffffffffca877810 */ /* 0x000fe20007ffe0ff */
[----:B------:R-:W-:-:S02]  /*2850*/  IMAD R0, R12, c[0x0][0x17c], R0 ;  /* 0x00005f000c007a24 */ /* 0x000fc400078e0200 */
[----:B----4-:R-:W-:-:S05]  /*2860*/  IMAD.WIDE.U32 R2, R12, c[0x0][0x178], RZ ;  /* 0x00005e000c027a25 */ /* 0x010fca00078e00ff */
[----:B------:R-:W-:Y:S02]  /*2870*/  IADD3 R3, R3, R0, RZ ;  /* 0x0000000003037210 */ /* 0x000fe40007ffe0ff */
[----:B------:R-:W-:-:S03]  /*2880*/  SHF.R.S32.HI R0, RZ, 0x1f, R14 ;  /* 0x0000001fff007819 */ /* 0x000fc6000001140e */
[----:B------:R-:W-:Y:S01]  /*2890*/  IMAD.WIDE.U32 R2, R15, c[0x0][0x1b8], R2 ;  /* 0x00006e000f027a25 */ /* 0x000fe200078e0002 */
[----:B------:R-:W-:-:S03]  /*28a0*/  SEL R6, R0, RZ, !P3 ;  /* 0x000000ff00067207 */ /* 0x000fc60005800000 */
[----:B------:R-:W-:Y:S02]  /*28b0*/  IMAD R3, R15, c[0x0][0x1bc], R3 ;  /* 0x00006f000f037a24 */ /* 0x000fe400078e0203 */
[----:B------:R-:W-:Y:S02]  /*28c0*/  IMAD R6, R6, c[0x0][0x1c0], RZ ;  /* 0x0000700006067a24 */ /* 0x000fe400078e02ff */
[----:B------:R-:W-:-:S04]  /*28d0*/  IMAD.WIDE.U32 R2, R5, c[0x0][0x1c0], R2 ;  /* 0x0000700005027a25 */ /* 0x000fc800078e0002 */
[----:B------:R-:W-:-:S05]  /*28e0*/  IMAD R6, R5, c[0x0][0x1c4], R6 ;  /* 0x0000710005067a24 */ /* 0x000fca00078e0206 */
[----:B------:R-:W-:Y:S02]  /*28f0*/  IADD3 R3, R3, R6, RZ ;  /* 0x0000000603037210 */ /* 0x000fe40007ffe0ff */
[----:B---3--:R-:W-:-:S04]  /*2900*/  IADD3 R4, R4, R16, RZ ;  /* 0x0000001004047210 */ /* 0x008fc80007ffe0ff */
[----:B------:R-:W-:Y:S01]  /*2910*/  MOV R0, R4 ;  /* 0x0000000400007202 */ /* 0x000fe20000000f00 */
[----:B------:R-:W-:-:S05]  /*2920*/  @P4 IMAD.HI.U32 R7, R4, c[0x0][0x2c8], RZ ;  /* 0x0000b20004074a27 */ /* 0x000fca00078e00ff */
[----:B------:R-:W-:-:S04]  /*2930*/  @P4 SHF.R.U32.HI R0, RZ, c[0x0][0x2cc], R7 ;  /* 0x0000b300ff004a19 */ /* 0x000fc80000011607 */
[--C-:B------:R-:W-:Y:S01]  /*2940*/  SHF.R.S32.HI R7, RZ, 0x1f, R0.reuse ;  /* 0x0000001fff077819 */ /* 0x100fe20000011400 */
[----:B------:R-:W-:Y:S02]  /*2950*/  IMAD.MOV R5, RZ, RZ, -R0 ;  /* 0x000000ffff057224 */ /* 0x000fe400078e0a00 */
[----:B------:R-:W-:-:S04]  /*2960*/  IMAD.WIDE.U32 R2, R0, c[0x0][0x1b0], R2 ;  /* 0x00006c0000027a25 */ /* 0x000fc800078e0002 */
[----:B------:R-:W-:Y:S02]  /*2970*/  IMAD R4, R5, c[0x0][0x2c4], R4 ;  /* 0x0000b10005047a24 */ /* 0x000fe400078e0204 */
[----:B------:R-:W-:Y:S01]  /*2980*/  IMAD R5, R7, c[0x0][0x1b0], RZ ;  /* 0x00006c0007057a24 */ /* 0x000fe200078e02ff */
[----:B------:R-:W-:-:S03]  /*2990*/  @!P1 MOV R8, R14 ;  /* 0x0000000e00089202 */ /* 0x000fc60000000f00 */
[----:B------:R-:W-:Y:S01]  /*29a0*/  IMAD R6, R0, c[0x0][0x1b4], R5 ;  /* 0x00006d0000067a24 */ /* 0x000fe200078e0205 */
[----:B------:R-:W-:-:S03]  /*29b0*/  SHF.R.S32.HI R5, RZ, 0x1f, R4 ;  /* 0x0000001fff057819 */ /* 0x000fc60000011404 */
        /* <DEDUP_REMOVED lines=8> */
[----:B------:R2:W3:Y:S02]  /*2a40*/  SHFL.IDX PT, R7, R5, RZ, 0x181f ;  /* 0x00181fff05077589 */ /* 0x0004e400000e0000 */
.L_x_809:
[----:B------:R-:W-:Y:S05]  /*2a50*/  BRA.DIV ~URZ, `(.L_x_603) ;  /* 0x0001a7427f007947 */ /* 0x000fea000b800000 */
[----:B------:R4:W1:Y:S02]  /*2a60*/  SHFL.IDX PT, R2, R6, RZ, 0x181f ;  /* 0x00181fff06027589 */ /* 0x00086400000e0000 */
.L_x_810:
[----:B--2---:R-:W2:Y:S04]  /*2a70*/  LDL R3, [R1+0x48] ;  /* 0x0000480001037983 */ /* 0x004ea80000100800 */
[----:B------:R-:W4:Y:S02]  /*2a80*/  S2R R4, SR_TID.X ;  /* 0x0000000000047919 */ /* 0x000f240000002100 */
[----:B----4-:R-:W-:-:S04]  /*2a90*/  SHF.R.S32.HI R0, RZ, 0x1f, R4 ;  /* 0x0000001fff007819 */ /* 0x010fc80000011404 */
[----:B------:R-:W-:-:S04]  /*2aa0*/  LEA.HI R0, R0, R4, RZ, 0x3 ;  /* 0x0000000400007211 */ /* 0x000fc800078f18ff */
[----:B------:R-:W-:Y:S01]  /*2ab0*/  SHF.R.S32.HI R0, RZ, 0x3, R0 ;  /* 0x00000003ff007819 */ /* 0x000fe20000011400 */
[----:B------:R-:W-:Y:S01]  /*2ac0*/  IMAD R4, R246, c[0x0][0x2c4], RZ ;  /* 0x0000b100f6047a24 */ /* 0x000fe200078e02ff */
[----:B------:R-:W-:Y:S03]  /*2ad0*/  BSSY B0, `(.L_x_604) ;  /* 0x000000b000007945 */ /* 0x000fe60003800000 */
[----:B--2---:R-:W-:-:S05]  /*2ae0*/  IMAD.IADD R0, R0, 0x1, R3 ;  /* 0x0000000100007824 */ /* 0x004fca00078e0203 */
        /* <DEDUP_REMOVED lines=9> */
.L_x_605:
[----:B------:R-:W-:Y:S05]  /*2b80*/  BSYNC B0 ;  /* 0x0000000000007941 */ /* 0x000fea0003800000 */
.L_x_604:
[----:B------:R-:W-:Y:S05]  /*2b90*/  BRA.DIV ~URZ, `(.L_x_606) ;  /* 0x0001a6727f007947 */ /* 0x000fea000b800000 */
[----:B---3--:R2:W3:Y:S04]  /*2ba0*/  SHFL.IDX PT, R7, R5, 0x1, 0x181f ;  /* 0x00381f0005077f89 */ /* 0x0084e800000e0000 */
[----:B-1----:R2:W1:Y:S02]  /*2bb0*/  SHFL.IDX PT, R2, R6, 0x1, 0x181f ;  /* 0x00381f0006027f89 */ /* 0x00246400000e0000 */
.L_x_811:
        /* <DEDUP_REMOVED lines=11> */
.L_x_608:
[----:B------:R-:W-:Y:S05]  /*2c70*/  BSYNC B0 ;  /* 0x0000000000007941 */ /* 0x000fea0003800000 */
.L_x_607:
[----:B------:R-:W-:Y:S05]  /*2c80*/  BRA.DIV ~URZ, `(.L_x_609) ;  /* 0x0001a6527f007947 */ /* 0x000fea000b800000 */
[----:B---3--:R3:W4:Y:S02]  /*2c90*/  SHFL.IDX PT, R7, R5, 0x2, 0x181f ;  /* 0x00581f0005077f89 */ /* 0x00872400000e0000 */
.L_x_812:
[----:B------:R-:W-:Y:S05]  /*2ca0*/  BRA.DIV ~URZ, `(.L_x_610) ;  /* 0x0001a6a27f007947 */ /* 0x000fea000b800000 */
[----:B-1----:R1:W2:Y:S02]  /*2cb0*/  SHFL.IDX PT, R2, R6, 0x2, 0x181f ;  /* 0x00581f0006027f89 */ /* 0x0022a400000e0000 */
.L_x_813:
        /* <DEDUP_REMOVED lines=11> */
.L_x_612:
[----:B------:R-:W-:Y:S05]  /*2d70*/  BSYNC B0 ;  /* 0x0000000000007941 */ /* 0x000fea0003800000 */
.L_x_611:
[----:B------:R-:W-:Y:S05]  /*2d80*/  BRA.DIV ~URZ, `(.L_x_613) ;  /* 0x0001a6327f007947 */ /* 0x000fea000b800000 */
[----:B----4-:R4:W1:Y:S04]  /*2d90*/  SHFL.IDX PT, R7, R5, 0x3, 0x181f ;  /* 0x00781f0005077f89 */ /* 0x01086800000e0000 */
[----:B--2---:R4:W2:Y:S02]  /*2da0*/  SHFL.IDX PT, R2, R6, 0x3, 0x181f ;  /* 0x00781f0006027f89 */ /* 0x0048a400000e0000 */
.L_x_814:
        /* <DEDUP_REMOVED lines=11> */
.L_x_615:
[----:B------:R-:W-:Y:S05]  /*2e60*/  BSYNC B0 ;  /* 0x0000000000007941 */ /* 0x000fea0003800000 */
.L_x_614:
[----:B------:R-:W-:Y:S05]  /*2e70*/  BRA.DIV ~URZ, `(.L_x_616) ;  /* 0x0001a6127f007947 */ /* 0x000fea000b800000 */
[----:B-1----:R1:W3:Y:S02]  /*2e80*/  SHFL.IDX PT, R7, R5, 0x4, 0x181f ;  /* 0x00981f0005077f89 */ /* 0x0022e400000e0000 */
.L_x_815:
[----:B------:R-:W-:Y:S05]  /*2e90*/  BRA.DIV ~URZ, `(.L_x_617) ;  /* 0x0001a6627f007947 */ /* 0x000fea000b800000 */
[----:B--2---:R2:W1:Y:S02]  /*2ea0*/  SHFL.IDX PT, R2, R6, 0x4, 0x181f ;  /* 0x00981f0006027f89 */ /* 0x00446400000e0000 */
.L_x_816:
        /* <DEDUP_REMOVED lines=11> */
.L_x_619:
[----:B------:R-:W-:Y:S05]  /*2f60*/  BSYNC B0 ;  /* 0x0000000000007941 */ /* 0x000fea0003800000 */
.L_x_618:
[----:B------:R-:W-:Y:S05]  /*2f70*/  BRA.DIV ~URZ, `(.L_x_620) ;  /* 0x0001a5f27f007947 */ /* 0x000fea000b800000 */
[----:B---3--:R3:W2:Y:S04]  /*2f80*/  SHFL.IDX PT, R7, R5, 0x5, 0x181f ;  /* 0x00b81f0005077f89 */ /* 0x0086a800000e0000 */
[----:B-1----:R3:W1:Y:S02]  /*2f90*/  SHFL.IDX PT, R2, R6, 0x5, 0x181f ;  /* 0x00b81f0006027f89 */ /* 0x00266400000e0000 */
.L_x_817:
        /* <DEDUP_REMOVED lines=11> */
.L_x_622:
[----:B------:R-:W-:Y:S05]  /*3050*/  BSYNC B0 ;  /* 0x0000000000007941 */ /* 0x000fea0003800000 */
.L_x_621:
[----:B------:R-:W-:Y:S05]  /*3060*/  BRA.DIV ~URZ, `(.L_x_623) ;  /* 0x0001a5d27f007947 */ /* 0x000fea000b800000 */
[----:B--2---:R2:W3:Y:S02]  /*3070*/  SHFL.IDX PT, R7, R5, 0x6, 0x181f ;  /* 0x00d81f0005077f89 */ /* 0x0044e400000e0000 */
.L_x_818:
[----:B------:R-:W-:Y:S05]  /*3080*/  BRA.DIV ~URZ, `(.L_x_624) ;  /* 0x0001a6227f007947 */ /* 0x000fea000b800000 */
[----:B-1----:R1:W2:Y:S02]  /*3090*/  SHFL.IDX PT, R2, R6, 0x6, 0x181f ;  /* 0x00d81f0006027f89 */ /* 0x0022a400000e0000 */
.L_x_819:
        /* <DEDUP_REMOVED lines=11> */
.L_x_626:
[----:B------:R-:W-:Y:S05]  /*3150*/  BSYNC B0 ;  /* 0x0000000000007941 */ /* 0x000fea0003800000 */
.L_x_625:
[----:B------:R-:W-:Y:S05]  /*3160*/  BRA.DIV ~URZ, `(.L_x_627) ;  /* 0x0001a5b27f007947 */ /* 0x000fea000b800000 */
[----:B--234-:R-:W2:Y:S04]  /*3170*/  SHFL.IDX PT, R5, R5, 0x7, 0x181f ;  /* 0x00f81f0005057f89 */ /* 0x01cea800000e0000 */
[----:B------:R3:W4:Y:S02]  /*3180*/  SHFL.IDX PT, R2, R6, 0x7, 0x181f ;  /* 0x00f81f0006027f89 */ /* 0x00072400000e0000 */
.L_x_820:
[----:B------:R-:W-:Y:S01]  /*3190*/  IADD3 R0, R0, 0x70, RZ ;  /* 0x0000007000007810 */ /* 0x000fe20007ffe0ff */
        /* <DEDUP_REMOVED lines=10> */
[----:B------:R1:W-:Y:S04]  /*3240*/  STL [R1+0x40], R146 ;  /* 0x0000409201007387 */ /* 0x0003e80000100800 */
[----:B------:R-:W-:Y:S01]  /*3250*/  @!PT LDS RZ, [RZ] ;  /* 0x00000000fffff984 */ /* 0x000fe20000000800 */
[----:B------:R-:W-:Y:S01]  /*3260*/  @!PT LDS RZ, [RZ] ;  /* 0x00000000fffff984 */ /* 0x000fe20000000800 */
[----:B------:R-:W-:Y:S01]  /*3270*/  @!PT LDS RZ, [RZ] ;  /* 0x00000000fffff984 */ /* 0x000fe20000000800 */
[----:B------:R1:W-:Y:S04]  /*3280*/  @!P0 LDGSTS.E.BYPASS.LTC128B.128 [R203+0x8900], [R2.64], !P2 ;  /* 0x0890000002cb8fae */ /* 0x0003e8000d101d46 */
[----:B------:R-:W0:Y:S01]  /*3290*/  LDGDEPBAR ;  /* 0x00000000000079af */ /* 0x000e220000000000 */
[----:B------:R-:W-:Y:S02]  /*32a0*/  WARPSYNC 0xffffffff ;  /* 0xffffffff00007948 */ /* 0x000fe40003800000 */
[----:B------:R-:W2:Y:S04]  /*32b0*/  LDL R147, [R1+0x18] ;  /* 0x0000180001937983 */ /* 0x000ea80000100800 */
[----:B------:R-:W4:Y:S01]  /*32c0*/  LDL R153, [R1+0x20] ;  /* 0x0000200001997983 */ /* 0x000f220000100800 */
[----:B-1-3--:R-:W-:-:S02]  /*32d0*/  MOV R6, 0x50 ;  /* 0x0000005000067802 */ /* 0x00afc40000000f00 */
[----:B------:R-:W-:-:S03]  /*32e0*/  MOV R0, c[0x0][0x2b8] ;  /* 0x0000ae0000007a02 */ /* 0x000fc60000000f00 */
[----:B------:R-:W-:Y:S01]  /*32f0*/  IMAD R105, R202, R6, -0x50 ;  /* 0xffffffb0ca697424 */ /* 0x000fe200078e0206 */
[----:B------:R-:W-:Y:S02]  /*3300*/  ISETP.NE.AND P6, PT, R0, 0x1, PT ;  /* 0x000000010000780c */ /* 0x000fe40003fc5270 */
[----:B------:R-:W-:Y:S01]  /*3310*/  MOV R212, RZ ;  /* 0x000000ff00d47202 */ /* 0x000fe20000000f00 */
[----:B------:R-:W-:Y:S01]  /*3320*/  BAR.SYNC.DEFER_BLOCKING 0x0 ;  /* 0x0000000000007b1d */ /* 0x000fe20000010000 */
[----:B--2---:R-:W-:-:S04]  /*3330*/  IADD3 R2, R147, R105, RZ ;  /* 0x0000006993027210 */ /* 0x004fc80007ffe0ff */
[C---:B------:R-:W-:Y:S02]  /*3340*/  ISETP.GE.AND P0, PT, R2.reuse, R248, PT ;  /* 0x000000f80200720c */ /* 0x040fe40003f06270 */
[----:B----4-:R-:W-:Y:S02]  /*3350*/  IADD3 R2, R2, R153, RZ ;  /* 0x0000009902027210 */ /* 0x010fe40007ffe0ff */
[----:B------:R-:W-:-:S03]  /*3360*/  ISETP.GT.OR P0, PT, R147, 0x4f, P0 ;  /* 0x0000004f9300780c */ /* 0x000fc60000704670 */
[----:B------:R-:W-:Y:S01]  /*3370*/  @P6 IMAD.HI.U32 R3, R2, c[0x0][0x2bc], RZ ;  /* 0x0000af0002036a27 */ /* 0x000fe200078e00ff */
[----:B------:R-:W-:-:S04]  /*3380*/  MOV R0, R2 ;  /* 0x0000000200007202 */ /* 0x000fc80000000f00 */
[----:B------:R-:W-:-:S05]  /*3390*/  @P6 SHF.R.U32.HI R0, RZ, c[0x0][0x2c0], R3 ;  /* 0x0000b000ff006a19 */ /* 0x000fca0000011603 */
[----:B------:R-:W-:-:S04]  /*33a0*/  @!P0 IADD3 R3, P1, R0, R150, RZ ;  /* 0x0000009600038210 */ /* 0x000fc80007f3e0ff */
[----:B------:R-:W-:Y:S02]  /*33b0*/  @!P0 LEA.HI.X.SX32 R5, R0, R146, 0x1, P1 ;  /* 0x0000009200058211 */ /* 0x000fe400008f0eff */
[----:B------:R-:W-:-:S04]  /*33c0*/  @!P0 LEA R4, P1, R3, c[0x0][0x2a0], 0x2 ;  /* 0x0000a80003048a11 */ /* 0x000fc800078210ff */
[----:B------:R-:W-:-:S05]  /*33d0*/  @!P0 LEA.HI.X R5, R3, c[0x0][0x2a4], R5, 0x2, P1 ;  /* 0x0000a90003058a11 */ /* 0x000fca00008f1405 */
[----:B------:R1:W2:Y:S01]  /*33e0*/  @!P0 LDG.E R212, [R4.64] ;  /* 0x0000000604d48981 */ /* 0x0002a2000c1e1900 */
[----:B------:R-:W-:-:S05]  /*33f0*/  IADD3 R0, -R0, RZ, RZ ;  /* 0x000000ff00007210 */ /* 0x000fca0007ffe1ff */
[----:B------:R-:W-:-:S05]  /*3400*/  IMAD R214, R0, c[0x0][0x2b8], R2 ;  /* 0x0000ae0000d67a24 */ /* 0x000fca00078e0202 */
[----:B------:R-:W-:Y:S01]  /*3410*/  SHF.R.S32.HI R8, RZ, 0x1f, R214 ;  /* 0x0000001fff087819 */ /* 0x000fe200000114d6 */
[----:B------:R-:W3:Y:S04]  /*3420*/  S2R R10, SR_TID.X ;  /* 0x00000000000a7919 */ /* 0x000ee80000002100 */
[----:B------:R-:W-:Y:S02]  /*3430*/  IMAD R0, R8, c[0x0][0x1e0], RZ ;  /* 0x0000780008007a24 */ /* 0x000fe400078e02ff */
[----:B------:R-:W-:-:S04]  /*3440*/  IMAD.WIDE.U32 R2, R214, c[0x0][0x1e0], RZ ;  /* 0x00007800d6027a25 */ /* 0x000fc800078e00ff */
[----:B------:R-:W-:-:S05]  /*3450*/  IMAD R0, R214, c[0x0][0x1e4], R0 ;  /* 0x00007900d6007a24 */ /* 0x000fca00078e0200 */
[----:B------:R-:W-:Y:S01]  /*3460*/  IADD3 R3, R3, R0, RZ ;  /* 0x0000000003037210 */ /* 0x000fe20007ffe0ff */
[----:B------:R-:W-:-:S04]  /*3470*/  IMAD.WIDE.U32 R144, R15, c[0x0][0x1e8], RZ ;  /* 0x00007a000f907a25 */ /* 0x000fc800078e00ff */
[----:B------:R-:W-:Y:S01]  /*3480*/  IMAD R139, R15, c[0x0][0x1ec], R145 ;  /* 0x00007b000f8b7a24 */ /* 0x000fe200078e0291 */
[----:B---3--:R-:W-:Y:S01]  /*3490*/  SHF.R.S32.HI R9, RZ, 0x1f, R10 ;  /* 0x0000001fff097819 */ /* 0x008fe2000001140a */
[----:B-1----:R-:W-:-:S03]  /*34a0*/  IMAD R4, R202, -0x50, R6 ;  /* 0xffffffb0ca047824 */ /* 0x002fc600078e0206 */
[----:B------:R-:W-:Y:S02]  /*34b0*/  LEA.HI R9, R9, R10, RZ, 0x3 ;  /* 0x0000000a09097211 */ /* 0x000fe400078f18ff */
[----:B------:R-:W-:Y:S02]  /*34c0*/  IADD3 R104, R248, R4, RZ ;  /* 0x00000004f8687210 */ /* 0x000fe40007ffe0ff */
[----:B------:R-:W-:-:S04]  /*34d0*/  SHF.R.S32.HI R9, RZ, 0x3, R9 ;  /* 0x00000003ff097819 */ /* 0x000fc80000011409 */
[----:B------:R-:W-:Y:S02]  /*34e0*/  IADD3 R5, -R9, R104, RZ ;  /* 0x0000006809057210 */ /* 0x000fe40007ffe1ff */
[----:B------:R-:W-:Y:S02]  /*34f0*/  ISETP.GE.AND P3, PT, R201, c[0x0][0x1d4], PT ;  /* 0x00007500c9007a0c */ /* 0x000fe40003f66270 */
[----:B------:R-:W-:Y:S01]  /*3500*/  ISETP.GE.AND P2, PT, R5, 0x11, PT ;  /* 0x000000110500780c */ /* 0x000fe20003f46270 */
[----:B------:R-:W-:Y:S01]  /*3510*/  IMAD.WIDE.U32 R18, R15, c[0x0][0x210], RZ ;  /* 0x000084000f127a25 */ /* 0x000fe200078e00ff */
[----:B------:R-:W-:Y:S04]  /*3520*/  STL.64 [R1+0x28], R144 ;  /* 0x0000289001007387 */ /* 0x000fe80000100a00 */
[----:B------:R-:W-:Y:S04]  /*3530*/  STL [R1+0x24], R139 ;  /* 0x0000248b01007387 */ /* 0x000fe80000100800 */
[----:B------:R-:W-:Y:S01]  /*3540*/  STL.64 [R1+0x38], R18 ;  /* 0x0000381201007387 */ /* 0x000fe20000100a00 */
[----:B------:R-:W-:-:S02]  /*3550*/  SHF.L.U32 R138, R201, 0x1, RZ ;  /* 0x00000001c98a7819 */ /* 0x000fc400000006ff */
[----:B--2---:R-:W-:Y:S01]  /*3560*/  SHF.R.S32.HI R13, RZ, 0x1f, R212 ;  /* 0x0000001fff0d7819 */ /* 0x004fe200000114d4 */
[----:B------:R-:W-:-:S04]  /*3570*/  IMAD.WIDE.U32 R2, R212, c[0x0][0x1f0], R2 ;  /* 0x00007c00d4027a25 */ /* 0x000fc800078e0002 */
[----:B------:R-:W-:Y:S01]  /*3580*/  IMAD R0, R13, c[0x0][0x1f0], RZ ;  /* 0x00007c000d007a24 */ /* 0x000fe200078e02ff */
[----:B------:R-:W-:-:S03]  /*3590*/  IADD3 R2, P0, R2, R144, RZ ;  /* 0x0000009002027210 */ /* 0x000fc60007f1e0ff */
[----:B------:R-:W-:-:S05]  /*35a0*/  IMAD R0, R212, c[0x0][0x1f4], R0 ;  /* 0x00007d00d4007a24 */ /* 0x000fca00078e0200 */
[----:B------:R-:W-:Y:S02]  /*35b0*/  IADD3.X R3, R139, R3, R0, P0, !PT ;  /* 0x000000038b037210 */ /* 0x000fe400007fe400 */
[----:B------:R-:W-:-:S04]  /*35c0*/  LEA R0, P0, R2, c[0x0][0x1c8], 0x1 ;  /* 0x0000720002007a11 */ /* 0x000fc800078008ff */
[----:B------:R-:W-:Y:S02]  /*35d0*/  LEA.HI.X R7, R2, c[0x0][0x1cc], R3, 0x1, P0 ;  /* 0x0000730002077a11 */ /* 0x000fe400000f0c03 */
[----:B------:R-:W1:Y:S04]  /*35e0*/  SHFL.IDX PT, R2, R0, RZ, 0x181f ;  /* 0x00181fff00027589 */ /* 0x000e6800000e0000 */
[----:B------:R-:W2:Y:S01]  /*35f0*/  SHFL.IDX PT, R3, R7, RZ, 0x181f ;  /* 0x00181fff07037589 */ /* 0x000ea200000e0000 */
[----:B------:R-:W-:-:S03]  /*3600*/  ISETP.GE.AND P0, PT, R5, 0x1, PT ;  /* 0x000000010500780c */ /* 0x000fc60003f06270 */
[----:B------:R-:W3:Y:S04]  /*3610*/  SHFL.IDX PT, R6, R0, 0x1, 0x181f ;  /* 0x00381f0000067f89 */ /* 0x000ee800000e0000 */
[----:B------:R-:W4:Y:S04]  /*3620*/  SHFL.IDX PT, R10, R7, 0x1, 0x181f ;  /* 0x00381f00070a7f89 */ /* 0x000f2800000e0000 */
[----:B------:R-:W5:Y:S04]  /*3630*/  SHFL.IDX PT, R9, R0, 0x2, 0x181f ;  /* 0x00581f0000097f89 */ /* 0x000f6800000e0000 */
[----:B------:R-:W3:Y:S01]  /*3640*/  SHFL.IDX PT, R11, R7, 0x2, 0x181f ;  /* 0x00581f00070b7f89 */ /* 0x000ee200000e0000 */
[----:B-1----:R-:W-:-:S04]  /*3650*/  @P0 LEA R2, P1, R201, R2, 0x1 ;  /* 0x00000002c9020211 */ /* 0x002fc800078208ff */
[----:B--2---:R-:W-:Y:S02]  /*3660*/  @P0 LEA.HI.X R3, R201, R3, R16, 0x1, P1 ;  /* 0x00000003c9030211 */ /* 0x004fe400008f0c10 */
[----:B------:R-:W-:Y:S01]  /*3670*/  ISETP.GE.AND P1, PT, R5, 0x21, PT ;  /* 0x000000210500780c */ /* 0x000fe20003f26270 */
[----:B------:R-:W1:Y:S04]  /*3680*/  SHFL.IDX PT, R12, R0, 0x3, 0x181f ;  /* 0x00781f00000c7f89 */ /* 0x000e6800000e0000 */
[----:B------:R3:W-:Y:S04]  /*3690*/  @P0 LDGSTS.E.BYPASS.LTC128B.128 [R203+0x2900], [R2.64], !P3 ;  /* 0x0290000002cb0fae */ /* 0x0007e8000d901d46 */
[----:B------:R-:W2:Y:S01]  /*36a0*/  SHFL.IDX PT, R14, R7, 0x3, 0x181f ;  /* 0x00781f00070e7f89 */ /* 0x000ea200000e0000 */
[----:B---3--:R-:W-:-:S04]  /*36b0*/  @P2 LEA R2, P0, R201, R6, 0x1 ;  /* 0x00000006c9022211 */ /* 0x008fc800078008ff */
[----:B----4-:R-:W-:Y:S02]  /*36c0*/  @P2 LEA.HI.X R3, R201, R10, R16, 0x1, P0 ;  /* 0x0000000ac9032211 */ /* 0x010fe400000f0c10 */
[----:B------:R3:W4:Y:S01]  /*36d0*/  SHFL.IDX PT, R10, R0, 0x4, 0x181f ;  /* 0x00981f00000a7f89 */ /* 0x00072200000e0000 */
[----:B------:R-:W-:-:S03]  /*36e0*/  ISETP.GE.AND P0, PT, R5, 0x31, PT ;  /* 0x000000310500780c */ /* 0x000fc60003f06270 */
[----:B------:R1:W-:Y:S01]  /*36f0*/  @P2 LDGSTS.E.BYPASS.LTC128B.128 [R203+0x3100], [R2.64], !P3 ;  /* 0x0310000002cb2fae */ /* 0x0003e2000d901d46 */
[C---:B-----5:R-:W-:Y:S01]  /*3700*/  @P1 LEA R6, P2, R201.reuse, R9, 0x1 ;  /* 0x00000009c9061211 */ /* 0x060fe200078408ff */
[----:B---3--:R-:W-:Y:S02]  /*3710*/  IMAD R0, R8, c[0x0][0x208], RZ ;  /* 0x0000820008007a24 */ /* 0x008fe400078e02ff */
[----:B------:R3:W5:Y:S02]  /*3720*/  SHFL.IDX PT, R8, R7, 0x4, 0x181f ;  /* 0x00981f0007087f89 */ /* 0x00076400000e0000 */
[----:B---3--:R-:W-:-:S05]  /*3730*/  @P1 LEA.HI.X R7, R201, R11, R16, 0x1, P2 ;  /* 0x0000000bc9071211 */ /* 0x008fca00010f0c10 */
[----:B------:R1:W-:Y:S01]  /*3740*/  @P1 LDGSTS.E.BYPASS.LTC128B.128 [R203+0x3900], [R6.64], !P3 ;  /* 0x0390000006cb1fae */ /* 0x0003e2000d901d46 */
[----:B------:R-:W-:Y:S02]  /*3750*/  ISETP.GE.AND P1, PT, R5, 0x41, PT ;  /* 0x000000410500780c */ /* 0x000fe40003f26270 */
[----:B-1----:R-:W-:-:S04]  /*3760*/  @P0 LEA R6, P2, R201, R12, 0x1 ;  /* 0x0000000cc9060211 */ /* 0x002fc800078408ff */
[----:B--2---:R-:W-:-:S05]  /*3770*/  @P0 LEA.HI.X R7, R201, R14, R16, 0x1, P2 ;  /* 0x0000000ec9070211 */ /* 0x004fca00010f0c10 */
[----:B------:R4:W-:Y:S01]  /*3780*/  @P0 LDGSTS.E.BYPASS.LTC128B.128 [R203+0x4100], [R6.64], !P3 ;  /* 0x0410000006cb0fae */ /* 0x0009e2000d901d46 */
[----:B------:R-:W-:-:S04]  /*3790*/  IMAD.WIDE.U32 R2, R214, c[0x0][0x208], RZ ;  /* 0x00008200d6027a25 */ /* 0x000fc800078e00ff */
[----:B------:R-:W-:Y:S01]  /*37a0*/  IMAD R0, R214, c[0x0][0x20c], R0 ;  /* 0x00008300d6007a24 */ /* 0x000fe200078e0200 */
[----:B----4-:R-:W-:-:S04]  /*37b0*/  @P1 LEA R6, P0, R201, R10, 0x1 ;  /* 0x0000000ac9061211 */ /* 0x010fc800078008ff */
[----:B-----5:R-:W-:-:S05]  /*37c0*/  @P1 LEA.HI.X R7, R201, R8, R16, 0x1, P0 ;  /* 0x00000008c9071211 */ /* 0x020fca00000f0c10 */
[----:B------:R1:W-:Y:S04]  /*37d0*/  @P1 LDGSTS.E.BYPASS.LTC128B.128 [R203+0x4900], [R6.64], !P3 ;  /* 0x0490000006cb1fae */ /* 0x0003e8000d901d46 */
[----:B------:R-:W0:Y:S01]  /*37e0*/  LDGDEPBAR ;  /* 0x00000000000079af */ /* 0x000e220000000000 */
[----:B------:R-:W-:Y:S01]  /*37f0*/  IADD3 R3, R3, R0, RZ ;  /* 0x0000000003037210 */ /* 0x000fe20007ffe0ff */
[----:B------:R-:W-:-:S04]  /*3800*/  IMAD R8, R13, c[0x0][0x218], RZ ;  /* 0x000086000d087a24 */ /* 0x000fc800078e02ff */
[----:B------:R-:W-:-:S04]  /*3810*/  IMAD.WIDE.U32 R2, R212, c[0x0][0x218], R2 ;  /* 0x00008600d4027a25 */ /* 0x000fc800078e0002 */
[----:B------:R-:W-:Y:S01]  /*3820*/  IMAD R10, R15, c[0x0][0x214], R19 ;  /* 0x000085000f0a7a24 */ /* 0x000fe200078e0213 */
[----:B------:R-:W-:Y:S01]  /*3830*/  IADD3 R2, P2, R2, R18, RZ ;  /* 0x0000001202027210 */ /* 0x000fe20007f5e0ff */
[----:B------:R-:W-:-:S03]  /*3840*/  IMAD R8, R212, c[0x0][0x21c], R8 ;  /* 0x00008700d4087a24 */ /* 0x000fc600078e0208 */
[----:B------:R-:W-:Y:S02]  /*3850*/  LEA R0, P0, R2, c[0x0][0x1f8], 0x1 ;  /* 0x00007e0002007a11 */ /* 0x000fe400078008ff */
[----:B------:R-:W-:Y:S01]  /*3860*/  IADD3.X R3, R10, R3, R8, P2, !PT ;  /* 0x000000030a037210 */ /* 0x000fe200017fe408 */
[----:B------:R-:W-:-:S04]  /*3870*/  DEPBAR.LE SB0, 0x1 ;  /* 0x000080400000791a */ /* 0x000fc80000000000 */
[----:B------:R-:W-:-:S04]  /*3880*/  DEPBAR.LE SB0, 0x0 ;  /* 0x000080000000791a */ /* 0x000fc80000000000 */
[----:B------:R-:W-:Y:S01]  /*3890*/  BAR.SYNC.DEFER_BLOCKING 0x0 ;  /* 0x0000000000007b1d */ /* 0x000fe20000010000 */
[----:B------:R-:W-:-:S05]  /*38a0*/  LEA.HI.X R2, R2, c[0x0][0x1fc], R3, 0x1, P0 ;  /* 0x00007f0002027a11 */ /* 0x000fca00000f0c03 */
[----:B------:R-:W2:Y:S04]  /*38b0*/  SHFL.IDX PT, R9, R0, RZ, 0x181f ;  /* 0x00181fff00097589 */ /* 0x000ea800000e0000 */
[----:B------:R-:W3:Y:S04]  /*38c0*/  SHFL.IDX PT, R3, R0, 0x1, 0x181f ;  /* 0x00381f0000037f89 */ /* 0x000ee800000e0000 */
[----:B------:R-:W4:Y:S04]  /*38d0*/  SHFL.IDX PT, R13, R2, RZ, 0x181f ;  /* 0x00181fff020d7589 */ /* 0x000f2800000e0000 */
[----:B-1----:R-:W-:Y:S04]  /*38e0*/  SHFL.IDX PT, R7, R0, 0x2, 0x181f ;  /* 0x00581f0000077f89 */ /* 0x002fe800000e0000 */
[----:B------:R-:W1:Y:S04]  /*38f0*/  SHFL.IDX PT, R11, R2, 0x1, 0x181f ;  /* 0x00381f00020b7f89 */ /* 0x000e6800000e0000 */
[----:B------:R-:W5:Y:S01]  /*3900*/  SHFL.IDX PT, R8, R0, 0x3, 0x181f ;  /* 0x00781f0000087f89 */ /* 0x000f6200000e0000 */
[----:B------:R-:W-:-:S03]  /*3910*/  SHF.L.U64.HI R6, R201, 0x1, R16 ;  /* 0x00000001c9067819 */ /* 0x000fc60000010210 */
[----:B------:R-:W-:Y:S04]  /*3920*/  SHFL.IDX PT, R0, R0, 0x4, 0x181f ;  /* 0x00981f0000007f89 */ /* 0x000fe800000e0000 */
[----:B------:R-:W5:Y:S04]  /*3930*/  SHFL.IDX PT, R18, R2, 0x3, 0x181f ;  /* 0x00781f0002127f89 */ /* 0x000f6800000e0000 */
[----:B------:R-:W5:Y:S04]  /*3940*/  SHFL.IDX PT, R16, R2, 0x4, 0x181f ;  /* 0x00981f0002107f89 */ /* 0x000f6800000e0000 */
[----:B------:R-:W-:Y:S04]  /*3950*/  LDSM.16.M88.4 R36, [R191] ;  /* 0x00000000bf24783b */ /* 0x000fe80000000200 */
[----:B------:R-:W-:Y:S01]  /*3960*/  LDSM.16.M88.4 R52, [R184] ;  /* 0x00000000b834783b */ /* 0x000fe20000000200 */
[----:B--2---:R-:W-:-:S02]  /*3970*/  IADD3 R14, P0, R9, R138, RZ ;  /* 0x0000008a090e7210 */ /* 0x004fc40007f1e0ff */
[----:B---3--:R-:W-:Y:S01]  /*3980*/  IADD3 R12, P1, R3, R138, RZ ;  /* 0x0000008a030c7210 */ /* 0x008fe20007f3e0ff */
[----:B------:R2:W-:Y:S01]  /*3990*/  SHFL.IDX PT, R17, R2, 0x2, 0x181f ;  /* 0x00581f0002117f89 */ /* 0x0005e200000e0000 */
[-C--:B----4-:R-:W-:Y:S02]  /*39a0*/  IADD3.X R15, R13, R6.reuse, RZ, P0, !PT ;  /* 0x000000060d0f7210 */ /* 0x090fe400007fe4ff */
[----:B-1----:R-:W-:Y:S01]  /*39b0*/  IADD3.X R13, R11, R6, RZ, P1, !PT ;  /* 0x000000060b0d7210 */ /* 0x002fe20000ffe4ff */
[----:B------:R-:W1:Y:S01]  /*39c0*/  LDSM.16.M88.4 R32, [R191+0x2000] ;  /* 0x00200000bf20783b */ /* 0x000e620000000200 */
[----:B-----5:R-:W-:Y:S02]  /*39d0*/  IADD3 R8, P2, R8, R138, RZ ;  /* 0x0000008a08087210 */ /* 0x020fe40007f5e0ff */
[----:B------:R-:W-:Y:S01]  /*39e0*/  ISETP.GE.AND P0, PT, R201, c[0x0][0x1d4], PT ;  /* 0x00007500c9007a0c */ /* 0x000fe20003f06270 */
[----:B------:R-:W-:Y:S01]  /*39f0*/  LDSM.16.M88.4 R28, [R194] ;  /* 0x00000000c21c783b */ /* 0x000fe20000000200 */
[----:B------:R-:W-:-:S02]  /*3a00*/  IADD3.X R9, R18, R6, RZ, P2, !PT ;  /* 0x0000000612097210 */ /* 0x000fc400017fe4ff */
[----:B------:R-:W-:Y:S01]  /*3a10*/  ISETP.LT.OR P2, PT, R5, 0x1, P0 ;  /* 0x000000010500780c */ /* 0x000fe20000741670 */
[----:B------:R-:W3:Y:S04]  /*3a20*/  LDSM.16.M88.4 R48, [R195] ;  /* 0x00000000c330783b */ /* 0x000ee80000000200 */
[----:B------:R-:W-:Y:S04]  /*3a30*/  LDSM.16.M88.4 R72, [R184+0x800] ;  /* 0x00080000b848783b */ /* 0x000fe80000000200 */
[----:B------:R-:W-:Y:S01]  /*3a40*/  LDSM.16.M88.4 R88, [R184+0x1000] ;  /* 0x00100000b858783b */ /* 0x000fe20000000200 */
[----:B--2---:R-:W-:-:S03]  /*3a50*/  IADD3 R2, P1, R0, R138, RZ ;  /* 0x0000008a00027210 */ /* 0x004fc60007f3e0ff */
[----:B------:R-:W-:Y:S01]  /*3a60*/  LDSM.16.M88.4 R96, [R184+0x1800] ;  /* 0x00180000b860783b */ /* 0x000fe20000000200 */
[----:B------:R-:W-:-:S03]  /*3a70*/  IADD3.X R3, R16, R6, RZ, P1, !PT ;  /* 0x0000000610037210 */ /* 0x000fc60000ffe4ff */
[----:B------:R-:W-:Y:S01]  /*3a80*/  LDSM.16.M88.4 R108, [R184+0x2000] ;  /* 0x00200000b86c783b */ /* 0x000fe20000000200 */
[----:B------:R-:W-:-:S03]  /*3a90*/  ISETP.LT.OR P1, PT, R5, 0x11, P0 ;  /* 0x000000110500780c */ /* 0x000fc60000721670 */
[----:B------:R-:W3:Y:S04]  /*3aa0*/  LDSM.16.M88.4 R24, [R194+0x2000] ;  /* 0x00200000c218783b */ /* 0x000ee80000000200 */
[----:B------:R-:W-:Y:S04]  /*3ab0*/  LDSM.16.M88.4 R84, [R199] ;  /* 0x00000000c754783b */ /* 0x000fe80000000200 */
[----:B------:R-:W-:Y:S04]  /*3ac0*/  LDSM.16.M88.4 R92, [R198] ;  /* 0x00000000c65c783b */ /* 0x000fe80000000200 */
[----:B------:R-:W-:Y:S04]  /*3ad0*/  LDSM.16.M88.4 R100, [R197] ;  /* 0x00000000c564783b */ /* 0x000fe80000000200 */
[----:B------:R-:W-:Y:S04]  /*3ae0*/  LDSM.16.M88.4 R112, [R196] ;  /* 0x00000000c470783b */ /* 0x000fe80000000200 */
[----:B------:R-:W-:Y:S01]  /*3af0*/  @!PT LDS RZ, [RZ] ;  /* 0x00000000fffff984 */ /* 0x000fe20000000800 */
[----:B------:R-:W-:Y:S01]  /*3b00*/  @!PT LDS RZ, [RZ] ;  /* 0x00000000fffff984 */ /* 0x000fe20000000800 */
[----:B------:R-:W-:Y:S01]  /*3b10*/  @!PT LDS RZ, [RZ] ;  /* 0x00000000fffff984 */ /* 0x000fe20000000800 */
[----:B------:R4:W-:Y:S01]  /*3b20*/  LDGSTS.E.BYPASS.LTC128B.128 [R203+0x100], [R14.64], !P2 ;  /* 0x001000000ecb7fae */ /* 0x0009e2000d101d46 */
[----:B------:R-:W-:-:S03]  /*3b30*/  ISETP.LT.OR P2, PT, R5, 0x21, P0 ;  /* 0x000000210500780c */ /* 0x000fc60000741670 */
[----:B------:R4:W-:Y:S01]  /*3b40*/  LDGSTS.E.BYPASS.LTC128B.128 [R203+0x900], [R12.64], !P1 ;  /* 0x009000000ccb7fae */ /* 0x0009e2000c901d46 */
[C---:B------:R-:W-:Y:S02]  /*3b50*/  ISETP.LT.OR P1, PT, R5.reuse, 0x31, P0 ;  /* 0x000000310500780c */ /* 0x040fe40000721670 */
[----:B------:R-:W-:Y:S01]  /*3b60*/  ISETP.LT.OR P0, PT, R5, 0x41, P0 ;  /* 0x000000410500780c */ /* 0x000fe20000701670 */
[----:B------:R5:W-:Y:S01]  /*3b70*/  STL [R1+0x44], R10 ;  /* 0x0000440a01007387 */ /* 0x000be20000100800 */
[----:B-1----:R-:W-:Y:S03]  /*3b80*/  HMMA.16816.F32 R56, R32, R52, RZ ;  /* 0x000000342038723c */ /* 0x002fe600000018ff */
[----:B------:R-:W2:Y:S01]  /*3b90*/  LDL R154, [R1+0x14] ;  /* 0x00001400019a7983 */ /* 0x000ea20000100800 */
[----:B-----5:R-:W-:-:S04]  /*3ba0*/  IADD3 R10, P4, R7, R138, RZ ;  /* 0x0000008a070a7210 */ /* 0x020fc80007f9e0ff */
[----:B----4-:R-:W-:Y:S01]  /*3bb0*/  HMMA.16816.F32 R12, R36, R52, RZ ;  /* 0x00000034240c723c */ /* 0x010fe200000018ff */
[----:B------:R-:W-:-:S05]  /*3bc0*/  IADD3.X R11, R17, R6, RZ, P4, !PT ;  /* 0x00000006110b7210 */ /* 0x000fca00027fe4ff */
[----:B------:R1:W-:Y:S04]  /*3bd0*/  LDGSTS.E.BYPASS.LTC128B.128 [R203+0x1100], [R10.64], !P2 ;  /* 0x011000000acb7fae */ /* 0x0003e8000d101d46 */
[----:B------:R1:W-:Y:S04]  /*3be0*/  LDGSTS.E.BYPASS.LTC128B.128 [R203+0x1900], [R8.64], !P1 ;  /* 0x0190000008cb7fae */ /* 0x0003e8000c901d46 */
[----:B------:R4:W-:Y:S04]  /*3bf0*/  LDGSTS.E.BYPASS.LTC128B.128 [R203+0x2100], [R2.64], !P0 ;  /* 0x0210000002cb7fae */ /* 0x0009e8000c101d46 */
[----:B------:R-:W-:Y:S04]  /*3c00*/  LDSM.16.M88.4 R40, [R190] ;  /* 0x00000000be28783b */ /* 0x000fe80000000200 */
[----:B------:R-:W5:Y:S02]  /*3c10*/  LDSM.16.M88.4 R20, [R192] ;  /* 0x00000000c014783b */ /* 0x000f640000000200 */
[-C--:B---3--:R-:W-:Y:S02]  /*3c20*/  HMMA.16816.F32 R60, R28, R48.reuse, R12 ;  /* 0x000000301c3c723c */ /* 0x088fe4000000180c */
[----:B------:R-:W3:Y:S04]  /*3c30*/  LDSM.16.M88.4 R16, [R192+0x2000] ;  /* 0x00200000c010783b */ /* 0x000ee80000000200 */
[----:B------:R-:W-:Y:S04]  /*3c40*/  LDSM.16.M88.4 R44, [R187] ;  /* 0x00000000bb2c783b */ /* 0x000fe80000000200 */
[----:B------:R-:W3:Y:S01]  /*3c50*/  LDSM.16.M88.4 R12, [R193] ;  /* 0x00000000c10c783b */ /* 0x000ee20000000200 */
[----:B------:R-:W-:Y:S03]  /*3c60*/  HMMA.16816.F32 R56, R24, R48, R56 ;  /* 0x000000301838723c */ /* 0x000fe60000001838 */
[----:B-1----:R-:W1:Y:S04]  /*3c70*/  LDSM.16.M88.4 R8, [R193+0x2000] ;  /* 0x00200000c108783b */ /* 0x002e680000000200 */
[----:B------:R-:W0:Y:S01]  /*3c80*/  LDGDEPBAR ;  /* 0x00000000000079af */ /* 0x000e220000000000 */
[----:B------:R-:W-:Y:S08]  /*3c90*/  HMMA.16816.F32 R68, R36, R54, RZ ;  /* 0x000000362444723c */ /* 0x000ff000000018ff */
[----:B-----5:R-:W-:Y:S08]  /*3ca0*/  HMMA.16816.F32 R64, R20, R40, R60 ;  /* 0x000000281440723c */ /* 0x020ff0000000183c */
[----:B------:R-:W-:Y:S08]  /*3cb0*/  HMMA.16816.F32 R60, R32, R54, RZ ;  /* 0x00000036203c723c */ /* 0x000ff000000018ff */
[----:B---3--:R-:W-:Y:S08]  /*3cc0*/  HMMA.16816.F32 R52, R16, R40, R56 ;  /* 0x000000281034723c */ /* 0x008ff00000001838 */
[----:B------:R-:W-:Y:S08]  /*3cd0*/  HMMA.16816.F32 R56, R28, R50, R68 ;  /* 0x000000321c38723c */ /* 0x000ff00000001844 */
[----:B------:R-:W-:Y:S08]  /*3ce0*/  HMMA.16816.F32 R68, R12, R44, R64 ;  /* 0x0000002c0c44723c */ /* 0x000ff00000001840 */
[----:B------:R-:W-:Y:S01]  /*3cf0*/  HMMA.16816.F32 R64, R24, R50, R60 ;  /* 0x000000321840723c */ /* 0x000fe2000000183c */
[----:B------:R-:W3:Y:S07]  /*3d00*/  LDSM.16.M88.4 R48, [R190+0x800] ;  /* 0x00080000be30783b */ /* 0x000eee0000000200 */
[----:B------:R-:W-:Y:S08]  /*3d10*/  HMMA.16816.F32 R60, R36, R72, RZ ;  /* 0x00000048243c723c */ /* 0x000ff000000018ff */
[----:B-1----:R-:W-:Y:S08]  /*3d20*/  HMMA.16816.F32 R80, R8, R44, R52 ;  /* 0x0000002c0850723c */ /* 0x002ff00000001834 */
[----:B------:R-:W-:Y:S01]  /*3d30*/  HMMA.16816.F32 R52, R20, R42, R56 ;  /* 0x0000002a1434723c */ /* 0x000fe20000001838 */
[----:B------:R-:W-:-:S07]  /*3d40*/  FMUL.FTZ R0, R68, c[0x0][0x320] ;  /* 0x0000c80044007a20 */ /* 0x000fce0000410000 */
[----:B------:R-:W-:Y:S01]  /*3d50*/  HMMA.16816.F32 R56, R32, R72, RZ ;  /* 0x000000482038723c */ /* 0x000fe200000018ff */
[----:B------:R1:W1:Y:S07]  /*3d60*/  MUFU.TANH R137, R0 ;  /* 0x0000000000897308 */ /* 0x00026e0000002400 */
[----:B------:R-:W-:Y:S01]  /*3d70*/  HMMA.16816.F32 R60, R28, R84, R60 ;  /* 0x000000541c3c723c */ /* 0x000fe2000000183c */
[----:B-1----:R-:W-:-:S07]  /*3d80*/  FMUL.FTZ R0, R69, c[0x0][0x320] ;  /* 0x0000c80045007a20 */ /* 0x002fce0000410000 */
[----:B------:R-:W-:Y:S01]  /*3d90*/  HMMA.16816.F32 R64, R16, R42, R64 ;  /* 0x0000002a1040723c */ /* 0x000fe20000001840 */
[----:B------:R-:W1:Y:S01]  /*3da0*/  LDSM.16.M88.4 R40, [R187+0x800] ;  /* 0x00080000bb28783b */ /* 0x000e620000000200 */
[----:B------:R5:W1:Y:S02]  /*3db0*/  MUFU.TANH R134, R0 ;  /* 0x0000000000867308 */ /* 0x000a640000002400 */
[----:B-----5:R-:W-:-:S06]  /*3dc0*/  FMUL.FTZ R0, R70, c[0x0][0x320] ;  /* 0x0000c80046007a20 */ /* 0x020fcc0000410000 */
[----:B------:R5:W1:Y:S02]  /*3dd0*/  MUFU.TANH R149, R0 ;  /* 0x0000000000957308 */ /* 0x000a640000002400 */
[----:B-----5:R-:W-:Y:S02]  /*3de0*/  FMUL.FTZ R0, R71, c[0x0][0x320] ;  /* 0x0000c80047007a20 */ /* 0x020fe40000410000 */
[----:B------:R-:W-:Y:S04]  /*3df0*/  HMMA.16816.F32 R68, R12, R46, R52 ;  /* 0x0000002e0c44723c */ /* 0x000fe80000001834 */
[----:B------:R5:W1:Y:S04]  /*3e00*/  MUFU.TANH R136, R0 ;  /* 0x0000000000887308 */ /* 0x000a680000002400 */
[----:B------:R-:W-:Y:S01]  /*3e10*/  HMMA.16816.F32 R52, R24, R84, R56 ;  /* 0x000000541834723c */ /* 0x000fe20000001838 */
[----:B-----5:R-:W-:-:S07]  /*3e20*/  FMUL.FTZ R0, R80, c[0x0][0x320] ;  /* 0x0000c80050007a20 */ /* 0x020fce0000410000 */
[----:B------:R-:W-:Y:S01]  /*3e30*/  HMMA.16816.F32 R56, R36, R74, RZ ;  /* 0x0000004a2438723c */ /* 0x000fe200000018ff */
[----:B------:R5:W1:Y:S07]  /*3e40*/  MUFU.TANH R152, R0 ;  /* 0x0000000000987308 */ /* 0x000a6e0000002400 */
[----:B---3--:R-:W-:Y:S01]  /*3e50*/  HMMA.16816.F32 R60, R20, R48, R60 ;  /* 0x00000030143c723c */ /* 0x008fe2000000183c */
[----:B-----5:R-:W-:-:S04]  /*3e60*/  FMUL.FTZ R0, R81, c[0x0][0x320] ;  /* 0x0000c80051007a20 */ /* 0x020fc80000410000 */
[----:B------:R3:W1:Y:S03]  /*3e70*/  MUFU.TANH R148, R0 ;  /* 0x0000000000947308 */ /* 0x0006660000002400 */
[----:B------:R-:W-:Y:S01]  /*3e80*/  HMMA.16816.F32 R76, R8, R46, R64 ;  /* 0x0000002e084c723c */ /* 0x000fe20000001840 */
[----:B---3--:R-:W-:-:S04]  /*3e90*/  FMUL.FTZ R0, R82, c[0x0][0x320] ;  /* 0x0000c80052007a20 */ /* 0x008fc80000410000 */
[----:B------:R3:W1:Y:S03]  /*3ea0*/  MUFU.TANH R168, R0 ;  /* 0x0000000000a87308 */ /* 0x0006660000002400 */
[----:B------:R-:W-:Y:S01]  /*3eb0*/  HMMA.16816.F32 R64, R32, R74, RZ ;  /* 0x0000004a2040723c */ /* 0x000fe200000018ff */
[----:B---3--:R-:W-:-:S04]  /*3ec0*/  FMUL.FTZ R0, R83, c[0x0][0x320] ;  /* 0x0000c80053007a20 */ /* 0x008fc80000410000 */
[----:B------:R3:W1:Y:S03]  /*3ed0*/  MUFU.TANH R158, R0 ;  /* 0x00000000009e7308 */ /* 0x0006660000002400 */
[----:B------:R-:W-:Y:S01]  /*3ee0*/  HMMA.16816.F32 R44, R16, R48, R52 ;  /* 0x00000030102c723c */ /* 0x000fe20000001834 */
[----:B---3--:R-:W-:-:S04]  /*3ef0*/  FMUL.FTZ R0, R68, c[0x0][0x320] ;  /* 0x0000c80044007a20 */ /* 0x008fc80000410000 */
[----:B------:R3:W1:Y:S03]  /*3f00*/  MUFU.TANH R127, R0 ;  /* 0x00000000007f7308 */ /* 0x0006660000002400 */
[----:B------:R-:W-:Y:S01]  /*3f10*/  HMMA.16816.F32 R52, R28, R86, R56 ;  /* 0x000000561c34723c */ /* 0x000fe20000001838 */
[----:B---3--:R-:W-:-:S04]  /*3f20*/  FMUL.FTZ R0, R69, c[0x0][0x320] ;  /* 0x0000c80045007a20 */ /* 0x008fc80000410000 */
[----:B------:R3:W1:Y:S03]  /*3f30*/  MUFU.TANH R126, R0 ;  /* 0x00000000007e7308 */ /* 0x0006660000002400 */
[----:B------:R-:W-:Y:S01]  /*3f40*/  HMMA.16816.F32 R64, R24, R86, R64 ;  /* 0x000000561840723c */ /* 0x000fe20000001840 */
[----:B---3--:R-:W-:-:S04]  /*3f50*/  FMUL.FTZ R0, R70, c[0x0][0x320] ;  /* 0x0000c80046007a20 */ /* 0x008fc80000410000 */
[----:B------:R3:W1:Y:S02]  /*3f60*/  MUFU.TANH R131, R0 ;  /* 0x0000000000837308 */ /* 0x0006640000002400 */
[----:B---3--:R-:W-:Y:S02]  /*3f70*/  FMUL.FTZ R0, R71, c[0x0][0x320] ;  /* 0x0000c80047007a20 */ /* 0x008fe40000410000 */
[----:B-1----:R-:W-:Y:S04]  /*3f80*/  HMMA.16816.F32 R68, R12, R40, R60 ;  /* 0x000000280c44723c */ /* 0x002fe8000000183c */
[----:B------:R1:W3:Y:S04]  /*3f90*/  MUFU.TANH R130, R0 ;  /* 0x0000000000827308 */ /* 0x0002e80000002400 */
        /* <DEDUP_REMOVED lines=29> */
[----:B------:R-:W-:Y:S01]  /*4170*/  HMMA.16816.F32 R72, R8, R42, R64 ;  /* 0x0000002a0848723c */ /* 0x000fe20000001840 */
[----:B-1----:R-:W-:-:S07]  /*4180*/  FMUL.FTZ R0, R81, c[0x0][0x320] ;  /* 0x0000c80051007a20 */ /* 0x002fce0000410000 */
[----:B-----5:R-:W-:Y:S01]  /*4190*/  HMMA.16816.F32 R60, R20, R44, R60 ;  /* 0x0000002c143c723c */ /* 0x020fe2000000183c */
[----:B------:R1:W1:Y:S07]  /*41a0*/  MUFU.TANH R118, R0 ;  /* 0x0000000000767308 */ /* 0x00026e0000002400 */
        /* <DEDUP_REMOVED lines=13> */
[----:B------:R1:W1:Y:S02]  /*4280*/  MUFU.TANH R90, R0 ;  /* 0x00000000005a7308 */ /* 0x0002640000002400 */
[----:B-1----:R-:W-:Y:S02]  /*4290*/  FMUL.FTZ R0, R71, c[0x0][0x320] ;  /* 0x0000c80047007a20 */ /* 0x002fe40000410000 */
[----:B--2---:R-:W-:Y:S04]  /*42a0*/  HMMA.16816.F32 R68, R12, R48, R60 ;  /* 0x000000300c44723c */ /* 0x004fe8000000183c */
[----:B------:R1:W2:Y:S04]  /*42b0*/  MUFU.TANH R89, R0 ;  /* 0x0000000000597308 */ /* 0x0002a80000002400 */
[----:B------:R-:W-:Y:S01]  /*42c0*/  HMMA.16816.F32 R60, R36, R96, RZ ;  /* 0x00000060243c723c */ /* 0x000fe200000018ff */
[----:B-1----:R-:W-:-:S04]  /*42d0*/  FMUL.FTZ R0, R72, c[0x0][0x320] ;  /* 0x0000c80048007a20 */ /* 0x002fc80000410000 */
[----:B------:R1:W1:Y:S03]  /*42e0*/  MUFU.TANH R92, R0 ;  /* 0x00000000005c7308 */ /* 0x0002660000002400 */
[----:B------:R-:W-:Y:S08]  /*42f0*/  HMMA.16816.F32 R76, R8, R48, R40 ;  /* 0x00000030084c723c */ /* 0x000ff00000001828 */
[----:B------:R-:W-:Y:S01]  /*4300*/  HMMA.16816.F32 R40, R20, R46, R52 ;  /* 0x0000002e1428723c */ /* 0x000fe20000001834 */
[----:B------:R-:W5:Y:S01]  /*4310*/  LDSM.16.M88.4 R52, [R190+0x1800] ;  /* 0x00180000be34783b */ /* 0x000f620000000200 */
[----:B-1----:R-:W-:-:S04]  /*4320*/  FMUL.FTZ R0, R73, c[0x0][0x320] ;  /* 0x0000c80049007a20 */ /* 0x002fc80000410000 */
[----:B------:R1:W1:Y:S02]  /*4330*/  MUFU.TANH R91, R0 ;  /* 0x00000000005b7308 */ /* 0x0002640000002400 */
[----:B------:R-:W-:Y:S01]  /*4340*/  HMMA.16816.F32 R64, R16, R46, R64 ;  /* 0x0000002e1040723c */ /* 0x000fe20000001840 */
[----:B-1----:R-:W-:-:S05]  /*4350*/  FMUL.FTZ R0, R74, c[0x0][0x320] ;  /* 0x0000c8004a007a20 */ /* 0x002fca0000410000 */
        /* <DEDUP_REMOVED lines=11> */
[----:B------:R1:W1:Y:S01]  /*4410*/  MUFU.TANH R128, R0 ;  /* 0x0000000000807308 */ /* 0x0002620000002400 */
[----:B------:R-:W-:Y:S01]  /*4420*/  HMMA.16816.F32 R44, R24, R100, R56 ;  /* 0x00000064182c723c */ /* 0x000fe20000001838 */
[----:B-1----:R-:W-:-:S07]  /*4430*/  FMUL.FTZ R0, R71, c[0x0][0x320] ;  /* 0x0000c80047007a20 */ /* 0x002fce0000410000 */
[----:B------:R-:W-:Y:S01]  /*4440*/  HMMA.16816.F32 R68, R12, R50, R40 ;  /* 0x000000320c44723c */ /* 0x000fe20000001828 */
[----:B------:R-:W1:Y:S01]  /*4450*/  LDSM.16.M88.4 R40, [R187+0x1800] ;  /* 0x00180000bb28783b */ /* 0x000e620000000200 */
[----:B------:R2:W1:Y:S06]  /*4460*/  MUFU.TANH R129, R0 ;  /* 0x0000000000817308 */ /* 0x00046c0000002400 */
[----:B------:R-:W-:Y:S01]  /*4470*/  HMMA.16816.F32 R48, R36, R98, RZ ;  /* 0x000000622430723c */ /* 0x000fe200000018ff */
[----:B--2---:R-:W-:-:S04]  /*4480*/  FMUL.FTZ R0, R76, c[0x0][0x320] ;  /* 0x0000c8004c007a20 */ /* 0x004fc80000410000 */
[----:B------:R2:W1:Y:S03]  /*4490*/  MUFU.TANH R124, R0 ;  /* 0x00000000007c7308 */ /* 0x0004660000002400 */
        /* <DEDUP_REMOVED lines=12> */
[----:B--2---:R-:W-:-:S06]  /*4560*/  FMUL.FTZ R0, R69, c[0x0][0x320] ;  /* 0x0000c80045007a20 */ /* 0x004fcc0000410000 */
[----:B------:R2:W1:Y:S01]  /*4570*/  MUFU.TANH R81, R0 ;  /* 0x0000000000517308 */ /* 0x0004620000002400 */
[----:B------:R-:W-:Y:S01]  /*4580*/  HMMA.16816.F32 R64, R24, R102, R60 ;  /* 0x000000661840723c */ /* 0x000fe2000000183c */
[----:B--2---:R-:W-:-:S06]  /*4590*/  FMUL.FTZ R0, R70, c[0x0][0x320] ;  /* 0x0000c80046007a20 */ /* 0x004fcc0000410000 */
[----:B------:R2:W1:Y:S01]  /*45a0*/  MUFU.TANH R84, R0 ;  /* 0x0000000000547308 */ /* 0x0004620000002400 */
[----:B------:R-:W-:Y:S01]  /*45b0*/  HMMA.16816.F32 R60, R36, R108, RZ ;  /* 0x0000006c243c723c */ /* 0x000fe200000018ff */
[----:B--2---:R-:W-:-:S07]  /*45c0*/  FMUL.FTZ R0, R71, c[0x0][0x320] ;  /* 0x0000c80047007a20 */ /* 0x004fce0000410000 */
[----:B-1----:R-:W-:Y:S01]  /*45d0*/  HMMA.16816.F32 R68, R12, R40, R56 ;  /* 0x000000280c44723c */ /* 0x002fe20000001838 */
        /* <DEDUP_REMOVED lines=91> */
[----:B------:R-:W-:Y:S01]  /*4b90*/  BAR.SYNC.DEFER_BLOCKING 0x0 ;  /* 0x0000000000007b1d */ /* 0x000fe20000010000 */
[----:B------:R-:W-:Y:S01]  /*4ba0*/  ISETP.GT.AND P5, PT, R147, 0x4f, PT ;  /* 0x0000004f9300780c */ /* 0x000fe20003fa4270 */
[----:B-1----:R-:W-:-:S05]  /*4bb0*/  FMUL.FTZ R0, R9, c[0x0][0x320] ;  /* 0x0000c80009007a20 */ /* 0x002fca0000410000 */
[----:B------:R1:W1:Y:S01]  /*4bc0*/  MUFU.TANH R25, R0 ;  /* 0x0000000000197308 */ /* 0x0002620000002400 */
[----:B------:R-:W-:Y:S01]  /*4bd0*/  LOP3.LUT R200, R200, 0xfffdffff, RZ, 0xc0, !PT ;  /* 0xfffdffffc8c87812 */ /* 0x000fe200078ec0ff */
[----:B-1----:R-:W-:-:S06]  /*4be0*/  FMUL.FTZ R0, R10, c[0x0][0x320] ;  /* 0x0000c8000a007a20 */ /* 0x002fcc0000410000 */
[----:B------:R1:W1:Y:S01]  /*4bf0*/  MUFU.TANH R28, R0 ;  /* 0x00000000001c7308 */ /* 0x0002620000002400 */
[----:B------:R-:W-:Y:S01]  /*4c00*/  @P6 LOP3.LUT R200, R200, 0x20000, RZ, 0xfc, !PT ;  /* 0x00020000c8c86812 */ /* 0x000fe200078efcff */
[----:B------:R-:W-:Y:S01]  /*4c10*/  BSSY B0, `(.L_x_628) ;  /* 0x000003e000007945 */ /* 0x000fe20003800000 */
[----:B-1----:R-:W-:-:S05]  /*4c20*/  FMUL.FTZ R0, R11, c[0x0][0x320] ;  /* 0x0000c8000b007a20 */ /* 0x002fca0000410000 */
[----:B------:R4:W1:Y:S01]  /*4c30*/  MUFU.TANH R27, R0 ;  /* 0x00000000001b7308 */ /* 0x0008620000002400 */
[----:B------:R-:W-:-:S04]  /*4c40*/  LOP3.LUT R200, R200, 0xffff7fff, RZ, 0xc0, !PT ;  /* 0xffff7fffc8c87812 */ /* 0x000fc800078ec0ff */
[----:B------:R-:W-:Y:S01]  /*4c50*/  @P5 LOP3.LUT R200, R200, 0x8000, RZ, 0xfc, !PT ;  /* 0x00008000c8c85812 */ /* 0x000fe200078efcff */
[----:B------:R-:W-:Y:S05]  /*4c60*/  @!P0 BRA `(.L_x_629) ;  /* 0x0000038000008947 */ /* 0x000fea0003800000 */
[----:B--234-:R-:W-:Y:S01]  /*4c70*/  IADD3 R2, R147, R105, R153 ;  /* 0x0000006993027210 */ /* 0x01cfe20007ffe099 */
[----:B------:R-:W-:-:S03]  /*4c80*/  IMAD.MOV.U32 R212, RZ, RZ, RZ ;  /* 0x000000ffffd47224 */ /* 0x000fc600078e00ff */
[----:B------:R-:W-:-:S05]  /*4c90*/  IADD3 R2, R2, -0x50, RZ ;  /* 0xffffffb002027810 */ /* 0x000fca0007ffe0ff */
[----:B------:R-:W-:-:S04]  /*4ca0*/  @P6 IMAD.HI.U32 R3, R2, c[0x0][0x2bc], RZ ;  /* 0x0000af0002036a27 */ /* 0x000fc800078e00ff */
[----:B------:R-:W-:Y:S01]  /*4cb0*/  IMAD.MOV.U32 R0, RZ, RZ, R2 ;  /* 0x000000ffff007224 */ /* 0x000fe200078e0002 */
        /* <DEDUP_REMOVED lines=22> */
[----:B------:R2:W3:Y:S02]  /*4e20*/  SHFL.IDX PT, R8, R5, RZ, 0x181f ;  /* 0x00181fff05087589 */ /* 0x0004e400000e0000 */
.L_x_821:
[----:B------:R-:W-:Y:S05]  /*4e30*/  BRA.DIV ~URZ, `(.L_x_631) ;  /* 0x00018a227f007947 */ /* 0x000fea000b800000 */
[----:B------:R-:W4:Y:S04]  /*4e40*/  SHFL.IDX PT, R2, R0, RZ, 0x181f ;  /* 0x00181fff00027589 */ /* 0x000f2800000e0000 */
[----:B------:R-:W5:Y:S04]  /*4e50*/  SHFL.IDX PT, R3, R0, 0x1, 0x181f ;  /* 0x00381f0000037f89 */ /* 0x000f6800000e0000 */
[----:B------:R-:W2:Y:S04]  /*4e60*/  SHFL.IDX PT, R7, R0, 0x2, 0x181f ;  /* 0x00581f0000077f89 */ /* 0x000ea800000e0000 */
[----:B------:R-:W3:Y:S04]  /*4e70*/  SHFL.IDX PT, R9, R0, 0x3, 0x181f ;  /* 0x00781f0000097f89 */ /* 0x000ee800000e0000 */
[----:B------:R-:W1:Y:S04]  /*4e80*/  SHFL.IDX PT, R11, R5, 0x1, 0x181f ;  /* 0x00381f00050b7f89 */ /* 0x000e6800000e0000 */
[----:B------:R-:W1:Y:S04]  /*4e90*/  SHFL.IDX PT, R15, R5, 0x2, 0x181f ;  /* 0x00581f00050f7f89 */ /* 0x000e6800000e0000 */
[----:B------:R-:W1:Y:S01]  /*4ea0*/  SHFL.IDX PT, R14, R5, 0x3, 0x181f ;  /* 0x00781f00050e7f89 */ /* 0x000e6200000e0000 */
[----:B----4-:R-:W-:-:S02]  /*4eb0*/  IADD3 R12, P0, R2, R138, RZ ;  /* 0x0000008a020c7210 */ /* 0x010fc40007f1e0ff */
[-C--:B-----5:R-:W-:Y:S01]  /*4ec0*/  IADD3 R10, P2, R3, R138.reuse, RZ ;  /* 0x0000008a030a7210 */ /* 0x0a0fe20007f5e0ff */
[----:B------:R-:W4:Y:S02]  /*4ed0*/  SHFL.IDX PT, R0, R0, 0x4, 0x181f ;  /* 0x00981f0000007f89 */ /* 0x000f2400000e0000 */
[----:B---3--:R-:W-:Y:S01]  /*4ee0*/  IMAD.X R13, R8, 0x1, R6, P0 ;  /* 0x00000001080d7824 */ /* 0x008fe200000e0606 */
[-C--:B--2---:R-:W-:Y:S01]  /*4ef0*/  IADD3 R8, P1, R7, R138.reuse, RZ ;  /* 0x0000008a07087210 */ /* 0x084fe20007f3e0ff */
[----:B------:R-:W2:Y:S01]  /*4f00*/  SHFL.IDX PT, R5, R5, 0x4, 0x181f ;  /* 0x00981f0005057f89 */ /* 0x000ea200000e0000 */
[----:B------:R-:W-:-:S03]  /*4f10*/  IADD3 R2, P0, R9, R138, RZ ;  /* 0x0000008a09027210 */ /* 0x000fc60007f1e0ff */
[----:B------:R3:W-:Y:S01]  /*4f20*/  LDGSTS.E.BYPASS.LTC128B.128 [R203+0x2900], [R12.64], !P3 ;  /* 0x029000000ccb7fae */ /* 0x0007e2000d901d46 */
[--C-:B-1----:R-:W-:Y:S02]  /*4f30*/  IMAD.X R11, R11, 0x1, R6.reuse, P2 ;  /* 0x000000010b0b7824 */ /* 0x102fe400010e0606 */
[----:B------:R-:W-:-:S03]  /*4f40*/  IMAD.X R9, R15, 0x1, R6, P1 ;  /* 0x000000010f097824 */ /* 0x000fc600008e0606 */
[----:B------:R3:W-:Y:S01]  /*4f50*/  LDGSTS.E.BYPASS.LTC128B.128 [R203+0x3100], [R10.64], !P3 ;  /* 0x031000000acb7fae */ /* 0x0007e2000d901d46 */
[----:B------:R-:W-:-:S03]  /*4f60*/  IMAD.X R3, R14, 0x1, R6, P0 ;  /* 0x000000010e037824 */ /* 0x000fc600000e0606 */
[----:B------:R3:W-:Y:S04]  /*4f70*/  LDGSTS.E.BYPASS.LTC128B.128 [R203+0x3900], [R8.64], !P3 ;  /* 0x0390000008cb7fae */ /* 0x0007e8000d901d46 */
[----:B------:R3:W-:Y:S02]  /*4f80*/  LDGSTS.E.BYPASS.LTC128B.128 [R203+0x4100], [R2.64], !P3 ;  /* 0x0410000002cb7fae */ /* 0x0007e4000d901d46 */
.L_x_822:
[----:B---34-:R-:W-:-:S04]  /*4f90*/  IADD3 R2, P0, R0, R138, RZ ;  /* 0x0000008a00027210 */ /* 0x018fc80007f1e0ff */
[----:B--2---:R-:W-:-:S05]  /*4fa0*/  IADD3.X R3, R5, R6, RZ, P0, !PT ;  /* 0x0000000605037210 */ /* 0x004fca00007fe4ff */
[----:B------:R-:W-:Y:S01]  /*4fb0*/  @!PT LDS RZ, [RZ] ;  /* 0x00000000fffff984 */ /* 0x000fe20000000800 */
[----:B------:R-:W-:Y:S01]  /*4fc0*/  @!PT LDS RZ, [RZ] ;  /* 0x00000000fffff984 */ /* 0x000fe20000000800 */
[----:B------:R-:W-:Y:S01]  /*4fd0*/  @!PT LDS RZ, [RZ] ;  /* 0x00000000fffff984 */ /* 0x000fe20000000800 */
[----:B------:R1:W-:Y:S04]  /*4fe0*/  LDGSTS.E.BYPASS.LTC128B.128 [R203+0x4900], [R2.64], !P3 ;  /* 0x0490000002cb7fae */ /* 0x0003e8000d901d46 */
.L_x_629:
[----:B--23--:R-:W-:Y:S05]  /*4ff0*/  BSYNC B0 ;  /* 0x0000000000007941 */ /* 0x00cfea0003800000 */
.L_x_628:
[----:B-1--4-:R-:W2:Y:S01]  /*5000*/  LDL R2, [R1+0x48] ;  /* 0x0000480001027983 */ /* 0x012ea20000100800 */
[----:B------:R-:W-:-:S03]  /*5010*/  IMAD.MOV.U32 R3, RZ, RZ, c[0x0][0x2c4] ;  /* 0x0000b100ff037624 */ /* 0x000fc600078e00ff */
[----:B------:R-:W2:Y:S04]  /*5020*/  LDL R0, [R1+0x4c] ;  /* 0x00004c0001007983 */ /* 0x000ea80000100800 */
[----:B------:R-:W3:Y:S01]  /*5030*/  LDL R6, [R1] ;  /* 0x0000000001067983 */ /* 0x000ee20000100800 */
[----:B------:R-:W-:Y:S01]  /*5040*/  ISETP.NE.AND P0, PT, R3, 0x1, PT ;  /* 0x000000010300780c */ /* 0x000fe20003f05270 */
[----:B------:R-:W-:Y:S02]  /*5050*/  ULDC UR4, c[0x0][0x324] ;  /* 0x0000c90000047ab9 */ /* 0x000fe40000000800 */
[----:B------:R-:W-:Y:S01]  /*5060*/  ULOP3.LUT UR4, URZ, UR4, URZ, 0x33, !UPT ;  /* 0x000000043f047292 */ /* 0x000fe2000f8e333f */
[----:B------:R-:W0:Y:S01]  /*5070*/  LDGDEPBAR ;  /* 0x00000000000079af */ /* 0x000e220000000000 */
[----:B--2---:R-:W-:Y:S01]  /*5080*/  IMAD.IADD R0, R0, 0x1, R2 ;  /* 0x0000000100007824 */ /* 0x004fe200078e0202 */
[----:B---3--:R-:W-:-:S07]  /*5090*/  IADD3 R2, -R6, 0x1, R104 ;  /* 0x0000000106027810 */ /* 0x008fce0007ffe168 */
[----:B------:R-:W-:Y:S01]  /*50a0*/  @P0 IMAD.HI.U32 R3, R0, c[0x0][0x2c8], RZ ;  /* 0x0000b20000030a27 */ /* 0x000fe200078e00ff */
[----:B------:R-:W-:-:S03]  /*50b0*/  IADD3 R9, -R6, R4, RZ ;  /* 0x0000000406097210 */ /* 0x000fc60007ffe1ff */
[----:B------:R-:W-:Y:S01]  /*50c0*/  IMAD.MOV.U32 R5, RZ, RZ, R0 ;  /* 0x000000ffff057224 */ /* 0x000fe200078e0000 */
[----:B------:R-:W-:Y:S01]  /*50d0*/  IADD3 R0, R2, -R246, RZ ;  /* 0x800000f602007210 */ /* 0x000fe20007ffe0ff */
[----:B------:R-:W-:Y:S01]  /*50e0*/  IMAD.IADD R8, R104, 0x1, -R6 ;  /* 0x0000000168087824 */ /* 0x000fe200078e0a06 */
[----:B------:R-:W-:Y:S02]  /*50f0*/  @P0 SHF.R.U32.HI R5, RZ, c[0x0][0x2cc], R3 ;  /* 0x0000b300ff050a19 */ /* 0x000fe40000011603 */
[C---:B------:R-:W-:Y:S02]  /*5100*/  IADD3 R7, R0.reuse, UR4, RZ ;  /* 0x0000000400077c10 */ /* 0x040fe4000fffe0ff */
[----:B------:R-:W-:Y:S01]  /*5110*/  IADD3 R6, R0, c[0x0][0x328], RZ ;  /* 0x0000ca0000067a10 */ /* 0x000fe20007ffe0ff */
[----:B------:R-:W-:Y:S05]  /*5120*/  BRA.DIV ~URZ, `(.L_x_632) ;  /* 0x00018be27f007947 */ /* 0x000fea000b800000 */
[----:B------:R1:W2:Y:S02]  /*5130*/  SHFL.IDX PT, R3, R5, RZ, 0x1c1f ;  /* 0x001c1fff05037589 */ /* 0x0002a400000e0000 */
.L_x_823:
[----:B------:R-:W-:Y:S01]  /*5140*/  IMAD.MOV.U32 R0, RZ, RZ, c[0x0][0x32c] ;  /* 0x0000cb00ff007624 */ /* 0x000fe200078e00ff */
[----:B--2---:R-:W-:-:S04]  /*5150*/  IADD3 R2, R6, R3, RZ ;  /* 0x0000000306027210 */ /* 0x004fc80007ffe0ff */
[----:B------:R-:W-:Y:S01]  /*5160*/  ISETP.GE.AND P0, PT, R0, 0x1, PT ;  /* 0x000000010000780c */ /* 0x000fe20003f06270 */
[----:B------:R-:W-:Y:S01]  /*5170*/  IMAD.IADD R0, R7, 0x1, R3 ;  /* 0x0000000107007824 */ /* 0x000fe200078e0203 */
[----:B------:R-:W-:-:S11]  /*5180*/  IMNMX R2, R8, R2, PT ;  /* 0x0000000208027217 */ /* 0x000fd60003800200 */
[----:B------:R-:W-:Y:S05]  /*5190*/  @!P0 BRA `(.L_x_633) ;  /* 0x0000014000008947 */ /* 0x000fea0003800000 */
[----:B------:R-:W-:Y:S01]  /*51a0*/  IADD3 R3, -R246, R248, R3 ;  /* 0x000000f8f6037210 */ /* 0x000fe20007ffe103 */
[----:B------:R-:W-:Y:S03]  /*51b0*/  BSSY B0, `(.L_x_634) ;  /* 0x000000e000007945 */ /* 0x000fe60003800000 */
        /* <DEDUP_REMOVED lines=9> */
.L_x_635:
[----:B------:R-:W-:-:S04]  /*5250*/  MOV R10, c[0x0][0x32c] ;  /* 0x0000cb00000a7a02 */ /* 0x000fc80000000f00 */
[----:B------:R-:W-:-:S13]  /*5260*/  ISETP.NE.AND P0, PT, R10, 0x1, PT ;  /* 0x000000010a00780c */ /* 0x000fda0003f05270 */
[----:B------:R-:W-:-:S05]  /*5270*/  @P0 IMAD.HI.U32 R10, R3, c[0x0][0x330], RZ ;  /* 0x0000cc00030a0a27 */ /* 0x000fca00078e00ff */
[----:B------:R-:W-:Y:S02]  /*5280*/  @P0 SHF.R.U32.HI R3, RZ, c[0x0][0x334], R10 ;  /* 0x0000cd00ff030a19 */ /* 0x000fe4000001160a */
.L_x_636:
[----:B------:R-:W-:Y:S05]  /*5290*/  BSYNC B0 ;  /* 0x0000000000007941 */ /* 0x000fea0003800000 */
.L_x_634:
[----:B------:R-:W-:-:S05]  /*52a0*/  IMAD R3, R3, c[0x0][0x32c], R9 ;  /* 0x0000cb0003037a24 */ /* 0x000fca00078e0209 */
[----:B------:R-:W-:Y:S02]  /*52b0*/  IADD3 R10, R3, c[0x0][0x32c], RZ ;  /* 0x0000cb00030a7a10 */ /* 0x000fe40007ffe0ff */
[----:B------:R-:W-:Y:S02]  /*52c0*/  IMNMX R0, R0, R3, !PT ;  /* 0x0000000300007217 */ /* 0x000fe40007800200 */
[----:B------:R-:W-:Y:S02]  /*52d0*/  IMNMX R2, R2, R10, PT ;  /* 0x0000000a02027217 */ /* 0x000fe40003800200 */
.L_x_633:
[----:B------:R-:W-:Y:S02]  /*52e0*/  ISETP.GE.AND P0, PT, R4, 0x2, PT ;  /* 0x000000020400780c */ /* 0x000fe40003f06270 */
[----:B------:R-:W-:Y:S02]  /*52f0*/  LOP3.LUT R200, R200, 0xffffefff, RZ, 0xc0, !PT ;  /* 0xffffefffc8c87812 */ /* 0x000fe400078ec0ff */
[C---:B------:R-:W-:Y:S02]  /*5300*/  ISETP.GE.AND P1, PT, R4.reuse, 0x9, PT ;  /* 0x000000090400780c */ /* 0x040fe40003f26270 */
[----:B------:R-:W-:-:S02]  /*5310*/  ISETP.GE.AND P6, PT, R4, 0x39, PT ;  /* 0x000000390400780c */ /* 0x000fc40003fc6270 */
[C---:B------:R-:W-:Y:S02]  /*5320*/  ISETP.GE.AND P5, PT, R4.reuse, 0x3a, PT ;  /* 0x0000003a0400780c */ /* 0x040fe40003fa6270 */
[C---:B------:R-:W-:Y:S02]  /*5330*/  ISETP.GE.AND P4, PT, R4.reuse, 0x41, PT ;  /* 0x000000410400780c */ /* 0x040fe40003f86270 */
[----:B------:R-:W-:Y:S02]  /*5340*/  ISETP.GE.AND P2, PT, R4, 0x42, PT ;  /* 0x000000420400780c */ /* 0x000fe40003f46270 */
[----:B------:R-:W-:Y:S02]  /*5350*/  @P0 LOP3.LUT R200, R200, 0x1000, RZ, 0xfc, !PT ;  /* 0x00001000c8c80812 */ /* 0x000fe400078efcff */
[----:B------:R-:W-:Y:S02]  /*5360*/  ISETP.GT.AND P0, PT, R0, 0x1, !P0 ;  /* 0x000000010000780c */ /* 0x000fe40004704270 */
[----:B------:R-:W-:-:S02]  /*5370*/  LOP3.LUT R200, R200, 0xfffff7ff, RZ, 0xc0, !PT ;  /* 0xfffff7ffc8c87812 */ /* 0x000fc400078ec0ff */
[----:B------:R-:W-:Y:S02]  /*5380*/  ISETP.LT.OR P0, PT, R2, 0x2, P0 ;  /* 0x000000020200780c */ /* 0x000fe40000701670 */
[----:B------:R-:W-:Y:S02]  /*5390*/  @P1 LOP3.LUT R200, R200, 0x800, RZ, 0xfc, !PT ;  /* 0x00000800c8c81812 */ /* 0x000fe400078efcff */
[----:B------:R-:W-:Y:S02]  /*53a0*/  FSEL R15, R134, -INF , !P0 ;  /* 0xff800000860f7808 */ /* 0x000fe40004000000 */
[----:B------:R-:W-:Y:S02]  /*53b0*/  ISETP.GT.AND P0, PT, R0, 0x8, !P1 ;  /* 0x000000080000780c */ /* 0x000fe40004f04270 */
[----:B------:R-:W-:Y:S02]  /*53c0*/  ISETP.GE.AND P1, PT, R4, 0xa, PT ;  /* 0x0000000a0400780c */ /* 0x000fe40003f26270 */
[----:B------:R-:W-:-:S02]  /*53d0*/  ISETP.LT.OR P0, PT, R2, 0x9, P0 ;  /* 0x000000090200780c */ /* 0x000fc40000701670 */
[----:B------:R-:W-:Y:S02]  /*53e0*/  LOP3.LUT R200, R200, 0xfffffbff, RZ, 0xc0, !PT ;  /* 0xfffffbffc8c87812 */ /* 0x000fe400078ec0ff */
[----:B------:R-:W-:Y:S02]  /*53f0*/  FSEL R18, R127, -INF , !P0 ;  /* 0xff8000007f127808 */ /* 0x000fe40004000000 */
[----:B------:R-:W-:-:S04]  /*5400*/  ISETP.GT.AND P0, PT, R0, 0x9, !P1 ;  /* 0x000000090000780c */ /* 0x000fc80004f04270 */
[----:B------:R-:W-:Y:S02]  /*5410*/  ISETP.LT.OR P0, PT, R2, 0xa, P0 ;  /* 0x0000000a0200780c */ /* 0x000fe40000701670 */
[----:B------:R-:W-:Y:S02]  /*5420*/  @P1 LOP3.LUT R200, R200, 0x400, RZ, 0xfc, !PT ;  /* 0x00000400c8c81812 */ /* 0x000fe400078efcff */
[----:B------:R-:W-:Y:S02]  /*5430*/  ISETP.GE.AND P1, PT, R4, 0x11, PT ;  /* 0x000000110400780c */ /* 0x000fe40003f26270 */
[----:B------:R-:W-:Y:S02]  /*5440*/  LOP3.LUT R200, R200, 0xfffffdff, RZ, 0xc0, !PT ;  /* 0xfffffdffc8c87812 */ /* 0x000fe400078ec0ff */
[----:B------:R-:W-:Y:S02]  /*5450*/  FSEL R19, R126, -INF , !P0 ;  /* 0xff8000007e137808 */ /* 0x000fe40004000000 */
[----:B------:R-:W-:-:S04]  /*5460*/  ISETP.GT.AND P0, PT, R0, 0x10, !P1 ;  /* 0x000000100000780c */ /* 0x000fc80004f04270 */
[----:B------:R-:W-:-:S03]  /*5470*/  ISETP.LT.OR P0, PT, R2, 0x11, P0 ;  /* 0x000000110200780c */ /* 0x000fc60000701670 */
        /* <DEDUP_REMOVED lines=44> */
[----:B------:R-:W-:Y:S02]  /*5740*/  FSEL R135, R81, -INF , !P0 ;  /* 0xff80000051877808 */ /* 0x000fe40004000000 */
[----:B------:R-:W-:Y:S02]  /*5750*/  LOP3.LUT R200, R200, 0xfffffffd, RZ, 0xc0, !PT ;  /* 0xfffffffdc8c87812 */ /* 0x000fe400078ec0ff */
[----:B------:R-:W-:-:S04]  /*5760*/  ISETP.GT.AND P0, PT, R0, 0x30, !P1 ;  /* 0x000000300000780c */ /* 0x000fc80004f04270 */
[----:B------:R-:W-:-:S03]  /*5770*/  ISETP.LT.OR P0, PT, R2, 0x31, P0 ;  /* 0x000000310200780c */ /* 0x000fc60000701670 */
[----:B------:R-:W-:Y:S02]  /*5780*/  @P1 LOP3.LUT R200, R200, 0x2, RZ, 0xfc, !PT ;  /* 0x00000002c8c81812 */ /* 0x000fe400078efcff */
[----:B------:R-:W-:Y:S02]  /*5790*/  ISETP.GE.AND P1, PT, R4, 0x32, PT ;  /* 0x000000320400780c */ /* 0x000fe40003f26270 */
[----:B------:R-:W-:Y:S02]  /*57a0*/  FSEL R147, R73, -INF , !P0 ;  /* 0xff80000049937808 */ /* 0x000fe40004000000 */
[----:B------:R-:W-:Y:S02]  /*57b0*/  ISETP.GT.AND P0, PT, R0, 0x31, !P1 ;  /* 0x000000310000780c */ /* 0x000fe40004f04270 */
[----:B------:R-:W-:Y:S02]  /*57c0*/  LOP3.LUT R200, R200, 0xfffffffe, RZ, 0xc0, !PT ;  /* 0xfffffffec8c87812 */ /* 0x000fe400078ec0ff */
[----:B------:R-:W-:-:S04]  /*57d0*/  ISETP.LT.OR P0, PT, R2, 0x32, P0 ;  /* 0x000000320200780c */ /* 0x000fc80000701670 */
[----:B------:R-:W-:Y:S02]  /*57e0*/  FSEL R146, R72, -INF , !P0 ;  /* 0xff80000048927808 */ /* 0x000fe40004000000 */
[----:B------:R-:W-:Y:S02]  /*57f0*/  ISETP.GT.AND P0, PT, R0, 0x38, !P6 ;  /* 0x000000380000780c */ /* 0x000fe40007704270 */
[----:B------:R-:W-:Y:S02]  /*5800*/  @P1 LOP3.LUT R200, R200, 0x1, RZ, 0xfc, !PT ;  /* 0x00000001c8c81812 */ /* 0x000fe400078efcff */
[----:B------:R-:W-:Y:S02]  /*5810*/  ISETP.LT.OR P0, PT, R2, 0x39, P0 ;  /* 0x000000390200780c */ /* 0x000fe40000701670 */
[----:B------:R-:W-:Y:S02]  /*5820*/  ISETP.GE.AND P1, PT, R4, 0x49, PT ;  /* 0x000000490400780c */ /* 0x000fe40003f26270 */
[----:B------:R-:W-:-:S02]  /*5830*/  FSEL R145, R61, -INF , !P0 ;  /* 0xff8000003d917808 */ /* 0x000fc40004000000 */
[----:B------:R-:W-:Y:S02]  /*5840*/  ISETP.GT.AND P0, PT, R0, 0x39, !P5 ;  /* 0x000000390000780c */ /* 0x000fe40006f04270 */
[----:B------:R-:W-:Y:S02]  /*5850*/  LOP3.LUT R200, R200, 0xffffdfff, RZ, 0xc0, !PT ;  /* 0xffffdfffc8c87812 */ /* 0x000fe400078ec0ff */
[----:B------:R-:W-:-:S04]  /*5860*/  ISETP.LT.OR P0, PT, R2, 0x3a, P0 ;  /* 0x0000003a0200780c */ /* 0x000fc80000701670 */
[----:B------:R-:W-:Y:S02]  /*5870*/  FSEL R144, R60, -INF , !P0 ;  /* 0xff8000003c907808 */ /* 0x000fe40004000000 */
[----:B------:R-:W-:Y:S02]  /*5880*/  ISETP.GT.AND P0, PT, R0, 0x40, !P4 ;  /* 0x000000400000780c */ /* 0x000fe40006704270 */
[----:B------:R-:W-:Y:S02]  /*5890*/  @P1 LOP3.LUT R200, R200, 0x2000, RZ, 0xfc, !PT ;  /* 0x00002000c8c81812 */ /* 0x000fe400078efcff */
[----:B------:R-:W-:Y:S02]  /*58a0*/  ISETP.LT.OR P0, PT, R2, 0x41, P0 ;  /* 0x000000410200780c */ /* 0x000fe40000701670 */
[----:B------:R-:W-:Y:S02]  /*58b0*/  LOP3.LUT R200, R200, 0xffffbfff, RZ, 0xc0, !PT ;  /* 0xffffbfffc8c87812 */ /* 0x000fe400078ec0ff */
[----:B------:R-:W-:-:S02]  /*58c0*/  FSEL R167, R31, -INF , !P0 ;  /* 0xff8000001fa77808 */ /* 0x000fc40004000000 */
[----:B------:R-:W-:-:S04]  /*58d0*/  ISETP.GT.AND P0, PT, R0, 0x41, !P2 ;  /* 0x000000410000780c */ /* 0x000fc80005704270 */
[----:B------:R-:W-:-:S04]  /*58e0*/  ISETP.LT.OR P0, PT, R2, 0x42, P0 ;  /* 0x000000420200780c */ /* 0x000fc80000701670 */
[----:B------:R-:W-:Y:S02]  /*58f0*/  FSEL R166, R30, -INF , !P0 ;  /* 0xff8000001ea67808 */ /* 0x000fe40004000000 */
[----:B------:R-:W-:Y:S02]  /*5900*/  ISETP.GT.AND P0, PT, R0, 0x48, !P1 ;  /* 0x000000480000780c */ /* 0x000fe40004f04270 */
[----:B------:R-:W-:Y:S02]  /*5910*/  ISETP.GE.AND P1, PT, R4, 0x1, PT ;  /* 0x000000010400780c */ /* 0x000fe40003f26270 */
[----:B------:R-:W-:-:S04]  /*5920*/  ISETP.LT.OR P0, PT, R2, 0x49, P0 ;  /* 0x000000490200780c */ /* 0x000fc80000701670 */
[----:B------:R-:W-:Y:S02]  /*5930*/  FSEL R165, R17, -INF , !P0 ;  /* 0xff80000011a57808 */ /* 0x000fe40004000000 */
[----:B------:R-:W-:-:S04]  /*5940*/  ISETP.GT.AND P0, PT, R0, RZ, !P1 ;  /* 0x000000ff0000720c */ /* 0x000fc80004f04270 */
[----:B------:R-:W-:-:S04]  /*5950*/  ISETP.LT.OR P0, PT, R2, 0x1, P0 ;  /* 0x000000010200780c */ /* 0x000fc80000701670 */
[----:B------:R-:W-:Y:S02]  /*5960*/  FSEL R13, R137, -INF , !P0 ;  /* 0xff800000890d7808 */ /* 0x000fe40004000000 */
[----:B------:R-:W-:-:S13]  /*5970*/  ISETP.GE.AND P0, PT, R4, 0x4a, PT ;  /* 0x0000004a0400780c */ /* 0x000fda0003f06270 */
[----:B------:R-:W-:Y:S02]  /*5980*/  @P0 LOP3.LUT R200, R200, 0x4000, RZ, 0xfc, !PT ;  /* 0x00004000c8c80812 */ /* 0x000fe400078efcff */
[----:B------:R-:W-:-:S04]  /*5990*/  ISETP.GT.AND P0, PT, R0, 0x49, !P0 ;  /* 0x000000490000780c */ /* 0x000fc80004704270 */
[----:B------:R-:W-:-:S04]  /*59a0*/  ISETP.LT.OR P0, PT, R2, 0x4a, P0 ;  /* 0x0000004a0200780c */ /* 0x000fc80000701670 */
[----:B------:R-:W-:Y:S01]  /*59b0*/  FSEL R164, R16, -INF , !P0 ;  /* 0xff80000010a47808 */ /* 0x000fe20004000000 */
[----:B------:R-:W-:Y:S06]  /*59c0*/  BRA.DIV ~URZ, `(.L_x_637) ;  /* 0x000183b27f007947 */ /* 0x000fec000b800000 */
[----:B------:R2:W3:Y:S02]  /*59d0*/  SHFL.IDX PT, R3, R5, 0x1, 0x1c1f ;  /* 0x003c1f0005037f89 */ /* 0x0004e400000e0000 */
.L_x_824:
[----:B------:R-:W-:Y:S01]  /*59e0*/  IMAD.MOV.U32 R0, RZ, RZ, c[0x0][0x32c] ;  /* 0x0000cb00ff007624 */ /* 0x000fe200078e00ff */
[----:B---3--:R-:W-:-:S04]  /*59f0*/  IADD3 R2, R6, R3, RZ ;  /* 0x0000000306027210 */ /* 0x008fc80007ffe0ff */
        /* <DEDUP_REMOVED lines=15> */
.L_x_640:
[----:B------:R-:W-:-:S04]  /*5af0*/  MOV R4, c[0x0][0x32c] ;  /* 0x0000cb0000047a02 */ /* 0x000fc80000000f00 */
[----:B------:R-:W-:-:S13]  /*5b00*/  ISETP.NE.AND P0, PT, R4, 0x1, PT ;  /* 0x000000010400780c */ /* 0x000fda0003f05270 */
[----:B------:R-:W-:-:S05]  /*5b10*/  @P0 IMAD.HI.U32 R4, R3, c[0x0][0x330], RZ ;  /* 0x0000cc0003040a27 */ /* 0x000fca00078e00ff */
[----:B------:R-:W-:Y:S02]  /*5b20*/  @P0 SHF.R.U32.HI R3, RZ, c[0x0][0x334], R4 ;  /* 0x0000cd00ff030a19 */ /* 0x000fe40000011604 */
.L_x_641:
[----:B------:R-:W-:Y:S05]  /*5b30*/  BSYNC B0 ;  /* 0x0000000000007941 */ /* 0x000fea0003800000 */
.L_x_639:
[----:B------:R-:W-:-:S05]  /*5b40*/  IMAD R3, R3, c[0x0][0x32c], R9 ;  /* 0x0000cb0003037a24 */ /* 0x000fca00078e0209 */
[----:B------:R-:W-:Y:S02]  /*5b50*/  IADD3 R4, R3, c[0x0][0x32c], RZ ;  /* 0x0000cb0003047a10 */ /* 0x000fe40007ffe0ff */
[----:B------:R-:W-:Y:S02]  /*5b60*/  IMNMX R0, R0, R3, !PT ;  /* 0x0000000300007217 */ /* 0x000fe40007800200 */
[----:B------:R-:W-:Y:S02]  /*5b70*/  IMNMX R2, R2, R4, PT ;  /* 0x0000000402027217 */ /* 0x000fe40003800200 */
.L_x_638:
[----:B------:R-:W-:-:S04]  /*5b80*/  LOP3.LUT P0, RZ, R200, 0x1000, RZ, 0xc0, !PT ;  /* 0x00001000c8ff7812 */ /* 0x000fc8000780c0ff */
[----:B------:R-:W-:-:S04]  /*5b90*/  ISETP.GT.AND P0, PT, R0, 0x1, !P0 ;  /* 0x000000010000780c */ /* 0x000fc80004704270 */
[----:B------:R-:W-:-:S04]  /*5ba0*/  ISETP.LT.OR P0, PT, R2, 0x2, P0 ;  /* 0x000000020200780c */ /* 0x000fc80000701670 */
[----:B------:R-:W-:Y:S02]  /*5bb0*/  FSEL R14, R136, -INF , !P0 ;  /* 0xff800000880e7808 */ /* 0x000fe40004000000 */
        /* <DEDUP_REMOVED lines=60> */
[----:B------:R-:W-:-:S04]  /*5f80*/  LOP3.LUT P0, RZ, R200, 0x2000, RZ, 0xc0, !PT ;  /* 0x00002000c8ff7812 */ /* 0x000fc8000780c0ff */
[----:B------:R-:W-:-:S04]  /*5f90*/  ISETP.GT.AND P0, PT, R0, 0x48, !P0 ;  /* 0x000000480000780c */ /* 0x000fc80004704270 */
[----:B------:R-:W-:-:S04]  /*5fa0*/  ISETP.LT.OR P0, PT, R2, 0x49, P0 ;  /* 0x000000490200780c */ /* 0x000fc80000701670 */
[----:B------:R-:W-:Y:S02]  /*5fb0*/  FSEL R161, R23, -INF , !P0 ;  /* 0xff80000017a17808 */ /* 0x000fe40004000000 */
[----:B------:R-:W-:-:S04]  /*5fc0*/  ISETP.GT.AND P0, PT, R0, RZ, !P1 ;  /* 0x000000ff0000720c */ /* 0x000fc80004f04270 */
[----:B------:R-:W-:-:S04]  /*5fd0*/  ISETP.LT.OR P0, PT, R2, 0x1, P0 ;  /* 0x000000010200780c */ /* 0x000fc80000701670 */
[----:B------:R-:W-:Y:S02]  /*5fe0*/  FSEL R12, R149, -INF , !P0 ;  /* 0xff800000950c7808 */ /* 0x000fe40004000000 */
[----:B------:R-:W-:-:S04]  /*5ff0*/  LOP3.LUT P0, RZ, R200, 0x4000, RZ, 0xc0, !PT ;  /* 0x00004000c8ff7812 */ /* 0x000fc8000780c0ff */
[----:B------:R-:W-:-:S04]  /*6000*/  ISETP.GT.AND P0, PT, R0, 0x49, !P0 ;  /* 0x000000490000780c */ /* 0x000fc80004704270 */
[----:B------:R-:W-:-:S04]  /*6010*/  ISETP.LT.OR P0, PT, R2, 0x4a, P0 ;  /* 0x0000004a0200780c */ /* 0x000fc80000701670 */
[----:B------:R-:W-:Y:S01]  /*6020*/  FSEL R160, R20, -INF , !P0 ;  /* 0xff80000014a07808 */ /* 0x000fe20004000000 */
[----:B------:R-:W-:Y:S06]  /*6030*/  BRA.DIV ~URZ, `(.L_x_642) ;  /* 0x00017db27f007947 */ /* 0x000fec000b800000 */
[----:B------:R3:W4:Y:S02]  /*6040*/  SHFL.IDX PT, R3, R5, 0x2, 0x1c1f ;  /* 0x005c1f0005037f89 */ /* 0x00072400000e0000 */
.L_x_825:
[----:B------:R-:W-:Y:S01]  /*6050*/  IMAD.MOV.U32 R0, RZ, RZ, c[0x0][0x32c] ;  /* 0x0000cb00ff007624 */ /* 0x000fe200078e00ff */
[----:B----4-:R-:W-:-:S04]  /*6060*/  IADD3 R2, R6, R3, RZ ;  /* 0x0000000306027210 */ /* 0x010fc80007ffe0ff */
        /* <DEDUP_REMOVED lines=15> */
.L_x_645:
[----:B------:R-:W-:-:S04]  /*6160*/  MOV R4, c[0x0][0x32c] ;  /* 0x0000cb0000047a02 */ /* 0x000fc80000000f00 */
[----:B------:R-:W-:-:S13]  /*6170*/  ISETP.NE.AND P0, PT, R4, 0x1, PT ;  /* 0x000000010400780c */ /* 0x000fda0003f05270 */
[----:B------:R-:W-:-:S05]  /*6180*/  @P0 IMAD.HI.U32 R4, R3, c[0x0][0x330], RZ ;  /* 0x0000cc0003040a27 */ /* 0x000fca00078e00ff */
[----:B------:R-:W-:Y:S02]  /*6190*/  @P0 SHF.R.U32.HI R3, RZ, c[0x0][0x334], R4 ;  /* 0x0000cd00ff030a19 */ /* 0x000fe40000011604 */
.L_x_646:
[----:B------:R-:W-:Y:S05]  /*61a0*/  BSYNC B0 ;  /* 0x0000000000007941 */ /* 0x000fea0003800000 */
.L_x_644:
[----:B------:R-:W-:-:S05]  /*61b0*/  IMAD R3, R3, c[0x0][0x32c], R9 ;  /* 0x0000cb0003037a24 */ /* 0x000fca00078e0209 */
[----:B------:R-:W-:Y:S02]  /*61c0*/  IADD3 R4, R3, c[0x0][0x32c], RZ ;  /* 0x0000cb0003047a10 */ /* 0x000fe40007ffe0ff */
[----:B------:R-:W-:Y:S02]  /*61d0*/  IMNMX R0, R0, R3, !PT ;  /* 0x0000000300007217 */ /* 0x000fe40007800200 */
[----:B------:R-:W-:Y:S02]  /*61e0*/  IMNMX R2, R2, R4, PT ;  /* 0x0000000402027217 */ /* 0x000fe40003800200 */
.L_x_643:
        /* <DEDUP_REMOVED lines=76> */
[----:B------:R4:W1:Y:S02]  /*66b0*/  SHFL.IDX PT, R3, R5, 0x3, 0x1c1f ;  /* 0x007c1f0005037f89 */ /* 0x00086400000e0000 */
.L_x_826:
[----:B------:R-:W-:Y:S01]  /*66c0*/  IMAD.MOV.U32 R0, RZ, RZ, c[0x0][0x32c] ;  /* 0x0000cb00ff007624 */ /* 0x000fe200078e00ff */
[----:B-1----:R-:W-:-:S04]  /*66d0*/  IADD3 R2, R6, R3, RZ ;  /* 0x0000000306027210 */ /* 0x002fc80007ffe0ff */
        /* <DEDUP_REMOVED lines=15> */
.L_x_650:
[----:B------:R-:W-:-:S04]  /*67d0*/  MOV R4, c[0x0][0x32c] ;  /* 0x0000cb0000047a02 */ /* 0x000fc80000000f00 */
[----:B------:R-:W-:-:S13]  /*67e0*/  ISETP.NE.AND P0, PT, R4, 0x1, PT ;  /* 0x000000010400780c */ /* 0x000fda0003f05270 */
[----:B------:R-:W-:-:S05]  /*67f0*/  @P0 IMAD.HI.U32 R4, R3, c[0x0][0x330], RZ ;  /* 0x0000cc0003040a27 */ /* 0x000fca00078e00ff */
[----:B------:R-:W-:Y:S02]  /*6800*/  @P0 SHF.R.U32.HI R3, RZ, c[0x0][0x334], R4 ;  /* 0x0000cd00ff030a19 */ /* 0x000fe40000011604 */
.L_x_651:
[----:B------:R-:W-:Y:S05]  /*6810*/  BSYNC B0 ;  /* 0x0000000000007941 */ /* 0x000fea0003800000 */
.L_x_649:
[----:B------:R-:W-:-:S05]  /*6820*/  IMAD R3, R3, c[0x0][0x32c], R9 ;  /* 0x0000cb0003037a24 */ /* 0x000fca00078e0209 */
[----:B------:R-:W-:Y:S02]  /*6830*/  IADD3 R4, R3, c[0x0][0x32c], RZ ;  /* 0x0000cb0003047a10 */ /* 0x000fe40007ffe0ff */
[----:B------:R-:W-:Y:S02]  /*6840*/  IMNMX R0, R0, R3, !PT ;  /* 0x0000000300007217 */ /* 0x000fe40007800200 */
[----:B------:R-:W-:Y:S02]  /*6850*/  IMNMX R2, R2, R4, PT ;  /* 0x0000000402027217 */ /* 0x000fe40003800200 */
.L_x_648:
[----:B------:R-:W-:Y:S02]  /*6860*/  LOP3.LUT P0, RZ, R200, 0x1000, RZ, 0xc0, !PT ;  /* 0x00001000c8ff7812 */ /* 0x000fe4000780c0ff */
[----:B------:R-:W-:Y:S02]  /*6870*/  FMNMX.FTZ R3, R34, R35, !PT ;  /* 0x0000002322037209 */ /* 0x000fe40007810000 */
        /* <DEDUP_REMOVED lines=51> */
[----:B------:R-:W-:Y:S02]  /*6bb0*/  ISETP.GT.AND P0, PT, R0, 0x38, !P6 ;  /* 0x000000380000780c */ /* 0x000fe40007704270 */
[----:B------:R-:W-:Y:S02]  /*6bc0*/  LOP3.LUT P6, RZ, R200, 0x4000, RZ, 0xc0, !PT ;  /* 0x00004000c8ff7812 */ /* 0x000fe400078cc0ff */
[----:B------:R-:W-:-:S04]  /*6bd0*/  ISETP.LT.OR P0, PT, R2, 0x39, P0 ;  /* 0x000000390200780c */ /* 0x000fc80000701670 */
[----:B------:R-:W-:Y:S02]  /*6be0*/  FSEL R141, R54, -INF , !P0 ;  /* 0xff800000368d7808 */ /* 0x000fe40004000000 */
[----:B------:R-:W-:Y:S02]  /*6bf0*/  ISETP.GT.AND P0, PT, R0, 0x39, !P5 ;  /* 0x000000390000780c */ /* 0x000fe40006f04270 */
[----:B------:R-:W-:Y:S02]  /*6c00*/  LOP3.LUT P5, RZ, R200, 0x2000, RZ, 0xc0, !PT ;  /* 0x00002000c8ff7812 */ /* 0x000fe400078ac0ff */
        /* <DEDUP_REMOVED lines=8> */
[C---:B------:R-:W-:Y:S02]  /*6c90*/  ISETP.GT.AND P0, PT, R0.reuse, RZ, !P1 ;  /* 0x000000ff0000720c */ /* 0x040fe40004f04270 */
[----:B------:R-:W-:Y:S02]  /*6ca0*/  ISETP.GT.AND P1, PT, R0, 0x48, !P5 ;  /* 0x000000480000780c */ /* 0x000fe40006f24270 */
[C---:B------:R-:W-:Y:S02]  /*6cb0*/  ISETP.LT.OR P0, PT, R2.reuse, 0x1, P0 ;  /* 0x000000010200780c */ /* 0x040fe40000701670 */
[----:B------:R-:W-:Y:S02]  /*6cc0*/  ISETP.LT.OR P1, PT, R2, 0x49, P1 ;  /* 0x000000490200780c */ /* 0x000fe40000f21670 */
[----:B------:R-:W-:-:S02]  /*6cd0*/  FSEL R10, R168, -INF , !P0 ;  /* 0xff800000a80a7808 */ /* 0x000fc40004000000 */
[----:B------:R-:W-:Y:S02]  /*6ce0*/  ISETP.GT.AND P0, PT, R0, 0x49, !P6 ;  /* 0x000000490000780c */ /* 0x000fe40007704270 */
[----:B------:R-:W-:Y:S02]  /*6cf0*/  FMNMX.FTZ R0, R12, R14, !PT ;  /* 0x0000000e0c007209 */ /* 0x000fe40007810000 */
[----:B------:R-:W-:Y:S02]  /*6d00*/  ISETP.LT.OR P0, PT, R2, 0x4a, P0 ;  /* 0x0000004a0200780c */ /* 0x000fe40000701670 */
[----:B------:R-:W-:Y:S02]  /*6d10*/  FMNMX.FTZ R2, R13, R15, !PT ;  /* 0x0000000f0d027209 */ /* 0x000fe40007810000 */
[----:B------:R-:W-:Y:S02]  /*6d20*/  FMNMX.FTZ R4, R16, R0, !PT ;  /* 0x0000000010047209 */ /* 0x000fe40007810000 */
[----:B------:R-:W-:-:S02]  /*6d30*/  FMNMX.FTZ R0, R10, R11, !PT ;  /* 0x0000000b0a007209 */ /* 0x000fc40007810000 */
[----:B--234-:R-:W-:Y:S02]  /*6d40*/  FMNMX.FTZ R5, R18, R2, !PT ;  /* 0x0000000212057209 */ /* 0x01cfe40007810000 */
        /* <DEDUP_REMOVED lines=60> */
[----:B------:R-:W-:Y:S02]  /*7110*/  FSEL R157, R28, -INF , !P1 ;  /* 0xff8000001c9d7808 */ /* 0x000fe40004800000 */
[----:B------:R-:W-:Y:S02]  /*7120*/  FMNMX.FTZ R4, R166, R4, !PT ;  /* 0x00000004a6047209 */ /* 0x000fe40007810000 */
[----:B------:R-:W-:Y:S02]  /*7130*/  FMNMX.FTZ R0, R158, R0, !PT ;  /* 0x000000009e007209 */ /* 0x000fe40007810000 */
[----:B------:R-:W-:Y:S02]  /*7140*/  FMNMX.FTZ R5, R161, R3, !PT ;  /* 0x00000003a1057209 */ /* 0x000fe40007810000 */
[----:B------:R-:W-:-:S02]  /*7150*/  FMNMX.FTZ R3, R153, R2, !PT ;  /* 0x0000000299037209 */ /* 0x000fc40007810000 */
[----:B------:R-:W-:Y:S02]  /*7160*/  FSEL R156, R27, -INF , !P0 ;  /* 0xff8000001b9c7808 */ /* 0x000fe40004000000 */
[----:B------:R-:W-:Y:S02]  /*7170*/  FMNMX.FTZ R4, R165, R4, !PT ;  /* 0x00000004a5047209 */ /* 0x000fe40007810000 */
[----:B------:R-:W-:Y:S02]  /*7180*/  FMNMX.FTZ R2, R157, R0, !PT ;  /* 0x000000009d027209 */ /* 0x000fe40007810000 */
[----:B------:R-:W-:Y:S02]  /*7190*/  FMNMX.FTZ R0, R164, R4, !PT ;  /* 0x00000004a4007209 */ /* 0x000fe40007810000 */
[----:B------:R-:W-:Y:S02]  /*71a0*/  FMNMX.FTZ R5, R160, R5, !PT ;  /* 0x00000005a0057209 */ /* 0x000fe40007810000 */
[----:B------:R-:W-:-:S02]  /*71b0*/  FMNMX.FTZ R6, R152, R3, !PT ;  /* 0x0000000398067209 */ /* 0x000fc40007810000 */
[----:B------:R-:W-:Y:S01]  /*71c0*/  FMNMX.FTZ R7, R156, R2, !PT ;  /* 0x000000029c077209 */ /* 0x000fe20007810000 */
[----:B------:R-:W-:Y:S05]  /*71d0*/  BRA.DIV ~URZ, `(.L_x_652) ;  /* 0x00016cf27f007947 */ /* 0x000fea000b800000 */
[----:B------:R1:W2:Y:S02]  /*71e0*/  SHFL.BFLY PT, R2, R0, 0x2, 0x1f ;  /* 0x0c401f0000027f89 */ /* 0x0002a400000e0000 */
.L_x_827:
[----:B--2---:R-:W-:Y:S01]  /*71f0*/  FMNMX.FTZ R4, R0, R2, !PT ;  /* 0x0000000200047209 */ /* 0x004fe20007810000 */
[----:B------:R-:W-:Y:S05]  /*7200*/  BRA.DIV ~URZ, `(.L_x_653) ;  /* 0x00016d227f007947 */ /* 0x000fea000b800000 */
[----:B-1----:R-:W1:Y:S04]  /*7210*/  SHFL.BFLY PT, R0, R5, 0x2, 0x1f ;  /* 0x0c401f0005007f89 */ /* 0x002e6800000e0000 */
        /* <DEDUP_REMOVED lines=12> */
.L_x_828:
[C---:B------:R-:W-:Y:S01]  /*72e0*/  FMUL.FTZ R0, R72.reuse, c[0x0][0x2d0] ;  /* 0x0000b40048007a20 */ /* 0x040fe20000410000 */
[----:B------:R-:W-:Y:S01]  /*72f0*/  FSETP.NEU.FTZ.AND P0, PT, R72, -INF , PT ;  /* 0xff8000004800780b */ /* 0x000fe20003f1d000 */
[----:B------:R-:W-:Y:S01]  /*7300*/  FMUL.FTZ R3, R71, c[0x0][0x2d0] ;  /* 0x0000b40047037a20 */ /* 0x000fe20000410000 */
[----:B----4-:R-:W-:Y:S01]  /*7310*/  FMNMX.FTZ R69, R9, R7, !PT ;  /* 0x0000000709457209 */ /* 0x010fe20007810000 */
[----:B------:R-:W-:Y:S01]  /*7320*/  FMUL.FTZ R2, R70, c[0x0][0x2d0] ;  /* 0x0000b40046027a20 */ /* 0x000fe20000410000 */
[----:B------:R-:W-:Y:S01]  /*7330*/  FSEL R4, R0, RZ, P0 ;  /* 0x000000ff00047208 */ /* 0x000fe20000000000 */
[----:B------:R-:W-:Y:S01]  /*7340*/  WARPSYNC 0xffffffff ;  /* 0xffffffff00007948 */ /* 0x000fe20003800000 */
[----:B------:R-:W-:Y:S01]  /*7350*/  FSETP.NEU.FTZ.AND P0, PT, R71, -INF , PT ;  /* 0xff8000004700780b */ /* 0x000fe20003f1d000 */
[----:B------:R-:W-:Y:S02]  /*7360*/  LDSM.16.MT88.4 R28, [R185] ;  /* 0x00000000b91c783b */ /* 0x000fe40000004200 */
[----:B------:R-:W-:Y:S01]  /*7370*/  FFMA.FTZ R0, R13, c[0x0][0x2d0], -R4 ;  /* 0x0000b4000d007a23 */ /* 0x000fe20000010804 */
[----:B------:R-:W-:-:S02]  /*7380*/  FSEL R3, R3, RZ, P0 ;  /* 0x000000ff03037208 */ /* 0x000fc40000000000 */
[----:B------:R-:W-:Y:S01]  /*7390*/  FSETP.NEU.FTZ.AND P0, PT, R70, -INF , PT ;  /* 0xff8000004600780b */ /* 0x000fe20003f1d000 */
[----:B------:R1:W-:Y:S03]  /*73a0*/  MUFU.EX2 R227, R0 ;  /* 0x0000000000e37308 */ /* 0x0003e60000000800 */
[----:B------:R-:W-:Y:S02]  /*73b0*/  FSEL R2, R2, RZ, P0 ;  /* 0x000000ff02027208 */ /* 0x000fe40000000000 */
[----:B------:R-:W-:-:S03]  /*73c0*/  FSETP.NEU.FTZ.AND P0, PT, R69, -INF , PT ;  /* 0xff8000004500780b */ /* 0x000fc60003f1d000 */
[----:B------:R-:W-:-:S04]  /*73d0*/  FFMA.FTZ R5, R36, c[0x0][0x2d0], -R2 ;  /* 0x0000b40024057a23 */ /* 0x000fc80000010802 */
[----:B------:R2:W-:Y:S01]  /*73e0*/  MUFU.EX2 R221, R5 ;  /* 0x0000000500dd7308 */ /* 0x0005e20000000800 */
[----:B-1----:R-:W-:-:S07]  /*73f0*/  FFMA.FTZ R0, R15, c[0x0][0x2d0], -R4 ;  /* 0x0000b4000f007a23 */ /* 0x002fce0000010804 */
[----:B------:R1:W4:Y:S01]  /*7400*/  MUFU.EX2 R226, R0 ;  /* 0x0000000000e27308 */ /* 0x0003220000000800 */
[----:B--2---:R-:W-:-:S07]  /*7410*/  FFMA.FTZ R5, R37, c[0x0][0x2d0], -R2 ;  /* 0x0000b40025057a23 */ /* 0x004fce0000010802 */
[----:B------:R-:W-:Y:S01]  /*7420*/  MUFU.EX2 R234, R5 ;  /* 0x0000000500ea7308 */ /* 0x000fe20000000800 */
[----:B-1----:R-:W-:-:S07]  /*7430*/  FFMA.FTZ R0, R18, c[0x0][0x2d0], -R4 ;  /* 0x0000b40012007a23 */ /* 0x002fce0000010804 */
[----:B------:R1:W-:Y:S02]  /*7440*/  MUFU.EX2 R229, R0 ;  /* 0x0000000000e57308 */ /* 0x0003e40000000800 */
[----:B-1----:R-:W-:-:S06]  /*7450*/  FFMA.FTZ R0, R19, c[0x0][0x2d0], -R4 ;  /* 0x0000b40013007a23 */ /* 0x002fcc0000010804 */
[----:B------:R1:W2:Y:S02]  /*7460*/  MUFU.EX2 R242, R0 ;  /* 0x0000000000f27308 */ /* 0x0002a40000000800 */
[----:B-1----:R-:W-:-:S06]  /*7470*/  FFMA.FTZ R0, R21, c[0x0][0x2d0], -R4 ;  /* 0x0000b40015007a23 */ /* 0x002fcc0000010804 */
[----:B------:R1:W-:Y:S02]  /*7480*/  MUFU.EX2 R245, R0 ;  /* 0x0000000000f57308 */ /* 0x0003e40000000800 */
[--C-:B-1----:R-:W-:Y:S02]  /*7490*/  FFMA.FTZ R0, R22, c[0x0][0x2d0], -R4.reuse ;  /* 0x0000b40016007a23 */ /* 0x102fe40000010804 */
[----:B------:R-:W1:Y:S04]  /*74a0*/  LDSM.16.MT88.4 R20, [R186] ;  /* 0x00000000ba14783b */ /* 0x000e680000004200 */
[----:B------:R5:W-:Y:S02]  /*74b0*/  MUFU.EX2 R250, R0 ;  /* 0x0000000000fa7308 */ /* 0x000be40000000800 */
[----:B-----5:R-:W-:-:S02]  /*74c0*/  FFMA.FTZ R0, R24, c[0x0][0x2d0], -R4 ;  /* 0x0000b40018007a23 */ /* 0x020fc40000010804 */
[----:B------:R-:W-:Y:S04]  /*74d0*/  LDSM.16.MT88.4 R24, [R189] ;  /* 0x00000000bd18783b */ /* 0x000fe80000004200 */
[----:B------:R5:W-:Y:S02]  /*74e0*/  MUFU.EX2 R251, R0 ;  /* 0x0000000000fb7308 */ /* 0x000be40000000800 */
[----:B-----5:R-:W-:Y:S01]  /*74f0*/  FFMA.FTZ R0, R12, c[0x0][0x2d0], -R3 ;  /* 0x0000b4000c007a23 */ /* 0x020fe20000010803 */
[----:B----4-:R-:W-:-:S05]  /*7500*/  F2FP.PACK_AB R12, R226, R227 ;  /* 0x000000e3e20c723e */ /* 0x010fca00000000ff */
[----:B------:R4:W-:Y:S02]  /*7510*/  MUFU.EX2 R224, R0 ;  /* 0x0000000000e07308 */ /* 0x0009e40000000800 */
[----:B----4-:R-:W-:Y:S01]  /*7520*/  FFMA.FTZ R0, R14, c[0x0][0x2d0], -R3 ;  /* 0x0000b4000e007a23 */ /* 0x010fe20000010803 */
[----:B--2---:R-:W-:-:S05]  /*7530*/  F2FP.PACK_AB R14, R242, R229 ;  /* 0x000000e5f20e723e */ /* 0x004fca00000000ff */
[----:B------:R2:W4:Y:S02]  /*7540*/  MUFU.EX2 R222, R0 ;  /* 0x0000000000de7308 */ /* 0x0005240000000800 */
[----:B--2---:R-:W-:Y:S01]  /*7550*/  FFMA.FTZ R0, R16, c[0x0][0x2d0], -R3 ;  /* 0x0000b40010007a23 */ /* 0x004fe20000010803 */
[----:B----4-:R-:W-:-:S05]  /*7560*/  F2FP.PACK_AB R13, R222, R224 ;  /* 0x000000e0de0d723e */ /* 0x010fca00000000ff */
[----:B------:R2:W-:Y:S02]  /*7570*/  MUFU.EX2 R225, R0 ;  /* 0x0000000000e17308 */ /* 0x0005e40000000800 */
[----:B--2---:R-:W-:Y:S02]  /*7580*/  FFMA.FTZ R0, R17, c[0x0][0x2d0], -R3 ;  /* 0x0000b40011007a23 */ /* 0x004fe40000010803 */
[----:B------:R-:W2:Y:S04]  /*7590*/  LDSM.16.MT88.4 R16, [R188] ;  /* 0x00000000bc10783b */ /* 0x000ea80000004200 */
[----:B------:R4:W5:Y:S02]  /*75a0*/  MUFU.EX2 R238, R0 ;  /* 0x0000000000ee7308 */ /* 0x0009640000000800 */
[----:B----4-:R-:W-:Y:S01]  /*75b0*/  FFMA.FTZ R0, R34, c[0x0][0x2d0], -R2 ;  /* 0x0000b40022007a23 */ /* 0x010fe20000010802 */
[----:B-----5:R-:W-:-:S05]  /*75c0*/  F2FP.PACK_AB R15, R238, R225 ;  /* 0x000000e1ee0f723e */ /* 0x020fca00000000ff */
[----:B------:R4:W-:Y:S02]  /*75d0*/  MUFU.EX2 R219, R0 ;  /* 0x0000000000db7308 */ /* 0x0009e40000000800 */
[C---:B-1----:R-:W-:Y:S08]  /*75e0*/  HMMA.16816.F32 R100, R12.reuse, R20, RZ ;  /* 0x000000140c64723c */ /* 0x042ff000000018ff */
[----:B------:R-:W-:Y:S01]  /*75f0*/  HMMA.16816.F32 R88, R12, R22, RZ ;  /* 0x000000160c58723c */ /* 0x000fe200000018ff */
[----:B----4-:R-:W-:-:S04]  /*7600*/  FFMA.FTZ R0, R35, c[0x0][0x2d0], -R2 ;  /* 0x0000b40023007a23 */ /* 0x010fc80000010802 */
[----:B------:R1:W4:Y:S03]  /*7610*/  MUFU.EX2 R218, R0 ;  /* 0x0000000000da7308 */ /* 0x0003260000000800 */
[C---:B--2---:R-:W-:Y:S08]  /*7620*/  HMMA.16816.F32 R92, R12.reuse, R16, RZ ;  /* 0x000000100c5c723c */ /* 0x044ff000000018ff */
[----:B------:R-:W-:Y:S01]  /*7630*/  HMMA.16816.F32 R64, R12, R18, RZ ;  /* 0x000000120c40723c */ /* 0x000fe200000018ff */
[----:B-1----:R-:W-:Y:S01]  /*7640*/  FMUL.FTZ R0, R69, c[0x0][0x2d0] ;  /* 0x0000b40045007a20 */ /* 0x002fe20000410000 */
[----:B----4-:R-:W-:-:S06]  /*7650*/  F2FP.PACK_AB R8, R218, R219 ;  /* 0x000000dbda08723e */ /* 0x010fcc00000000ff */
[----:B------:R-:W-:Y:S01]  /*7660*/  HMMA.16816.F32 R76, R12, R28, RZ ;  /* 0x0000001c0c4c723c */ /* 0x000fe200000018ff */
[----:B------:R-:W-:-:S05]  /*7670*/  FSEL R0, R0, RZ, P0 ;  /* 0x000000ff00007208 */ /* 0x000fca0000000000 */
[--C-:B------:R-:W-:Y:S01]  /*7680*/  FFMA.FTZ R5, R10, c[0x0][0x2d0], -R0.reuse ;  /* 0x0000b4000a057a23 */ /* 0x100fe20000010800 */
[----:B------:R-:W-:Y:S01]  /*7690*/  F2FP.PACK_AB R10, R234, R221 ;  /* 0x000000ddea0a723e */ /* 0x000fe200000000ff */
[--C-:B------:R-:W-:Y:S01]  /*76a0*/  FFMA.FTZ R6, R74, c[0x0][0x2d0], -R0.reuse ;  /* 0x0000b4004a067a23 */ /* 0x100fe20000010800 */
[C---:B------:R-:W-:Y:S01]  /*76b0*/  HMMA.16816.F32 R84, R12.reuse, R30, RZ ;  /* 0x0000001e0c54723c */ /* 0x040fe200000018ff */
[----:B------:R1:W-:Y:S07]  /*76c0*/  MUFU.EX2 R223, R5 ;  /* 0x0000000500df7308 */ /* 0x0003ee0000000800 */
[C---:B------:R-:W-:Y:S01]  /*76d0*/  HMMA.16816.F32 R80, R12.reuse, R24, RZ ;  /* 0x000000180c50723c */ /* 0x040fe200000018ff */
[----:B------:R2:W-:Y:S07]  /*76e0*/  MUFU.EX2 R236, R6 ;  /* 0x0000000600ec7308 */ /* 0x0005ee0000000800 */
[----:B------:R-:W-:Y:S01]  /*76f0*/  HMMA.16816.F32 R96, R12, R26, RZ ;  /* 0x0000001a0c60723c */ /* 0x000fe200000018ff */
[----:B-1----:R-:W-:-:S04]  /*7700*/  FFMA.FTZ R5, R11, c[0x0][0x2d0], -R0 ;  /* 0x0000b4000b057a23 */ /* 0x002fc80000010800 */
[----:B------:R1:W4:Y:S02]  /*7710*/  MUFU.EX2 R220, R5 ;  /* 0x0000000500dc7308 */ /* 0x0003240000000800 */
[----:B------:R-:W-:Y:S01]  /*7720*/  F2FP.PACK_AB R12, R250, R245 ;  /* 0x000000f5fa0c723e */ /* 0x000fe200000000ff */
[----:B--2---:R-:W-:-:S05]  /*7730*/  FFMA.FTZ R6, R127, c[0x0][0x2d0], -R2 ;  /* 0x0000b4007f067a23 */ /* 0x004fca0000010802 */
[----:B------:R2:W-:Y:S01]  /*7740*/  MUFU.EX2 R207, R6 ;  /* 0x0000000600cf7308 */ /* 0x0005e20000000800 */
[----:B-1----:R-:W-:Y:S01]  /*7750*/  FFMA.FTZ R5, R32, c[0x0][0x2d0], -R0 ;  /* 0x0000b40020057a23 */ /* 0x002fe20000010800 */
[----:B----4-:R-:W-:-:S06]  /*7760*/  F2FP.PACK_AB R9, R220, R223 ;  /* 0x000000dfdc09723e */ /* 0x010fcc00000000ff */
[----:B------:R1:W-:Y:S01]  /*7770*/  MUFU.EX2 R233, R5 ;  /* 0x0000000500e97308 */ /* 0x0003e20000000800 */
[----:B--2---:R-:W-:-:S07]  /*7780*/  FFMA.FTZ R6, R136, c[0x0][0x2d0], -R3 ;  /* 0x0000b40088067a23 */ /* 0x004fce0000010803 */
[----:B------:R-:W-:Y:S01]  /*7790*/  MUFU.EX2 R175, R6 ;  /* 0x0000000600af7308 */ /* 0x000fe20000000800 */
[----:B-1----:R-:W-:-:S07]  /*77a0*/  FFMA.FTZ R5, R33, c[0x0][0x2d0], -R0 ;  /* 0x0000b40021057a23 */ /* 0x002fce0000010800 */
[----:B------:R1:W2:Y:S02]  /*77b0*/  MUFU.EX2 R235, R5 ;  /* 0x0000000500eb7308 */ /* 0x0002a40000000800 */
[----:B-1----:R-:W-:Y:S01]  /*77c0*/  FFMA.FTZ R5, R40, c[0x0][0x2d0], -R4 ;  /* 0x0000b40028057a23 */ /* 0x002fe20000010804 */
[----:B--2---:R-:W-:-:S05]  /*77d0*/  F2FP.PACK_AB R11, R235, R233 ;  /* 0x000000e9eb0b723e */ /* 0x004fca00000000ff */
[----:B------:R1:W2:Y:S02]  /*77e0*/  MUFU.EX2 R249, R5 ;  /* 0x0000000500f97308 */ /* 0x0002a40000000800 */
[C---:B------:R-:W-:Y:S08]  /*77f0*/  HMMA.16816.F32 R32, R8.reuse, R18, RZ ;  /* 0x000000120820723c */ /* 0x040ff000000018ff */
[----:B------:R-:W-:Y:S01]  /*7800*/  HMMA.16816.F32 R52, R8, R28, RZ ;  /* 0x0000001c0834723c */ /* 0x000fe200000018ff */
[----:B-1----:R-:W-:Y:S01]  /*7810*/  FFMA.FTZ R5, R38, c[0x0][0x2d0], -R3 ;  /* 0x0000b40026057a23 */ /* 0x002fe20000010803 */
[----:B--2---:R-:W-:-:S03]  /*7820*/  F2FP.PACK_AB R14, R249, R251 ;  /* 0x000000fbf90e723e */ /* 0x004fc600000000ff */
[----:B------:R1:W-:Y:S03]  /*7830*/  MUFU.EX2 R230, R5 ;  /* 0x0000000500e67308 */ /* 0x0003e60000000800 */
[C---:B------:R-:W-:Y:S01]  /*7840*/  HMMA.16816.F32 R60, R8.reuse, R30, RZ ;  /* 0x0000001e083c723c */ /* 0x040fe200000018ff */
[----:B------:R-:W-:Y:S07]  /*7850*/  LDSM.16.MT88.4 R28, [R185+0x800] ;  /* 0x00080000b91c783b */ /* 0x000fee0000004200 */
[----:B------:R-:W-:Y:S01]  /*7860*/  HMMA.16816.F32 R56, R8, R26, RZ ;  /* 0x0000001a0838723c */ /* 0x000fe200000018ff */
[----:B-1----:R-:W-:-:S07]  /*7870*/  FFMA.FTZ R5, R39, c[0x0][0x2d0], -R3 ;  /* 0x0000b40027057a23 */ /* 0x002fce0000010803 */
[----:B------:R-:W-:Y:S01]  /*7880*/  HMMA.16816.F32 R36, R8, R16, RZ ;  /* 0x000000100824723c */ /* 0x000fe200000018ff */
[----:B------:R-:W1:Y:S01]  /*7890*/  LDSM.16.MT88.4 R16, [R188+0x800] ;  /* 0x00080000bc10783b */ /* 0x000e620000004200 */
[----:B------:R2:W4:Y:S02]  /*78a0*/  MUFU.EX2 R244, R5 ;  /* 0x0000000500f47308 */ /* 0x0005240000000800 */
[----:B--2---:R-:W-:Y:S01]  /*78b0*/  FFMA.FTZ R5, R41, c[0x0][0x2d0], -R3 ;  /* 0x0000b40029057a23 */ /* 0x004fe20000010803 */
[----:B----4-:R-:W-:-:S05]  /*78c0*/  F2FP.PACK_AB R13, R244, R230 ;  /* 0x000000e6f40d723e */ /* 0x010fca00000000ff */
[----:B------:R2:W-:Y:S02]  /*78d0*/  MUFU.EX2 R243, R5 ;  /* 0x0000000500f37308 */ /* 0x0005e40000000800 */
[----:B--2---:R-:W-:Y:S02]  /*78e0*/  FFMA.FTZ R5, R42, c[0x0][0x2d0], -R3 ;  /* 0x0000b4002a057a23 */ /* 0x004fe40000010803 */
[----:B------:R-:W-:Y:S01]  /*78f0*/  HMMA.16816.F32 R40, R8, R24, RZ ;  /* 0x000000180828723c */ /* 0x000fe200000018ff */
[----:B------:R-:W2:Y:S03]  /*7900*/  LDSM.16.MT88.4 R24, [R186+0x800] ;  /* 0x00080000ba18783b */ /* 0x000ea60000004200 */
[----:B------:R4:W5:Y:S02]  /*7910*/  MUFU.EX2 R247, R5 ;  /* 0x0000000500f77308 */ /* 0x0009640000000800 */
[----:B----4-:R-:W-:Y:S01]  /*7920*/  FFMA.FTZ R5, R44, c[0x0][0x2d0], -R2 ;  /* 0x0000b4002c057a23 */ /* 0x010fe20000010802 */
[----:B-----5:R-:W-:-:S05]  /*7930*/  F2FP.PACK_AB R15, R247, R243 ;  /* 0x000000f3f70f723e */ /* 0x020fca00000000ff */
[----:B------:R4:W-:Y:S02]  /*7940*/  MUFU.EX2 R228, R5 ;  /* 0x0000000500e47308 */ /* 0x0009e40000000800 */
[C---:B-1----:R-:W-:Y:S08]  /*7950*/  HMMA.16816.F32 R92, R12.reuse, R16, R92 ;  /* 0x000000100c5c723c */ /* 0x042ff0000000185c */
[----:B------:R-:W-:Y:S01]  /*7960*/  HMMA.16816.F32 R64, R12, R18, R64 ;  /* 0x000000120c40723c */ /* 0x000fe20000001840 */
[----:B----4-:R-:W-:-:S04]  /*7970*/  FFMA.FTZ R5, R45, c[0x0][0x2d0], -R2 ;  /* 0x0000b4002d057a23 */ /* 0x010fc80000010802 */
[----:B------:R1:W4:Y:S03]  /*7980*/  MUFU.EX2 R240, R5 ;  /* 0x0000000500f07308 */ /* 0x0003260000000800 */
[----:B------:R-:W-:Y:S08]  /*7990*/  HMMA.16816.F32 R44, R8, R20, RZ ;  /* 0x00000014082c723c */ /* 0x000ff000000018ff */
[----:B------:R-:W-:Y:S01]  /*79a0*/  HMMA.16816.F32 R76, R12, R28, R76 ;  /* 0x0000001c0c4c723c */ /* 0x000fe2000000184c */
[----:B-1----:R-:W-:-:S07]  /*79b0*/  FFMA.FTZ R5, R48, c[0x0][0x2d0], -R2 ;  /* 0x0000b40030057a23 */ /* 0x002fce0000010802 */
[----:B--2---:R-:W-:Y:S01]  /*79c0*/  HMMA.16816.F32 R108, R12, R24, R100 ;  /* 0x000000180c6c723c */ /* 0x004fe20000001864 */
[----:B------:R1:W-:Y:S07]  /*79d0*/  MUFU.EX2 R239, R5 ;  /* 0x0000000500ef7308 */ /* 0x0003ee0000000800 */
[----:B------:R-:W-:Y:S01]  /*79e0*/  HMMA.16816.F32 R48, R8, R22, RZ ;  /* 0x000000160830723c */ /* 0x000fe200000018ff */
[----:B------:R-:W2:Y:S06]  /*79f0*/  LDSM.16.MT88.4 R20, [R189+0x800] ;  /* 0x00080000bd14783b */ /* 0x000eac0000004200 */
[----:B----4-:R-:W-:Y:S01]  /*7a00*/  F2FP.PACK_AB R8, R240, R228 ;  /* 0x000000e4f008723e */ /* 0x010fe200000000ff */
[----:B-1----:R-:W-:-:S04]  /*7a10*/  FFMA.FTZ R5, R104, c[0x0][0x2d0], -R2 ;  /* 0x0000b40068057a23 */ /* 0x002fc80000010802 */
[----:B------:R1:W4:Y:S02]  /*7a20*/  MUFU.EX2 R241, R5 ;  /* 0x0000000500f17308 */ /* 0x0003240000000800 */
[----:B-1----:R-:W-:Y:S01]  /*7a30*/  FFMA.FTZ R5, R68, c[0x0][0x2d0], -R0 ;  /* 0x0000b40044057a23 */ /* 0x002fe20000010800 */
[----:B----4-:R-:W-:-:S05]  /*7a40*/  F2FP.PACK_AB R10, R241, R239 ;  /* 0x000000eff10a723e */ /* 0x010fca00000000ff */
[----:B------:R1:W-:Y:S01]  /*7a50*/  MUFU.EX2 R231, R5 ;  /* 0x0000000500e77308 */ /* 0x0003e20000000800 */
[C---:B--2---:R-:W-:Y:S08]  /*7a60*/  HMMA.16816.F32 R112, R12.reuse, R20, R80 ;  /* 0x000000140c70723c */ /* 0x044ff00000001850 */
[----:B------:R-:W-:Y:S01]  /*7a70*/  HMMA.16816.F32 R96, R12, R22, R96 ;  /* 0x000000160c60723c */ /* 0x000fe20000001860 */
[----:B-1----:R-:W-:-:S04]  /*7a80*/  FFMA.FTZ R5, R73, c[0x0][0x2d0], -R0 ;  /* 0x0000b40049057a23 */ /* 0x002fc80000010800 */
[----:B------:R1:W2:Y:S03]  /*7a90*/  MUFU.EX2 R232, R5 ;  /* 0x0000000500e87308 */ /* 0x0002a60000000800 */
[----:B------:R-:W-:Y:S01]  /*7aa0*/  HMMA.16816.F32 R80, R12, R26, R88 ;  /* 0x0000001a0c50723c */ /* 0x000fe20000001858 */
[----:B-1----:R-:W-:Y:S01]  /*7ab0*/  FFMA.FTZ R5, R75, c[0x0][0x2d0], -R0 ;  /* 0x0000b4004b057a23 */ /* 0x002fe20000010800 */
[----:B--2---:R-:W-:-:S03]  /*7ac0*/  F2FP.PACK_AB R9, R232, R231 ;  /* 0x000000e7e809723e */ /* 0x004fc600000000ff */
[----:B------:R1:W2:Y:S02]  /*7ad0*/  MUFU.EX2 R237, R5 ;  /* 0x0000000500ed7308 */ /* 0x0002a40000000800 */
[----:B-1----:R-:W-:Y:S01]  /*7ae0*/  FFMA.FTZ R5, R132, c[0x0][0x2d0], -R4 ;  /* 0x0000b40084057a23 */ /* 0x002fe20000010804 */
[----:B--2---:R-:W-:-:S05]  /*7af0*/  F2FP.PACK_AB R11, R237, R236 ;  /* 0x000000eced0b723e */ /* 0x004fca00000000ff */
[----:B------:R1:W-:Y:S02]  /*7b00*/  MUFU.EX2 R213, R5 ;  /* 0x0000000500d57308 */ /* 0x0003e40000000800 */
[C---:B------:R-:W-:Y:S08]  /*7b10*/  HMMA.16816.F32 R104, R8.reuse, R16, R36 ;  /* 0x000000100868723c */ /* 0x040ff00000001824 */
[----:B------:R-:W-:Y:S01]  /*7b20*/  HMMA.16816.F32 R32, R8, R18, R32 ;  /* 0x000000120820723c */ /* 0x000fe20000001820 */
[----:B------:R-:W2:Y:S01]  /*7b30*/  LDSM.16.MT88.4 R16, [R185+0x1000] ;  /* 0x00100000b910783b */ /* 0x000ea20000004200 */
[----:B-1----:R-:W-:-:S04]  /*7b40*/  FFMA.FTZ R5, R133, c[0x0][0x2d0], -R4 ;  /* 0x0000b40085057a23 */ /* 0x002fc80000010804 */
[----:B------:R1:W4:Y:S02]  /*7b50*/  MUFU.EX2 R215, R5 ;  /* 0x0000000500d77308 */ /* 0x0003240000000800 */
[C---:B------:R-:W-:Y:S08]  /*7b60*/  HMMA.16816.F32 R116, R8.reuse, R20, R40 ;  /* 0x000000140874723c */ /* 0x040ff00000001828 */
[----:B------:R-:W-:Y:S01]  /*7b70*/  HMMA.16816.F32 R52, R8, R28, R52 ;  /* 0x0000001c0834723c */ /* 0x000fe20000001834 */
[----:B-1----:R-:W-:-:S07]  /*7b80*/  FFMA.FTZ R5, R134, c[0x0][0x2d0], -R4 ;  /* 0x0000b40086057a23 */ /* 0x002fce0000010804 */
[-C--:B------:R-:W-:Y:S01]  /*7b90*/  HMMA.16816.F32 R40, R12, R30.reuse, R84 ;  /* 0x0000001e0c28723c */ /* 0x080fe20000001854 */
[----:B------:R1:W-:Y:S06]  /*7ba0*/  MUFU.EX2 R216, R5 ;  /* 0x0000000500d87308 */ /* 0x0003ec0000000800 */
[----:B----4-:R-:W-:Y:S01]  /*7bb0*/  F2FP.PACK_AB R12, R215, R213 ;  /* 0x000000d5d70c723e */ /* 0x010fe200000000ff */
[C---:B------:R-:W-:Y:S08]  /*7bc0*/  HMMA.16816.F32 R28, R8.reuse, R30, R60 ;  /* 0x0000001e081c723c */ /* 0x040ff0000000183c */
[----:B------:R-:W-:Y:S01]  /*7bd0*/  HMMA.16816.F32 R100, R8, R24, R44 ;  /* 0x000000180864723c */ /* 0x000fe2000000182c */
[----:B-1----:R-:W-:-:S04]  /*7be0*/  FFMA.FTZ R5, R135, c[0x0][0x2d0], -R4 ;  /* 0x0000b40087057a23 */ /* 0x002fc80000010804 */
[----:B------:R1:W4:Y:S03]  /*7bf0*/  MUFU.EX2 R217, R5 ;  /* 0x0000000500d97308 */ /* 0x0003260000000800 */
[C---:B------:R-:W-:Y:S01]  /*7c00*/  HMMA.16816.F32 R60, R8.reuse, R22, R56 ;  /* 0x00000016083c723c */ /* 0x040fe20000001838 */
[----:B------:R-:W5:Y:S07]  /*7c10*/  LDSM.16.MT88.4 R20, [R186+0x1000] ;  /* 0x00100000ba14783b */ /* 0x000f6e0000004200 */
[----:B------:R-:W-:Y:S01]  /*7c20*/  HMMA.16816.F32 R36, R8, R26, R48 ;  /* 0x0000001a0824723c */ /* 0x000fe20000001830 */
[----:B------:R-:W3:Y:S01]  /*7c30*/  LDSM.16.MT88.4 R24, [R189+0x1000] ;  /* 0x00100000bd18783b */ /* 0x000ee20000004200 */
[----:B-1----:R-:W-:Y:S01]  /*7c40*/  FFMA.FTZ R5, R128, c[0x0][0x2d0], -R3 ;  /* 0x0000b40080057a23 */ /* 0x002fe20000010803 */
[----:B----4-:R-:W-:-:S03]  /*7c50*/  F2FP.PACK_AB R14, R217, R216 ;  /* 0x000000d8d90e723e */ /* 0x010fc600000000ff */
[----:B------:R1:W-:Y:S02]  /*7c60*/  MUFU.EX2 R208, R5 ;  /* 0x0000000500d07308 */ /* 0x0003e40000000800 */
[----:B-1----:R-:W-:-:S06]  /*7c70*/  FFMA.FTZ R5, R129, c[0x0][0x2d0], -R3 ;  /* 0x0000b40081057a23 */ /* 0x002fcc0000010803 */
[----:B------:R1:W4:Y:S02]  /*7c80*/  MUFU.EX2 R209, R5 ;  /* 0x0000000500d17308 */ /* 0x0003240000000800 */
[----:B-1----:R-:W-:Y:S01]  /*7c90*/  FFMA.FTZ R5, R130, c[0x0][0x2d0], -R3 ;  /* 0x0000b40082057a23 */ /* 0x002fe20000010803 */
[----:B----4-:R-:W-:-:S05]  /*7ca0*/  F2FP.PACK_AB R13, R209, R208 ;  /* 0x000000d0d10d723e */ /* 0x010fca00000000ff */
[----:B------:R1:W-:Y:S02]  /*7cb0*/  MUFU.EX2 R210, R5 ;  /* 0x0000000500d27308 */ /* 0x0003e40000000800 */
[----:B-1----:R-:W-:-:S06]  /*7cc0*/  FFMA.FTZ R5, R131, c[0x0][0x2d0], -R3 ;  /* 0x0000b40083057a23 */ /* 0x002fcc0000010803 */
[----:B------:R1:W4:Y:S02]  /*7cd0*/  MUFU.EX2 R211, R5 ;  /* 0x0000000500d37308 */ /* 0x0003240000000800 */
[----:B-1----:R-:W-:Y:S01]  /*7ce0*/  FFMA.FTZ R5, R124, c[0x0][0x2d0], -R2 ;  /* 0x0000b4007c057a23 */ /* 0x002fe20000010802 */
[----:B----4-:R-:W-:-:S05]  /*7cf0*/  F2FP.PACK_AB R15, R211, R210 ;  /* 0x000000d2d30f723e */ /* 0x010fca00000000ff */
[----:B------:R1:W-:Y:S02]  /*7d00*/  MUFU.EX2 R204, R5 ;  /* 0x0000000500cc7308 */ /* 0x0003e40000000800 */
[C---:B--2---:R-:W-:Y:S08]  /*7d10*/  HMMA.16816.F32 R88, R12.reuse, R16, R76 ;  /* 0x000000100c58723c */ /* 0x044ff0000000184c */
[----:B------:R-:W-:Y:S01]  /*7d20*/  HMMA.16816.F32 R76, R12, R18, R40 ;  /* 0x000000120c4c723c */ /* 0x000fe20000001828 */
[----:B-1----:R-:W-:-:S04]  /*7d30*/  FFMA.FTZ R5, R125, c[0x0][0x2d0], -R2 ;  /* 0x0000b4007d057a23 */ /* 0x002fc80000010802 */
[----:B------:R1:W2:Y:S03]  /*7d40*/  MUFU.EX2 R205, R5 ;  /* 0x0000000500cd7308 */ /* 0x0002a60000000800 */
[C---:B-----5:R-:W-:Y:S08]  /*7d50*/  HMMA.16816.F32 R44, R12.reuse, R22, R80 ;  /* 0x000000160c2c723c */ /* 0x060ff00000001850 */
[----:B---3--:R-:W-:Y:S01]  /*7d60*/  HMMA.16816.F32 R56, R12, R24, R112 ;  /* 0x000000180c38723c */ /* 0x008fe20000001870 */
[----:B------:R-:W-:Y:S01]  /*7d70*/  LDSM.16.MT88.4 R112, [R189+0x2000] ;  /* 0x00200000bd70783b */ /* 0x000fe20000004200 */
[----:B-1----:R-:W-:Y:S01]  /*7d80*/  FFMA.FTZ R5, R126, c[0x0][0x2d0], -R2 ;  /* 0x0000b4007e057a23 */ /* 0x002fe20000010802 */
[----:B--2---:R-:W-:-:S05]  /*7d90*/  F2FP.PACK_AB R8, R205, R204 ;  /* 0x000000cccd08723e */ /* 0x004fca00000000ff */
[----:B------:R-:W-:Y:S01]  /*7da0*/  HMMA.16816.F32 R48, R12, R20, R108 ;  /* 0x000000140c30723c */ /* 0x000fe2000000186c */
        /* <DEDUP_REMOVED lines=18> */
[----:B------:R1:W3:Y:S02]  /*7ed0*/  MUFU.EX2 R177, R5 ;  /* 0x0000000500b17308 */ /* 0x0002e40000000800 */
[-C--:B------:R-:W-:Y:S08]  /*7ee0*/  HMMA.16816.F32 R84, R8, R26.reuse, R60 ;  /* 0x0000001a0854723c */ /* 0x080ff0000000183c */
[----:B------:R-:W-:Y:S01]  /*7ef0*/  HMMA.16816.F32 R52, R12, R26, R96 ;  /* 0x0000001a0c34723c */ /* 0x000fe20000001860 */
[----:B------:R-:W-:Y:S01]  /*7f00*/  LDSM.16.MT88.4 R96, [R185+0x2000] ;  /* 0x00200000b960783b */ /* 0x000fe20000004200 */
[----:B-1----:R-:W-:-:S06]  /*7f10*/  FFMA.FTZ R5, R145, c[0x0][0x2d0], -R4 ;  /* 0x0000b40091057a23 */ /* 0x002fcc0000010804 */
[----:B------:R-:W-:Y:S01]  /*7f20*/  HMMA.16816.F32 R80, R8, R20, R100 ;  /* 0x000000140850723c */ /* 0x000fe20000001864 */
[----:B------:R1:W-:Y:S07]  /*7f30*/  MUFU.EX2 R178, R5 ;  /* 0x0000000500b27308 */ /* 0x0003ee0000000800 */
[----:B--2---:R-:W-:Y:S01]  /*7f40*/  HMMA.16816.F32 R28, R12, R18, R64 ;  /* 0x000000120c1c723c */ /* 0x004fe20000001840 */
[----:B-1----:R-:W-:-:S04]  /*7f50*/  FFMA.FTZ R5, R144, c[0x0][0x2d0], -R4 ;  /* 0x0000b40090057a23 */ /* 0x002fc80000010804 */
[----:B------:R1:W2:Y:S03]  /*7f60*/  MUFU.EX2 R179, R5 ;  /* 0x0000000500b37308 */ /* 0x0002a60000000800 */
[----:B------:R-:W-:Y:S01]  /*7f70*/  HMMA.16816.F32 R40, R12, R16, R92 ;  /* 0x000000100c28723c */ /* 0x000fe2000000185c */
[----:B------:R-:W-:Y:S07]  /*7f80*/  LDSM.16.MT88.4 R12, [R188+0x1800] ;  /* 0x00180000bc0c783b */ /* 0x000fee0000004200 */
[----:B------:R-:W-:Y:S01]  /*7f90*/  HMMA.16816.F32 R64, R8, R22, R36 ;  /* 0x000000160840723c */ /* 0x000fe20000001824 */
[----:B------:R-:W-:Y:S01]  /*7fa0*/  LDSM.16.MT88.4 R20, [R189+0x1800] ;  /* 0x00180000bd14783b */ /* 0x000fe20000004200 */
[----:B-1----:R-:W-:-:S06]  /*7fb0*/  FFMA.FTZ R5, R139, c[0x0][0x2d0], -R3 ;  /* 0x0000b4008b057a23 */ /* 0x002fcc0000010803 */
[C---:B------:R-:W-:Y:S01]  /*7fc0*/  HMMA.16816.F32 R92, R8.reuse, R24, R116 ;  /* 0x00000018085c723c */ /* 0x040fe20000001874 */
[----:B------:R-:W1:Y:S01]  /*7fd0*/  LDSM.16.MT88.4 R24, [R185+0x1800] ;  /* 0x00180000b918783b */ /* 0x000e620000004200 */
[----:B------:R4:W-:Y:S06]  /*7fe0*/  MUFU.EX2 R172, R5 ;  /* 0x0000000500ac7308 */ /* 0x0009ec0000000800 */
[C---:B------:R-:W-:Y:S08]  /*7ff0*/  HMMA.16816.F32 R60, R8.reuse, R16, R104 ;  /* 0x00000010083c723c */ /* 0x040ff00000001868 */
[----:B------:R-:W-:Y:S01]  /*8000*/  HMMA.16816.F32 R36, R8, R18, R32 ;  /* 0x000000120824723c */ /* 0x000fe20000001820 */
[----:B------:R-:W5:Y:S01]  /*8010*/  LDSM.16.MT88.4 R16, [R186+0x1800] ;  /* 0x00180000ba10783b */ /* 0x000f620000004200 */
[----:B----4-:R-:W-:-:S04]  /*8020*/  FFMA.FTZ R5, R138, c[0x0][0x2d0], -R3 ;  /* 0x0000b4008a057a23 */ /* 0x010fc80000010803 */
[----:B------:R4:W4:Y:S01]  /*8030*/  MUFU.EX2 R173, R5 ;  /* 0x0000000500ad7308 */ /* 0x0009220000000800 */
[----:B---3--:R-:W-:Y:S02]  /*8040*/  F2FP.PACK_AB R8, R177, R176 ;  /* 0x000000b0b108723e */ /* 0x008fe400000000ff */
[----:B--2---:R-:W-:Y:S01]  /*8050*/  F2FP.PACK_AB R10, R179, R178 ;  /* 0x000000b2b30a723e */ /* 0x004fe200000000ff */
[----:B----4-:R-:W-:Y:S01]  /*8060*/  FFMA.FTZ R5, R137, c[0x0][0x2d0], -R3 ;  /* 0x0000b40089057a23 */ /* 0x010fe20000010803 */
[----:B------:R-:W-:-:S03]  /*8070*/  F2FP.PACK_AB R9, R173, R172 ;  /* 0x000000acad09723e */ /* 0x000fc600000000ff */
[----:B------:R2:W3:Y:S02]  /*8080*/  MUFU.EX2 R174, R5 ;  /* 0x0000000500ae7308 */ /* 0x0004e40000000800 */
[----:B--2---:R-:W-:Y:S01]  /*8090*/  FFMA.FTZ R5, R151, c[0x0][0x2d0], -R2 ;  /* 0x0000b40097057a23 */ /* 0x004fe20000010802 */
[----:B---3--:R-:W-:-:S05]  /*80a0*/  F2FP.PACK_AB R11, R175, R174 ;  /* 0x000000aeaf0b723e */ /* 0x008fca00000000ff */
[----:B------:R2:W-:Y:S02]  /*80b0*/  MUFU.EX2 R168, R5 ;  /* 0x0000000500a87308 */ /* 0x0005e40000000800 */
[----:B-1----:R-:W-:Y:S01]  /*80c0*/  HMMA.16816.F32 R88, R8, R24, R88 ;  /* 0x000000180858723c */ /* 0x002fe20000001858 */
[----:B------:R-:W-:-:S07]  /*80d0*/  FFMA.FTZ R32, R155, c[0x0][0x2d0], -R2 ;  /* 0x0000b4009b207a23 */ /* 0x000fce0000010802 */
[----:B------:R-:W-:Y:S01]  /*80e0*/  HMMA.16816.F32 R76, R8, R26, R76 ;  /* 0x0000001a084c723c */ /* 0x000fe2000000184c */
[----:B--2---:R-:W-:-:S04]  /*80f0*/  FFMA.FTZ R5, R150, c[0x0][0x2d0], -R2 ;  /* 0x0000b40096057a23 */ /* 0x004fc80000010802 */
[----:B------:R1:W-:Y:S03]  /*8100*/  MUFU.EX2 R169, R5 ;  /* 0x0000000500a97308 */ /* 0x0003e60000000800 */
[----:B------:R-:W-:Y:S01]  /*8110*/  HMMA.16816.F32 R56, R8, R20, R56 ;  /* 0x000000140838723c */ /* 0x000fe20000001838 */
[----:B------:R-:W-:-:S07]  /*8120*/  FFMA.FTZ R33, R154, c[0x0][0x2d0], -R2 ;  /* 0x0000b4009a217a23 */ /* 0x000fce0000010802 */
[----:B------:R-:W-:Y:S01]  /*8130*/  HMMA.16816.F32 R52, R8, R22, R52 ;  /* 0x000000160834723c */ /* 0x000fe20000001834 */
[----:B-1----:R-:W-:-:S07]  /*8140*/  FFMA.FTZ R5, R149, c[0x0][0x2d0], -R2 ;  /* 0x0000b40095057a23 */ /* 0x002fce0000010802 */
[C---:B-----5:R-:W-:Y:S01]  /*8150*/  HMMA.16816.F32 R48, R8.reuse, R16, R48 ;  /* 0x000000100830723c */ /* 0x060fe20000001830 */
[----:B------:R1:W-:Y:S07]  /*8160*/  MUFU.EX2 R170, R5 ;  /* 0x0000000500aa7308 */ /* 0x0003ee0000000800 */
[----:B------:R-:W-:Y:S01]  /*8170*/  HMMA.16816.F32 R44, R8, R18, R44 ;  /* 0x00000012082c723c */ /* 0x000fe2000000182c */
[----:B------:R-:W-:-:S07]  /*8180*/  FFMA.FTZ R34, R153, c[0x0][0x2d0], -R2 ;  /* 0x0000b40099227a23 */ /* 0x000fce0000010802 */
[----:B------:R-:W-:Y:S01]  /*8190*/  HMMA.16816.F32 R136, R8, R12, R40 ;  /* 0x0000000c0888723c */ /* 0x000fe20000001828 */
[----:B-1----:R-:W-:-:S04]  /*81a0*/  FFMA.FTZ R5, R148, c[0x0][0x2d0], -R2 ;  /* 0x0000b40094057a23 */ /* 0x002fc80000010802 */
[----:B------:R1:W2:Y:S03]  /*81b0*/  MUFU.EX2 R171, R5 ;  /* 0x0000000500ab7308 */ /* 0x0002a60000000800 */
[----:B------:R-:W-:Y:S01]  /*81c0*/  HMMA.16816.F32 R124, R8, R14, R28 ;  /* 0x0000000e087c723c */ /* 0x000fe2000000181c */
[----:B-1----:R-:W-:Y:S02]  /*81d0*/  FFMA.FTZ R5, R143, c[0x0][0x2d0], -R0 ;  /* 0x0000b4008f057a23 */ /* 0x002fe40000010800 */
[----:B------:R-:W3:Y:S04]  /*81e0*/  LDL R143, [R1+0x48] ;  /* 0x00004800018f7983 */ /* 0x000ee80000100800 */
[--C-:B------:R-:W-:Y:S01]  /*81f0*/  FFMA.FTZ R30, R167, c[0x0][0x2d0], -R4.reuse ;  /* 0x0000b400a71e7a23 */ /* 0x100fe20000010804 */
[----:B------:R1:W-:Y:S01]  /*8200*/  MUFU.EX2 R68, R5 ;  /* 0x0000000500447308 */ /* 0x0003e20000000800 */
[--C-:B------:R-:W-:Y:S01]  /*8210*/  FFMA.FTZ R29, R166, c[0x0][0x2d0], -R4.reuse ;  /* 0x0000b400a61d7a23 */ /* 0x100fe20000010804 */
[----:B--2---:R-:W-:Y:S01]  /*8220*/  F2FP.PACK_AB R6, R171, R170 ;  /* 0x000000aaab06723e */ /* 0x004fe200000000ff */
[--C-:B------:R-:W-:Y:S01]  /*8230*/  FFMA.FTZ R28, R165, c[0x0][0x2d0], -R4.reuse ;  /* 0x0000b400a51c7a23 */ /* 0x100fe20000010804 */
[----:B------:R-:W-:Y:S01]  /*8240*/  IADD3 R202, R202, -0x2, RZ ;  /* 0xfffffffecaca7810 */ /* 0x000fe20007ffe0ff */
[----:B------:R-:W-:Y:S01]  /*8250*/  FFMA.FTZ R10, R164, c[0x0][0x2d0], -R4 ;  /* 0x0000b400a40a7a23 */ /* 0x000fe20000010804 */
[----:B------:R-:W-:Y:S01]  /*8260*/  F2FP.PACK_AB R4, R169, R168 ;  /* 0x000000a8a904723e */ /* 0x000fe200000000ff */
[----:B------:R-:W-:Y:S01]  /*8270*/  FFMA.FTZ R35, R152, c[0x0][0x2d0], -R2 ;  /* 0x0000b40098237a23 */ /* 0x000fe20000010802 */
[----:B------:R-:W-:Y:S01]  /*8280*/  MUFU.EX2 R30, R30 ;  /* 0x0000001e001e7308 */ /* 0x000fe20000000800 */
[----:B------:R-:W-:-:S02]  /*8290*/  FADD.FTZ R2, R224, R222 ;  /* 0x000000dee0027221 */ /* 0x000fc40000010000 */
[--C-:B------:R-:W-:Y:S02]  /*82a0*/  FFMA.FTZ R9, R163, c[0x0][0x2d0], -R3.reuse ;  /* 0x0000b400a3097a23 */ /* 0x100fe40000010803 */
[--C-:B------:R-:W-:Y:S02]  /*82b0*/  FFMA.FTZ R8, R162, c[0x0][0x2d0], -R3.reuse ;  /* 0x0000b400a2087a23 */ /* 0x100fe40000010803 */
[--C-:B------:R-:W-:Y:S01]  /*82c0*/  FFMA.FTZ R11, R161, c[0x0][0x2d0], -R3.reuse ;  /* 0x0000b400a10b7a23 */ /* 0x100fe20000010803 */
[----:B------:R-:W-:Y:S01]  /*82d0*/  MUFU.EX2 R32, R32 ;  /* 0x0000002000207308 */ /* 0x000fe20000000800 */
[----:B-1----:R-:W-:Y:S01]  /*82e0*/  FFMA.FTZ R5, R142, c[0x0][0x2d0], -R0 ;  /* 0x0000b4008e057a23 */ /* 0x002fe20000010800 */
[----:B------:R-:W-:Y:S01]  /*82f0*/  MOV R142, c[0x0][0x2c4] ;  /* 0x0000b100008e7a02 */ /* 0x000fe20000000f00 */
[----:B------:R-:W-:Y:S02]  /*8300*/  FFMA.FTZ R31, R160, c[0x0][0x2d0], -R3 ;  /* 0x0000b400a01f7a23 */ /* 0x000fe40000010803 */
[----:B------:R-:W-:Y:S01]  /*8310*/  FADD.FTZ R3, R227, R226 ;  /* 0x000000e2e3037221 */ /* 0x000fe20000010000 */
[----:B------:R-:W-:Y:S01]  /*8320*/  ISETP.NE.AND P1, PT, R142, 0x1, PT ;  /* 0x000000018e00780c */ /* 0x000fe20003f25270 */
[----:B------:R-:W-:Y:S01]  /*8330*/  FADD.FTZ R2, R225, R2 ;  /* 0x00000002e1027221 */ /* 0x000fe20000010000 */
[----:B------:R1:W-:Y:S01]  /*8340*/  MUFU.EX2 R73, R5 ;  /* 0x0000000500497308 */ /* 0x0003e20000000800 */
[----:B------:R-:W-:-:S02]  /*8350*/  FADD.FTZ R3, R229, R3 ;  /* 0x00000003e5037221 */ /* 0x000fc40000010000 */
[----:B------:R-:W-:Y:S02]  /*8360*/  FADD.FTZ R2, R238, R2 ;  /* 0x00000002ee027221 */ /* 0x000fe40000010000 */
[----:B------:R-:W-:-:S03]  /*8370*/  FADD.FTZ R3, R242, R3 ;  /* 0x00000003f2037221 */ /* 0x000fc60000010000 */
[----:B------:R-:W2:Y:S01]  /*8380*/  MUFU.EX2 R29, R29 ;  /* 0x0000001d001d7308 */ /* 0x000ea20000000800 */
[----:B------:R-:W-:Y:S02]  /*8390*/  FADD.FTZ R3, R245, R3 ;  /* 0x00000003f5037221 */ /* 0x000fe40000010000 */
[----:B-1----:R-:W-:-:S05]  /*83a0*/  FFMA.FTZ R5, R141, c[0x0][0x2d0], -R0 ;  /* 0x0000b4008d057a23 */ /* 0x002fca0000010800 */
[----:B------:R-:W1:Y:S01]  /*83b0*/  MUFU.EX2 R33, R33 ;  /* 0x0000002100217308 */ /* 0x000e620000000800 */
[----:B--2---:R-:W-:-:S07]  /*83c0*/  F2FP.PACK_AB R144, R29, R30 ;  /* 0x0000001e1d90723e */ /* 0x004fce00000000ff */
[----:B------:R2:W-:Y:S08]  /*83d0*/  MUFU.EX2 R74, R5 ;  /* 0x00000005004a7308 */ /* 0x0005f00000000800 */
[----:B------:R-:W-:Y:S01]  /*83e0*/  MUFU.EX2 R28, R28 ;  /* 0x0000001c001c7308 */ /* 0x000fe20000000800 */
[----:B-1----:R-:W-:Y:S01]  /*83f0*/  F2FP.PACK_AB R148, R33, R32 ;  /* 0x000000202194723e */ /* 0x002fe200000000ff */
[----:B--2---:R-:W-:-:S06]  /*8400*/  FFMA.FTZ R5, R140, c[0x0][0x2d0], -R0 ;  /* 0x0000b4008c057a23 */ /* 0x004fcc0000010800 */
[----:B------:R-:W-:Y:S08]  /*8410*/  MUFU.EX2 R34, R34 ;  /* 0x0000002200227308 */ /* 0x000ff00000000800 */
[----:B------:R1:W2:Y:S08]  /*8420*/  MUFU.EX2 R75, R5 ;  /* 0x00000005004b7308 */ /* 0x0002b00000000800 */
[----:B------:R-:W-:Y:S01]  /*8430*/  MUFU.EX2 R31, R31 ;  /* 0x0000001f001f7308 */ /* 0x000fe20000000800 */
[----:B-1----:R-:W-:-:S07]  /*8440*/  F2FP.PACK_AB R5, R73, R68 ;  /* 0x000000444905723e */ /* 0x002fce00000000ff */
[----:B------:R-:W1:Y:S01]  /*8450*/  MUFU.EX2 R35, R35 ;  /* 0x0000002300237308 */ /* 0x000e620000000800 */
[----:B--2---:R-:W-:-:S07]  /*8460*/  F2FP.PACK_AB R7, R75, R74 ;  /* 0x0000004a4b07723e */ /* 0x004fce00000000ff */
[C---:B------:R-:W-:Y:S01]  /*8470*/  HMMA.16816.F32 R40, R4.reuse, R24, R128 ;  /* 0x000000180428723c */ /* 0x040fe20000001880 */
[----:B------:R-:W2:Y:S07]  /*8480*/  LDSM.16.MT88.4 R128, [R186+0x2000] ;  /* 0x00200000ba80783b */ /* 0x000eae0000004200 */
[----:B------:R-:W-:Y:S01]  /*8490*/  HMMA.16816.F32 R24, R4, R26, R120 ;  /* 0x0000001a0418723c */ /* 0x000fe20000001878 */
[----:B-1----:R-:W-:-:S07]  /*84a0*/  F2FP.PACK_AB R150, R35, R34 ;  /* 0x000000222396723e */ /* 0x002fce00000000ff */
[C---:B------:R-:W-:Y:S01]  /*84b0*/  HMMA.16816.F32 R108, R4.reuse, R20, R92 ;  /* 0x00000014046c723c */ /* 0x040fe2000000185c */
[----:B------:R-:W1:Y:S07]  /*84c0*/  MUFU.EX2 R20, R10 ;  /* 0x0000000a00147308 */ /* 0x000e6e0000000800 */
[C---:B------:R-:W-:Y:S08]  /*84d0*/  HMMA.16816.F32 R84, R4.reuse, R22, R84 ;  /* 0x000000160454723c */ /* 0x040ff00000001854 */
[----:B------:R-:W-:Y:S01]  /*84e0*/  HMMA.16816.F32 R80, R4, R16, R80 ;  /* 0x000000100450723c */ /* 0x000fe20000001850 */
[----:B------:R-:W4:Y:S01]  /*84f0*/  MUFU.EX2 R17, R11 ;  /* 0x0000000b00117308 */ /* 0x000f220000000800 */
[----:B-1----:R-:W-:-:S06]  /*8500*/  F2FP.PACK_AB R146, R20, R28 ;  /* 0x0000001c1492723e */ /* 0x002fcc00000000ff */
[C---:B------:R-:W-:Y:S01]  /*8510*/  HMMA.16816.F32 R64, R4.reuse, R18, R64 ;  /* 0x000000120440723c */ /* 0x040fe20000001840 */
[----:B------:R-:W-:Y:S07]  /*8520*/  MUFU.EX2 R19, R9 ;  /* 0x0000000900137308 */ /* 0x000fee0000000800 */
[----:B------:R-:W-:Y:S01]  /*8530*/  HMMA.16816.F32 R60, R4, R12, R60 ;  /* 0x0000000c043c723c */ /* 0x000fe2000000183c */
[----:B------:R1:W5:Y:S01]  /*8540*/  MUFU.EX2 R18, R8 ;  /* 0x0000000800127308 */ /* 0x0003620000000800 */
[----:B----4-:R-:W-:-:S05]  /*8550*/  F2FP.PACK_AB R147, R31, R17 ;  /* 0x000000111f93723e */ /* 0x010fca00000000ff */
[----:B------:R-:W-:Y:S01]  /*8560*/  FADD.FTZ R12, R223, R220 ;  /* 0x000000dcdf0c7221 */ /* 0x000fe20000010000 */
[----:B------:R-:W-:Y:S07]  /*8570*/  HMMA.16816.F32 R36, R4, R14, R36 ;  /* 0x0000000e0424723c */ /* 0x000fee0000001824 */
[--C-:B------:R-:W-:Y:S02]  /*8580*/  FFMA.FTZ R4, R159, c[0x0][0x2d0], -R0.reuse ;  /* 0x0000b4009f047a23 */ /* 0x100fe40000010800 */
[--C-:B------:R-:W-:Y:S01]  /*8590*/  FFMA.FTZ R5, R158, c[0x0][0x2d0], -R0.reuse ;  /* 0x0000b4009e057a23 */ /* 0x100fe20000010800 */
[----:B-1----:R-:W1:Y:S01]  /*85a0*/  LDSM.16.MT88.4 R8, [R188+0x2000] ;  /* 0x00200000bc08783b */ /* 0x002e620000004200 */
[--C-:B------:R-:W-:Y:S01]  /*85b0*/  FFMA.FTZ R6, R157, c[0x0][0x2d0], -R0.reuse ;  /* 0x0000b4009d067a23 */ /* 0x100fe20000010800 */
[----:B------:R4:W-:Y:S01]  /*85c0*/  MUFU.EX2 R16, R4 ;  /* 0x0000000400107308 */ /* 0x0009e20000000800 */
[----:B------:R-:W-:Y:S01]  /*85d0*/  FFMA.FTZ R7, R156, c[0x0][0x2d0], -R0 ;  /* 0x0000b4009c077a23 */ /* 0x000fe20000010800 */
[----:B-----5:R-:W-:Y:S01]  /*85e0*/  F2FP.PACK_AB R145, R18, R19 ;  /* 0x000000131291723e */ /* 0x020fe200000000ff */
[----:B------:R-:W-:-:S04]  /*85f0*/  FADD.FTZ R0, R219, R218 ;  /* 0x000000dadb007221 */ /* 0x000fc80000010000 */
[----:B------:R-:W-:Y:S01]  /*8600*/  FADD.FTZ R0, R221, R0 ;  /* 0x00000000dd007221 */ /* 0x000fe20000010000 */
[----:B------:R5:W-:Y:S01]  /*8610*/  MUFU.EX2 R13, R7 ;  /* 0x00000007000d7308 */ /* 0x000be20000000800 */
[----:B------:R-:W-:Y:S02]  /*8620*/  HMMA.16816.F32 R88, R144, R96, R88 ;  /* 0x000000609058723c */ /* 0x000fe40000001858 */
[----:B------:R-:W-:Y:S02]  /*8630*/  FADD.FTZ R0, R234, R0 ;  /* 0x00000000ea007221 */ /* 0x000fe40000010000 */
[----:B----4-:R-:W-:-:S03]  /*8640*/  FADD.FTZ R4, R233, R12 ;  /* 0x0000000ce9047221 */ /* 0x010fc60000010000 */
[----:B------:R4:W2:Y:S01]  /*8650*/  MUFU.EX2 R15, R5 ;  /* 0x00000005000f7308 */ /* 0x0008a20000000800 */
[----:B------:R-:W-:Y:S01]  /*8660*/  MOV R12, c[0x0][0x32c] ;  /* 0x0000cb00000c7a02 */ /* 0x000fe20000000f00 */
[C---:B------:R-:W-:Y:S03]  /*8670*/  HMMA.16816.F32 R100, R144.reuse, R98, R76 ;  /* 0x000000629064723c */ /* 0x040fe6000000184c */
[----:B------:R-:W-:Y:S01]  /*8680*/  ISETP.GE.AND P0, PT, R12, 0x1, PT ;  /* 0x000000010c00780c */ /* 0x000fe20003f06270 */
[----:B-----5:R-:W-:Y:S02]  /*8690*/  FADD.FTZ R7, R230, R2 ;  /* 0x00000002e6077221 */ /* 0x020fe40000010000 */
[----:B------:R5:W1:Y:S02]  /*86a0*/  MUFU.EX2 R14, R6 ;  /* 0x00000006000e7308 */ /* 0x000a640000000800 */
[----:B------:R-:W-:Y:S01]  /*86b0*/  HMMA.16816.F32 R104, R144, R112, R56 ;  /* 0x000000709068723c */ /* 0x000fe20000001838 */
[----:B----4-:R-:W-:Y:S01]  /*86c0*/  FADD.FTZ R5, R235, R4 ;  /* 0x00000004eb057221 */ /* 0x010fe20000010000 */
[----:B--2---:R-:W-:Y:S01]  /*86d0*/  F2FP.PACK_AB R149, R15, R16 ;  /* 0x000000100f95723e */ /* 0x004fe200000000ff */
[----:B------:R-:W-:-:S05]  /*86e0*/  FADD.FTZ R4, R250, R3 ;  /* 0x00000003fa047221 */ /* 0x000fca0000010000 */
[C---:B------:R-:W-:Y:S01]  /*86f0*/  HMMA.16816.F32 R116, R144.reuse, R114, R52 ;  /* 0x000000729074723c */ /* 0x040fe20000001834 */
[----:B------:R-:W-:Y:S02]  /*8700*/  FADD.FTZ R5, R231, R5 ;  /* 0x00000005e7057221 */ /* 0x000fe40000010000 */
[----:B------:R-:W-:Y:S02]  /*8710*/  FADD.FTZ R3, R244, R7 ;  /* 0x00000007f4037221 */ /* 0x000fe40000010000 */
[----:B-----5:R-:W-:Y:S01]  /*8720*/  FADD.FTZ R6, R228, R0 ;  /* 0x00000000e4067221 */ /* 0x020fe20000010000 */
[----:B-1----:R-:W-:Y:S01]  /*8730*/  F2FP.PACK_AB R151, R13, R14 ;  /* 0x0000000e0d97723e */ /* 0x002fe200000000ff */
        /* <DEDUP_REMOVED lines=26> */
[----:B------:R-:W-:Y:S03]  /*88e0*/  HMMA.16816.F32 R108, R148, R112, R108 ;  /* 0x00000070946c723c */ /* 0x000fe6000000186c */
[----:B------:R-:W-:-:S04]  /*88f0*/  FADD.FTZ R5, R19, R5 ;  /* 0x0000000513057221 */ /* 0x000fc80000010000 */
[----:B------:R-:W-:Y:S01]  /*8900*/  FADD.FTZ R5, R18, R5 ;  /* 0x0000000512057221 */ /* 0x000fe20000010000 */
[C---:B------:R-:W-:Y:S08]  /*8910*/  HMMA.16816.F32 R124, R148.reuse, R128, R80 ;  /* 0x00000080947c723c */ /* 0x040ff00000001850 */
[C---:B------:R-:W-:Y:S08]  /*8920*/  HMMA.16816.F32 R96, R148.reuse, R98, R24 ;  /* 0x000000629460723c */ /* 0x040ff00000001818 */
[C---:B------:R-:W-:Y:S08]  /*8930*/  HMMA.16816.F32 R112, R148.reuse, R114, R84 ;  /* 0x000000729470723c */ /* 0x040ff00000001854 */
[----:B------:R-:W-:Y:S01]  /*8940*/  HMMA.16816.F32 R128, R148, R130, R64 ;  /* 0x000000829480723c */ /* 0x000fe20000001840 */
[----:B---3--:R-:W-:Y:S01]  /*8950*/  @P1 IMAD.HI.U32 R2, R143, c[0x0][0x2c8], RZ ;  /* 0x0000b2008f021a27 */ /* 0x008fe200078e00ff */
[----:B------:R-:W-:-:S06]  /*8960*/  MOV R0, R143 ;  /* 0x0000008f00007202 */ /* 0x000fcc0000000f00 */
[----:B------:R-:W-:Y:S01]  /*8970*/  HMMA.16816.F32 R140, R148, R8, R60 ;  /* 0x00000008948c723c */ /* 0x000fe2000000183c */
[----:B------:R-:W-:-:S04]  /*8980*/  @P1 SHF.R.U32.HI R0, RZ, c[0x0][0x2cc], R2 ;  /* 0x0000b300ff001a19 */ /* 0x000fc80000011602 */
[----:B------:R-:W-:Y:S01]  /*8990*/  IADD3 R2, R252, R0, RZ ;  /* 0x00000000fc027210 */ /* 0x000fe20007ffe0ff */
[----:B------:R-:W-:Y:S02]  /*89a0*/  FADD.FTZ R0, R240, R6 ;  /* 0x00000006f0007221 */ /* 0x000fe40000010000 */
[----:B------:R-:W-:Y:S02]  /*89b0*/  HMMA.16816.F32 R148, R148, R10, R36 ;  /* 0x0000000a9494723c */ /* 0x000fe40000001824 */
        /* <DEDUP_REMOVED lines=31> */
[----:B------:R-:W-:Y:S01]  /*8bb0*/  FADD.FTZ R4, R14, R4 ;  /* 0x000000040e047221 */ /* 0x000fe20000010000 */
[----:B------:R-:W-:Y:S01]  /*8bc0*/  STL [R1+0x4], R6 ;  /* 0x0000040601007387 */ /* 0x000fe20000100800 */
[----:B------:R-:W-:-:S03]  /*8bd0*/  FADD.FTZ R3, R35, R5 ;  /* 0x0000000523037221 */ /* 0x000fc60000010000 */
[----:B------:R1:W-:Y:S04]  /*8be0*/  STL [R1+0x8], R0 ;  /* 0x0000080001007387 */ /* 0x0003e80000100800 */
[----:B------:R2:W-:Y:S01]  /*8bf0*/  STL [R1+0xc], R3 ;  /* 0x00000c0301007387 */ /* 0x0005e20000100800 */
[----:B-1----:R-:W-:Y:S01]  /*8c00*/  FADD.FTZ R0, R13, R4 ;  /* 0x000000040d007221 */ /* 0x002fe20000010000 */
[----:B--2---:R-:W-:-:S04]  /*8c10*/  IADD3 R3, R2, c[0x0][0x328], RZ ;  /* 0x0000ca0002037a10 */ /* 0x004fc80007ffe0ff */
[----:B------:R1:W-:Y:S01]  /*8c20*/  STL [R1+0x10], R0 ;  /* 0x0000100001007387 */ /* 0x0003e20000100800 */
[----:B------:R-:W-:Y:S05]  /*8c30*/  @!P0 BRA `(.L_x_654) ;  /* 0x0000013000008947 */ /* 0x000fea0003800000 */
[C---:B------:R-:W-:Y:S01]  /*8c40*/  ISETP.GT.AND P0, PT, R2.reuse, RZ, PT ;  /* 0x000000ff0200720c */ /* 0x040fe20003f04270 */
[----:B------:R-:W-:Y:S01]  /*8c50*/  BSSY B0, `(.L_x_655) ;  /* 0x000000e000007945 */ /* 0x000fe20003800000 */
[----:B-1----:R-:W-:-:S11]  /*8c60*/  IADD3 R0, R2, -0x1, RZ ;  /* 0xffffffff02007810 */ /* 0x002fd60007ffe0ff */
[----:B------:R-:W-:Y:S05]  /*8c70*/  @P0 BRA `(.L_x_656) ;  /* 0x0000007000000947 */ /* 0x000fea0003800000 */
[----:B------:R-:W-:-:S05]  /*8c80*/  IMAD.MOV.U32 R0, RZ, RZ, 0x1 ;  /* 0x00000001ff007424 */ /* 0x000fca00078e00ff */
[----:B------:R-:W-:Y:S01]  /*8c90*/  ISETP.NE.AND P0, PT, R0, c[0x0][0x32c], PT ;  /* 0x0000cb0000007a0c */ /* 0x000fe20003f05270 */
[----:B------:R-:W-:-:S12]  /*8ca0*/  IMAD.MOV R0, RZ, RZ, -R2 ;  /* 0x000000ffff007224 */ /* 0x000fd800078e0a02 */
[----:B------:R-:W-:-:S05]  /*8cb0*/  @P0 IMAD.HI.U32 R2, R0, c[0x0][0x330], RZ ;  /* 0x0000cc0000020a27 */ /* 0x000fca00078e00ff */
[----:B------:R-:W-:-:S04]  /*8cc0*/  @P0 SHF.R.U32.HI R0, RZ, c[0x0][0x334], R2 ;  /* 0x0000cd00ff000a19 */ /* 0x000fc80000011602 */
[----:B------:R-:W-:Y:S01]  /*8cd0*/  LOP3.LUT R0, RZ, R0, RZ, 0x33, !PT ;  /* 0x00000000ff007212 */ /* 0x000fe200078e33ff */
[----:B------:R-:W-:Y:S05]  /*8ce0*/  BRA `(.L_x_657) ;  /* 0x0000004000007947 */ /* 0x000fea0003800000 */
.L_x_656:
[----:B------:R-:W-:-:S04]  /*8cf0*/  MOV R2, 0x1 ;  /* 0x0000000100027802 */ /* 0x000fc80000000f00 */
[----:B------:R-:W-:-:S13]  /*8d00*/  ISETP.NE.AND P0, PT, R2, c[0x0][0x32c], PT ;  /* 0x0000cb0002007a0c */ /* 0x000fda0003f05270 */
[----:B------:R-:W-:-:S05]  /*8d10*/  @P0 IMAD.HI.U32 R2, R0, c[0x0][0x330], RZ ;  /* 0x0000cc0000020a27 */ /* 0x000fca00078e00ff */
[----:B------:R-:W-:Y:S02]  /*8d20*/  @P0 SHF.R.U32.HI R0, RZ, c[0x0][0x334], R2 ;  /* 0x0000cd00ff000a19 */ /* 0x000fe40000011602 */
.L_x_657:
[----:B------:R-:W-:Y:S05]  /*8d30*/  BSYNC B0 ;  /* 0x0000000000007941 */ /* 0x000fea0003800000 */
.L_x_655:
[----:B------:R-:W-:-:S05]  /*8d40*/  MOV R2, c[0x0][0x32c] ;  /* 0x0000cb0000027a02 */ /* 0x000fca0000000f00 */
[----:B------:R-:W-:-:S05]  /*8d50*/  IMAD R0, R0, R2, c[0x0][0x32c] ;  /* 0x0000cb0000007624 */ /* 0x000fca00078e0202 */
[----:B------:R-:W-:-:S04]  /*8d60*/  IMNMX R3, R3, R0, PT ;  /* 0x0000000003037217 */ /* 0x000fc80003800200 */
.L_x_654:
[----:B------:R-:W2:Y:S01]  /*8d70*/  LDL R2, [R1+0x14] ;  /* 0x0000140001027983 */ /* 0x000ea20000100800 */
[----:B------:R-:W-:-:S05]  /*8d80*/  IMAD.HI R3, R3, 0x66666667, RZ ;  /* 0x6666666703037827 */ /* 0x000fca00078e02ff */
[----:B-1----:R-:W-:-:S04]  /*8d90*/  SHF.R.U32.HI R0, RZ, 0x1f, R3 ;  /* 0x0000001fff007819 */ /* 0x002fc80000011603 */
        /* <DEDUP_REMOVED lines=9> */
.L_x_689:
[----:B------:R-:W2:Y:S01]  /*8e30*/  LDL R0, [R1+0x14] ;  /* 0x0000140001007983 */ /* 0x000ea20000100800 */
[----:B------:R-:W-:Y:S04]  /*8e40*/  DEPBAR.LE SB0, 0x0 ;  /* 0x000080000000791a */ /* 0x000fe80000000000 */
[----:B------:R-:W-:Y:S01]  /*8e50*/  WARPSYNC 0xffffffff ;  /* 0xffffffff00007948 */ /* 0x000fe20003800000 */
[----:B------:R-:W-:Y:S06]  /*8e60*/  BAR.SYNC.DEFER_BLOCKING 0x0 ;  /* 0x0000000000007b1d */ /* 0x000fec0000010000 */
[----:B------:R3:W4:Y:S01]  /*8e70*/  LDSM.16.M88.4 R80, [R191] ;  /* 0x00000000bf50783b */ /* 0x0007220000000200 */
[----:B------:R-:W-:Y:S03]  /*8e80*/  BSSY B0, `(.L_x_659) ;  /* 0x0000040000007945 */ /* 0x000fe60003800000 */
        /* <DEDUP_REMOVED lines=13> */
[----:B--2---:R-:W-:-:S13]  /*8f60*/  ISETP.GT.AND P0, PT, R0, R202, PT ;  /* 0x000000ca0000720c */ /* 0x004fda0003f04270 */
[----:B------:R-:W-:-:S05]  /*8f70*/  @P0 BRA `(.L_x_660) ;  /* 0x0000030000000947 */ /* 0x000fca0003800000 */
[----:B-1-34-:R-:W-:Y:S01]  /*8f80*/  IMAD.WIDE.U32 R2, R214, c[0x0][0x208], RZ ;  /* 0x00008200d6027a25 */ /* 0x01afe200078e00ff */
[----:B------:R-:W-:Y:S01]  /*8f90*/  SHF.R.S32.HI R0, RZ, 0x1f, R214 ;  /* 0x0000001fff007819 */ /* 0x000fe200000114d6 */
[----:B------:R-:W2:Y:S02]  /*8fa0*/  LDL.64 R4, [R1+0x38] ;  /* 0x0000380001047983 */ /* 0x000ea40000100a00 */
[----:B------:R-:W-:Y:S02]  /*8fb0*/  IMAD.SHL.U32 R15, R201, 0x2, RZ ;  /* 0x00000002c90f7824 */ /* 0x000fe400078e00ff */
[----:B------:R-:W-:Y:S02]  /*8fc0*/  IMAD R0, R0, c[0x0][0x208], RZ ;  /* 0x0000820000007a24 */ /* 0x000fe400078e02ff */
[----:B------:R-:W3:Y:S02]  /*8fd0*/  LDL R6, [R1+0x44] ;  /* 0x0000440001067983 */ /* 0x000ee40000100800 */
[----:B------:R-:W-:Y:S04]  /*8fe0*/  IMAD R0, R214, c[0x0][0x20c], R0 ;  /* 0x00008300d6007a24 */ /* 0x000fe800078e0200 */
[----:B------:R-:W-:Y:S01]  /*8ff0*/  IMAD.IADD R3, R3, 0x1, R0 ;  /* 0x0000000103037824 */ /* 0x000fe200078e0200 */
[----:B------:R-:W-:Y:S03]  /*9000*/  SHF.R.S32.HI R0, RZ, 0x1f, R212 ;  /* 0x0000001fff007819 */ /* 0x000fe600000114d4 */
[----:B------:R-:W-:Y:S04]  /*9010*/  IMAD.WIDE.U32 R2, R212, c[0x0][0x218], R2 ;  /* 0x00008600d4027a25 */ /* 0x000fe800078e0002 */
[----:B------:R-:W-:Y:S01]  /*9020*/  IMAD R0, R0, c[0x0][0x218], RZ ;  /* 0x0000860000007a24 */ /* 0x000fe200078e02ff */
[----:B--2---:R-:W-:Y:S03]  /*9030*/  IADD3 R2, P1, R4, R2, RZ ;  /* 0x0000000204027210 */ /* 0x004fe60007f3e0ff */
[----:B------:R-:W-:Y:S01]  /*9040*/  IMAD R4, R212, c[0x0][0x21c], R0 ;  /* 0x00008700d4047a24 */ /* 0x000fe200078e0200 */
[----:B------:R-:W-:Y:S02]  /*9050*/  SHF.R.S32.HI R5, RZ, 0x1f, R201 ;  /* 0x0000001fff057819 */ /* 0x000fe400000114c9 */
[----:B------:R-:W-:Y:S02]  /*9060*/  LEA R0, P0, R2, c[0x0][0x1f8], 0x1 ;  /* 0x00007e0002007a11 */ /* 0x000fe400078008ff */
[----:B---3--:R-:W-:Y:S02]  /*9070*/  IADD3.X R3, R6, R3, R4, P1, !PT ;  /* 0x0000000306037210 */ /* 0x008fe40000ffe404 */
[----:B------:R-:W-:Y:S02]  /*9080*/  SHF.L.U64.HI R5, R201, 0x1, R5 ;  /* 0x00000001c9057819 */ /* 0x000fe40000010205 */
[----:B------:R-:W-:Y:S01]  /*9090*/  LEA.HI.X R4, R2, c[0x0][0x1fc], R3, 0x1, P0 ;  /* 0x00007f0002047a11 */ /* 0x000fe200000f0c03 */
[----:B------:R-:W-:-:S05]  /*90a0*/  BRA.DIV ~URZ, `(.L_x_661) ;  /* 0x000150a27f007947 */ /* 0x000fca000b800000 */
[----:B------:R1:W2:Y:S02]  /*90b0*/  SHFL.IDX PT, R7, R4, RZ, 0x181f ;  /* 0x00181fff04077589 */ /* 0x0002a400000e0000 */
.L_x_829:
[----:B------:R-:W-:-:S05]  /*90c0*/  BRA.DIV ~URZ, `(.L_x_662) ;  /* 0x000150f27f007947 */ /* 0x000fca000b800000 */
[----:B------:R-:W3:Y:S04]  /*90d0*/  SHFL.IDX PT, R2, R0, RZ, 0x181f ;  /* 0x00181fff00027589 */ /* 0x000ee800000e0000 */
[----:B------:R-:W4:Y:S04]  /*90e0*/  SHFL.IDX PT, R3, R0, 0x1, 0x181f ;  /* 0x00381f0000037f89 */ /* 0x000f2800000e0000 */
[----:B------:R-:W5:Y:S04]  /*90f0*/  SHFL.IDX PT, R6, R0, 0x2, 0x181f ;  /* 0x00581f0000067f89 */ /* 0x000f6800000e0000 */
[----:B------:R-:W1:Y:S04]  /*9100*/  SHFL.IDX PT, R9, R4, 0x1, 0x181f ;  /* 0x00381f0004097f89 */ /* 0x000e6800000e0000 */
[----:B------:R-:W2:Y:S04]  /*9110*/  SHFL.IDX PT, R12, R0, 0x3, 0x181f ;  /* 0x00781f00000c7f89 */ /* 0x000ea800000e0000 */
[----:B------:R-:W2:Y:S04]  /*9120*/  SHFL.IDX PT, R14, R4, 0x2, 0x181f ;  /* 0x00581f00040e7f89 */ /* 0x000ea800000e0000 */
[----:B------:R-:W2:Y:S04]  /*9130*/  SHFL.IDX PT, R13, R4, 0x3, 0x181f ;  /* 0x00781f00040d7f89 */ /* 0x000ea800000e0000 */
[----:B------:R-:W2:Y:S04]  /*9140*/  SHFL.IDX PT, R0, R0, 0x4, 0x181f ;  /* 0x00981f0000007f89 */ /* 0x000ea800000e0000 */
[----:B-1----:R-:W1:Y:S01]  /*9150*/  SHFL.IDX PT, R4, R4, 0x4, 0x181f ;  /* 0x00981f0004047f89 */ /* 0x002e6200000e0000 */
[-C--:B---3--:R-:W-:Y:S02]  /*9160*/  IADD3 R10, P0, R2, R15.reuse, RZ ;  /* 0x0000000f020a7210 */ /* 0x088fe40007f1e0ff */
[-C--:B----4-:R-:W-:Y:S02]  /*9170*/  IADD3 R8, P2, R3, R15.reuse, RZ ;  /* 0x0000000f03087210 */ /* 0x090fe40007f5e0ff */
[-C--:B-----5:R-:W-:Y:S01]  /*9180*/  IADD3 R6, P1, R6, R15.reuse, RZ ;  /* 0x0000000f06067210 */ /* 0x0a0fe20007f3e0ff */
[--C-:B--2---:R-:W-:Y:S02]  /*9190*/  IMAD.X R11, R7, 0x1, R5.reuse, P0 ;  /* 0x00000001070b7824 */ /* 0x104fe400000e0605 */
[--C-:B------:R-:W-:Y:S01]  /*91a0*/  IMAD.X R9, R9, 0x1, R5.reuse, P2 ;  /* 0x0000000109097824 */ /* 0x100fe200010e0605 */
[----:B------:R-:W-:Y:S02]  /*91b0*/  IADD3 R2, P0, R12, R15, RZ ;  /* 0x0000000f0c027210 */ /* 0x000fe40007f1e0ff */
[----:B------:R2:W-:Y:S01]  /*91c0*/  LDGSTS.E.BYPASS.LTC128B.128 [R203+0x100], [R10.64], !P3 ;  /* 0x001000000acb7fae */ /* 0x0005e2000d901d46 */
[--C-:B------:R-:W-:Y:S03]  /*91d0*/  IMAD.X R7, R14, 0x1, R5.reuse, P1 ;  /* 0x000000010e077824 */ /* 0x100fe600008e0605 */
[----:B------:R2:W-:Y:S01]  /*91e0*/  LDGSTS.E.BYPASS.LTC128B.128 [R203+0x900], [R8.64], !P3 ;  /* 0x0090000008cb7fae */ /* 0x0005e2000d901d46 */
[----:B------:R-:W-:Y:S03]  /*91f0*/  IMAD.X R3, R13, 0x1, R5, P0 ;  /* 0x000000010d037824 */ /* 0x000fe600000e0605 */
[----:B------:R2:W-:Y:S04]  /*9200*/  LDGSTS.E.BYPASS.LTC128B.128 [R203+0x1100], [R6.64], !P3 ;  /* 0x0110000006cb7fae */ /* 0x0005e8000d901d46 */
[----:B------:R2:W-:Y:S02]  /*9210*/  LDGSTS.E.BYPASS.LTC128B.128 [R203+0x1900], [R2.64], !P3 ;  /* 0x0190000002cb7fae */ /* 0x0005e4000d901d46 */
.L_x_830:
[----:B--2---:R-:W-:Y:S04]  /*9220*/  IADD3 R2, P0, R0, R15, RZ ;  /* 0x0000000f00027210 */ /* 0x004fe80007f1e0ff */
[----:B-1----:R-:W-:Y:S05]  /*9230*/  IADD3.X R3, R4, R5, RZ, P0, !PT ;  /* 0x0000000504037210 */ /* 0x002fea00007fe4ff */
[----:B------:R-:W-:Y:S01]  /*9240*/  @!PT LDS RZ, [RZ] ;  /* 0x00000000fffff984 */ /* 0x000fe20000000800 */
[----:B------:R-:W-:Y:S01]  /*9250*/  @!PT LDS RZ, [RZ] ;  /* 0x00000000fffff984 */ /* 0x000fe20000000800 */
[----:B------:R-:W-:Y:S01]  /*9260*/  @!PT LDS RZ, [RZ] ;  /* 0x00000000fffff984 */ /* 0x000fe20000000800 */
[----:B------:R1:W-:Y:S04]  /*9270*/  LDGSTS.E.BYPASS.LTC128B.128 [R203+0x2100], [R2.64], !P3 ;  /* 0x0210000002cb7fae */ /* 0x0003e8000d901d46 */
.L_x_660:
[----:B-1-34-:R-:W-:Y:S05]  /*9280*/  BSYNC B0 ;  /* 0x0000000000007941 */ /* 0x01afea0003800000 */
.L_x_659:
[----:B------:R-:W0:Y:S01]  /*9290*/  LDGDEPBAR ;  /* 0x00000000000079af */ /* 0x000e220000000000 */
[----:B------:R-:W-:Y:S01]  /*92a0*/  WARPSYNC 0xffffffff ;  /* 0xffffffff00007948 */ /* 0x000fe20003800000 */
[-C--:B------:R-:W-:Y:S01]  /*92b0*/  HMMA.16816.F32 R4, R80, R16.reuse, RZ ;  /* 0x000000105004723c */ /* 0x080fe200000018ff */
[----:B------:R-:W-:Y:S05]  /*92c0*/  BSSY B0, `(.L_x_663) ;  /* 0x0000147000007945 */ /* 0x000fea0003800000 */
[----:B------:R-:W2:Y:S02]  /*92d0*/  LDL R233, [R1+0x14] ;  /* 0x0000140001e97983 */ /* 0x000ea40000100800 */
        /* <DEDUP_REMOVED lines=19> */
[----:B------:R-:W-:Y:S07]  /*9410*/  LDSM.16.M88.4 R152, [R192] ;  /* 0x00000000c098783b */ /* 0x000fee0000000200 */
[-C--:B------:R-:W-:Y:S08]  /*9420*/  HMMA.16816.F32 R4, R156, R160.reuse, R4 ;  /* 0x000000a09c04723c */ /* 0x080ff00000001804 */
[C---:B------:R-:W-:Y:S08]  /*9430*/  HMMA.16816.F32 R8, R164.reuse, R160, R8 ;  /* 0x000000a0a408723c */ /* 0x040ff00000001808 */
[-C--:B------:R-:W-:Y:S08]  /*9440*/  HMMA.16816.F32 R12, R164, R162.reuse, R12 ;  /* 0x000000a2a40c723c */ /* 0x080ff0000000180c */
[C---:B------:R-:W-:Y:S01]  /*9450*/  HMMA.16816.F32 R16, R156.reuse, R162, R16 ;  /* 0x000000a29c10723c */ /* 0x040fe20000001810 */
[----:B------:R-:W1:Y:S07]  /*9460*/  LDSM.16.M88.4 R160, [R190] ;  /* 0x00000000bea0783b */ /* 0x000e6e0000000200 */
        /* <DEDUP_REMOVED lines=20> */
[----:B------:R-:W5:Y:S03]  /*95b0*/  LDSM.16.M88.4 R156, [R190+0x1800] ;  /* 0x00180000be9c783b */ /* 0x000f660000000200 */
[----:B--2---:R-:W-:Y:S04]  /*95c0*/  ISETP.GT.AND P0, PT, R202, R233, PT ;  /* 0x000000e9ca00720c */ /* 0x004fe80003f04270 */
[-C--:B-1----:R-:W-:Y:S08]  /*95d0*/  HMMA.16816.F32 R4, R152, R160.reuse, R4 ;  /* 0x000000a09804723c */ /* 0x082ff00000001804 */
[C---:B---3--:R-:W-:Y:S08]  /*95e0*/  HMMA.16816.F32 R8, R168.reuse, R160, R8 ;  /* 0x000000a0a808723c */ /* 0x048ff00000001808 */
[-C--:B------:R-:W-:Y:S08]  /*95f0*/  HMMA.16816.F32 R12, R168, R162.reuse, R12 ;  /* 0x000000a2a80c723c */ /* 0x080ff0000000180c */
[C---:B------:R-:W-:Y:S01]  /*9600*/  HMMA.16816.F32 R16, R152.reuse, R162, R16 ;  /* 0x000000a29810723c */ /* 0x040fe20000001810 */
[----:B------:R-:W1:Y:S07]  /*9610*/  LDSM.16.M88.4 R160, [R190+0x2000] ;  /* 0x00200000bea0783b */ /* 0x000e6e0000000200 */
[-C--:B----4-:R-:W-:Y:S08]  /*9620*/  HMMA.16816.F32 R20, R152, R172.reuse, R20 ;  /* 0x000000ac9814723c */ /* 0x090ff00000001814 */
[C---:B------:R-:W-:Y:S08]  /*9630*/  HMMA.16816.F32 R24, R168.reuse, R172, R24 ;  /* 0x000000aca818723c */ /* 0x040ff00000001818 */
[-C--:B------:R-:W-:Y:S08]  /*9640*/  HMMA.16816.F32 R28, R168, R174.reuse, R28 ;  /* 0x000000aea81c723c */ /* 0x080ff0000000181c */
[C---:B------:R-:W-:Y:S01]  /*9650*/  HMMA.16816.F32 R32, R152.reuse, R174, R32 ;  /* 0x000000ae9820723c */ /* 0x040fe20000001820 */
[----:B------:R-:W2:Y:S07]  /*9660*/  LDSM.16.M88.4 R172, [R193] ;  /* 0x00000000c1ac783b */ /* 0x000eae0000000200 */
[-C--:B-----5:R-:W-:Y:S08]  /*9670*/  HMMA.16816.F32 R36, R152, R164.reuse, R36 ;  /* 0x000000a49824723c */ /* 0x0a0ff00000001824 */
[C---:B------:R-:W-:Y:S08]  /*9680*/  HMMA.16816.F32 R40, R168.reuse, R164, R40 ;  /* 0x000000a4a828723c */ /* 0x040ff00000001828 */
[-C--:B------:R-:W-:Y:S08]  /*9690*/  HMMA.16816.F32 R44, R168, R166.reuse, R44 ;  /* 0x000000a6a82c723c */ /* 0x080ff0000000182c */
[C---:B------:R-:W-:Y:S01]  /*96a0*/  HMMA.16816.F32 R48, R152.reuse, R166, R48 ;  /* 0x000000a69830723c */ /* 0x040fe20000001830 */
[----:B------:R-:W3:Y:S07]  /*96b0*/  LDSM.16.M88.4 R164, [R193+0x2000] ;  /* 0x00200000c1a4783b */ /* 0x000eee0000000200 */
[-C--:B------:R-:W-:Y:S08]  /*96c0*/  HMMA.16816.F32 R52, R152, R156.reuse, R52 ;  /* 0x0000009c9834723c */ /* 0x080ff00000001834 */
[C---:B------:R-:W-:Y:S08]  /*96d0*/  HMMA.16816.F32 R56, R168.reuse, R156, R56 ;  /* 0x0000009ca838723c */ /* 0x040ff00000001838 */
[-C--:B------:R-:W-:Y:S08]  /*96e0*/  HMMA.16816.F32 R60, R168, R158.reuse, R60 ;  /* 0x0000009ea83c723c */ /* 0x080ff0000000183c */
[C---:B------:R-:W-:Y:S08]  /*96f0*/  HMMA.16816.F32 R64, R152.reuse, R158, R64 ;  /* 0x0000009e9840723c */ /* 0x040ff00000001840 */
[-C--:B-1----:R-:W-:Y:S08]  /*9700*/  HMMA.16816.F32 R68, R152, R160.reuse, R68 ;  /* 0x000000a09844723c */ /* 0x082ff00000001844 */
[C---:B------:R-:W-:Y:S08]  /*9710*/  HMMA.16816.F32 R72, R168.reuse, R160, R72 ;  /* 0x000000a0a848723c */ /* 0x040ff00000001848 */
[-C--:B------:R-:W-:Y:S08]  /*9720*/  HMMA.16816.F32 R76, R168, R162.reuse, R76 ;  /* 0x000000a2a84c723c */ /* 0x080ff0000000184c */
[----:B------:R-:W-:Y:S08]  /*9730*/  HMMA.16816.F32 R80, R152, R162, R80 ;  /* 0x000000a29850723c */ /* 0x000ff00000001850 */
[-C--:B--2---:R-:W-:Y:S08]  /*9740*/  HMMA.16816.F32 R4, R172, R176.reuse, R4 ;  /* 0x000000b0ac04723c */ /* 0x084ff00000001804 */
[C---:B---3--:R-:W-:Y:S08]  /*9750*/  HMMA.16816.F32 R8, R164.reuse, R176, R8 ;  /* 0x000000b0a408723c */ /* 0x048ff00000001808 */
        /* <DEDUP_REMOVED lines=39> */
[-C--:B--2---:R-:W-:Y:S01]  /*99d0*/  HMMA.16816.F32 R52, R172, R4.reuse, R52 ;  /* 0x00000004ac34723c */ /* 0x084fe20000001834 */
[----:B------:R-:W-:Y:S04]  /*99e0*/  BAR.SYNC.DEFER_BLOCKING 0x0 ;  /* 0x0000000000007b1d */ /* 0x000fe80000010000 */
[----:B------:R-:W-:Y:S02]  /*99f0*/  FMUL.FTZ R2, R43, c[0x0][0x320] ;  /* 0x0000c8002b027a20 */ /* 0x000fe40000410000 */
[----:B------:R-:W-:Y:S01]  /*9a00*/  FMUL.FTZ R3, R42, c[0x0][0x320] ;  /* 0x0000c8002a037a20 */ /* 0x000fe20000410000 */
[C---:B------:R-:W-:Y:S01]  /*9a10*/  HMMA.16816.F32 R56, R164.reuse, R4, R56 ;  /* 0x00000004a438723c */ /* 0x040fe20000001838 */
[----:B------:R2:W2:Y:S03]  /*9a20*/  MUFU.TANH R207, R2 ;  /* 0x0000000200cf7308 */ /* 0x0004a60000002400 */
[----:B-1----:R-:W-:Y:S04]  /*9a30*/  FMUL.FTZ R0, R14, c[0x0][0x320] ;  /* 0x0000c8000e007a20 */ /* 0x002fe80000410000 */
[-C--:B------:R-:W-:Y:S03]  /*9a40*/  HMMA.16816.F32 R60, R164, R6.reuse, R60 ;  /* 0x00000006a43c723c */ /* 0x080fe6000000183c */
[----:B------:R1:W1:Y:S05]  /*9a50*/  MUFU.TANH R229, R0 ;  /* 0x0000000000e57308 */ /* 0x00026a0000002400 */
[C---:B------:R-:W-:Y:S05]  /*9a60*/  HMMA.16816.F32 R64, R172.reuse, R6, R64 ;  /* 0x00000006ac40723c */ /* 0x040fea0000001840 */
[----:B------:R3:W3:Y:S03]  /*9a70*/  MUFU.TANH R208, R3 ;  /* 0x0000000300d07308 */ /* 0x0006e60000002400 */
[-C--:B-----5:R-:W-:Y:S04]  /*9a80*/  HMMA.16816.F32 R68, R172, R8.reuse, R68 ;  /* 0x00000008ac44723c */ /* 0x0a0fe80000001844 */
[----:B--2---:R-:W-:Y:S04]  /*9a90*/  FMUL.FTZ R2, R59, c[0x0][0x320] ;  /* 0x0000c8003b027a20 */ /* 0x004fe80000410000 */
[----:B------:R-:W2:Y:S01]  /*9aa0*/  MUFU.TANH R204, R2 ;  /* 0x0000000200cc7308 */ /* 0x000ea20000002400 */
[C---:B------:R-:W-:Y:S04]  /*9ab0*/  HMMA.16816.F32 R72, R164.reuse, R8, R72 ;  /* 0x00000008a448723c */ /* 0x040fe80000001848 */
[----:B-1----:R-:W-:Y:S04]  /*9ac0*/  FMUL.FTZ R0, R15, c[0x0][0x320] ;  /* 0x0000c8000f007a20 */ /* 0x002fe80000410000 */
[-C--:B------:R-:W-:Y:S01]  /*9ad0*/  HMMA.16816.F32 R76, R164, R10.reuse, R76 ;  /* 0x0000000aa44c723c */ /* 0x080fe2000000184c */
[----:B------:R1:W1:Y:S03]  /*9ae0*/  MUFU.TANH R228, R0 ;  /* 0x0000000000e47308 */ /* 0x0002660000002400 */
[----:B---3--:R-:W-:Y:S04]  /*9af0*/  FMUL.FTZ R3, R58, c[0x0][0x320] ;  /* 0x0000c8003a037a20 */ /* 0x008fe80000410000 */
[----:B------:R-:W-:Y:S03]  /*9b00*/  HMMA.16816.F32 R80, R172, R10, R80 ;  /* 0x0000000aac50723c */ /* 0x000fe60000001850 */
[----:B------:R-:W3:Y:S01]  /*9b10*/  MUFU.TANH R183, R3 ;  /* 0x0000000300b77308 */ /* 0x000ee20000002400 */
[----:B-1----:R-:W-:Y:S09]  /*9b20*/  FMUL.FTZ R0, R16, c[0x0][0x320] ;  /* 0x0000c80010007a20 */ /* 0x002ff20000410000 */
        /* <DEDUP_REMOVED lines=124> */
[----:B--234-:R-:W-:Y:S01]  /*a2f0*/  IMAD.MOV.U32 R240, RZ, RZ, c[0x0][0x2b8] ;  /* 0x0000ae00fff07624 */ /* 0x01cfe200078e00ff */
[----:B------:R-:W2:Y:S01]  /*a300*/  LDL R239, [R1+0x20] ;  /* 0x0000200001ef7983 */ /* 0x000ea20000100800 */
[----:B------:R-:W-:Y:S01]  /*a310*/  IMAD.MOV.U32 R212, RZ, RZ, RZ ;  /* 0x000000ffffd47224 */ /* 0x000fe200078e00ff */
[----:B------:R-:W-:Y:S01]  /*a320*/  SHF.R.S32.HI R6, RZ, 0x1f, R201 ;  /* 0x0000001fff067819 */ /* 0x000fe200000114c9 */
[----:B------:R-:W-:Y:S01]  /*a330*/  IMAD.SHL.U32 R18, R201, 0x2, RZ ;  /* 0x00000002c9127824 */ /* 0x000fe200078e00ff */
[----:B------:R-:W-:Y:S01]  /*a340*/  ISETP.NE.AND P2, PT, R240, 0x1, PT ;  /* 0x00000001f000780c */ /* 0x000fe20003f45270 */
[----:B------:R-:W3:Y:S04]  /*a350*/  LDL R238, [R1+0x18] ;  /* 0x0000180001ee7983 */ /* 0x000ee80000100800 */
[----:B------:R-:W4:Y:S04]  /*a360*/  LDL.64 R236, [R1+0x30] ;  /* 0x0000300001ec7983 */ /* 0x000f280000100a00 */
[----:B------:R-:W5:Y:S04]  /*a370*/  LDL R233, [R1+0x40] ;  /* 0x0000400001e97983 */ /* 0x000f680000100800 */
[----:B------:R-:W4:Y:S04]  /*a380*/  LDL.64 R234, [R1+0x28] ;  /* 0x0000280001ea7983 */ /* 0x000f280000100a00 */
[----:B------:R-:W5:Y:S01]  /*a390*/  LDL R7, [R1+0x24] ;  /* 0x0000240001077983 */ /* 0x000f620000100800 */
[----:B--2---:R-:W-:Y:S05]  /*a3a0*/  IMAD R2, R202, 0x50, R239 ;  /* 0x00000050ca027824 */ /* 0x004fea00078e02ef */
[----:B---3--:R-:W-:Y:S02]  /*a3b0*/  IADD3 R2, R2, -0x50, R238 ;  /* 0xffffffb002027810 */ /* 0x008fe40007ffe0ee */
[----:B------:R-:W-:Y:S03]  /*a3c0*/  ISETP.GT.AND P1, PT, R238, 0x4f, PT ;  /* 0x0000004fee00780c */ /* 0x000fe60003f24270 */
[----:B------:R-:W-:Y:S04]  /*a3d0*/  @P2 IMAD.HI.U32 R3, R2, c[0x0][0x2bc], RZ ;  /* 0x0000af0002032a27 */ /* 0x000fe800078e00ff */
[----:B-1----:R-:W-:Y:S01]  /*a3e0*/  IMAD.MOV.U32 R0, RZ, RZ, R2 ;  /* 0x000000ffff007224 */ /* 0x002fe200078e0002 */
[----:B------:R-:W-:Y:S05]  /*a3f0*/  @P2 SHF.R.U32.HI R0, RZ, c[0x0][0x2c0], R3 ;  /* 0x0000b000ff002a19 */ /* 0x000fea0000011603 */
[C---:B----4-:R-:W-:Y:S04]  /*a400*/  @!P1 IADD3 R3, P0, R0.reuse, R236, RZ ;  /* 0x000000ec00039210 */ /* 0x050fe80007f1e0ff */
[----:B-----5:R-:W-:Y:S01]  /*a410*/  @!P1 LEA.HI.X.SX32 R5, R0, R233, 0x1, P0 ;  /* 0x000000e900059211 */ /* 0x020fe200000f0eff */
[----:B------:R-:W-:Y:S01]  /*a420*/  IMAD.MOV R0, RZ, RZ, -R0 ;  /* 0x000000ffff007224 */ /* 0x000fe200078e0a00 */
[C---:B------:R-:W-:Y:S03]  /*a430*/  @!P1 LEA R4, P0, R3.reuse, c[0x0][0x2a0], 0x2 ;  /* 0x0000a80003049a11 */ /* 0x040fe600078010ff */
[----:B------:R-:W-:Y:S01]  /*a440*/  IMAD R214, R0, c[0x0][0x2b8], R2 ;  /* 0x0000ae0000d67a24 */ /* 0x000fe200078e0202 */
[----:B------:R-:W-:Y:S03]  /*a450*/  @!P1 LEA.HI.X R5, R3, c[0x0][0x2a4], R5, 0x2, P0 ;  /* 0x0000a90003059a11 */ /* 0x000fe600000f1405 */
[----:B------:R-:W-:Y:S01]  /*a460*/  IMAD.WIDE.U32 R2, R214, c[0x0][0x1e0], RZ ;  /* 0x00007800d6027a25 */ /* 0x000fe200078e00ff */
[----:B------:R-:W-:Y:S01]  /*a470*/  SHF.R.S32.HI R0, RZ, 0x1f, R214 ;  /* 0x0000001fff007819 */ /* 0x000fe200000114d6 */
[----:B------:R1:W2:Y:S04]  /*a480*/  @!P1 LDG.E R212, [R4.64] ;  /* 0x0000000604d49981 */ /* 0x0002a8000c1e1900 */
[----:B------:R-:W-:Y:S04]  /*a490*/  IMAD R0, R0, c[0x0][0x1e0], RZ ;  /* 0x0000780000007a24 */ /* 0x000fe800078e02ff */
[----:B------:R-:W-:Y:S04]  /*a4a0*/  IMAD R0, R214, c[0x0][0x1e4], R0 ;  /* 0x00007900d6007a24 */ /* 0x000fe800078e0200 */
[----:B------:R-:W-:Y:S01]  /*a4b0*/  IMAD.IADD R3, R3, 0x1, R0 ;  /* 0x0000000103037824 */ /* 0x000fe200078e0200 */
[----:B-1----:R-:W-:Y:S02]  /*a4c0*/  SHF.L.U64.HI R5, R201, 0x1, R6 ;  /* 0x00000001c9057819 */ /* 0x002fe40000010206 */
[----:B--2---:R-:W-:Y:S01]  /*a4d0*/  SHF.R.S32.HI R0, RZ, 0x1f, R212 ;  /* 0x0000001fff007819 */ /* 0x004fe200000114d4 */
[----:B------:R-:W-:Y:S04]  /*a4e0*/  IMAD.WIDE.U32 R2, R212, c[0x0][0x1f0], R2 ;  /* 0x00007c00d4027a25 */ /* 0x000fe800078e0002 */
[----:B------:R-:W-:Y:S01]  /*a4f0*/  IMAD R0, R0, c[0x0][0x1f0], RZ ;  /* 0x00007c0000007a24 */ /* 0x000fe200078e02ff */
[----:B------:R-:W-:Y:S03]  /*a500*/  IADD3 R2, P1, R234, R2, RZ ;  /* 0x00000002ea027210 */ /* 0x000fe60007f3e0ff */
[----:B------:R-:W-:Y:S01]  /*a510*/  IMAD R4, R212, c[0x0][0x1f4], R0 ;  /* 0x00007d00d4047a24 */ /* 0x000fe200078e0200 */
[C---:B------:R-:W-:Y:S04]  /*a520*/  LEA R0, P0, R2.reuse, c[0x0][0x1c8], 0x1 ;  /* 0x0000720002007a11 */ /* 0x040fe800078008ff */
[----:B------:R-:W-:Y:S04]  /*a530*/  IADD3.X R3, R7, R3, R4, P1, !PT ;  /* 0x0000000307037210 */ /* 0x000fe80000ffe404 */
[----:B------:R-:W-:Y:S01]  /*a540*/  LEA.HI.X R4, R2, c[0x0][0x1cc], R3, 0x1, P0 ;  /* 0x0000730002047a11 */ /* 0x000fe200000f0c03 */
[----:B------:R-:W-:-:S05]  /*a550*/  BRA.DIV ~URZ, `(.L_x_665) ;  /* 0x000141127f007947 */ /* 0x000fca000b800000 */
[----:B------:R1:W2:Y:S02]  /*a560*/  SHFL.IDX PT, R7, R4, RZ, 0x181f ;  /* 0x00181fff04077589 */ /* 0x0002a400000e0000 */
.L_x_831:
        /* <DEDUP_REMOVED lines=22> */
.L_x_832:
[----:B--2---:R-:W-:Y:S04]  /*a6d0*/  IADD3 R2, P0, R0, R18, RZ ;  /* 0x0000001200027210 */ /* 0x004fe80007f1e0ff */
[----:B-1----:R-:W-:Y:S05]  /*a6e0*/  IADD3.X R3, R4, R5, RZ, P0, !PT ;  /* 0x0000000504037210 */ /* 0x002fea00007fe4ff */
[----:B------:R-:W-:Y:S01]  /*a6f0*/  @!PT LDS RZ, [RZ] ;  /* 0x00000000fffff984 */ /* 0x000fe20000000800 */
[----:B------:R-:W-:Y:S01]  /*a700*/  @!PT LDS RZ, [RZ] ;  /* 0x00000000fffff984 */ /* 0x000fe20000000800 */
[----:B------:R-:W-:Y:S01]  /*a710*/  @!PT LDS RZ, [RZ] ;  /* 0x00000000fffff984 */ /* 0x000fe20000000800 */
[----:B------:R1:W-:Y:S04]  /*a720*/  LDGSTS.E.BYPASS.LTC128B.128 [R203+0x4900], [R2.64], !P3 ;  /* 0x0490000002cb7fae */ /* 0x0003e8000d901d46 */
.L_x_664:
[----:B--234-:R-:W-:Y:S05]  /*a730*/  BSYNC B0 ;  /* 0x0000000000007941 */ /* 0x01cfea0003800000 */
.L_x_663:
[----:B------:R-:W2:Y:S01]  /*a740*/  LDL R4, [R1+0x48] ;  /* 0x0000480001047983 */ /* 0x000ea20000100800 */
[----:B-1----:R-:W-:Y:S01]  /*a750*/  IMAD.MOV.U32 R0, RZ, RZ, c[0x0][0x2c4] ;  /* 0x0000b100ff007624 */ /* 0x002fe200078e00ff */
[----:B------:R-:W-:Y:S02]  /*a760*/  LOP3.LUT R8, RZ, c[0x0][0x324], RZ, 0x33, !PT ;  /* 0x0000c900ff087a12 */ /* 0x000fe400078e33ff */
[----:B------:R-:W2:Y:S02]  /*a770*/  LDL R3, [R1+0x4c] ;  /* 0x00004c0001037983 */ /* 0x000ea40000100800 */
[----:B------:R-:W-:Y:S01]  /*a780*/  ISETP.NE.AND P0, PT, R0, 0x1, PT ;  /* 0x000000010000780c */ /* 0x000fe20003f05270 */
[----:B------:R-:W-:Y:S01]  /*a790*/  IMAD R0, R202, -0x50, RZ ;  /* 0xffffffb0ca007824 */ /* 0x000fe200078e02ff */
[----:B------:R-:W3:Y:S04]  /*a7a0*/  LDL R2, [R1] ;  /* 0x0000000001027983 */ /* 0x000ee80000100800 */
[----:B------:R-:W0:Y:S01]  /*a7b0*/  LDGDEPBAR ;  /* 0x00000000000079af */ /* 0x000e220000000000 */
[----:B---3--:R-:W-:Y:S01]  /*a7c0*/  IADD3 R2, -R2, 0x1, R0 ;  /* 0x0000000102027810 */ /* 0x008fe20007ffe100 */
[----:B--2---:R-:W-:Y:S03]  /*a7d0*/  IMAD.IADD R5, R3, 0x1, R4 ;  /* 0x0000000103057824 */ /* 0x004fe600078e0204 */
[----:B------:R-:W-:Y:S02]  /*a7e0*/  IADD3 R7, -R246, R2, R248 ;  /* 0x00000002f6077210 */ /* 0x000fe40007ffe1f8 */
[----:B------:R-:W-:Y:S02]  /*a7f0*/  @P0 IMAD.HI.U32 R3, R5, c[0x0][0x2c8], RZ ;  /* 0x0000b20005030a27 */ /* 0x000fe400078e00ff */
[----:B------:R-:W-:Y:S03]  /*a800*/  IADD3 R6, R7, c[0x0][0x328], RZ ;  /* 0x0000ca0007067a10 */ /* 0x000fe60007ffe0ff */
[----:B------:R-:W-:Y:S01]  /*a810*/  @P0 SHF.R.U32.HI R5, RZ, c[0x0][0x2cc], R3 ;  /* 0x0000b300ff050a19 */ /* 0x000fe20000011603 */
[----:B------:R-:W-:-:S05]  /*a820*/  BRA.DIV ~URZ, `(.L_x_667) ;  /* 0x000143627f007947 */ /* 0x000fca000b800000 */
[----:B------:R1:W2:Y:S02]  /*a830*/  SHFL.IDX PT, R4, R5, RZ, 0x1c1f ;  /* 0x001c1fff05047589 */ /* 0x0002a400000e0000 */
.L_x_833:
[-C--:B--2---:R-:W-:Y:S01]  /*a840*/  IADD3 R3, R6, R4.reuse, RZ ;  /* 0x0000000406037210 */ /* 0x084fe20007ffe0ff */
[----:B------:R-:W-:Y:S02]  /*a850*/  IMAD.MOV.U32 R2, RZ, RZ, c[0x0][0x32c] ;  /* 0x0000cb00ff027624 */ /* 0x000fe400078e00ff */
[----:B------:R-:W-:Y:S03]  /*a860*/  IMAD.IADD R7, R8, 0x1, R7 ;  /* 0x0000000108077824 */ /* 0x000fe600078e0207 */
[----:B------:R-:W-:Y:S02]  /*a870*/  ISETP.GE.AND P0, PT, R2, 0x1, PT ;  /* 0x000000010200780c */ /* 0x000fe40003f06270 */
[----:B------:R-:W-:Y:S11]  /*a880*/  IADD3 R2, R7, R4, RZ ;  /* 0x0000000407027210 */ /* 0x000ff60007ffe0ff */
[----:B------:R-:W-:-:S05]  /*a890*/  @!P0 BRA `(.L_x_668) ;  /* 0x0000016000008947 */ /* 0x000fca0003800000 */
[----:B------:R-:W-:Y:S01]  /*a8a0*/  IADD3 R4, -R246, R248, R4 ;  /* 0x000000f8f6047210 */ /* 0x000fe20007ffe104 */
[----:B------:R-:W-:Y:S03]  /*a8b0*/  BSSY B0, `(.L_x_669) ;  /* 0x000000e000007945 */ /* 0x000fe60003800000 */
[----:B------:R-:W-:-:S13]  /*a8c0*/  ISETP.GT.AND P0, PT, R4, -0x1, PT ;  /* 0xffffffff0400780c */ /* 0x000fda0003f04270 */
[----:B------:R-:W-:-:S05]  /*a8d0*/  @P0 BRA `(.L_x_670) ;  /* 0x0000007000000947 */ /* 0x000fca0003800000 */
[----:B------:R-:W-:Y:S01]  /*a8e0*/  LOP3.LUT R4, RZ, R4, RZ, 0x33, !PT ;  /* 0x00000004ff047212 */ /* 0x000fe200078e33ff */
[----:B------:R-:W-:Y:S05]  /*a8f0*/  IMAD.MOV.U32 R8, RZ, RZ, c[0x0][0x32c] ;  /* 0x0000cb00ff087624 */ /* 0x000fea00078e00ff */
[----:B------:R-:W-:-:S13]  /*a900*/  ISETP.NE.AND P0, PT, R8, 0x1, PT ;  /* 0x000000010800780c */ /* 0x000fda0003f05270 */
[----:B------:R-:W-:Y:S05]  /*a910*/  @P0 IMAD.HI.U32 R8, R4, c[0x0][0x330], RZ ;  /* 0x0000cc0004080a27 */ /* 0x000fea00078e00ff */
[----:B------:R-:W-:Y:S04]  /*a920*/  @P0 SHF.R.U32.HI R4, RZ, c[0x0][0x334], R8 ;  /* 0x0000cd00ff040a19 */ /* 0x000fe80000011608 */
[----:B------:R-:W-:Y:S01]  /*a930*/  LOP3.LUT R4, RZ, R4, RZ, 0x33, !PT ;  /* 0x00000004ff047212 */ /* 0x000fe200078e33ff */
[----:B------:R-:W-:-:S05]  /*a940*/  BRA `(.L_x_671) ;  /* 0x0000004000007947 */ /* 0x000fca0003800000 */
.L_x_670:
[----:B------:R-:W-:Y:S04]  /*a950*/  MOV R8, c[0x0][0x32c] ;  /* 0x0000cb0000087a02 */ /* 0x000fe80000000f00 */
[----:B------:R-:W-:-:S13]  /*a960*/  ISETP.NE.AND P0, PT, R8, 0x1, PT ;  /* 0x000000010800780c */ /* 0x000fda0003f05270 */
[----:B------:R-:W-:Y:S05]  /*a970*/  @P0 IMAD.HI.U32 R8, R4, c[0x0][0x330], RZ ;  /* 0x0000cc0004080a27 */ /* 0x000fea00078e00ff */
[----:B------:R-:W-:Y:S02]  /*a980*/  @P0 SHF.R.U32.HI R4, RZ, c[0x0][0x334], R8 ;  /* 0x0000cd00ff040a19 */ /* 0x000fe40000011608 */
.L_x_671:
[----:B------:R-:W-:Y:S05]  /*a990*/  BSYNC B0 ;  /* 0x0000000000007941 */ /* 0x000fea0003800000 */
.L_x_669:
[----:B------:R-:W2:Y:S02]  /*a9a0*/  LDL R8, [R1] ;  /* 0x0000000001087983 */ /* 0x000ea40000100800 */
[----:B--2---:R-:W-:Y:S04]  /*a9b0*/  IMAD.IADD R8, R0, 0x1, -R8 ;  /* 0x0000000100087824 */ /* 0x004fe800078e0a08 */
[----:B------:R-:W-:Y:S05]  /*a9c0*/  IMAD R4, R4, c[0x0][0x32c], R8 ;  /* 0x0000cb0004047a24 */ /* 0x000fea00078e0208 */
[----:B------:R-:W-:Y:S02]  /*a9d0*/  IADD3 R8, R4, c[0x0][0x32c], RZ ;  /* 0x0000cb0004087a10 */ /* 0x000fe40007ffe0ff */
[----:B------:R-:W-:Y:S02]  /*a9e0*/  IMNMX R2, R2, R4, !PT ;  /* 0x0000000402027217 */ /* 0x000fe40007800200 */
[----:B------:R-:W-:Y:S02]  /*a9f0*/  IMNMX R3, R3, R8, PT ;  /* 0x0000000803037217 */ /* 0x000fe40003800200 */
.L_x_668:
[C---:B------:R-:W-:Y:S02]  /*aa00*/  ISETP.GE.AND P0, PT, R0.reuse, 0x1, PT ;  /* 0x000000010000780c */ /* 0x040fe40003f06270 */
[----:B------:R-:W-:Y:S02]  /*aa10*/  ISETP.GE.AND P1, PT, R0, 0x2, PT ;  /* 0x000000020000780c */ /* 0x000fe40003f26270 */
[----:B------:R-:W-:Y:S02]  /*aa20*/  LOP3.LUT R200, R200, 0xffffdfff, RZ, 0xc0, !PT ;  /* 0xffffdfffc8c87812 */ /* 0x000fe400078ec0ff */
[C---:B------:R-:W-:Y:S02]  /*aa30*/  ISETP.GE.AND P6, PT, R0.reuse, 0x39, PT ;  /* 0x000000390000780c */ /* 0x040fe40003fc6270 */
[C---:B------:R-:W-:Y:S02]  /*aa40*/  ISETP.GE.AND P5, PT, R0.reuse, 0x3a, PT ;  /* 0x0000003a0000780c */ /* 0x040fe40003fa6270 */
[C---:B------:R-:W-:Y:S02]  /*aa50*/  ISETP.GE.AND P4, PT, R0.reuse, 0x41, PT ;  /* 0x000000410000780c */ /* 0x040fe40003f86270 */
[----:B------:R-:W-:Y:S02]  /*aa60*/  ISETP.GE.AND P2, PT, R0, 0x42, PT ;  /* 0x000000420000780c */ /* 0x000fe40003f46270 */
[----:B------:R-:W-:Y:S02]  /*aa70*/  @P0 LOP3.LUT R200, R200, 0x2000, RZ, 0xfc, !PT ;  /* 0x00002000c8c80812 */ /* 0x000fe400078efcff */
[----:B------:R-:W-:Y:S02]  /*aa80*/  ISETP.GT.AND P0, PT, R2, RZ, !P0 ;  /* 0x000000ff0200720c */ /* 0x000fe40004704270 */
[----:B------:R-:W-:Y:S02]  /*aa90*/  LOP3.LUT R200, R200, 0xffffefff, RZ, 0xc0, !PT ;  /* 0xffffefffc8c87812 */ /* 0x000fe400078ec0ff */
[----:B------:R-:W-:Y:S02]  /*aaa0*/  ISETP.LT.OR P0, PT, R3, 0x1, P0 ;  /* 0x000000010300780c */ /* 0x000fe40000701670 */
[----:B------:R-:W-:Y:S02]  /*aab0*/  @P1 LOP3.LUT R200, R200, 0x1000, RZ, 0xfc, !PT ;  /* 0x00001000c8c81812 */ /* 0x000fe400078efcff */
[----:B------:R-:W-:Y:S02]  /*aac0*/  FSEL R19, R217, -INF , !P0 ;  /* 0xff800000d9137808 */ /* 0x000fe40004000000 */
[----:B------:R-:W-:Y:S02]  /*aad0*/  ISETP.GT.AND P0, PT, R2, 0x1, !P1 ;  /* 0x000000010200780c */ /* 0x000fe40004f04270 */
[----:B------:R-:W-:Y:S02]  /*aae0*/  ISETP.GE.AND P1, PT, R0, 0x9, PT ;  /* 0x000000090000780c */ /* 0x000fe40003f26270 */
[----:B------:R-:W-:Y:S02]  /*aaf0*/  ISETP.LT.OR P0, PT, R3, 0x2, P0 ;  /* 0x000000020300780c */ /* 0x000fe40000701670 */
[----:B------:R-:W-:Y:S02]  /*ab00*/  LOP3.LUT R200, R200, 0xfffff7ff, RZ, 0xc0, !PT ;  /* 0xfffff7ffc8c87812 */ /* 0x000fe400078ec0ff */
[----:B------:R-:W-:Y:S02]  /*ab10*/  FSEL R22, R215, -INF , !P0 ;  /* 0xff800000d7167808 */ /* 0x000fe40004000000 */
[----:B------:R-:W-:Y:S04]  /*ab20*/  ISETP.GT.AND P0, PT, R2, 0x8, !P1 ;  /* 0x000000080200780c */ /* 0x000fe80004f04270 */
[C---:B------:R-:W-:Y:S02]  /*ab30*/  ISETP.LT.OR P0, PT, R3.reuse, 0x9, P0 ;  /* 0x000000090300780c */ /* 0x040fe40000701670 */
[----:B------:R-:W-:Y:S02]  /*ab40*/  @P1 LOP3.LUT R200, R200, 0x800, RZ, 0xfc, !PT ;  /* 0x00000800c8c81812 */ /* 0x000fe400078efcff */
[----:B------:R-:W-:Y:S02]  /*ab50*/  ISETP.GE.AND P1, PT, R0, 0xa, PT ;  /* 0x0000000a0000780c */ /* 0x000fe40003f26270 */
[----:B------:R-:W-:Y:S02]  /*ab60*/  LOP3.LUT R200, R200, 0xfffffbff, RZ, 0xc0, !PT ;  /* 0xfffffbffc8c87812 */ /* 0x000fe400078ec0ff */
[----:B------:R-:W-:Y:S02]  /*ab70*/  FSEL R23, R180, -INF , !P0 ;  /* 0xff800000b4177808 */ /* 0x000fe40004000000 */
[----:B------:R-:W-:Y:S04]  /*ab80*/  ISETP.GT.AND P0, PT, R2, 0x9, !P1 ;  /* 0x000000090200780c */ /* 0x000fe80004f04270 */
[----:B------:R-:W-:Y:S03]  /*ab90*/  ISETP.LT.OR P0, PT, R3, 0xa, P0 ;  /* 0x0000000a0300780c */ /* 0x000fe60000701670 */
        /* <DEDUP_REMOVED lines=17> */
[C---:B------:R-:W-:Y:S03]  /*acb0*/  ISETP.LT.OR P0, PT, R3.reuse, 0x19, P0 ;  /* 0x000000190300780c */ /* 0x040fe60000701670 */
        /* <DEDUP_REMOVED lines=32> */
[----:B------:R-:W-:Y:S02]  /*aec0*/  FSEL R42, R37, -INF , !P0 ;  /* 0xff800000252a7808 */ /* 0x000fe40004000000 */
[----:B------:R-:W-:Y:S02]  /*aed0*/  LOP3.LUT R200, R200, 0xfffffffd, RZ, 0xc0, !PT ;  /* 0xfffffffdc8c87812 */ /* 0x000fe400078ec0ff */
[----:B------:R-:W-:Y:S04]  /*aee0*/  ISETP.GT.AND P0, PT, R2, 0x30, !P1 ;  /* 0x000000300200780c */ /* 0x000fe80004f04270 */
[C---:B------:R-:W-:Y:S03]  /*aef0*/  ISETP.LT.OR P0, PT, R3.reuse, 0x31, P0 ;  /* 0x000000310300780c */ /* 0x040fe60000701670 */
[----:B------:R-:W-:Y:S02]  /*af00*/  @P1 LOP3.LUT R200, R200, 0x2, RZ, 0xfc, !PT ;  /* 0x00000002c8c81812 */ /* 0x000fe400078efcff */
[----:B------:R-:W-:Y:S02]  /*af10*/  ISETP.GE.AND P1, PT, R0, 0x32, PT ;  /* 0x000000320000780c */ /* 0x000fe40003f26270 */
[----:B------:R-:W-:Y:S02]  /*af20*/  FSEL R41, R36, -INF , !P0 ;  /* 0xff80000024297808 */ /* 0x000fe40004000000 */
[----:B------:R-:W-:Y:S02]  /*af30*/  ISETP.GT.AND P0, PT, R2, 0x31, !P1 ;  /* 0x000000310200780c */ /* 0x000fe40004f04270 */
[----:B------:R-:W-:Y:S02]  /*af40*/  LOP3.LUT R200, R200, 0xfffffffe, RZ, 0xc0, !PT ;  /* 0xfffffffec8c87812 */ /* 0x000fe400078ec0ff */
[----:B------:R-:W-:Y:S04]  /*af50*/  ISETP.LT.OR P0, PT, R3, 0x32, P0 ;  /* 0x000000320300780c */ /* 0x000fe80000701670 */
[----:B------:R-:W-:Y:S02]  /*af60*/  FSEL R39, R35, -INF , !P0 ;  /* 0xff80000023277808 */ /* 0x000fe40004000000 */
[----:B------:R-:W-:Y:S02]  /*af70*/  ISETP.GT.AND P0, PT, R2, 0x38, !P6 ;  /* 0x000000380200780c */ /* 0x000fe40007704270 */
[----:B------:R-:W-:Y:S02]  /*af80*/  @P1 LOP3.LUT R200, R200, 0x1, RZ, 0xfc, !PT ;  /* 0x00000001c8c81812 */ /* 0x000fe400078efcff */
[----:B------:R-:W-:Y:S02]  /*af90*/  ISETP.LT.OR P0, PT, R3, 0x39, P0 ;  /* 0x000000390300780c */ /* 0x000fe40000701670 */
[----:B------:R-:W-:Y:S02]  /*afa0*/  ISETP.GE.AND P1, PT, R0, 0x49, PT ;  /* 0x000000490000780c */ /* 0x000fe40003f26270 */
[----:B------:R-:W-:Y:S02]  /*afb0*/  FSEL R38, R31, -INF , !P0 ;  /* 0xff8000001f267808 */ /* 0x000fe40004000000 */
[----:B------:R-:W-:Y:S02]  /*afc0*/  ISETP.GT.AND P0, PT, R2, 0x39, !P5 ;  /* 0x000000390200780c */ /* 0x000fe40006f04270 */
[----:B------:R-:W-:Y:S02]  /*afd0*/  LOP3.LUT R200, R200, 0xffffbfff, RZ, 0xc0, !PT ;  /* 0xffffbfffc8c87812 */ /* 0x000fe400078ec0ff */
[C---:B------:R-:W-:Y:S04]  /*afe0*/  ISETP.LT.OR P0, PT, R3.reuse, 0x3a, P0 ;  /* 0x0000003a0300780c */ /* 0x040fe80000701670 */
[----:B------:R-:W-:Y:S02]  /*aff0*/  FSEL R37, R26, -INF , !P0 ;  /* 0xff8000001a257808 */ /* 0x000fe40004000000 */
[C---:B------:R-:W-:Y:S04]  /*b000*/  ISETP.GT.AND P0, PT, R2.reuse, 0x40, !P4 ;  /* 0x000000400200780c */ /* 0x040fe80006704270 */
[----:B------:R-:W-:Y:S04]  /*b010*/  ISETP.LT.OR P0, PT, R3, 0x41, P0 ;  /* 0x000000410300780c */ /* 0x000fe80000701670 */
[----:B------:R-:W-:Y:S02]  /*b020*/  FSEL R36, R21, -INF , !P0 ;  /* 0xff80000015247808 */ /* 0x000fe40004000000 */
[----:B------:R-:W-:Y:S04]  /*b030*/  ISETP.GT.AND P0, PT, R2, 0x41, !P2 ;  /* 0x000000410200780c */ /* 0x000fe80005704270 */
[C---:B------:R-:W-:Y:S04]  /*b040*/  ISETP.LT.OR P0, PT, R3.reuse, 0x42, P0 ;  /* 0x000000420300780c */ /* 0x040fe80000701670 */
[----:B------:R-:W-:Y:S02]  /*b050*/  FSEL R35, R20, -INF , !P0 ;  /* 0xff80000014237808 */ /* 0x000fe40004000000 */
[----:B------:R-:W-:Y:S04]  /*b060*/  ISETP.GT.AND P0, PT, R2, 0x48, !P1 ;  /* 0x000000480200780c */ /* 0x000fe80004f04270 */
[----:B------:R-:W-:Y:S04]  /*b070*/  ISETP.LT.OR P0, PT, R3, 0x49, P0 ;  /* 0x000000490300780c */ /* 0x000fe80000701670 */
[----:B------:R-:W-:Y:S02]  /*b080*/  FSEL R31, R16, -INF , !P0 ;  /* 0xff800000101f7808 */ /* 0x000fe40004000000 */
[----:B------:R-:W-:-:S13]  /*b090*/  ISETP.GE.AND P0, PT, R0, 0x4a, PT ;  /* 0x0000004a0000780c */ /* 0x000fda0003f06270 */
[----:B------:R-:W-:Y:S02]  /*b0a0*/  @P0 LOP3.LUT R200, R200, 0x4000, RZ, 0xfc, !PT ;  /* 0x00004000c8c80812 */ /* 0x000fe400078efcff */
[----:B------:R-:W-:Y:S04]  /*b0b0*/  ISETP.GT.AND P0, PT, R2, 0x49, !P0 ;  /* 0x000000490200780c */ /* 0x000fe80004704270 */
[----:B------:R-:W-:Y:S04]  /*b0c0*/  ISETP.LT.OR P0, PT, R3, 0x4a, P0 ;  /* 0x0000004a0300780c */ /* 0x000fe80000701670 */
[----:B------:R-:W-:Y:S01]  /*b0d0*/  FSEL R26, R15, -INF , !P0 ;  /* 0xff8000000f1a7808 */ /* 0x000fe20004000000 */
[----:B------:R-:W-:-:S06]  /*b0e0*/  BRA.DIV ~URZ, `(.L_x_672) ;  /* 0x00013b127f007947 */ /* 0x000fcc000b800000 */
[----:B------:R2:W3:Y:S02]  /*b0f0*/  SHFL.IDX PT, R4, R5, 0x1, 0x1c1f ;  /* 0x003c1f0005047f89 */ /* 0x0004e400000e0000 */
.L_x_834:
[----:B---3--:R-:W-:Y:S01]  /*b100*/  IADD3 R3, R7, R4, RZ ;  /* 0x0000000407037210 */ /* 0x008fe20007ffe0ff */
[----:B------:R-:W-:Y:S05]  /*b110*/  IMAD.MOV.U32 R2, RZ, RZ, c[0x0][0x32c] ;  /* 0x0000cb00ff027624 */ /* 0x000fea00078e00ff */
[----:B------:R-:W-:Y:S01]  /*b120*/  ISETP.GE.AND P0, PT, R2, 0x1, PT ;  /* 0x000000010200780c */ /* 0x000fe20003f06270 */
[----:B------:R-:W-:-:S12]  /*b130*/  IMAD.IADD R2, R6, 0x1, R4 ;  /* 0x0000000106027824 */ /* 0x000fd800078e0204 */
        /* <DEDUP_REMOVED lines=12> */
.L_x_675:
[----:B------:R-:W-:Y:S04]  /*b200*/  MOV R8, c[0x0][0x32c] ;  /* 0x0000cb0000087a02 */ /* 0x000fe80000000f00 */
[----:B------:R-:W-:-:S13]  /*b210*/  ISETP.NE.AND P0, PT, R8, 0x1, PT ;  /* 0x000000010800780c */ /* 0x000fda0003f05270 */
[----:B------:R-:W-:Y:S05]  /*b220*/  @P0 IMAD.HI.U32 R8, R4, c[0x0][0x330], RZ ;  /* 0x0000cc0004080a27 */ /* 0x000fea00078e00ff */
[----:B------:R-:W-:Y:S02]  /*b230*/  @P0 SHF.R.U32.HI R4, RZ, c[0x0][0x334], R8 ;  /* 0x0000cd00ff040a19 */ /* 0x000fe40000011608 */
.L_x_676:
[----:B------:R-:W-:Y:S05]  /*b240*/  BSYNC B0 ;  /* 0x0000000000007941 */ /* 0x000fea0003800000 */
.L_x_674:
[----:B------:R-:W3:Y:S02]  /*b250*/  LDL R8, [R1] ;  /* 0x0000000001087983 */ /* 0x000ee40000100800 */
[----:B---3--:R-:W-:Y:S04]  /*b260*/  IMAD.IADD R8, R0, 0x1, -R8 ;  /* 0x0000000100087824 */ /* 0x008fe800078e0a08 */
[----:B------:R-:W-:Y:S05]  /*b270*/  IMAD R4, R4, c[0x0][0x32c], R8 ;  /* 0x0000cb0004047a24 */ /* 0x000fea00078e0208 */
[----:B------:R-:W-:Y:S02]  /*b280*/  IADD3 R8, R4, c[0x0][0x32c], RZ ;  /* 0x0000cb0004087a10 */ /* 0x000fe40007ffe0ff */
[----:B------:R-:W-:Y:S02]  /*b290*/  IMNMX R3, R3, R4, !PT ;  /* 0x0000000403037217 */ /* 0x000fe40007800200 */
[----:B------:R-:W-:Y:S02]  /*b2a0*/  IMNMX R2, R2, R8, PT ;  /* 0x0000000802027217 */ /* 0x000fe40003800200 */
.L_x_673:
[----:B------:R-:W-:Y:S04]  /*b2b0*/  LOP3.LUT P0, RZ, R200, 0x1000, RZ, 0xc0, !PT ;  /* 0x00001000c8ff7812 */ /* 0x000fe8000780c0ff */
[----:B------:R-:W-:Y:S04]  /*b2c0*/  ISETP.GT.AND P0, PT, R3, 0x1, !P0 ;  /* 0x000000010300780c */ /* 0x000fe80004704270 */
[----:B------:R-:W-:Y:S04]  /*b2d0*/  ISETP.LT.OR P0, PT, R2, 0x2, P0 ;  /* 0x000000020200780c */ /* 0x000fe80000701670 */
[----:B------:R-:W-:Y:S02]  /*b2e0*/  FSEL R18, R221, -INF , !P0 ;  /* 0xff800000dd127808 */ /* 0x000fe40004000000 */
        /* <DEDUP_REMOVED lines=9> */
[C---:B------:R-:W-:Y:S04]  /*b380*/  ISETP.GT.AND P0, PT, R3.reuse, 0x10, !P0 ;  /* 0x000000100300780c */ /* 0x040fe80004704270 */
        /* <DEDUP_REMOVED lines=45> */
[C---:B------:R-:W-:Y:S04]  /*b660*/  ISETP.LT.OR P0, PT, R2.reuse, 0x41, P0 ;  /* 0x000000410200780c */ /* 0x040fe80000701670 */
[----:B------:R-:W-:Y:S02]  /*b670*/  FSEL R75, R53, -INF , !P0 ;  /* 0xff800000354b7808 */ /* 0x000fe40004000000 */
[C---:B------:R-:W-:Y:S04]  /*b680*/  ISETP.GT.AND P0, PT, R3.reuse, 0x41, !P2 ;  /* 0x000000410300780c */ /* 0x040fe80005704270 */
[----:B------:R-:W-:Y:S04]  /*b690*/  ISETP.LT.OR P0, PT, R2, 0x42, P0 ;  /* 0x000000420200780c */ /* 0x000fe80000701670 */
[----:B------:R-:W-:Y:S02]  /*b6a0*/  FSEL R74, R48, -INF , !P0 ;  /* 0xff800000304a7808 */ /* 0x000fe40004000000 */
[C---:B------:R-:W-:Y:S04]  /*b6b0*/  ISETP.GT.AND P0, PT, R3.reuse, 0x48, !P1 ;  /* 0x000000480300780c */ /* 0x040fe80004f04270 */
[----:B------:R-:W-:Y:S04]  /*b6c0*/  ISETP.LT.OR P0, PT, R2, 0x49, P0 ;  /* 0x000000490200780c */ /* 0x000fe80000701670 */
[----:B------:R-:W-:Y:S02]  /*b6d0*/  FSEL R67, R24, -INF , !P0 ;  /* 0xff80000018437808 */ /* 0x000fe40004000000 */
[----:B------:R-:W-:Y:S04]  /*b6e0*/  LOP3.LUT P0, RZ, R200, 0x2000, RZ, 0xc0, !PT ;  /* 0x00002000c8ff7812 */ /* 0x000fe8000780c0ff */
[C---:B------:R-:W-:Y:S04]  /*b6f0*/  ISETP.GT.AND P0, PT, R3.reuse, RZ, !P0 ;  /* 0x000000ff0300720c */ /* 0x040fe80004704270 */
[----:B------:R-:W-:Y:S04]  /*b700*/  ISETP.LT.OR P0, PT, R2, 0x1, P0 ;  /* 0x000000010200780c */ /* 0x000fe80000701670 */
[----:B------:R-:W-:Y:S02]  /*b710*/  FSEL R12, R226, -INF , !P0 ;  /* 0xff800000e20c7808 */ /* 0x000fe40004000000 */
[----:B------:R-:W-:Y:S04]  /*b720*/  LOP3.LUT P0, RZ, R200, 0x4000, RZ, 0xc0, !PT ;  /* 0x00004000c8ff7812 */ /* 0x000fe8000780c0ff */
[----:B------:R-:W-:Y:S04]  /*b730*/  ISETP.GT.AND P0, PT, R3, 0x49, !P0 ;  /* 0x000000490300780c */ /* 0x000fe80004704270 */
[----:B------:R-:W-:Y:S04]  /*b740*/  ISETP.LT.OR P0, PT, R2, 0x4a, P0 ;  /* 0x0000004a0200780c */ /* 0x000fe80000701670 */
[----:B------:R-:W-:Y:S01]  /*b750*/  FSEL R53, R17, -INF , !P0 ;  /* 0xff80000011357808 */ /* 0x000fe20004000000 */
[----:B------:R-:W-:-:S06]  /*b760*/  BRA.DIV ~URZ, `(.L_x_677) ;  /* 0x000135027f007947 */ /* 0x000fcc000b800000 */
[----:B------:R3:W4:Y:S02]  /*b770*/  SHFL.IDX PT, R4, R5, 0x2, 0x1c1f ;  /* 0x005c1f0005047f89 */ /* 0x00072400000e0000 */
.L_x_835:
[----:B----4-:R-:W-:Y:S01]  /*b780*/  IADD3 R3, R7, R4, RZ ;  /* 0x0000000407037210 */ /* 0x010fe20007ffe0ff */
        /* <DEDUP_REMOVED lines=15> */
.L_x_680:
[----:B------:R-:W-:Y:S04]  /*b880*/  MOV R8, c[0x0][0x32c] ;  /* 0x0000cb0000087a02 */ /* 0x000fe80000000f00 */
[----:B------:R-:W-:-:S13]  /*b890*/  ISETP.NE.AND P0, PT, R8, 0x1, PT ;  /* 0x000000010800780c */ /* 0x000fda0003f05270 */
[----:B------:R-:W-:Y:S05]  /*b8a0*/  @P0 IMAD.HI.U32 R8, R4, c[0x0][0x330], RZ ;  /* 0x0000cc0004080a27 */ /* 0x000fea00078e00ff */
[----:B------:R-:W-:Y:S02]  /*b8b0*/  @P0 SHF.R.U32.HI R4, RZ, c[0x0][0x334], R8 ;  /* 0x0000cd00ff040a19 */ /* 0x000fe40000011608 */
.L_x_681:
[----:B------:R-:W-:Y:S05]  /*b8c0*/  BSYNC B0 ;  /* 0x0000000000007941 */ /* 0x000fea0003800000 */
.L_x_679:
[----:B------:R-:W4:Y:S02]  /*b8d0*/  LDL R8, [R1] ;  /* 0x0000000001087983 */ /* 0x000f240000100800 */
[----:B----4-:R-:W-:Y:S04]  /*b8e0*/  IMAD.IADD R8, R0, 0x1, -R8 ;  /* 0x0000000100087824 */ /* 0x010fe800078e0a08 */
[----:B------:R-:W-:Y:S05]  /*b8f0*/  IMAD R4, R4, c[0x0][0x32c], R8 ;  /* 0x0000cb0004047a24 */ /* 0x000fea00078e0208 */
[----:B------:R-:W-:Y:S02]  /*b900*/  IADD3 R8, R4, c[0x0][0x32c], RZ ;  /* 0x0000cb0004087a10 */ /* 0x000fe40007ffe0ff */
[----:B------:R-:W-:Y:S02]  /*b910*/  IMNMX R3, R3, R4, !PT ;  /* 0x0000000403037217 */ /* 0x000fe40007800200 */
[----:B------:R-:W-:Y:S02]  /*b920*/  IMNMX R2, R2, R8, PT ;  /* 0x0000000802027217 */ /* 0x000fe40003800200 */
.L_x_678:
        /* <DEDUP_REMOVED lines=76> */
[----:B------:R4:W1:Y:S02]  /*bdf0*/  SHFL.IDX PT, R4, R5, 0x3, 0x1c1f ;  /* 0x007c1f0005047f89 */ /* 0x00086400000e0000 */
.L_x_836:
[----:B-1----:R-:W-:Y:S01]  /*be00*/  IADD3 R3, R6, R4, RZ ;  /* 0x0000000406037210 */ /* 0x002fe20007ffe0ff */
        /* <DEDUP_REMOVED lines=9> */
[----:B--234-:R-:W-:Y:S05]  /*bea0*/  IMAD.MOV.U32 R5, RZ, RZ, c[0x0][0x32c] ;  /* 0x0000cb00ff057624 */ /* 0x01cfea00078e00ff */
[----:B------:R-:W-:-:S13]  /*beb0*/  ISETP.NE.AND P0, PT, R5, 0x1, PT ;  /* 0x000000010500780c */ /* 0x000fda0003f05270 */
[----:B------:R-:W-:Y:S05]  /*bec0*/  @P0 IMAD.HI.U32 R5, R4, c[0x0][0x330], RZ ;  /* 0x0000cc0004050a27 */ /* 0x000fea00078e00ff */
[----:B------:R-:W-:Y:S04]  /*bed0*/  @P0 SHF.R.U32.HI R4, RZ, c[0x0][0x334], R5 ;  /* 0x0000cd00ff040a19 */ /* 0x000fe80000011605 */
[----:B------:R-:W-:Y:S01]  /*bee0*/  LOP3.LUT R4, RZ, R4, RZ, 0x33, !PT ;  /* 0x00000004ff047212 */ /* 0x000fe200078e33ff */
[----:B------:R-:W-:-:S05]  /*bef0*/  BRA `(.L_x_686) ;  /* 0x0000004000007947 */ /* 0x000fca0003800000 */
.L_x_685:
[----:B--234-:R-:W-:Y:S04]  /*bf00*/  MOV R5, c[0x0][0x32c] ;  /* 0x0000cb0000057a02 */ /* 0x01cfe80000000f00 */
[----:B------:R-:W-:-:S13]  /*bf10*/  ISETP.NE.AND P0, PT, R5, 0x1, PT ;  /* 0x000000010500780c */ /* 0x000fda0003f05270 */
[----:B------:R-:W-:Y:S05]  /*bf20*/  @P0 IMAD.HI.U32 R5, R4, c[0x0][0x330], RZ ;  /* 0x0000cc0004050a27 */ /* 0x000fea00078e00ff */
[----:B------:R-:W-:Y:S02]  /*bf30*/  @P0 SHF.R.U32.HI R4, RZ, c[0x0][0x334], R5 ;  /* 0x0000cd00ff040a19 */ /* 0x000fe40000011605 */
.L_x_686:
[----:B------:R-:W-:Y:S05]  /*bf40*/  BSYNC B0 ;  /* 0x0000000000007941 */ /* 0x000fea0003800000 */
.L_x_684:
[----:B------:R-:W2:Y:S02]  /*bf50*/  LDL R5, [R1] ;  /* 0x0000000001057983 */ /* 0x000ea40000100800 */
[----:B--2---:R-:W-:Y:S04]  /*bf60*/  IMAD.IADD R0, R0, 0x1, -R5 ;  /* 0x0000000100007824 */ /* 0x004fe800078e0a05 */
[----:B------:R-:W-:Y:S05]  /*bf70*/  IMAD R0, R4, c[0x0][0x32c], R0 ;  /* 0x0000cb0004007a24 */ /* 0x000fea00078e0200 */
[----:B------:R-:W-:Y:S02]  /*bf80*/  IADD3 R4, R0, c[0x0][0x32c], RZ ;  /* 0x0000cb0000047a10 */ /* 0x000fe40007ffe0ff */
[----:B------:R-:W-:Y:S02]  /*bf90*/  IMNMX R2, R2, R0, !PT ;  /* 0x0000000002027217 */ /* 0x000fe40007800200 */
[----:B------:R-:W-:Y:S02]  /*bfa0*/  IMNMX R3, R3, R4, PT ;  /* 0x0000000403037217 */ /* 0x000fe40003800200 */
.L_x_683:
[----:B------:R-:W-:Y:S02]  /*bfb0*/  LOP3.LUT P0, RZ, R200, 0x2000, RZ, 0xc0, !PT ;  /* 0x00002000c8ff7812 */ /* 0x000fe4000780c0ff */
[C---:B------:R-:W-:Y:S02]  /*bfc0*/  ISETP.GT.AND P1, PT, R2.reuse, 0x48, !P1 ;  /* 0x000000480200780c */ /* 0x040fe40004f24270 */
[----:B------:R-:W-:Y:S02]  /*bfd0*/  ISETP.GT.AND P0, PT, R2, RZ, !P0 ;  /* 0x000000ff0200720c */ /* 0x000fe40004704270 */
[----:B------:R-:W-:Y:S02]  /*bfe0*/  FMNMX.FTZ R0, R12, R85, !PT ;  /* 0x000000550c007209 */ /* 0x000fe40007810000 */
[C---:B------:R-:W-:Y:S02]  /*bff0*/  ISETP.LT.OR P0, PT, R3.reuse, 0x1, P0 ;  /* 0x000000010300780c */ /* 0x040fe40000701670 */
[C---:B------:R-:W-:Y:S02]  /*c000*/  ISETP.LT.OR P1, PT, R3.reuse, 0x49, P1 ;  /* 0x000000490300780c */ /* 0x040fe40000f21670 */
[----:B------:R-:W-:Y:S02]  /*c010*/  FSEL R11, R232, -INF , !P0 ;  /* 0xff800000e80b7808 */ /* 0x000fe40004000000 */
[----:B------:R-:W-:Y:S02]  /*c020*/  LOP3.LUT P0, RZ, R200, 0x1000, RZ, 0xc0, !PT ;  /* 0x00001000c8ff7812 */ /* 0x000fe4000780c0ff */
[----:B------:R-:W-:Y:S02]  /*c030*/  FMNMX.FTZ R0, R18, R0, !PT ;  /* 0x0000000012007209 */ /* 0x000fe40007810000 */
[----:B------:R-:W-:Y:S02]  /*c040*/  ISETP.GT.AND P0, PT, R2, 0x1, !P0 ;  /* 0x000000010200780c */ /* 0x000fe40004704270 */
[----:B--234-:R-:W-:Y:S02]  /*c050*/  FMNMX.FTZ R5, R20, R0, !PT ;  /* 0x0000000014057209 */ /* 0x01cfe40007810000 */
[----:B------:R-:W-:Y:S02]  /*c060*/  ISETP.LT.OR P0, PT, R3, 0x2, P0 ;  /* 0x000000020300780c */ /* 0x000fe40000701670 */
[----:B------:R-:W-:Y:S02]  /*c070*/  FMNMX.FTZ R5, R21, R5, !PT ;  /* 0x0000000515057209 */ /* 0x000fe40007810000 */
[----:B------:R-:W-:Y:S02]  /*c080*/  FSEL R14, R231, -INF , !P0 ;  /* 0xff800000e70e7808 */ /* 0x000fe40004000000 */
[----:B------:R-:W-:Y:S02]  /*c090*/  LOP3.LUT P0, RZ, R200, 0x800, RZ, 0xc0, !PT ;  /* 0x00000800c8ff7812 */ /* 0x000fe4000780c0ff */
[----:B------:R-:W-:Y:S02]  /*c0a0*/  FMNMX.FTZ R5, R44, R5, !PT ;  /* 0x000000052c057209 */ /* 0x000fe40007810000 */
[----:B------:R-:W-:Y:S02]  /*c0b0*/  ISETP.GT.AND P0, PT, R2, 0x8, !P0 ;  /* 0x000000080200780c */ /* 0x000fe40004704270 */
[----:B------:R-:W-:Y:S02]  /*c0c0*/  FMNMX.FTZ R5, R45, R5, !PT ;  /* 0x000000052d057209 */ /* 0x000fe40007810000 */
        /* <DEDUP_REMOVED lines=31> */
[----:B------:R-:W-:Y:S04]  /*c2c0*/  LOP3.LUT P0, RZ, R200, 0x40, RZ, 0xc0, !PT ;  /* 0x00000040c8ff7812 */ /* 0x000fe8000780c0ff */
[----:B------:R-:W-:Y:S04]  /*c2d0*/  ISETP.GT.AND P0, PT, R2, 0x19, !P0 ;  /* 0x000000190200780c */ /* 0x000fe80004704270 */
[----:B------:R-:W-:Y:S04]  /*c2e0*/  ISETP.LT.OR P0, PT, R3, 0x1a, P0 ;  /* 0x0000001a0300780c */ /* 0x000fe80000701670 */
[----:B------:R-:W-:Y:S02]  /*c2f0*/  FSEL R176, R219, -INF , !P0 ;  /* 0xff800000dbb07808 */ /* 0x000fe40004000000 */
[----:B------:R-:W-:Y:S04]  /*c300*/  LOP3.LUT P0, RZ, R200, 0x20, RZ, 0xc0, !PT ;  /* 0x00000020c8ff7812 */ /* 0x000fe8000780c0ff */
[----:B------:R-:W-:Y:S04]  /*c310*/  ISETP.GT.AND P0, PT, R2, 0x20, !P0 ;  /* 0x000000200200780c */ /* 0x000fe80004704270 */
[C---:B------:R-:W-:Y:S04]  /*c320*/  ISETP.LT.OR P0, PT, R3.reuse, 0x21, P0 ;  /* 0x000000210300780c */ /* 0x040fe80000701670 */
        /* <DEDUP_REMOVED lines=21> */
[----:B------:R-:W-:Y:S02]  /*c480*/  ISETP.GT.AND P0, PT, R2, 0x38, !P6 ;  /* 0x000000380200780c */ /* 0x000fe40007704270 */
[----:B------:R-:W-:Y:S02]  /*c490*/  LOP3.LUT P6, RZ, R200, 0x4000, RZ, 0xc0, !PT ;  /* 0x00004000c8ff7812 */ /* 0x000fe400078cc0ff */
[C---:B------:R-:W-:Y:S04]  /*c4a0*/  ISETP.LT.OR P0, PT, R3.reuse, 0x39, P0 ;  /* 0x000000390300780c */ /* 0x040fe80000701670 */
[----:B------:R-:W-:Y:S02]  /*c4b0*/  FSEL R206, R178, -INF , !P0 ;  /* 0xff800000b2ce7808 */ /* 0x000fe40004000000 */
[----:B------:R-:W-:Y:S02]  /*c4c0*/  ISETP.GT.AND P0, PT, R2, 0x39, !P5 ;  /* 0x000000390200780c */ /* 0x000fe40006f04270 */
[----:B------:R-:W-:Y:S02]  /*c4d0*/  FSEL R178, R60, -INF , !P1 ;  /* 0xff8000003cb27808 */ /* 0x000fe40004800000 */
[----:B------:R-:W-:Y:S04]  /*c4e0*/  ISETP.LT.OR P0, PT, R3, 0x3a, P0 ;  /* 0x0000003a0300780c */ /* 0x000fe80000701670 */
[----:B------:R-:W-:Y:S02]  /*c4f0*/  FSEL R208, R177, -INF , !P0 ;  /* 0xff800000b1d07808 */ /* 0x000fe40004000000 */
[C---:B------:R-:W-:Y:S04]  /*c500*/  ISETP.GT.AND P0, PT, R2.reuse, 0x40, !P4 ;  /* 0x000000400200780c */ /* 0x040fe80006704270 */
[----:B------:R-:W-:Y:S04]  /*c510*/  ISETP.LT.OR P0, PT, R3, 0x41, P0 ;  /* 0x000000410300780c */ /* 0x000fe80000701670 */
[----:B------:R-:W-:Y:S02]  /*c520*/  FSEL R207, R65, -INF , !P0 ;  /* 0xff80000041cf7808 */ /* 0x000fe40004000000 */
[----:B------:R-:W-:Y:S04]  /*c530*/  ISETP.GT.AND P0, PT, R2, 0x41, !P2 ;  /* 0x000000410200780c */ /* 0x000fe80005704270 */
[----:B------:R-:W-:Y:S04]  /*c540*/  ISETP.LT.OR P0, PT, R3, 0x42, P0 ;  /* 0x000000420300780c */ /* 0x000fe80000701670 */
[----:B------:R-:W-:Y:S02]  /*c550*/  FSEL R205, R64, -INF , !P0 ;  /* 0xff80000040cd7808 */ /* 0x000fe40004000000 */
[----:B------:R-:W-:Y:S02]  /*c560*/  ISETP.GT.AND P0, PT, R2, 0x49, !P6 ;  /* 0x000000490200780c */ /* 0x000fe40007704270 */
[----:B------:R-:W-:Y:S02]  /*c570*/  FMNMX.FTZ R2, R19, R84, !PT ;  /* 0x0000005413027209 */ /* 0x000fe40007810000 */
[----:B------:R-:W-:Y:S02]  /*c580*/  ISETP.LT.OR P0, PT, R3, 0x4a, P0 ;  /* 0x0000004a0300780c */ /* 0x000fe40000701670 */
        /* <DEDUP_REMOVED lines=53> */
[----:B------:R-:W-:Y:S02]  /*c8e0*/  FSEL R177, R59, -INF , !P0 ;  /* 0xff8000003bb17808 */ /* 0x000fe40004000000 */
        /* <DEDUP_REMOVED lines=8> */
[----:B------:R1:W2:Y:S02]  /*c970*/  SHFL.BFLY PT, R2, R4, 0x2, 0x1f ;  /* 0x0c401f0004027f89 */ /* 0x0002a400000e0000 */
.L_x_837:
[----:B--2---:R-:W-:Y:S01]  /*c980*/  FMNMX.FTZ R5, R4, R2, !PT ;  /* 0x0000000204057209 */ /* 0x004fe20007810000 */
[----:B------:R-:W-:-:S05]  /*c990*/  BRA.DIV ~URZ, `(.L_x_688) ;  /* 0x000124027f007947 */ /* 0x000fca000b800000 */
[----:B------:R-:W-:Y:S04]  /*c9a0*/  SHFL.BFLY PT, R2, R0, 0x2, 0x1f ;  /* 0x0c401f0000027f89 */ /* 0x000fe800000e0000 */
[----:B------:R-:W-:Y:S04]  /*c9b0*/  SHFL.BFLY PT, R3, R6, 0x2, 0x1f ;  /* 0x0c401f0006037f89 */ /* 0x000fe800000e0000 */
[----:B-1----:R-:W1:Y:S02]  /*c9c0*/  SHFL.BFLY PT, R4, R7, 0x2, 0x1f ;  /* 0x0c401f0007047f89 */ /* 0x002e6400000e0000 */
[----:B-1----:R-:W-:Y:S02]  /*c9d0*/  FMNMX.FTZ R4, R7, R4, !PT ;  /* 0x0000000407047209 */ /* 0x002fe40007810000 */
[----:B------:R-:W-:Y:S02]  /*c9e0*/  FMNMX.FTZ R0, R0, R2, !PT ;  /* 0x0000000200007209 */ /* 0x000fe40007810000 */
[----:B------:R-:W-:Y:S02]  /*c9f0*/  FMNMX.FTZ R2, R6, R3, !PT ;  /* 0x0000000306027209 */ /* 0x000fe40007810000 */
[----:B------:R-:W1:Y:S04]  /*ca00*/  SHFL.BFLY PT, R6, R5, 0x1, 0x1f ;  /* 0x0c201f0005067f89 */ /* 0x000e6800000e0000 */
[----:B------:R-:W2:Y:S04]  /*ca10*/  SHFL.BFLY PT, R8, R0, 0x1, 0x1f ;  /* 0x0c201f0000087f89 */ /* 0x000ea800000e0000 */
[----:B------:R-:W3:Y:S04]  /*ca20*/  SHFL.BFLY PT, R9, R2, 0x1, 0x1f ;  /* 0x0c201f0002097f89 */ /* 0x000ee800000e0000 */
[----:B------:R4:W4:Y:S01]  /*ca30*/  SHFL.BFLY PT, R3, R4, 0x1, 0x1f ;  /* 0x0c201f0004037f89 */ /* 0x00092200000e0000 */
[----:B-1----:R-:W-:Y:S02]  /*ca40*/  FMNMX.FTZ R72, R5, R6, !PT ;  /* 0x0000000605487209 */ /* 0x002fe40007810000 */
[----:B--2---:R-:W-:Y:S02]  /*ca50*/  FMNMX.FTZ R71, R0, R8, !PT ;  /* 0x0000000800477209 */ /* 0x004fe40007810000 */
[----:B---3--:R-:W-:Y:S02]  /*ca60*/  FMNMX.FTZ R70, R2, R9, !PT ;  /* 0x0000000902467209 */ /* 0x008fe40007810000 */
.L_x_838:
[C---:B------:R-:W-:Y:S01]  /*ca70*/  FMUL.FTZ R0, R72.reuse, c[0x0][0x2d0] ;  /* 0x0000b40048007a20 */ /* 0x040fe20000410000 */
[----:B------:R-:W-:Y:S01]  /*ca80*/  FSETP.NEU.FTZ.AND P0, PT, R72, -INF , PT ;  /* 0xff8000004800780b */ /* 0x000fe20003f1d000 */
[----:B------:R-:W2:Y:S01]  /*ca90*/  LDL.LU R237, [R1+0x4] ;  /* 0x0000040001ed7983 */ /* 0x000ea20000300800 */
[----:B------:R-:W-:Y:S01]  /*caa0*/  FSETP.NEU.FTZ.AND P1, PT, R71, -INF , PT ;  /* 0xff8000004700780b */ /* 0x000fe20003f3d000 */
[----:B------:R-:W-:Y:S01]  /*cab0*/  WARPSYNC 0xffffffff ;  /* 0xffffffff00007948 */ /* 0x000fe20003800000 */
[----:B------:R-:W-:Y:S02]  /*cac0*/  FSEL R5, R0, RZ, P0 ;  /* 0x000000ff00057208 */ /* 0x000fe40000000000 */
[----:B----4-:R-:W-:Y:S03]  /*cad0*/  FMNMX.FTZ R69, R3, R4, !PT ;  /* 0x0000000403457209 */ /* 0x010fe60007810000 */
[--C-:B------:R-:W-:Y:S02]  /*cae0*/  FFMA.FTZ R0, R19, c[0x0][0x2d0], -R5.reuse ;  /* 0x0000b40013007a23 */ /* 0x100fe40000010805 */
[--C-:B------:R-:W-:Y:S02]  /*caf0*/  FFMA.FTZ R2, R22, c[0x0][0x2d0], -R5.reuse ;  /* 0x0000b40016027a23 */ /* 0x100fe40000010805 */
[----:B------:R1:W-:Y:S01]  /*cb00*/  MUFU.EX2 R220, R0 ;  /* 0x0000000000dc7308 */ /* 0x0003e20000000800 */
[--C-:B------:R-:W-:Y:S02]  /*cb10*/  FFMA.FTZ R216, R39, c[0x0][0x2d0], -R5.reuse ;  /* 0x0000b40027d87a23 */ /* 0x100fe40000010805 */
[--C-:B------:R-:W-:Y:S02]  /*cb20*/  FFMA.FTZ R215, R38, c[0x0][0x2d0], -R5.reuse ;  /* 0x0000b40026d77a23 */ /* 0x100fe40000010805 */
[--C-:B------:R-:W-:Y:S02]  /*cb30*/  FFMA.FTZ R213, R37, c[0x0][0x2d0], -R5.reuse ;  /* 0x0000b40025d57a23 */ /* 0x100fe40000010805 */
[--C-:B------:R-:W-:Y:S02]  /*cb40*/  FFMA.FTZ R211, R36, c[0x0][0x2d0], -R5.reuse ;  /* 0x0000b40024d37a23 */ /* 0x100fe40000010805 */
[----:B------:R-:W-:Y:S01]  /*cb50*/  LDSM.16.MT88.4 R36, [R189] ;  /* 0x00000000bd24783b */ /* 0x000fe20000004200 */
[----:B------:R3:W-:Y:S01]  /*cb60*/  MUFU.EX2 R232, R2 ;  /* 0x0000000200e87308 */ /* 0x0007e20000000800 */
[----:B------:R-:W-:Y:S02]  /*cb70*/  FMUL.FTZ R4, R69, c[0x0][0x2d0] ;  /* 0x0000b40045047a20 */ /* 0x000fe40000410000 */
[--C-:B------:R-:W-:Y:S02]  /*cb80*/  FFMA.FTZ R48, R30, c[0x0][0x2d0], -R5.reuse ;  /* 0x0000b4001e307a23 */ /* 0x100fe40000010805 */
[--C-:B------:R-:W-:Y:S02]  /*cb90*/  FFMA.FTZ R156, R28, c[0x0][0x2d0], -R5.reuse ;  /* 0x0000b4001c9c7a23 */ /* 0x100fe40000010805 */
[--C-:B------:R-:W-:Y:S02]  /*cba0*/  FFMA.FTZ R155, R27, c[0x0][0x2d0], -R5.reuse ;  /* 0x0000b4001b9b7a23 */ /* 0x100fe40000010805 */
[--C-:B------:R-:W-:Y:S01]  /*cbb0*/  FFMA.FTZ R154, R34, c[0x0][0x2d0], -R5.reuse ;  /* 0x0000b400229a7a23 */ /* 0x100fe20000010805 */
[----:B------:R-:W-:Y:S01]  /*cbc0*/  MUFU.EX2 R236, R156 ;  /* 0x0000009c00ec7308 */ /* 0x000fe20000000800 */
[--C-:B------:R-:W-:Y:S02]  /*cbd0*/  FFMA.FTZ R73, R33, c[0x0][0x2d0], -R5.reuse ;  /* 0x0000b40021497a23 */ /* 0x100fe40000010805 */
[--C-:B------:R-:W-:Y:S02]  /*cbe0*/  FFMA.FTZ R66, R32, c[0x0][0x2d0], -R5.reuse ;  /* 0x0000b40020427a23 */ /* 0x100fe40000010805 */
[----:B-1----:R-:W-:Y:S02]  /*cbf0*/  FMUL.FTZ R0, R71, c[0x0][0x2d0] ;  /* 0x0000b40047007a20 */ /* 0x002fe40000410000 */
[--C-:B------:R-:W-:Y:S02]  /*cc00*/  FFMA.FTZ R209, R42, c[0x0][0x2d0], -R5.reuse ;  /* 0x0000b4002ad17a23 */ /* 0x100fe40000010805 */
[--C-:B------:R-:W-:Y:S01]  /*cc10*/  FFMA.FTZ R217, R41, c[0x0][0x2d0], -R5.reuse ;  /* 0x0000b40029d97a23 */ /* 0x100fe20000010805 */
[----:B------:R-:W-:Y:S01]  /*cc20*/  MUFU.EX2 R249, R66 ;  /* 0x0000004200f97308 */ /* 0x000fe20000000800 */
[----:B------:R-:W-:Y:S01]  /*cc30*/  FSEL R40, R0, RZ, P1 ;  /* 0x000000ff00287208 */ /* 0x000fe20000800000 */
[--C-:B------:R-:W-:Y:S02]  /*cc40*/  FFMA.FTZ R210, R35, c[0x0][0x2d0], -R5.reuse ;  /* 0x0000b40023d27a23 */ /* 0x100fe40000010805 */
[--C-:B---3--:R-:W-:Y:S02]  /*cc50*/  FFMA.FTZ R2, R23, c[0x0][0x2d0], -R5.reuse ;  /* 0x0000b40017027a23 */ /* 0x108fe40000010805 */
[--C-:B------:R-:W-:Y:S02]  /*cc60*/  FFMA.FTZ R0, R12, c[0x0][0x2d0], -R40.reuse ;  /* 0x0000b4000c007a23 */ /* 0x100fe40000010828 */
[--C-:B------:R-:W-:Y:S02]  /*cc70*/  FFMA.FTZ R6, R21, c[0x0][0x2d0], -R40.reuse ;  /* 0x0000b40015067a23 */ /* 0x100fe40000010828 */
[----:B------:R1:W-:Y:S01]  /*cc80*/  MUFU.EX2 R222, R0 ;  /* 0x0000000000de7308 */ /* 0x0003e20000000800 */
[--C-:B------:R-:W-:Y:S02]  /*cc90*/  FFMA.FTZ R218, R31, c[0x0][0x2d0], -R5.reuse ;  /* 0x0000b4001fda7a23 */ /* 0x100fe40000010805 */
[--C-:B------:R-:W-:Y:S02]  /*cca0*/  FFMA.FTZ R219, R26, c[0x0][0x2d0], -R5.reuse ;  /* 0x0000b4001adb7a23 */ /* 0x100fe40000010805 */
[--C-:B------:R-:W-:Y:S02]  /*ccb0*/  FFMA.FTZ R65, R44, c[0x0][0x2d0], -R40.reuse ;  /* 0x0000b4002c417a23 */ /* 0x100fe40000010828 */
[--C-:B------:R-:W-:Y:S02]  /*ccc0*/  FFMA.FTZ R61, R49, c[0x0][0x2d0], -R40.reuse ;  /* 0x0000b400313d7a23 */ /* 0x100fe40000010828 */
[--C-:B------:R-:W-:Y:S01]  /*ccd0*/  FFMA.FTZ R59, R50, c[0x0][0x2d0], -R40.reuse ;  /* 0x0000b400323b7a23 */ /* 0x100fe20000010828 */
[----:B------:R3:W-:Y:S01]  /*cce0*/  MUFU.EX2 R228, R2 ;  /* 0x0000000200e47308 */ /* 0x0007e20000000800 */
[--C-:B------:R-:W-:Y:S02]  /*ccf0*/  FFMA.FTZ R64, R45, c[0x0][0x2d0], -R40.reuse ;  /* 0x0000b4002d407a23 */ /* 0x100fe40000010828 */
[--C-:B------:R-:W-:Y:S02]  /*cd00*/  FFMA.FTZ R63, R46, c[0x0][0x2d0], -R40.reuse ;  /* 0x0000b4002e3f7a23 */ /* 0x100fe40000010828 */
[--C-:B------:R-:W-:Y:S05]  /*cd10*/  FFMA.FTZ R62, R47, c[0x0][0x2d0], -R40.reuse ;  /* 0x0000b4002f3e7a23 */ /* 0x100fea0000010828 */
[----:B------:R-:W-:Y:S01]  /*cd20*/  MUFU.EX2 R251, R6 ;  /* 0x0000000600fb7308 */ /* 0x000fe20000000800 */
[--C-:B-1----:R-:W-:Y:S09]  /*cd30*/  FFMA.FTZ R0, R18, c[0x0][0x2d0], -R40.reuse ;  /* 0x0000b40012007a23 */ /* 0x102ff20000010828 */
[----:B------:R1:W-:Y:S01]  /*cd40*/  MUFU.EX2 R227, R0 ;  /* 0x0000000000e37308 */ /* 0x0003e20000000800 */
[----:B---3--:R-:W-:Y:S09]  /*cd50*/  FMUL.FTZ R2, R70, c[0x0][0x2d0] ;  /* 0x0000b40046027a20 */ /* 0x008ff20000410000 */
[----:B------:R-:W-:Y:S10]  /*cd60*/  MUFU.EX2 R240, R61 ;  /* 0x0000003d00f07308 */ /* 0x000ff40000000800 */
[----:B------:R-:W-:Y:S01]  /*cd70*/  MUFU.EX2 R245, R59 ;  /* 0x0000003b00f57308 */ /* 0x000fe20000000800 */
[--C-:B-1----:R-:W-:Y:S09]  /*cd80*/  FFMA.FTZ R0, R25, c[0x0][0x2d0], -R5.reuse ;  /* 0x0000b40019007a23 */ /* 0x102ff20000010805 */
[----:B------:R1:W-:Y:S10]  /*cd90*/  MUFU.EX2 R252, R0 ;  /* 0x0000000000fc7308 */ /* 0x0003f40000000800 */
[----:B------:R-:W-:Y:S10]  /*cda0*/  MUFU.EX2 R230, R64 ;  /* 0x0000004000e67308 */ /* 0x000ff40000000800 */
[----:B------:R-:W-:Y:S01]  /*cdb0*/  MUFU.EX2 R235, R63 ;  /* 0x0000003f00eb7308 */ /* 0x000fe20000000800 */
[----:B-1----:R-:W-:Y:S02]  /*cdc0*/  FFMA.FTZ R0, R20, c[0x0][0x2d0], -R40 ;  /* 0x0000b40014007a23 */ /* 0x002fe40000010828 */
[----:B------:R-:W1:Y:S07]  /*cdd0*/  LDSM.16.MT88.4 R20, [R185] ;  /* 0x00000000b914783b */ /* 0x000e6e0000004200 */
[----:B------:R3:W-:Y:S10]  /*cde0*/  MUFU.EX2 R234, R0 ;  /* 0x0000000000ea7308 */ /* 0x0007f40000000800 */
[----:B------:R-:W-:Y:S10]  /*cdf0*/  MUFU.EX2 R244, R62 ;  /* 0x0000003e00f47308 */ /* 0x000ff40000000800 */
[----:B------:R-:W-:Y:S01]  /*ce00*/  MUFU.EX2 R241, R155 ;  /* 0x0000009b00f17308 */ /* 0x000fe20000000800 */
[----:B---3--:R-:W-:Y:S02]  /*ce10*/  FSEL R0, R72, RZ, P0 ;  /* 0x000000ff48007208 */ /* 0x008fe40000000000 */
[----:B------:R-:W-:Y:S03]  /*ce20*/  FSETP.NEU.FTZ.AND P0, PT, R70, -INF , PT ;  /* 0xff8000004600780b */ /* 0x000fe60003f1d000 */
[----:B------:R-:W-:Y:S04]  /*ce30*/  FADD.FTZ R0, -R0, R84 ;  /* 0x0000005400007221 */ /* 0x000fe80000010100 */
[----:B------:R-:W-:Y:S01]  /*ce40*/  MUFU.EX2 R247, R73 ;  /* 0x0000004900f77308 */ /* 0x000fe20000000800 */
[----:B------:R-:W-:Y:S01]  /*ce50*/  FSEL R56, R2, RZ, P0 ;  /* 0x000000ff02387208 */ /* 0x000fe20000000000 */
[----:B------:R-:W-:Y:S02]  /*ce60*/  FFMA.FTZ R84, R29, c[0x0][0x2d0], -R5 ;  /* 0x0000b4001d547a23 */ /* 0x000fe40000010805 */
[----:B------:R-:W-:Y:S02]  /*ce70*/  FMUL.FTZ R0, R0, c[0x0][0x2d0] ;  /* 0x0000b40000007a20 */ /* 0x000fe40000410000 */
[--C-:B------:R-:W-:Y:S02]  /*ce80*/  FFMA.FTZ R2, R10, c[0x0][0x2d0], -R56.reuse ;  /* 0x0000b4000a027a23 */ /* 0x100fe40000010838 */
[--C-:B------:R-:W-:Y:S02]  /*ce90*/  FFMA.FTZ R57, R158, c[0x0][0x2d0], -R56.reuse ;  /* 0x0000b4009e397a23 */ /* 0x100fe40000010838 */
[----:B------:R3:W-:Y:S10]  /*cea0*/  MUFU.EX2 R221, R2 ;  /* 0x0000000200dd7308 */ /* 0x0007f40000000800 */
[----:B------:R-:W4:Y:S10]  /*ceb0*/  MUFU.EX2 R60, R0 ;  /* 0x00000000003c7308 */ /* 0x000f340000000800 */
[----:B------:R-:W-:Y:S01]  /*cec0*/  MUFU.EX2 R231, R84 ;  /* 0x0000005400e77308 */ /* 0x000fe20000000800 */
[--C-:B---3--:R-:W-:Y:S09]  /*ced0*/  FFMA.FTZ R2, R13, c[0x0][0x2d0], -R56.reuse ;  /* 0x0000b4000d027a23 */ /* 0x108ff20000010838 */
[----:B------:R3:W5:Y:S10]  /*cee0*/  MUFU.EX2 R225, R2 ;  /* 0x0000000200e17308 */ /* 0x0007740000000800 */
[----:B------:R-:W-:Y:S10]  /*cef0*/  MUFU.EX2 R226, R57 ;  /* 0x0000003900e27308 */ /* 0x000ff40000000800 */
[----:B------:R-:W-:Y:S01]  /*cf00*/  MUFU.EX2 R242, R154 ;  /* 0x0000009a00f27308 */ /* 0x000fe20000000800 */
[--C-:B---3--:R-:W-:Y:S09]  /*cf10*/  FFMA.FTZ R2, R15, c[0x0][0x2d0], -R56.reuse ;  /* 0x0000b4000f027a23 */ /* 0x108ff20000010838 */
[----:B------:R3:W-:Y:S02]  /*cf20*/  MUFU.EX2 R229, R2 ;  /* 0x0000000200e57308 */ /* 0x0007e40000000800 */
[----:B---3--:R-:W-:Y:S08]  /*cf30*/  FFMA.FTZ R2, R17, c[0x0][0x2d0], -R56 ;  /* 0x0000b40011027a23 */ /* 0x008ff00000010838 */
[----:B------:R3:W1:Y:S02]  /*cf40*/  MUFU.EX2 R250, R2 ;  /* 0x0000000200fa7308 */ /* 0x0006640000000800 */
[----:B---3--:R-:W-:Y:S05]  /*cf50*/  FSEL R2, R71, RZ, P1 ;  /* 0x000000ff47027208 */ /* 0x008fea0000800000 */
[----:B------:R-:W-:Y:S01]  /*cf60*/  FADD.FTZ R0, -R2, R85 ;  /* 0x0000005502007221 */ /* 0x000fe20000010100 */
[----:B------:R-:W-:Y:S01]  /*cf70*/  FSEL R2, R70, RZ, P0 ;  /* 0x000000ff46027208 */ /* 0x000fe20000000000 */
[----:B----4-:R-:W-:Y:S01]  /*cf80*/  FMUL.FTZ R5, R60, R89 ;  /* 0x000000593c057220 */ /* 0x010fe20000410000 */
[----:B------:R-:W-:Y:S01]  /*cf90*/  FSETP.NEU.FTZ.AND P0, PT, R69, -INF , PT ;  /* 0xff8000004500780b */ /* 0x000fe20003f1d000 */
[----:B------:R-:W-:Y:S01]  /*cfa0*/  FMUL.FTZ R0, R0, c[0x0][0x2d0] ;  /* 0x0000b40000007a20 */ /* 0x000fe20000410000 */
[----:B------:R-:W-:Y:S01]  /*cfb0*/  F2FP.PACK_AB R76, R232, R220 ;  /* 0x000000dce84c723e */ /* 0x000fe200000000ff */
[----:B------:R-:W-:Y:S01]  /*cfc0*/  FMUL.FTZ R17, R60, R101 ;  /* 0x000000653c117220 */ /* 0x000fe20000410000 */
[----:B------:R-:W-:Y:S01]  /*cfd0*/  FSEL R68, R4, RZ, P0 ;  /* 0x000000ff04447208 */ /* 0x000fe20000000000 */
[----:B------:R3:W4:Y:S01]  /*cfe0*/  MUFU.EX2 R3, R0 ;  /* 0x0000000000037308 */ /* 0x0007220000000800 */
[----:B------:R-:W-:Y:S01]  /*cff0*/  F2FP.PACK_AB R77, R227, R222 ;  /* 0x000000dee34d723e */ /* 0x000fe200000000ff */
[----:B------:R-:W-:Y:S01]  /*d000*/  FMUL.FTZ R32, R60, R116 ;  /* 0x000000743c207220 */ /* 0x000fe20000410000 */
[----:B------:R-:W-:Y:S01]  /*d010*/  F2FP.PACK_AB R78, R252, R228 ;  /* 0x000000e4fc4e723e */ /* 0x000fe200000000ff */
[----:B------:R-:W-:Y:S01]  /*d020*/  FFMA.FTZ R4, R11, c[0x0][0x2d0], -R68 ;  /* 0x0000b4000b047a23 */ /* 0x000fe20000010844 */
[----:B------:R-:W-:Y:S01]  /*d030*/  F2FP.PACK_AB R79, R251, R234 ;  /* 0x000000eafb4f723e */ /* 0x000fe200000000ff */
[----:B------:R-:W-:Y:S01]  /*d040*/  FMUL.FTZ R33, R60, R117 ;  /* 0x000000753c217220 */ /* 0x000fe20000410000 */
[----:B-----5:R-:W-:Y:S01]  /*d050*/  F2FP.PACK_AB R80, R225, R221 ;  /* 0x000000dde150723e */ /* 0x020fe200000000ff */
[----:B------:R-:W-:Y:S01]  /*d060*/  FFMA.FTZ R117, R75, c[0x0][0x2d0], -R40 ;  /* 0x0000b4004b757a23 */ /* 0x000fe20000010828 */
[----:B-1----:R-:W-:Y:S01]  /*d070*/  F2FP.PACK_AB R82, R250, R229 ;  /* 0x000000e5fa52723e */ /* 0x002fe200000000ff */
[----:B------:R1:W-:Y:S01]  /*d080*/  MUFU.EX2 R223, R4 ;  /* 0x0000000400df7308 */ /* 0x0003e20000000800 */
[----:B------:R-:W-:Y:S02]  /*d090*/  FFMA.FTZ R101, R168, c[0x0][0x2d0], -R56 ;  /* 0x0000b400a8657a23 */ /* 0x000fe40000010838 */
[----:B------:R-:W-:Y:S02]  /*d0a0*/  FMUL.FTZ R49, R60, R133 ;  /* 0x000000853c317220 */ /* 0x000fe40000410000 */
[--C-:B------:R-:W-:Y:S02]  /*d0b0*/  FFMA.FTZ R116, R208, c[0x0][0x2d0], -R68.reuse ;  /* 0x0000b400d0747a23 */ /* 0x100fe40000010844 */
[----:B------:R-:W-:Y:S02]  /*d0c0*/  FMUL.FTZ R64, R60, R144 ;  /* 0x000000903c407220 */ /* 0x000fe40000410000 */
[--C-:B------:R-:W-:Y:S01]  /*d0d0*/  FFMA.FTZ R73, R179, c[0x0][0x2d0], -R68.reuse ;  /* 0x0000b400b3497a23 */ /* 0x100fe20000010844 */
[----:B------:R-:W-:Y:S01]  /*d0e0*/  MUFU.EX2 R156, R116 ;  /* 0x00000074009c7308 */ /* 0x000fe20000000800 */
[--C-:B------:R-:W-:Y:S02]  /*d0f0*/  FFMA.FTZ R61, R175, c[0x0][0x2d0], -R68.reuse ;  /* 0x0000b400af3d7a23 */ /* 0x100fe40000010844 */
[----:B------:R-:W-:Y:S02]  /*d100*/  FFMA.FTZ R66, R176, c[0x0][0x2d0], -R68 ;  /* 0x0000b400b0427a23 */ /* 0x000fe40000010844 */
[----:B---3--:R-:W-:Y:S02]  /*d110*/  FADD.FTZ R0, -R2, R86 ;  /* 0x0000005602007221 */ /* 0x008fe40000010100 */
[C---:B----4-:R-:W-:Y:S02]  /*d120*/  FMUL.FTZ R6, R3.reuse, R90 ;  /* 0x0000005a03067220 */ /* 0x050fe40000410000 */
[----:B------:R-:W-:Y:S01]  /*d130*/  FMUL.FTZ R0, R0, c[0x0][0x2d0] ;  /* 0x0000b40000007a20 */ /* 0x000fe20000410000 */
[----:B------:R-:W-:Y:S01]  /*d140*/  MUFU.EX2 R176, R213 ;  /* 0x000000d500b07308 */ /* 0x000fe20000000800 */
[C---:B------:R-:W-:Y:S02]  /*d150*/  FMUL.FTZ R7, R3.reuse, R91 ;  /* 0x0000005b03077220 */ /* 0x040fe40000410000 */
[C---:B------:R-:W-:Y:S02]  /*d160*/  FMUL.FTZ R18, R3.reuse, R102 ;  /* 0x0000006603127220 */ /* 0x040fe40000410000 */
[----:B-1----:R-:W-:Y:S02]  /*d170*/  FFMA.FTZ R4, R24, c[0x0][0x2d0], -R68 ;  /* 0x0000b40018047a23 */ /* 0x002fe40000010844 */
[C---:B------:R-:W-:Y:S02]  /*d180*/  FMUL.FTZ R19, R3.reuse, R103 ;  /* 0x0000006703137220 */ /* 0x040fe40000410000 */
[C---:B------:R-:W-:Y:S01]  /*d190*/  FMUL.FTZ R34, R3.reuse, R118 ;  /* 0x0000007603227220 */ /* 0x040fe20000410000 */
[----:B------:R1:W3:Y:S01]  /*d1a0*/  MUFU.EX2 R2, R0 ;  /* 0x0000000000027308 */ /* 0x0002e20000000800 */
[C---:B------:R-:W-:Y:S02]  /*d1b0*/  FMUL.FTZ R35, R3.reuse, R119 ;  /* 0x0000007703237220 */ /* 0x040fe40000410000 */
[----:B------:R-:W-:Y:S02]  /*d1c0*/  FFMA.FTZ R118, R74, c[0x0][0x2d0], -R40 ;  /* 0x0000b4004a767a23 */ /* 0x000fe40000010828 */
[--C-:B------:R-:W-:Y:S02]  /*d1d0*/  FFMA.FTZ R103, R162, c[0x0][0x2d0], -R56.reuse ;  /* 0x0000b400a2677a23 */ /* 0x100fe40000010838 */
[----:B------:R-:W-:Y:S02]  /*d1e0*/  FFMA.FTZ R102, R166, c[0x0][0x2d0], -R56 ;  /* 0x0000b400a6667a23 */ /* 0x000fe40000010838 */
[----:B------:R-:W-:Y:S01]  /*d1f0*/  FMUL.FTZ R50, R3, R134 ;  /* 0x0000008603327220 */ /* 0x000fe20000410000 */
[----:B------:R4:W-:Y:S01]  /*d200*/  MUFU.EX2 R243, R4 ;  /* 0x0000000400f37308 */ /* 0x0009e20000000800 */
[--C-:B------:R-:W-:Y:S02]  /*d210*/  FFMA.FTZ R119, R207, c[0x0][0x2d0], -R68.reuse ;  /* 0x0000b400cf777a23 */ /* 0x100fe40000010844 */
[--C-:B------:R-:W-:Y:S02]  /*d220*/  FFMA.FTZ R74, R180, c[0x0][0x2d0], -R68.reuse ;  /* 0x0000b400b44a7a23 */ /* 0x100fe40000010844 */
[--C-:B------:R-:W-:Y:S05]  /*d230*/  FFMA.FTZ R75, R181, c[0x0][0x2d0], -R68.reuse ;  /* 0x0000b400b54b7a23 */ /* 0x100fea0000010844 */
[----:B------:R-:W-:Y:S01]  /*d240*/  MUFU.EX2 R162, R118 ;  /* 0x0000007600a27308 */ /* 0x000fe20000000800 */
[--C-:B-1----:R-:W-:Y:S02]  /*d250*/  FFMA.FTZ R0, R14, c[0x0][0x2d0], -R68.reuse ;  /* 0x0000b4000e007a23 */ /* 0x102fe40000010844 */
[C---:B---3--:R-:W-:Y:S02]  /*d260*/  FMUL.FTZ R44, R2.reuse, R128 ;  /* 0x00000080022c7220 */ /* 0x048fe40000410000 */
[C---:B------:R-:W-:Y:S05]  /*d270*/  FMUL.FTZ R8, R2.reuse, R92 ;  /* 0x0000005c02087220 */ /* 0x040fea0000410000 */
[----:B------:R1:W3:Y:S01]  /*d280*/  MUFU.EX2 R224, R0 ;  /* 0x0000000000e07308 */ /* 0x0002e20000000800 */
[C---:B------:R-:W-:Y:S02]  /*d290*/  FMUL.FTZ R9, R2.reuse, R93 ;  /* 0x0000005d02097220 */ /* 0x040fe40000410000 */
[----:B------:R-:W-:Y:S02]  /*d2a0*/  FMUL.FTZ R12, R2, R96 ;  /* 0x00000060020c7220 */ /* 0x000fe40000410000 */
[----:B----4-:R-:W-:Y:S02]  /*d2b0*/  FMUL.FTZ R4, R60, R88 ;  /* 0x000000583c047220 */ /* 0x010fe40000410000 */
[----:B------:R-:W-:Y:S01]  /*d2c0*/  LDSM.16.MT88.4 R88, [R185+0x800] ;  /* 0x00080000b958783b */ /* 0x000fe20000004200 */
[----:B------:R-:W-:Y:S02]  /*d2d0*/  FFMA.FTZ R96, R182, c[0x0][0x2d0], -R68 ;  /* 0x0000b400b6607a23 */ /* 0x000fe40000010844 */
[C---:B------:R-:W-:Y:S01]  /*d2e0*/  FMUL.FTZ R13, R2.reuse, R97 ;  /* 0x00000061020d7220 */ /* 0x040fe20000410000 */
[----:B------:R-:W-:Y:S01]  /*d2f0*/  MUFU.EX2 R181, R209 ;  /* 0x000000d100b57308 */ /* 0x000fe20000000800 */
[-C--:B------:R-:W-:Y:S05]  /*d300*/  HMMA.16816.F32 R4, R76, R20.reuse, R4 ;  /* 0x000000144c04723c */ /* 0x080fea0000001804 */
[----:B------:R-:W-:Y:S02]  /*d310*/  FMUL.FTZ R24, R2, R108 ;  /* 0x0000006c02187220 */ /* 0x000fe40000410000 */
[----:B------:R-:W-:Y:S02]  /*d320*/  FFMA.FTZ R108, R54, c[0x0][0x2d0], -R40 ;  /* 0x0000b400366c7a23 */ /* 0x000fe40000010828 */
[----:B------:R-:W-:Y:S01]  /*d330*/  FMUL.FTZ R29, R2, R113 ;  /* 0x00000071021d7220 */ /* 0x000fe20000410000 */
[----:B------:R-:W-:Y:S02]  /*d340*/  MUFU.EX2 R166, R217 ;  /* 0x000000d900a67308 */ /* 0x000fe40000000800 */
[----:B-1----:R-:W-:Y:S01]  /*d350*/  FFMA.FTZ R0, R16, c[0x0][0x2d0], -R68 ;  /* 0x0000b40010007a23 */ /* 0x002fe20000010844 */
[----:B---3--:R-:W-:Y:S01]  /*d360*/  F2FP.PACK_AB R81, R224, R223 ;  /* 0x000000dfe051723e */ /* 0x008fe200000000ff */
[----:B------:R-:W-:Y:S02]  /*d370*/  FMUL.FTZ R16, R60, R100 ;  /* 0x000000643c107220 */ /* 0x000fe40000410000 */
[----:B------:R-:W3:Y:S01]  /*d380*/  LDL.LU R100, [R1+0x8] ;  /* 0x0000080001647983 */ /* 0x000ee20000300800 */
[--C-:B------:R-:W-:Y:S02]  /*d390*/  FFMA.FTZ R113, R55, c[0x0][0x2d0], -R40.reuse ;  /* 0x0000b40037717a23 */ /* 0x100fe40000010828 */
[C---:B------:R-:W-:Y:S01]  /*d3a0*/  FMUL.FTZ R25, R2.reuse, R109 ;  /* 0x0000006d02197220 */ /* 0x040fe20000410000 */
[----:B------:R1:W4:Y:S01]  /*d3b0*/  MUFU.EX2 R238, R0 ;  /* 0x0000000000ee7308 */ /* 0x0003220000000800 */
[----:B------:R-:W5:Y:S01]  /*d3c0*/  LDL.LU R128, [R1+0xc] ;  /* 0x00000c0001807983 */ /* 0x000f620000300800 */
[C---:B------:R-:W-:Y:S02]  /*d3d0*/  FMUL.FTZ R28, R2.reuse, R112 ;  /* 0x00000070021c7220 */ /* 0x040fe40000410000 */
[----:B------:R-:W-:Y:S02]  /*d3e0*/  FMUL.FTZ R41, R2, R125 ;  /* 0x0000007d02297220 */ /* 0x000fe40000410000 */
[--C-:B------:R-:W-:Y:S02]  /*d3f0*/  FFMA.FTZ R109, R152, c[0x0][0x2d0], -R40.reuse ;  /* 0x0000b400986d7a23 */ /* 0x100fe40000010828 */
[----:B------:R-:W-:Y:S02]  /*d400*/  FFMA.FTZ R152, R67, c[0x0][0x2d0], -R40 ;  /* 0x0000b40043987a23 */ /* 0x000fe40000010828 */
[----:B------:R-:W-:Y:S01]  /*d410*/  FMUL.FTZ R45, R2, R129 ;  /* 0x00000081022d7220 */ /* 0x000fe20000410000 */
[----:B------:R-:W-:Y:S01]  /*d420*/  MUFU.EX2 R179, R108 ;  /* 0x0000006c00b37308 */ /* 0x000fe20000000800 */
[--C-:B------:R-:W-:Y:S02]  /*d430*/  FFMA.FTZ R97, R174, c[0x0][0x2d0], -R56.reuse ;  /* 0x0000b400ae617a23 */ /* 0x100fe40000010838 */
[----:B------:R-:W-:Y:S02]  /*d440*/  FMUL.FTZ R57, R2, R141 ;  /* 0x0000008d02397220 */ /* 0x000fe40000410000 */
[----:B------:R-:W-:Y:S02]  /*d450*/  FMUL.FTZ R67, R3, R147 ;  /* 0x0000009303437220 */ /* 0x000fe40000410000 */
[----:B------:R-:W-:Y:S02]  /*d460*/  FFMA.FTZ R125, R169, c[0x0][0x2d0], -R56 ;  /* 0x0000b400a97d7a23 */ /* 0x000fe40000010838 */
[----:B------:R-:W-:Y:S01]  /*d470*/  FFMA.FTZ R112, R204, c[0x0][0x2d0], -R68 ;  /* 0x0000b400cc707a23 */ /* 0x000fe20000010844 */
[----:B------:R2:W-:Y:S01]  /*d480*/  MUFU.EX2 R129, R48 ;  /* 0x0000003000817308 */ /* 0x0005e20000000800 */
[----:B-1----:R-:W-:Y:S02]  /*d490*/  FSEL R0, R69, RZ, P0 ;  /* 0x000000ff45007208 */ /* 0x002fe40000000000 */
[----:B----4-:R-:W-:Y:S03]  /*d4a0*/  F2FP.PACK_AB R83, R243, R238 ;  /* 0x000000eef353723e */ /* 0x010fe600000000ff */
[----:B------:R-:W-:Y:S02]  /*d4b0*/  FADD.FTZ R0, -R0, R87 ;  /* 0x0000005700007221 */ /* 0x000fe40000010100 */
[----:B------:R-:W-:Y:S02]  /*d4c0*/  LDSM.16.MT88.4 R84, [R188] ;  /* 0x00000000bc54783b */ /* 0x000fe40000004200 */
[----:B------:R-:W-:Y:S01]  /*d4d0*/  MUFU.EX2 R169, R216 ;  /* 0x000000d800a97308 */ /* 0x000fe20000000800 */
[----:B------:R-:W-:Y:S09]  /*d4e0*/  FMUL.FTZ R0, R0, c[0x0][0x2d0] ;  /* 0x0000b40000007a20 */ /* 0x000ff20000410000 */
[----:B------:R-:W1:Y:S01]  /*d4f0*/  MUFU.EX2 R0, R0 ;  /* 0x0000000000007308 */ /* 0x000e620000000800 */
[----:B--2---:R-:W-:Y:S02]  /*d500*/  FMUL.FTZ R48, R60, R132 ;  /* 0x000000843c307220 */ /* 0x004fe40000410000 */
[----:B------:R-:W2:Y:S04]  /*d510*/  LDL.LU R132, [R1+0x10] ;  /* 0x0000100001847983 */ /* 0x000ea80000300800 */
[----:B------:R-:W4:Y:S03]  /*d520*/  LDL R182, [R1+0x1c] ;  /* 0x00001c0001b67983 */ /* 0x000f260000100800 */
[----:B------:R-:W-:Y:S10]  /*d530*/  MUFU.EX2 R168, R113 ;  /* 0x0000007100a87308 */ /* 0x000ff40000000800 */
[----:B------:R-:W-:Y:S01]  /*d540*/  MUFU.EX2 R175, R109 ;  /* 0x0000006d00af7308 */ /* 0x000fe20000000800 */
[C---:B-1----:R-:W-:Y:S02]  /*d550*/  FMUL.FTZ R10, R0.reuse, R94 ;  /* 0x0000005e000a7220 */ /* 0x042fe40000410000 */
[C---:B------:R-:W-:Y:S02]  /*d560*/  FMUL.FTZ R11, R0.reuse, R95 ;  /* 0x0000005f000b7220 */ /* 0x040fe40000410000 */
[----:B------:R-:W-:Y:S01]  /*d570*/  LDSM.16.MT88.4 R92, [R189+0x800] ;  /* 0x00080000bd5c783b */ /* 0x000fe20000004200 */
[----:B------:R-:W-:Y:S02]  /*d580*/  FMUL.FTZ R14, R0, R98 ;  /* 0x00000062000e7220 */ /* 0x000fe40000410000 */
[--C-:B------:R-:W-:Y:S02]  /*d590*/  FFMA.FTZ R98, R172, c[0x0][0x2d0], -R56.reuse ;  /* 0x0000b400ac627a23 */ /* 0x100fe40000010838 */
[C---:B------:R-:W-:Y:S01]  /*d5a0*/  HMMA.16816.F32 R8, R80.reuse, R20, R8 ;  /* 0x000000145008723c */ /* 0x040fe20000001808 */
[----:B------:R-:W-:Y:S03]  /*d5b0*/  MUFU.EX2 R172, R97 ;  /* 0x0000006100ac7308 */ /* 0x000fe60000000800 */
[C---:B------:R-:W-:Y:S02]  /*d5c0*/  FMUL.FTZ R15, R0.reuse, R99 ;  /* 0x00000063000f7220 */ /* 0x040fe40000410000 */
[----:B------:R-:W-:Y:S02]  /*d5d0*/  FFMA.FTZ R99, R161, c[0x0][0x2d0], -R56 ;  /* 0x0000b400a1637a23 */ /* 0x000fe40000010838 */
[C---:B------:R-:W-:Y:S03]  /*d5e0*/  FMUL.FTZ R46, R0.reuse, R130 ;  /* 0x00000082002e7220 */ /* 0x040fe60000410000 */
[-C--:B------:R-:W-:Y:S01]  /*d5f0*/  HMMA.16816.F32 R12, R80, R22.reuse, R12 ;  /* 0x00000016500c723c */ /* 0x080fe2000000180c */
[----:B------:R-:W-:Y:S02]  /*d600*/  MUFU.EX2 R130, R99 ;  /* 0x0000006300827308 */ /* 0x000fe40000000800 */
[C---:B------:R-:W-:Y:S02]  /*d610*/  FMUL.FTZ R59, R0.reuse, R143 ;  /* 0x0000008f003b7220 */ /* 0x040fe40000410000 */
[C---:B------:R-:W-:Y:S02]  /*d620*/  FMUL.FTZ R62, R0.reuse, R150 ;  /* 0x00000096003e7220 */ /* 0x040fe40000410000 */
[----:B------:R-:W-:Y:S01]  /*d630*/  FMUL.FTZ R63, R0, R151 ;  /* 0x00000097003f7220 */ /* 0x000fe20000410000 */
[C---:B------:R-:W-:Y:S03]  /*d640*/  HMMA.16816.F32 R16, R76.reuse, R22, R16 ;  /* 0x000000164c10723c */ /* 0x040fe60000001810 */
[----:B------:R-:W-:Y:S01]  /*d650*/  MUFU.EX2 R143, R102 ;  /* 0x00000066008f7308 */ /* 0x000fe20000000800 */
[C---:B------:R-:W-:Y:S02]  /*d660*/  FMUL.FTZ R20, R60.reuse, R104 ;  /* 0x000000683c147220 */ /* 0x040fe40000410000 */
[----:B------:R-:W-:Y:S02]  /*d670*/  FMUL.FTZ R21, R60, R105 ;  /* 0x000000693c157220 */ /* 0x000fe40000410000 */
[C---:B------:R-:W-:Y:S04]  /*d680*/  FMUL.FTZ R22, R3.reuse, R106 ;  /* 0x0000006a03167220 */ /* 0x040fe80000410000 */
[----:B------:R-:W-:Y:S01]  /*d690*/  FMUL.FTZ R23, R3, R107 ;  /* 0x0000006b03177220 */ /* 0x000fe20000410000 */
[----:B------:R-:W-:Y:S01]  /*d6a0*/  MUFU.EX2 R161, R218 ;  /* 0x000000da00a17308 */ /* 0x000fe20000000800 */
[C---:B------:R-:W-:Y:S02]  /*d6b0*/  FMUL.FTZ R26, R0.reuse, R110 ;  /* 0x0000006e001a7220 */ /* 0x040fe40000410000 */
[--C-:B------:R-:W-:Y:S02]  /*d6c0*/  FFMA.FTZ R110, R153, c[0x0][0x2d0], -R40.reuse ;  /* 0x0000b400996e7a23 */ /* 0x100fe40000010828 */
[--C-:B------:R-:W-:Y:S01]  /*d6d0*/  FFMA.FTZ R153, R53, c[0x0][0x2d0], -R40.reuse ;  /* 0x0000b40035997a23 */ /* 0x100fe20000010828 */
[-C--:B------:R-:W-:Y:S01]  /*d6e0*/  HMMA.16816.F32 R20, R76, R36.reuse, R20 ;  /* 0x000000244c14723c */ /* 0x080fe20000001814 */
[----:B------:R-:W1:Y:S02]  /*d6f0*/  LDSM.16.MT88.4 R52, [R186] ;  /* 0x00000000ba34783b */ /* 0x000e640000004200 */
[C---:B------:R-:W-:Y:S01]  /*d700*/  FMUL.FTZ R27, R0.reuse, R111 ;  /* 0x0000006f001b7220 */ /* 0x040fe20000410000 */
[----:B------:R-:W-:Y:S01]  /*d710*/  MUFU.EX2 R158, R153 ;  /* 0x00000099009e7308 */ /* 0x000fe20000000800 */
[----:B------:R-:W-:Y:S02]  /*d720*/  FFMA.FTZ R106, R51, c[0x0][0x2d0], -R40 ;  /* 0x0000b400336a7a23 */ /* 0x000fe40000010828 */
[----:B------:R-:W-:Y:S02]  /*d730*/  FMUL.FTZ R51, R3, R135 ;  /* 0x0000008703337220 */ /* 0x000fe40000410000 */
[----:B------:R-:W-:Y:S01]  /*d740*/  FFMA.FTZ R105, R163, c[0x0][0x2d0], -R56 ;  /* 0x0000b400a3697a23 */ /* 0x000fe20000010838 */
[C---:B------:R-:W-:Y:S04]  /*d750*/  HMMA.16816.F32 R24, R80.reuse, R36, R24 ;  /* 0x000000245018723c */ /* 0x040fe80000001818 */
[C---:B------:R-:W-:Y:S01]  /*d760*/  FMUL.FTZ R30, R0.reuse, R114 ;  /* 0x00000072001e7220 */ /* 0x040fe20000410000 */
[----:B------:R-:W1:Y:S01]  /*d770*/  MUFU.EX2 R163, R117 ;  /* 0x0000007500a37308 */ /* 0x000e620000000800 */
[----:B------:R-:W-:Y:S02]  /*d780*/  FMUL.FTZ R31, R0, R115 ;  /* 0x00000073001f7220 */ /* 0x000fe40000410000 */
[C---:B------:R-:W-:Y:S04]  /*d790*/  FMUL.FTZ R36, R60.reuse, R120 ;  /* 0x000000783c247220 */ /* 0x040fe80000410000 */
[----:B------:R-:W-:Y:S01]  /*d7a0*/  FMUL.FTZ R37, R60, R121 ;  /* 0x000000793c257220 */ /* 0x000fe20000410000 */
[-C--:B------:R-:W-:Y:S02]  /*d7b0*/  HMMA.16816.F32 R28, R80, R38.reuse, R28 ;  /* 0x00000026501c723c */ /* 0x080fe4000000181c */
[----:B------:R-:W-:Y:S01]  /*d7c0*/  MUFU.EX2 R180, R106 ;  /* 0x0000006a00b47308 */ /* 0x000fe20000000800 */
[----:B------:R-:W-:Y:S02]  /*d7d0*/  FFMA.FTZ R115, R58, c[0x0][0x2d0], -R40 ;  /* 0x0000b4003a737a23 */ /* 0x000fe40000010828 */
[----:B------:R-:W-:Y:S02]  /*d7e0*/  FMUL.FTZ R40, R2, R124 ;  /* 0x0000007c02287220 */ /* 0x000fe40000410000 */
[--C-:B------:R-:W-:Y:S01]  /*d7f0*/  FFMA.FTZ R124, R170, c[0x0][0x2d0], -R56.reuse ;  /* 0x0000b400aa7c7a23 */ /* 0x100fe20000010838 */
[C---:B------:R-:W-:Y:S04]  /*d800*/  HMMA.16816.F32 R32, R76.reuse, R38, R32 ;  /* 0x000000264c20723c */ /* 0x040fe80000001820 */
[C---:B------:R-:W-:Y:S01]  /*d810*/  FMUL.FTZ R42, R0.reuse, R126 ;  /* 0x0000007e002a7220 */ /* 0x040fe20000410000 */
[----:B------:R-:W-:Y:S01]  /*d820*/  MUFU.EX2 R170, R98 ;  /* 0x0000006200aa7308 */ /* 0x000fe20000000800 */
[C---:B------:R-:W-:Y:S02]  /*d830*/  FMUL.FTZ R43, R0.reuse, R127 ;  /* 0x0000007f002b7220 */ /* 0x040fe40000410000 */
[C---:B------:R-:W-:Y:S04]  /*d840*/  FMUL.FTZ R38, R3.reuse, R122 ;  /* 0x0000007a03267220 */ /* 0x040fe80000410000 */
[----:B------:R-:W-:Y:S02]  /*d850*/  FMUL.FTZ R39, R3, R123 ;  /* 0x0000007b03277220 */ /* 0x000fe40000410000 */
[----:B------:R-:W-:Y:S01]  /*d860*/  FMUL.FTZ R47, R0, R131 ;  /* 0x00000083002f7220 */ /* 0x000fe20000410000 */
[----:B------:R-:W-:Y:S01]  /*d870*/  MUFU.EX2 R127, R65 ;  /* 0x00000041007f7308 */ /* 0x000fe20000000800 */
[--C-:B------:R-:W-:Y:S02]  /*d880*/  FFMA.FTZ R58, R157, c[0x0][0x2d0], -R56.reuse ;  /* 0x0000b4009d3a7a23 */ /* 0x100fe40000010838 */
[--C-:B------:R-:W-:Y:S01]  /*d890*/  FFMA.FTZ R104, R164, c[0x0][0x2d0], -R56.reuse ;  /* 0x0000b400a4687a23 */ /* 0x100fe20000010838 */
[-C--:B-1----:R-:W-:Y:S03]  /*d8a0*/  HMMA.16816.F32 R36, R76, R52.reuse, R36 ;  /* 0x000000344c24723c */ /* 0x082fe60000001824 */
[--C-:B------:R-:W-:Y:S02]  /*d8b0*/  FFMA.FTZ R122, R173, c[0x0][0x2d0], -R56.reuse ;  /* 0x0000b400ad7a7a23 */ /* 0x100fe40000010838 */
[----:B------:R-:W-:Y:S01]  /*d8c0*/  FFMA.FTZ R123, R171, c[0x0][0x2d0], -R56 ;  /* 0x0000b400ab7b7a23 */ /* 0x000fe20000010838 */
[----:B------:R1:W1:Y:S01]  /*d8d0*/  MUFU.EX2 R126, R58 ;  /* 0x0000003a007e7308 */ /* 0x0002620000000800 */
[----:B------:R-:W-:Y:S01]  /*d8e0*/  FFMA.FTZ R107, R60, R237, R220 ;  /* 0x000000ed3c6b7223 */ /* 0x000fe200000100dc */
[C---:B------:R-:W-:Y:S04]  /*d8f0*/  HMMA.16816.F32 R40, R80.reuse, R52, R40 ;  /* 0x000000345028723c */ /* 0x040fe80000001828 */
[--C-:B------:R-:W-:Y:S02]  /*d900*/  FFMA.FTZ R111, R183, c[0x0][0x2d0], -R68.reuse ;  /* 0x0000b400b76f7a23 */ /* 0x100fe40000010844 */
[----:B------:R-:W-:Y:S02]  /*d910*/  FFMA.FTZ R114, R206, c[0x0][0x2d0], -R68 ;  /* 0x0000b400ce727a23 */ /* 0x000fe40000010844 */
[-C--:B------:R-:W-:Y:S01]  /*d920*/  HMMA.16816.F32 R44, R80, R54.reuse, R44 ;  /* 0x00000036502c723c */ /* 0x080fe2000000182c */
[----:B------:R1:W-:Y:S03]  /*d930*/  MUFU.EX2 R220, R61 ;  /* 0x0000003d00dc7308 */ /* 0x0003e60000000800 */
[--C-:B------:R-:W-:Y:S02]  /*d940*/  FFMA.FTZ R52, R160, c[0x0][0x2d0], -R56.reuse ;  /* 0x0000b400a0347a23 */ /* 0x100fe40000010838 */
[----:B------:R-:W-:Y:S02]  /*d950*/  FFMA.FTZ R53, R159, c[0x0][0x2d0], -R56 ;  /* 0x0000b4009f357a23 */ /* 0x000fe40000010838 */
[C---:B------:R-:W-:Y:S03]  /*d960*/  HMMA.16816.F32 R48, R76.reuse, R54, R48 ;  /* 0x000000364c30723c */ /* 0x040fe60000001830 */
[----:B------:R1:W-:Y:S01]  /*d970*/  MUFU.EX2 R239, R52 ;  /* 0x0000003400ef7308 */ /* 0x0003e20000000800 */
[--C-:B------:R-:W-:Y:S02]  /*d980*/  FFMA.FTZ R56, R167, c[0x0][0x2d0], -R68.reuse ;  /* 0x0000b400a7387a23 */ /* 0x100fe40000010844 */
[----:B-1----:R-:W-:Y:S02]  /*d990*/  FMUL.FTZ R58, R0, R142 ;  /* 0x0000008e003a7220 */ /* 0x002fe40000410000 */
[C---:B------:R-:W-:Y:S04]  /*d9a0*/  FMUL.FTZ R54, R3.reuse, R138 ;  /* 0x0000008a03367220 */ /* 0x040fe80000410000 */
[----:B------:R-:W-:Y:S01]  /*d9b0*/  FMUL.FTZ R55, R3, R139 ;  /* 0x0000008b03377220 */ /* 0x000fe20000410000 */
[----:B------:R1:W1:Y:S01]  /*d9c0*/  MUFU.EX2 R233, R53 ;  /* 0x0000003500e97308 */ /* 0x0002620000000800 */
[----:B------:R-:W-:Y:S01]  /*d9d0*/  FMUL.FTZ R65, R60, R145 ;  /* 0x000000913c417220 */ /* 0x000fe20000410000 */
[----:B------:R-:W-:Y:S01]  /*d9e0*/  F2FP.PACK_AB R145, R162, R163 ;  /* 0x000000a3a291723e */ /* 0x000fe200000000ff */
[--C-:B------:R-:W-:Y:S02]  /*d9f0*/  FFMA.FTZ R120, R205, c[0x0][0x2d0], -R68.reuse ;  /* 0x0000b400cd787a23 */ /* 0x100fe40000010844 */
[----:B------:R-:W-:Y:S02]  /*da00*/  FMUL.FTZ R61, R2, R149 ;  /* 0x00000095023d7220 */ /* 0x000fe40000410000 */
[--C-:B------:R-:W-:Y:S03]  /*da10*/  FFMA.FTZ R121, R178, c[0x0][0x2d0], -R68.reuse ;  /* 0x0000b400b2797a23 */ /* 0x100fe60000010844 */
[----:B------:R1:W-:Y:S01]  /*da20*/  MUFU.EX2 R131, R56 ;  /* 0x0000003800837308 */ /* 0x0003e20000000800 */
[--C-:B------:R-:W-:Y:S02]  /*da30*/  FFMA.FTZ R52, R165, c[0x0][0x2d0], -R68.reuse ;  /* 0x0000b400a5347a23 */ /* 0x100fe40000010844 */
[----:B------:R-:W-:Y:S07]  /*da40*/  FFMA.FTZ R68, R177, c[0x0][0x2d0], -R68 ;  /* 0x0000b400b1447a23 */ /* 0x000fee0000010844 */
[----:B------:R1:W1:Y:S02]  /*da50*/  MUFU.EX2 R174, R52 ;  /* 0x0000003400ae7308 */ /* 0x0002640000000800 */
[----:B-1----:R-:W-:Y:S08]  /*da60*/  FMUL.FTZ R53, R60, R137 ;  /* 0x000000893c357220 */ /* 0x002ff00000410000 */
[----:B------:R1:W1:Y:S01]  /*da70*/  MUFU.EX2 R237, R66 ;  /* 0x0000004200ed7308 */ /* 0x0002620000000800 */
[----:B------:R-:W-:Y:S09]  /*da80*/  FMUL.FTZ R56, R2, R140 ;  /* 0x0000008c02387220 */ /* 0x000ff20000410000 */
[----:B------:R-:W-:Y:S01]  /*da90*/  MUFU.EX2 R139, R103 ;  /* 0x00000067008b7308 */ /* 0x000fe20000000800 */
[----:B------:R-:W-:Y:S02]  /*daa0*/  FMUL.FTZ R52, R60, R136 ;  /* 0x000000883c347220 */ /* 0x000fe40000410000 */
[----:B------:R-:W-:Y:S07]  /*dab0*/  FMUL.FTZ R60, R2, R148 ;  /* 0x00000094023c7220 */ /* 0x000fee0000410000 */
[----:B------:R1:W-:Y:S01]  /*dac0*/  MUFU.EX2 R136, R96 ;  /* 0x0000006000887308 */ /* 0x0003e20000000800 */
[-C--:B------:R-:W-:Y:S03]  /*dad0*/  HMMA.16816.F32 R52, R76, R84.reuse, R52 ;  /* 0x000000544c34723c */ /* 0x080fe60000001834 */
[----:B-1----:R-:W-:Y:S05]  /*dae0*/  FMUL.FTZ R66, R3, R146 ;  /* 0x0000009203427220 */ /* 0x002fea0000410000 */
[C---:B------:R-:W-:Y:S01]  /*daf0*/  HMMA.16816.F32 R56, R80.reuse, R84, R56 ;  /* 0x000000545038723c */ /* 0x040fe20000001838 */
[----:B------:R-:W-:Y:S07]  /*db00*/  MUFU.EX2 R167, R101 ;  /* 0x0000006500a77308 */ /* 0x000fee0000000800 */
[-C--:B------:R-:W-:Y:S03]  /*db10*/  HMMA.16816.F32 R60, R80, R86.reuse, R60 ;  /* 0x00000056503c723c */ /* 0x080fe6000000183c */
[----:B------:R-:W1:Y:S01]  /*db20*/  MUFU.EX2 R160, R219 ;  /* 0x000000db00a07308 */ /* 0x000e620000000800 */
[----:B------:R-:W-:Y:S04]  /*db30*/  LDSM.16.MT88.4 R96, [R186+0x1000] ;  /* 0x00100000ba60783b */ /* 0x000fe80000004200 */
[----:B------:R-:W-:Y:S04]  /*db40*/  HMMA.16816.F32 R64, R76, R86, R64 ;  /* 0x000000564c40723c */ /* 0x000fe80000001840 */
[----:B------:R-:W-:Y:S01]  /*db50*/  F2FP.PACK_AB R80, R226, R126 ;  /* 0x0000007ee250723e */ /* 0x000fe200000000ff */
[----:B------:R-:W-:Y:S01]  /*db60*/  MUFU.EX2 R142, R105 ;  /* 0x00000069008e7308 */ /* 0x000fe20000000800 */
[----:B------:R-:W-:Y:S01]  /*db70*/  F2FP.PACK_AB R82, R239, R233 ;  /* 0x000000e9ef52723e */ /* 0x000fe200000000ff */
[----:B------:R-:W2:Y:S01]  /*db80*/  LDSM.16.MT88.4 R84, [R186+0x800] ;  /* 0x00080000ba54783b */ /* 0x000ea20000004200 */
[----:B------:R-:W-:Y:S04]  /*db90*/  F2FP.PACK_AB R76, R231, R129 ;  /* 0x00000081e74c723e */ /* 0x000fe800000000ff */
[----:B------:R-:W-:Y:S02]  /*dba0*/  F2FP.PACK_AB R77, R230, R127 ;  /* 0x0000007fe64d723e */ /* 0x000fe400000000ff */
[----:B------:R-:W-:Y:S01]  /*dbb0*/  F2FP.PACK_AB R78, R241, R236 ;  /* 0x000000ecf14e723e */ /* 0x000fe200000000ff */
[----:B------:R-:W-:Y:S01]  /*dbc0*/  MUFU.EX2 R164, R104 ;  /* 0x0000006800a47308 */ /* 0x000fe20000000800 */
[----:B------:R-:W-:Y:S02]  /*dbd0*/  F2FP.PACK_AB R79, R244, R235 ;  /* 0x000000ebf44f723e */ /* 0x000fe400000000ff */
[----:B------:R-:W-:Y:S02]  /*dbe0*/  F2FP.PACK_AB R81, R131, R174 ;  /* 0x000000ae8351723e */ /* 0x000fe400000000ff */
[----:B------:R-:W-:Y:S01]  /*dbf0*/  F2FP.PACK_AB R83, R237, R220 ;  /* 0x000000dced53723e */ /* 0x000fe200000000ff */
[----:B---3--:R-:W-:Y:S01]  /*dc00*/  FFMA.FTZ R100, R3, R100, R222 ;  /* 0x0000006403647223 */ /* 0x008fe200000100de */
[----:B-1----:R-:W-:Y:S01]  /*dc10*/  F2FP.PACK_AB R146, R160, R161 ;  /* 0x000000a1a092723e */ /* 0x002fe200000000ff */
[-C--:B------:R-:W-:Y:S02]  /*dc20*/  HMMA.16816.F32 R4, R76, R88.reuse, R4 ;  /* 0x000000584c04723c */ /* 0x080fe40000001804 */
[----:B------:R-:W-:Y:S01]  /*dc30*/  MUFU.EX2 R138, R74 ;  /* 0x0000004a008a7308 */ /* 0x000fe20000000800 */
[----:B-----5:R-:W-:Y:S04]  /*dc40*/  FFMA.FTZ R3, R2, R128, R221 ;  /* 0x0000008002037223 */ /* 0x020fe800000100dd */
[----:B------:R-:W-:Y:S01]  /*dc50*/  FADD.FTZ R3, R225, R3 ;  /* 0x00000003e1037221 */ /* 0x000fe20000010000 */
[C---:B------:R-:W-:Y:S04]  /*dc60*/  HMMA.16816.F32 R8, R80.reuse, R88, R8 ;  /* 0x000000585008723c */ /* 0x040fe80000001808 */
[----:B------:R1:W-:Y:S01]  /*dc70*/  MUFU.EX2 R128, R73 ;  /* 0x0000004900807308 */ /* 0x0003e20000000800 */
[----:B------:R-:W-:Y:S03]  /*dc80*/  FADD.FTZ R3, R229, R3 ;  /* 0x00000003e5037221 */ /* 0x000fe60000010000 */
[-C--:B------:R-:W-:Y:S04]  /*dc90*/  HMMA.16816.F32 R12, R80, R90.reuse, R12 ;  /* 0x0000005a500c723c */ /* 0x080fe8000000180c */
[----:B------:R-:W-:Y:S02]  /*dca0*/  FADD.FTZ R3, R250, R3 ;  /* 0x00000003fa037221 */ /* 0x000fe40000010000 */
[----:B------:R3:W-:Y:S02]  /*dcb0*/  MUFU.EX2 R137, R75 ;  /* 0x0000004b00897308 */ /* 0x0007e40000000800 */
[C---:B------:R-:W-:Y:S01]  /*dcc0*/  HMMA.16816.F32 R16, R76.reuse, R90, R16 ;  /* 0x0000005a4c10723c */ /* 0x040fe20000001810 */
[----:B------:R-:W5:Y:S07]  /*dcd0*/  LDSM.16.MT88.4 R88, [R188+0x800] ;  /* 0x00080000bc58783b */ /* 0x000f6e0000004200 */
[-C--:B------:R-:W-:Y:S01]  /*dce0*/  HMMA.16816.F32 R20, R76, R92.reuse, R20 ;  /* 0x0000005c4c14723c */ /* 0x080fe20000001814 */
[----:B------:R-:W-:Y:S03]  /*dcf0*/  MUFU.EX2 R165, R115 ;  /* 0x0000007300a57308 */ /* 0x000fe60000000800 */
[----:B-1----:R-:W-:Y:S02]  /*dd00*/  FADD.FTZ R73, R227, R100 ;  /* 0x00000064e3497221 */ /* 0x002fe40000010000 */
[----:B------:R-:W-:Y:S02]  /*dd10*/  LDSM.16.MT88.4 R100, [R185+0x2000] ;  /* 0x00200000b964783b */ /* 0x000fe40000004200 */
[C---:B------:R-:W-:Y:S03]  /*dd20*/  HMMA.16816.F32 R24, R80.reuse, R92, R24 ;  /* 0x0000005c5018723c */ /* 0x040fe60000001818 */
[----:B------:R-:W-:Y:S01]  /*dd30*/  MUFU.EX2 R171, R215 ;  /* 0x000000d700ab7308 */ /* 0x000fe20000000800 */
[----:B------:R-:W-:Y:S04]  /*dd40*/  FADD.FTZ R73, R234, R73 ;  /* 0x00000049ea497221 */ /* 0x000fe80000010000 */
[-C--:B------:R-:W-:Y:S04]  /*dd50*/  HMMA.16816.F32 R28, R80, R94.reuse, R28 ;  /* 0x0000005e501c723c */ /* 0x080fe8000000181c */
[----:B--2---:R-:W-:Y:S01]  /*dd60*/  FFMA.FTZ R2, R0, R132, R223 ;  /* 0x0000008400027223 */ /* 0x004fe200000100df */
[----:B------:R-:W-:Y:S01]  /*dd70*/  MUFU.EX2 R173, R110 ;  /* 0x0000006e00ad7308 */ /* 0x000fe20000000800 */
[----:B------:R-:W-:Y:S01]  /*dd80*/  LDSM.16.MT88.4 R132, [R186+0x2000] ;  /* 0x00200000ba84783b */ /* 0x000fe20000004200 */
[----:B------:R-:W-:Y:S01]  /*dd90*/  FADD.FTZ R73, R251, R73 ;  /* 0x00000049fb497221 */ /* 0x000fe20000010000 */
[C---:B------:R-:W-:Y:S04]  /*dda0*/  HMMA.16816.F32 R32, R76.reuse, R94, R32 ;  /* 0x0000005e4c20723c */ /* 0x040fe80000001820 */
[----:B------:R-:W-:Y:S01]  /*ddb0*/  FADD.FTZ R73, R127, R73 ;  /* 0x000000497f497221 */ /* 0x000fe20000010000 */
[----:B----4-:R-:W-:Y:S01]  /*ddc0*/  ISETP.GT.AND P0, PT, R202, R182, PT ;  /* 0x000000b6ca00720c */ /* 0x010fe20003f04270 */
[----:B------:R-:W1:Y:S01]  /*ddd0*/  LDSM.16.MT88.4 R92, [R185+0x1000] ;  /* 0x00100000b95c783b */ /* 0x000e620000004200 */
[----:B------:R-:W-:Y:S01]  /*dde0*/  MUFU.EX2 R177, R211 ;  /* 0x000000d300b17308 */ /* 0x000fe20000000800 */
[-C--:B------:R-:W-:Y:S04]  /*ddf0*/  HMMA.16816.F32 R36, R76, R84.reuse, R36 ;  /* 0x000000544c24723c */ /* 0x080fe80000001824 */
[----:B------:R-:W-:Y:S01]  /*de00*/  FADD.FTZ R0, R232, R107 ;  /* 0x0000006be8007221 */ /* 0x000fe20000010000 */
[----:B------:R-:W-:Y:S01]  /*de10*/  IADD3 R202, R202, -0x1, RZ ;  /* 0xffffffffcaca7810 */ /* 0x000fe20007ffe0ff */
[----:B------:R-:W-:Y:S02]  /*de20*/  FADD.FTZ R2, R224, R2 ;  /* 0x00000002e0027221 */ /* 0x000fe40000010000 */
[C---:B------:R-:W-:Y:S01]  /*de30*/  HMMA.16816.F32 R40, R80.reuse, R84, R40 ;  /* 0x000000545028723c */ /* 0x040fe20000001828 */
[----:B------:R-:W2:Y:S03]  /*de40*/  MUFU.EX2 R178, R210 ;  /* 0x000000d200b27308 */ /* 0x000ea60000000800 */
[----:B------:R-:W-:Y:S02]  /*de50*/  FADD.FTZ R2, R238, R2 ;  /* 0x00000002ee027221 */ /* 0x000fe40000010000 */
[----:B------:R-:W-:Y:S02]  /*de60*/  FADD.FTZ R0, R228, R0 ;  /* 0x00000000e4007221 */ /* 0x000fe40000010000 */
[-C--:B------:R-:W-:Y:S03]  /*de70*/  HMMA.16816.F32 R44, R80, R86.reuse, R44 ;  /* 0x00000056502c723c */ /* 0x080fe6000000182c */
[----:B------:R-:W4:Y:S01]  /*de80*/  MUFU.EX2 R159, R152 ;  /* 0x00000098009f7308 */ /* 0x000f220000000800 */
[----:B------:R-:W-:Y:S02]  /*de90*/  FADD.FTZ R0, R252, R0 ;  /* 0x00000000fc007221 */ /* 0x000fe40000010000 */
[----:B---3--:R-:W-:Y:S02]  /*dea0*/  FADD.FTZ R75, R243, R2 ;  /* 0x00000002f34b7221 */ /* 0x008fe40000010000 */
[C---:B------:R-:W-:Y:S01]  /*deb0*/  HMMA.16816.F32 R48, R76.reuse, R86, R48 ;  /* 0x000000564c30723c */ /* 0x040fe20000001830 */
[----:B------:R-:W3:Y:S03]  /*dec0*/  LDSM.16.MT88.4 R84, [R189+0x1000] ;  /* 0x00100000bd54783b */ /* 0x000ee60000004200 */
[----:B------:R-:W-:Y:S01]  /*ded0*/  FADD.FTZ R74, R129, R0 ;  /* 0x00000000814a7221 */ /* 0x000fe20000010000 */
[----:B------:R-:W-:Y:S01]  /*dee0*/  MUFU.EX2 R152, R125 ;  /* 0x0000007d00987308 */ /* 0x000fe20000000800 */
[----:B------:R-:W-:Y:S02]  /*def0*/  FADD.FTZ R2, R126, R3 ;  /* 0x000000037e027221 */ /* 0x000fe40000010000 */
[-C--:B-----5:R-:W-:Y:S04]  /*df00*/  HMMA.16816.F32 R52, R76, R88.reuse, R52 ;  /* 0x000000584c34723c */ /* 0x0a0fe80000001834 */
[----:B--2---:R-:W-:Y:S01]  /*df10*/  F2FP.PACK_AB R144, R178, R177 ;  /* 0x000000b1b290723e */ /* 0x004fe200000000ff */
[----:B------:R-:W-:Y:S02]  /*df20*/  FADD.FTZ R0, R174, R75 ;  /* 0x0000004bae007221 */ /* 0x000fe40000010000 */
[----:B------:R-:W2:Y:S01]  /*df30*/  MUFU.EX2 R153, R124 ;  /* 0x0000007c00997308 */ /* 0x000ea20000000800 */
[C---:B------:R-:W-:Y:S04]  /*df40*/  HMMA.16816.F32 R56, R80.reuse, R88, R56 ;  /* 0x000000585038723c */ /* 0x040fe80000001838 */
[----:B----4-:R-:W-:Y:S01]  /*df50*/  F2FP.PACK_AB R147, R158, R159 ;  /* 0x0000009f9e93723e */ /* 0x010fe200000000ff */
[----:B------:R-:W-:Y:S02]  /*df60*/  FADD.FTZ R0, R131, R0 ;  /* 0x0000000083007221 */ /* 0x000fe40000010000 */
[----:B------:R-:W-:Y:S01]  /*df70*/  FADD.FTZ R2, R226, R2 ;  /* 0x00000002e2027221 */ /* 0x000fe20000010000 */
[-C--:B------:R-:W-:Y:S01]  /*df80*/  HMMA.16816.F32 R60, R80, R90.reuse, R60 ;  /* 0x0000005a503c723c */ /* 0x080fe2000000183c */
[----:B------:R-:W-:Y:S03]  /*df90*/  MUFU.EX2 R141, R111 ;  /* 0x0000006f008d7308 */ /* 0x000fe60000000800 */
[----:B------:R-:W-:Y:S02]  /*dfa0*/  FADD.FTZ R0, R220, R0 ;  /* 0x00000000dc007221 */ /* 0x000fe40000010000 */
[----:B------:R-:W-:Y:S01]  /*dfb0*/  FADD.FTZ R2, R233, R2 ;  /* 0x00000002e9027221 */ /* 0x000fe20000010000 */
[----:B------:R-:W-:Y:S01]  /*dfc0*/  F2FP.PACK_AB R80, R139, R130 ;  /* 0x000000828b50723e */ /* 0x000fe200000000ff */
[----:B------:R-:W-:Y:S01]  /*dfd0*/  HMMA.16816.F32 R64, R76, R90, R64 ;  /* 0x0000005a4c40723c */ /* 0x000fe20000001840 */
[----:B------:R-:W4:Y:S02]  /*dfe0*/  LDSM.16.MT88.4 R88, [R188+0x1000] ;  /* 0x00100000bc58783b */ /* 0x000f240000004200 */
[----:B------:R-:W-:Y:S01]  /*dff0*/  MUFU.EX2 R140, R112 ;  /* 0x00000070008c7308 */ /* 0x000fe20000000800 */
[----:B------:R-:W-:Y:S01]  /*e000*/  F2FP.PACK_AB R82, R164, R142 ;  /* 0x0000008ea452723e */ /* 0x000fe200000000ff */
[----:B------:R-:W-:Y:S01]  /*e010*/  FADD.FTZ R0, R237, R0 ;  /* 0x00000000ed007221 */ /* 0x000fe20000010000 */
[----:B------:R-:W-:Y:S01]  /*e020*/  F2FP.PACK_AB R81, R138, R128 ;  /* 0x000000808a51723e */ /* 0x000fe200000000ff */
[----:B------:R-:W-:Y:S01]  /*e030*/  FADD.FTZ R2, R239, R2 ;  /* 0x00000002ef027221 */ /* 0x000fe20000010000 */
[----:B------:R-:W-:Y:S01]  /*e040*/  F2FP.PACK_AB R76, R247, R242 ;  /* 0x000000f2f74c723e */ /* 0x000fe200000000ff */
[----:B------:R-:W-:Y:S03]  /*e050*/  FADD.FTZ R3, R230, R73 ;  /* 0x00000049e6037221 */ /* 0x000fe60000010000 */
[----:B------:R-:W-:Y:S01]  /*e060*/  F2FP.PACK_AB R77, R245, R240 ;  /* 0x000000f0f54d723e */ /* 0x000fe200000000ff */
[----:B------:R-:W-:Y:S01]  /*e070*/  MUFU.EX2 R157, R114 ;  /* 0x00000072009d7308 */ /* 0x000fe20000000800 */
[----:B------:R-:W-:Y:S01]  /*e080*/  F2FP.PACK_AB R78, R181, R249 ;  /* 0x000000f9b54e723e */ /* 0x000fe200000000ff */
[----:B------:R-:W-:Y:S01]  /*e090*/  FADD.FTZ R3, R235, R3 ;  /* 0x00000003eb037221 */ /* 0x000fe20000010000 */
[----:B------:R-:W-:Y:S02]  /*e0a0*/  F2FP.PACK_AB R79, R179, R180 ;  /* 0x000000b4b34f723e */ /* 0x000fe400000000ff */
[----:B------:R-:W-:Y:S01]  /*e0b0*/  F2FP.PACK_AB R83, R136, R137 ;  /* 0x000000898853723e */ /* 0x000fe200000000ff */
[----:B------:R-:W-:Y:S01]  /*e0c0*/  FADD.FTZ R3, R244, R3 ;  /* 0x00000003f4037221 */ /* 0x000fe20000010000 */
[----:B--2---:R-:W-:Y:S03]  /*e0d0*/  F2FP.PACK_AB R150, R152, R153 ;  /* 0x000000999896723e */ /* 0x004fe600000000ff */
[-C--:B-1----:R-:W-:Y:S01]  /*e0e0*/  HMMA.16816.F32 R4, R76, R92.reuse, R4 ;  /* 0x0000005c4c04723c */ /* 0x082fe20000001804 */
[----:B------:R-:W-:Y:S07]  /*e0f0*/  MUFU.EX2 R154, R123 ;  /* 0x0000007b009a7308 */ /* 0x000fee0000000800 */
[C---:B------:R-:W-:Y:S03]  /*e100*/  HMMA.16816.F32 R8, R80.reuse, R92, R8 ;  /* 0x0000005c5008723c */ /* 0x040fe60000001808 */
[----:B------:R-:W1:Y:S05]  /*e110*/  MUFU.EX2 R155, R122 ;  /* 0x0000007a009b7308 */ /* 0x000e6a0000000800 */
[-C--:B------:R-:W-:Y:S08]  /*e120*/  HMMA.16816.F32 R12, R80, R94.reuse, R12 ;  /* 0x0000005e500c723c */ /* 0x080ff0000000180c */
[C---:B------:R-:W-:Y:S01]  /*e130*/  HMMA.16816.F32 R16, R76.reuse, R94, R16 ;  /* 0x0000005e4c10723c */ /* 0x040fe20000001810 */
[----:B------:R-:W-:Y:S07]  /*e140*/  LDSM.16.MT88.4 R92, [R189+0x1800] ;  /* 0x00180000bd5c783b */ /* 0x000fee0000004200 */
[-C--:B---3--:R-:W-:Y:S04]  /*e150*/  HMMA.16816.F32 R20, R76, R84.reuse, R20 ;  /* 0x000000544c14723c */ /* 0x088fe80000001814 */
[----:B-1----:R-:W-:Y:S04]  /*e160*/  F2FP.PACK_AB R148, R154, R155 ;  /* 0x0000009b9a94723e */ /* 0x002fe800000000ff */
        /* <DEDUP_REMOVED lines=8> */
[----:B------:R-:W2:Y:S07]  /*e1f0*/  LDSM.16.MT88.4 R96, [R186+0x1800] ;  /* 0x00180000ba60783b */ /* 0x000eae0000004200 */
[-C--:B----4-:R-:W-:Y:S08]  /*e200*/  HMMA.16816.F32 R52, R76, R88.reuse, R52 ;  /* 0x000000584c34723c */ /* 0x090ff00000001834 */
[C---:B------:R-:W-:Y:S08]  /*e210*/  HMMA.16816.F32 R56, R80.reuse, R88, R56 ;  /* 0x000000585038723c */ /* 0x040ff00000001838 */
[-C--:B------:R-:W-:Y:S07]  /*e220*/  HMMA.16816.F32 R60, R80, R90.reuse, R60 ;  /* 0x0000005a503c723c */ /* 0x080fee000000183c */
[----:B------:R-:W-:Y:S01]  /*e230*/  F2FP.PACK_AB R80, R167, R143 ;  /* 0x0000008fa750723e */ /* 0x000fe200000000ff */
[----:B------:R-:W-:Y:S01]  /*e240*/  HMMA.16816.F32 R64, R76, R90, R64 ;  /* 0x0000005a4c40723c */ /* 0x000fe20000001840 */
[----:B------:R-:W3:Y:S03]  /*e250*/  LDSM.16.MT88.4 R88, [R188+0x1800] ;  /* 0x00180000bc58783b */ /* 0x000ee60000004200 */
[----:B------:R-:W-:Y:S02]  /*e260*/  F2FP.PACK_AB R82, R172, R170 ;  /* 0x000000aaac52723e */ /* 0x000fe400000000ff */
[----:B------:R-:W-:Y:S02]  /*e270*/  F2FP.PACK_AB R81, R140, R141 ;  /* 0x0000008d8c51723e */ /* 0x000fe400000000ff */
[----:B------:R-:W-:Y:S04]  /*e280*/  F2FP.PACK_AB R76, R169, R166 ;  /* 0x000000a6a94c723e */ /* 0x000fe800000000ff */
[----:B------:R-:W-:Y:S02]  /*e290*/  F2FP.PACK_AB R77, R168, R165 ;  /* 0x000000a5a84d723e */ /* 0x000fe400000000ff */
[----:B------:R-:W-:Y:S02]  /*e2a0*/  F2FP.PACK_AB R78, R176, R171 ;  /* 0x000000abb04e723e */ /* 0x000fe400000000ff */
[----:B------:R-:W-:Y:S02]  /*e2b0*/  F2FP.PACK_AB R79, R175, R173 ;  /* 0x000000adaf4f723e */ /* 0x000fe400000000ff */
[----:B------:R-:W-:Y:S05]  /*e2c0*/  F2FP.PACK_AB R83, R156, R157 ;  /* 0x0000009d9c53723e */ /* 0x000fea00000000ff */
[-C--:B-1----:R-:W-:Y:S08]  /*e2d0*/  HMMA.16816.F32 R4, R76, R84.reuse, R4 ;  /* 0x000000544c04723c */ /* 0x082ff00000001804 */
[C---:B------:R-:W-:Y:S01]  /*e2e0*/  HMMA.16816.F32 R8, R80.reuse, R84, R8 ;  /* 0x000000545008723c */ /* 0x040fe20000001808 */
[----:B------:R1:W-:Y:S07]  /*e2f0*/  MUFU.EX2 R84, R68 ;  /* 0x0000004400547308 */ /* 0x0003ee0000000800 */
[-C--:B------:R-:W-:Y:S03]  /*e300*/  HMMA.16816.F32 R12, R80, R86.reuse, R12 ;  /* 0x00000056500c723c */ /* 0x080fe6000000180c */
[----:B------:R-:W4:Y:S05]  /*e310*/  MUFU.EX2 R85, R121 ;  /* 0x0000007900557308 */ /* 0x000f2a0000000800 */
[C---:B------:R-:W-:Y:S05]  /*e320*/  HMMA.16816.F32 R16, R76.reuse, R86, R16 ;  /* 0x000000564c10723c */ /* 0x040fea0000001810 */
[----:B------:R5:W-:Y:S03]  /*e330*/  MUFU.EX2 R87, R119 ;  /* 0x0000007700577308 */ /* 0x000be60000000800 */
[-C--:B------:R-:W-:Y:S04]  /*e340*/  HMMA.16816.F32 R20, R76, R92.reuse, R20 ;  /* 0x0000005c4c14723c */ /* 0x080fe80000001814 */
[----:B-1----:R-:W-:Y:S03]  /*e350*/  FADD.FTZ R68, R231, R74 ;  /* 0x0000004ae7447221 */ /* 0x002fe60000010000 */
[----:B------:R-:W1:Y:S01]  /*e360*/  MUFU.EX2 R86, R120 ;  /* 0x0000007800567308 */ /* 0x000e620000000800 */
[C---:B------:R-:W-:Y:S04]  /*e370*/  HMMA.16816.F32 R24, R80.reuse, R92, R24 ;  /* 0x0000005c5018723c */ /* 0x040fe80000001818 */
[----:B----4-:R-:W-:Y:S01]  /*e380*/  F2FP.PACK_AB R151, R84, R85 ;  /* 0x000000555497723e */ /* 0x010fe200000000ff */
[----:B------:R-:W-:Y:S03]  /*e390*/  FADD.FTZ R68, R236, R68 ;  /* 0x00000044ec447221 */ /* 0x000fe60000010000 */
[-C--:B------:R-:W-:Y:S01]  /*e3a0*/  HMMA.16816.F32 R28, R80, R94.reuse, R28 ;  /* 0x0000005e501c723c */ /* 0x080fe2000000181c */
[----:B-----5:R-:W4:Y:S07]  /*e3b0*/  LDSM.16.MT88.4 R116, [R189+0x2000] ;  /* 0x00200000bd74783b */ /* 0x020f2e0000004200 */
[C---:B------:R-:W-:Y:S04]  /*e3c0*/  HMMA.16816.F32 R32, R76.reuse, R94, R32 ;  /* 0x0000005e4c20723c */ /* 0x040fe80000001820 */
[----:B-1----:R-:W-:Y:S04]  /*e3d0*/  F2FP.PACK_AB R149, R86, R87 ;  /* 0x000000575695723e */ /* 0x002fe800000000ff */
[-C--:B--2---:R-:W-:Y:S08]  /*e3e0*/  HMMA.16816.F32 R36, R76, R96.reuse, R36 ;  /* 0x000000604c24723c */ /* 0x084ff00000001824 */
        /* <DEDUP_REMOVED lines=11> */
[-C--:B------:R-:W-:Y:S04]  /*e4a0*/  HMMA.16816.F32 R96, R148, R102.reuse, R12 ;  /* 0x000000669460723c */ /* 0x080fe8000000180c */
[----:B------:R-:W-:Y:S02]  /*e4b0*/  FADD.FTZ R8, R128, R0 ;  /* 0x0000000080087221 */ /* 0x000fe40000010000 */
[----:B------:R-:W-:Y:S02]  /*e4c0*/  FADD.FTZ R0, R139, R9 ;  /* 0x000000098b007221 */ /* 0x000fe40000010000 */
[C---:B------:R-:W-:Y:S04]  /*e4d0*/  HMMA.16816.F32 R100, R144.reuse, R102, R16 ;  /* 0x000000669064723c */ /* 0x040fe80000001810 */
[----:B------:R-:W-:Y:S02]  /*e4e0*/  FADD.FTZ R11, R241, R68 ;  /* 0x00000044f10b7221 */ /* 0x000fe40000010000 */
[----:B------:R-:W-:Y:S02]  /*e4f0*/  FADD.FTZ R10, R240, R3 ;  /* 0x00000003f00a7221 */ /* 0x000fe40000010000 */
[-C--:B----4-:R-:W-:Y:S04]  /*e500*/  HMMA.16816.F32 R104, R144, R116.reuse, R20 ;  /* 0x000000749068723c */ /* 0x090fe80000001814 */
        /* <DEDUP_REMOVED lines=50> */
[----:B------:R-:W-:Y:S01]  /*e830*/  FADD.FTZ R2, R153, R2 ;  /* 0x0000000299027221 */ /* 0x000fe20000010000 */
[----:B------:R1:W-:Y:S01]  /*e840*/  STL [R1+0x4], R4 ;  /* 0x0000040401007387 */ /* 0x0003e20000100800 */
[----:B------:R-:W-:Y:S02]  /*e850*/  FADD.FTZ R3, R158, R3 ;  /* 0x000000039e037221 */ /* 0x000fe40000010000 */
[----:B------:R-:W-:Y:S01]  /*e860*/  FADD.FTZ R0, R86, R5 ;  /* 0x0000000556007221 */ /* 0x000fe20000010000 */
[----:B------:R-:W-:Y:S01]  /*e870*/  MOV R86, R70 ;  /* 0x0000004600567202 */ /* 0x000fe20000000f00 */
[----:B------:R-:W-:Y:S01]  /*e880*/  FADD.FTZ R2, R152, R2 ;  /* 0x0000000298027221 */ /* 0x000fe20000010000 */
[----:B------:R1:W-:Y:S01]  /*e890*/  STL [R1+0x8], R3 ;  /* 0x0000080301007387 */ /* 0x0003e20000100800 */
[----:B------:R-:W-:Y:S01]  /*e8a0*/  FADD.FTZ R0, R85, R0 ;  /* 0x0000000055007221 */ /* 0x000fe20000010000 */
[----:B------:R-:W-:Y:S02]  /*e8b0*/  MOV R85, R71 ;  /* 0x0000004700557202 */ /* 0x000fe40000000f00 */
[----:B------:R1:W-:Y:S01]  /*e8c0*/  STL [R1+0xc], R2 ;  /* 0x00000c0201007387 */ /* 0x0003e20000100800 */
[----:B------:R-:W-:Y:S01]  /*e8d0*/  FADD.FTZ R0, R84, R0 ;  /* 0x0000000054007221 */ /* 0x000fe20000010000 */
[----:B------:R-:W-:Y:S04]  /*e8e0*/  MOV R84, R72 ;  /* 0x0000004800547202 */ /* 0x000fe80000000f00 */
[----:B------:R1:W-:Y:S02]  /*e8f0*/  STL [R1+0x10], R0 ;  /* 0x0000100001007387 */ /* 0x0003e40000100800 */
[----:B-1----:R-:W-:-:S05]  /*e900*/  @P0 BRA `(.L_x_689) ;  /* 0xffffa52000000947 */ /* 0x002fca000383ffff */
.L_x_658:
[----:B------:R-:W2:Y:S01]  /*e910*/  LDL R0, [R1+0x48] ;  /* 0x0000480001007983 */ /* 0x000ea20000100800 */
[----:B-1----:R-:W-:-:S05]  /*e920*/  IMAD.MOV.U32 R2, RZ, RZ, c[0x0][0x2c4] ;  /* 0x0000b100ff027624 */ /* 0x002fca00078e00ff */
[----:B------:R-:W-:Y:S01]  /*e930*/  ISETP.NE.AND P1, PT, R2, 0x1, PT ;  /* 0x000000010200780c */ /* 0x000fe20003f25270 */
[----:B------:R-:W-:-:S05]  /*e940*/  IMAD.MOV.U32 R4, RZ, RZ, c[0x0][0x32c] ;  /* 0x0000cb00ff047624 */ /* 0x000fca00078e00ff */
[----:B------:R-:W-:Y:S02]  /*e950*/  ISETP.GE.AND P0, PT, R4, 0x1, PT ;  /* 0x000000010400780c */ /* 0x000fe40003f06270 */
[----:B------:R-:W-:Y:S02]  /*e960*/  IADD3 R2, R248, 0x1, -R246 ;  /* 0x00000001f8027810 */ /* 0x000fe40007ffe8f6 */
[----:B--2---:R-:W-:-:S05]  /*e970*/  IADD3 R0, R0, 0x7f, RZ ;  /* 0x0000007f00007810 */ /* 0x004fca0007ffe0ff */
[----:B------:R-:W-:-:S05]  /*e980*/  @P1 IMAD.HI.U32 R3, R0, c[0x0][0x2c8], RZ ;  /* 0x0000b20000031a27 */ /* 0x000fca00078e00ff */
[----:B------:R-:W-:-:S05]  /*e990*/  @P1 SHF.R.U32.HI R0, RZ, c[0x0][0x2cc], R3 ;  /* 0x0000b300ff001a19 */ /* 0x000fca0000011603 */
[----:B------:R-:W-:-:S05]  /*e9a0*/  IMAD.IADD R0, R2, 0x1, R0 ;  /* 0x0000000102007824 */ /* 0x000fca00078e0200 */
[----:B------:R-:W-:Y:S01]  /*e9b0*/  IADD3 R2, R0, -c[0x0][0x324], RZ ;  /* 0x8000c90000027a10 */ /* 0x000fe20007ffe0ff */
[----:B------:R-:W-:Y:S05]  /*e9c0*/  @!P0 BRA `(.L_x_690) ;  /* 0x0000011000008947 */ /* 0x000fea0003800000 */
[----:B------:R-:W-:Y:S01]  /*e9d0*/  ISETP.GT.AND P0, PT, R0, -0x1, PT ;  /* 0xffffffff0000780c */ /* 0x000fe20003f04270 */
[----:B------:R-:W-:-:S12]  /*e9e0*/  BSSY B0, `(.L_x_691) ;  /* 0x000000d000007945 */ /* 0x000fd80003800000 */
[----:B------:R-:W-:Y:S05]  /*e9f0*/  @P0 BRA `(.L_x_692) ;  /* 0x0000007000000947 */ /* 0x000fea0003800000 */
[----:B------:R-:W-:Y:S01]  /*ea00*/  IMAD.MOV.U32 R3, RZ, RZ, 0x1 ;  /* 0x00000001ff037424 */ /* 0x000fe200078e00ff */
[----:B------:R-:W-:-:S04]  /*ea10*/  LOP3.LUT R0, RZ, R0, RZ, 0x33, !PT ;  /* 0x00000000ff007212 */ /* 0x000fc800078e33ff */
[----:B------:R-:W-:-:S13]  /*ea20*/  ISETP.NE.AND P0, PT, R3, c[0x0][0x32c], PT ;  /* 0x0000cb0003007a0c */ /* 0x000fda0003f05270 */
[----:B------:R-:W-:-:S05]  /*ea30*/  @P0 IMAD.HI.U32 R3, R0, c[0x0][0x330], RZ ;  /* 0x0000cc0000030a27 */ /* 0x000fca00078e00ff */
[----:B------:R-:W-:-:S04]  /*ea40*/  @P0 SHF.R.U32.HI R0, RZ, c[0x0][0x334], R3 ;  /* 0x0000cd00ff000a19 */ /* 0x000fc80000011603 */
[----:B------:R-:W-:Y:S01]  /*ea50*/  LOP3.LUT R0, RZ, R0, RZ, 0x33, !PT ;  /* 0x00000000ff007212 */ /* 0x000fe200078e33ff */
[----:B------:R-:W-:Y:S05]  /*ea60*/  BRA `(.L_x_693) ;  /* 0x0000004000007947 */ /* 0x000fea0003800000 */
.L_x_692:
[----:B------:R-:W-:-:S04]  /*ea70*/  MOV R3, 0x1 ;  /* 0x0000000100037802 */ /* 0x000fc80000000f00 */
[----:B------:R-:W-:-:S13]  /*ea80*/  ISETP.NE.AND P0, PT, R3, c[0x0][0x32c], PT ;  /* 0x0000cb0003007a0c */ /* 0x000fda0003f05270 */
[----:B------:R-:W-:-:S05]  /*ea90*/  @P0 IMAD.HI.U32 R3, R0, c[0x0][0x330], RZ ;  /* 0x0000cc0000030a27 */ /* 0x000fca00078e00ff */
[----:B------:R-:W-:Y:S02]  /*eaa0*/  @P0 SHF.R.U32.HI R0, RZ, c[0x0][0x334], R3 ;  /* 0x0000cd00ff000a19 */ /* 0x000fe40000011603 */
.L_x_693:
[----:B------:R-:W-:Y:S05]  /*eab0*/  BSYNC B0 ;  /* 0x0000000000007941 */ /* 0x000fea0003800000 */
.L_x_691:
[----:B------:R-:W-:-:S05]  /*eac0*/  IMAD R0, R0, c[0x0][0x32c], RZ ;  /* 0x0000cb0000007a24 */ /* 0x000fca00078e02ff */
[----:B------:R-:W-:-:S03]  /*ead0*/  IMNMX R2, R2, R0, !PT ;  /* 0x0000000002027217 */ /* 0x000fc60007800200 */
.L_x_690:
[----:B------:R-:W2:Y:S01]  /*eae0*/  LDL R3, [R1+0x14] ;  /* 0x0000140001037983 */ /* 0x000ea20000100800 */
[----:B------:R-:W-:-:S05]  /*eaf0*/  IADD3 R2, R2, 0x4f, RZ ;  /* 0x0000004f02027810 */ /* 0x000fca0007ffe0ff */
[----:B------:R-:W-:-:S05]  /*eb00*/  IMAD.HI R2, R2, 0x66666667, RZ ;  /* 0x6666666702027827 */ /* 0x000fca00078e02ff */
[----:B------:R-:W-:-:S04]  /*eb10*/  SHF.R.U32.HI R0, RZ, 0x1f, R2 ;  /* 0x0000001fff007819 */ /* 0x000fc80000011602 */
[----:B------:R-:W-:-:S04]  /*eb20*/  LEA.HI.SX32 R0, R2, R0, 0x1b ;  /* 0x0000000002007211 */ /* 0x000fc800078fdaff */
[----:B--2---:R-:W-:-:S04]  /*eb30*/  IMNMX R247, R3, R0, !PT ;  /* 0x0000000003f77217 */ /* 0x004fc80007800200 */
[----:B------:R-:W-:-:S13]  /*eb40*/  ISETP.GE.AND P0, PT, R202, R247, PT ;  /* 0x000000f7ca00720c */ /* 0x000fda0003f06270 */
[----:B------:R-:W-:Y:S05]  /*eb50*/  @!P0 BRA `(.L_x_694) ;  /* 0x00003d5000008947 */ /* 0x000fea0003800000 */
[----:B------:R-:W-:Y:S01]  /*eb60*/  IMAD.MOV.U32 R84, RZ, RZ, R71 ;  /* 0x000000ffff547224 */ /* 0x000fe200078e0047 */
[----:B------:R-:W-:Y:S01]  /*eb70*/  MOV R86, R69 ;  /* 0x0000004500567202 */ /* 0x000fe20000000f00 */
[----:B------:R-:W-:Y:S01]  /*eb80*/  IMAD.MOV.U32 R0, RZ, RZ, R72 ;  /* 0x000000ffff007224 */ /* 0x000fe200078e0048 */
[----:B------:R-:W-:Y:S02]  /*eb90*/  MOV R85, R70 ;  /* 0x0000004600557202 */ /* 0x000fe40000000f00 */
.L_x_705:
[----:B------:R-:W2:Y:S01]  /*eba0*/  LDL R2, [R1+0x14] ;  /* 0x0000140001027983 */ /* 0x000ea20000100800 */
[----:B------:R-:W-:Y:S04]  /*ebb0*/  DEPBAR.LE SB0, 0x0 ;  /* 0x000080000000791a */ /* 0x000fe80000000000 */
[----:B------:R-:W-:Y:S01]  /*ebc0*/  WARPSYNC 0xffffffff ;  /* 0xffffffff00007948 */ /* 0x000fe20003800000 */
[----:B------:R-:W-:Y:S06]  /*ebd0*/  BAR.SYNC.DEFER_BLOCKING 0x0 ;  /* 0x0000000000007b1d */ /* 0x000fec0000010000 */
[----:B------:R1:W3:Y:S01]  /*ebe0*/  LDSM.16.M88.4 R80, [R191] ;  /* 0x00000000bf50783b */ /* 0x0002e20000000200 */
[----:B------:R-:W-:Y:S03]  /*ebf0*/  BSSY B0, `(.L_x_695) ;  /* 0x0000040000007945 */ /* 0x000fe60003800000 */
[----:B------:R1:W4:Y:S04]  /*ec00*/  LDSM.16.M88.4 R76, [R191+0x2000] ;  /* 0x00200000bf4c783b */ /* 0x0003280000000200 */
        /* <DEDUP_REMOVED lines=14> */
[C---:B-1-34-:R-:W-:Y:S01]  /*ecf0*/  IMAD.SHL.U32 R20, R201.reuse, 0x2, RZ ;  /* 0x00000002c9147824 */ /* 0x05afe200078e00ff */
[----:B------:R-:W2:Y:S01]  /*ed00*/  LDL.64 R8, [R1+0x38] ;  /* 0x0000380001087983 */ /* 0x000ea20000100a00 */
[----:B------:R-:W-:Y:S02]  /*ed10*/  SHF.R.S32.HI R2, RZ, 0x1f, R214 ;  /* 0x0000001fff027819 */ /* 0x000fe400000114d6 */
[----:B------:R-:W-:Y:S03]  /*ed20*/  SHF.R.S32.HI R6, RZ, 0x1f, R201 ;  /* 0x0000001fff067819 */ /* 0x000fe600000114c9 */
[----:B------:R-:W-:Y:S01]  /*ed30*/  IMAD R4, R2, c[0x0][0x208], RZ ;  /* 0x0000820002047a24 */ /* 0x000fe200078e02ff */
[----:B------:R-:W3:Y:S01]  /*ed40*/  LDL R7, [R1+0x44] ;  /* 0x0000440001077983 */ /* 0x000ee20000100800 */
[C---:B------:R-:W-:Y:S01]  /*ed50*/  IMAD.WIDE.U32 R2, R214.reuse, c[0x0][0x208], RZ ;  /* 0x00008200d6027a25 */ /* 0x040fe200078e00ff */
[----:B------:R-:W-:Y:S03]  /*ed60*/  SHF.L.U64.HI R6, R201, 0x1, R6 ;  /* 0x00000001c9067819 */ /* 0x000fe60000010206 */
[----:B------:R-:W-:Y:S04]  /*ed70*/  IMAD R4, R214, c[0x0][0x20c], R4 ;  /* 0x00008300d6047a24 */ /* 0x000fe800078e0204 */
[----:B------:R-:W-:Y:S01]  /*ed80*/  IMAD.IADD R3, R3, 0x1, R4 ;  /* 0x0000000103037824 */ /* 0x000fe200078e0204 */
[----:B------:R-:W-:Y:S03]  /*ed90*/  SHF.R.S32.HI R4, RZ, 0x1f, R212 ;  /* 0x0000001fff047819 */ /* 0x000fe600000114d4 */
[----:B------:R-:W-:Y:S04]  /*eda0*/  IMAD.WIDE.U32 R2, R212, c[0x0][0x218], R2 ;  /* 0x00008600d4027a25 */ /* 0x000fe800078e0002 */
[----:B------:R-:W-:Y:S04]  /*edb0*/  IMAD R4, R4, c[0x0][0x218], RZ ;  /* 0x0000860004047a24 */ /* 0x000fe800078e02ff */
[----:B------:R-:W-:Y:S01]  /*edc0*/  IMAD R5, R212, c[0x0][0x21c], R4 ;  /* 0x00008700d4057a24 */ /* 0x000fe200078e0204 */
[----:B--2---:R-:W-:Y:S04]  /*edd0*/  IADD3 R2, P1, R8, R2, RZ ;  /* 0x0000000208027210 */ /* 0x004fe80007f3e0ff */
[C---:B------:R-:W-:Y:S02]  /*ede0*/  LEA R4, P0, R2.reuse, c[0x0][0x1f8], 0x1 ;  /* 0x00007e0002047a11 */ /* 0x040fe400078008ff */
[----:B---3--:R-:W-:Y:S04]  /*edf0*/  IADD3.X R3, R7, R3, R5, P1, !PT ;  /* 0x0000000307037210 */ /* 0x008fe80000ffe405 */
[----:B------:R-:W-:Y:S01]  /*ee00*/  LEA.HI.X R5, R2, c[0x0][0x1fc], R3, 0x1, P0 ;  /* 0x00007f0002057a11 */ /* 0x000fe200000f0c03 */
[----:B------:R-:W-:-:S05]  /*ee10*/  BRA.DIV ~URZ, `(.L_x_697) ;  /* 0x000101927f007947 */ /* 0x000fca000b800000 */
[----:B------:R1:W2:Y:S02]  /*ee20*/  SHFL.IDX PT, R8, R5, RZ, 0x181f ;  /* 0x00181fff05087589 */ /* 0x0002a400000e0000 */
.L_x_839:
        /* <DEDUP_REMOVED lines=11> */
[-C--:B----4-:R-:W-:Y:S03]  /*eee0*/  IADD3 R10, P2, R3, R20.reuse, RZ ;  /* 0x00000014030a7210 */ /* 0x090fe60007f5e0ff */
[--C-:B--2---:R-:W-:Y:S01]  /*eef0*/  IMAD.X R13, R8, 0x1, R6.reuse, P0 ;  /* 0x00000001080d7824 */ /* 0x104fe200000e0606 */
[-C--:B-----5:R-:W-:Y:S01]  /*ef00*/  IADD3 R8, P1, R7, R20.reuse, RZ ;  /* 0x0000001407087210 */ /* 0x0a0fe20007f3e0ff */
        /* <DEDUP_REMOVED lines=8> */
.L_x_840:
[----:B--2---:R-:W-:Y:S04]  /*ef90*/  IADD3 R2, P0, R4, R20, RZ ;  /* 0x0000001404027210 */ /* 0x004fe80007f1e0ff */
[----:B-1----:R-:W-:Y:S05]  /*efa0*/  IADD3.X R3, R5, R6, RZ, P0, !PT ;  /* 0x0000000605037210 */ /* 0x002fea00007fe4ff */
[----:B------:R-:W-:Y:S01]  /*efb0*/  @!PT LDS RZ, [RZ] ;  /* 0x00000000fffff984 */ /* 0x000fe20000000800 */
[----:B------:R-:W-:Y:S01]  /*efc0*/  @!PT LDS RZ, [RZ] ;  /* 0x00000000fffff984 */ /* 0x000fe20000000800 */
[----:B------:R-:W-:Y:S01]  /*efd0*/  @!PT LDS RZ, [RZ] ;  /* 0x00000000fffff984 */ /* 0x000fe20000000800 */
[----:B------:R1:W-:Y:S04]  /*efe0*/  LDGSTS.E.BYPASS.LTC128B.128 [R203+0x2100], [R2.64], !P3 ;  /* 0x0210000002cb7fae */ /* 0x0003e8000d901d46 */
.L_x_696:
[----:B-1-34-:R-:W-:Y:S05]  /*eff0*/  BSYNC B0 ;  /* 0x0000000000007941 */ /* 0x01afea0003800000 */
.L_x_695:
        /* <DEDUP_REMOVED lines=277> */
[--C-:B-1----:R-:W-:Y:S01]  /*10150*/  IMAD.MOV.U32 R2, RZ, RZ, R3.reuse ;  /* 0x000000ffff027224 */ /* 0x102fe200078e0003 */
[----:B------:R-:W-:Y:S05]  /*10160*/  @P2 SHF.R.U32.HI R2, RZ, c[0x0][0x2c0], R4 ;  /* 0x0000b000ff022a19 */ /* 0x000fea0000011604 */
[C---:B----4-:R-:W-:Y:S04]  /*10170*/  @!P1 IADD3 R5, P0, R2.reuse, R238, RZ ;  /* 0x000000ee02059210 */ /* 0x050fe80007f1e0ff */
[----:B-----5:R-:W-:Y:S01]  /*10180*/  @!P1 LEA.HI.X.SX32 R6, R2, R236, 0x1, P0 ;  /* 0x000000ec02069211 */ /* 0x020fe200000f0eff */
        /* <DEDUP_REMOVED lines=12> */
[----:B------:R-:W-:Y:S04]  /*10250*/  IMAD.WIDE.U32 R2, R212, c[0x0][0x1f0], R2 ;  /* 0x00007c00d4027a25 */ /* 0x000fe800078e0002 */
[----:B------:R-:W-:Y:S01]  /*10260*/  IMAD R4, R4, c[0x0][0x1f0], RZ ;  /* 0x00007c0004047a24 */ /* 0x000fe200078e02ff */
[----:B------:R-:W-:Y:S03]  /*10270*/  IADD3 R2, P1, R234, R2, RZ ;  /* 0x00000002ea027210 */ /* 0x000fe60007f3e0ff */
[----:B------:R-:W-:Y:S01]  /*10280*/  IMAD R5, R212, c[0x0][0x1f4], R4 ;  /* 0x00007d00d4057a24 */ /* 0x000fe200078e0204 */
[----:B------:R-:W-:Y:S04]  /*10290*/  LEA R4, P0, R2, c[0x0][0x1c8], 0x1 ;  /* 0x0000720002047a11 */ /* 0x000fe800078008ff */
[----:B------:R-:W-:Y:S04]  /*102a0*/  IADD3.X R3, R8, R3, R5, P1, !PT ;  /* 0x0000000308037210 */ /* 0x000fe80000ffe405 */
[----:B------:R-:W-:Y:S01]  /*102b0*/  LEA.HI.X R5, R2, c[0x0][0x1cc], R3, 0x1, P0 ;  /* 0x0000730002057a11 */ /* 0x000fe200000f0c03 */
[----:B------:R-:W-:-:S05]  /*102c0*/  BRA.DIV ~URZ, `(.L_x_701) ;  /* 0x0000f2027f007947 */ /* 0x000fca000b800000 */
[----:B------:R1:W2:Y:S02]  /*102d0*/  SHFL.IDX PT, R8, R5, RZ, 0x181f ;  /* 0x00181fff05087589 */ /* 0x0002a400000e0000 */
.L_x_841:
        /* <DEDUP_REMOVED lines=22> */
.L_x_842:
[----:B--2---:R-:W-:Y:S04]  /*10440*/  IADD3 R2, P0, R4, R18, RZ ;  /* 0x0000001204027210 */ /* 0x004fe80007f1e0ff */
[----:B-1----:R-:W-:Y:S05]  /*10450*/  IADD3.X R3, R5, R6, RZ, P0, !PT ;  /* 0x0000000605037210 */ /* 0x002fea00007fe4ff */
[----:B------:R-:W-:Y:S01]  /*10460*/  @!PT LDS RZ, [RZ] ;  /* 0x00000000fffff984 */ /* 0x000fe20000000800 */
[----:B------:R-:W-:Y:S01]  /*10470*/  @!PT LDS RZ, [RZ] ;  /* 0x00000000fffff984 */ /* 0x000fe20000000800 */
[----:B------:R-:W-:Y:S01]  /*10480*/  @!PT LDS RZ, [RZ] ;  /* 0x00000000fffff984 */ /* 0x000fe20000000800 */
[----:B------:R1:W-:Y:S04]  /*10490*/  LDGSTS.E.BYPASS.LTC128B.128 [R203+0x4900], [R2.64], !P3 ;  /* 0x0490000002cb7fae */ /* 0x0003e8000d901d46 */
.L_x_700:
[----:B--234-:R-:W-:Y:S05]  /*104a0*/  BSYNC B0 ;  /* 0x0000000000007941 */ /* 0x01cfea0003800000 */
.L_x_699:
        /* <DEDUP_REMOVED lines=83> */
.L_x_843:
        /* <DEDUP_REMOVED lines=15> */
.L_x_844:
[----:B------:R-:W-:Y:S01]  /*10ad0*/  FADD.FTZ R0, -R72, R0 ;  /* 0x0000000048007221 */ /* 0x000fe20000010100 */
[----:B------:R-:W2:Y:S01]  /*10ae0*/  LDL.LU R249, [R1+0x4] ;  /* 0x0000040001f97983 */ /* 0x000ea20000300800 */
[----:B------:R-:W-:Y:S01]  /*10af0*/  FMUL.FTZ R40, R71, c[0x0][0x2d0] ;  /* 0x0000b40047287a20 */ /* 0x000fe20000410000 */
[----:B----4-:R-:W-:Y:S01]  /*10b00*/  FMNMX.FTZ R2, R2, R4, !PT ;  /* 0x0000000402027209 */ /* 0x010fe20007810000 */
[----:B------:R-:W-:Y:S01]  /*10b10*/  FMUL.FTZ R0, R0, c[0x0][0x2d0] ;  /* 0x0000b40000007a20 */ /* 0x000fe20000410000 */
[----:B------:R-:W-:Y:S01]  /*10b20*/  WARPSYNC 0xffffffff ;  /* 0xffffffff00007948 */ /* 0x000fe20003800000 */
[----:B------:R-:W1:Y:S01]  /*10b30*/  LDSM.16.MT88.4 R20, [R185] ;  /* 0x00000000b914783b */ /* 0x000e620000004200 */
[----:B------:R-:W-:Y:S01]  /*10b40*/  FMUL.FTZ R56, R70, c[0x0][0x2d0] ;  /* 0x0000b40046387a20 */ /* 0x000fe20000410000 */
[----:B------:R3:W4:Y:S01]  /*10b50*/  MUFU.EX2 R3, R0 ;  /* 0x0000000000037308 */ /* 0x0007220000000800 */
[----:B------:R-:W-:Y:S01]  /*10b60*/  FMUL.FTZ R5, R72, c[0x0][0x2d0] ;  /* 0x0000b40048057a20 */ /* 0x000fe20000410000 */
[----:B------:R-:W-:Y:S01]  /*10b70*/  ISETP.GT.AND P0, PT, R202, R247, PT ;  /* 0x000000f7ca00720c */ /* 0x000fe20003f04270 */
[----:B------:R-:W-:Y:S01]  /*10b80*/  FMUL.FTZ R73, R2, c[0x0][0x2d0] ;  /* 0x0000b40002497a20 */ /* 0x000fe20000410000 */
[----:B------:R-:W-:Y:S01]  /*10b90*/  IADD3 R202, R202, -0x1, RZ ;  /* 0xffffffffcaca7810 */ /* 0x000fe20007ffe0ff */
[----:B------:R-:W-:Y:S01]  /*10ba0*/  FFMA.FTZ R8, R204, c[0x0][0x2d0], -R5 ;  /* 0x0000b400cc087a23 */ /* 0x000fe20000010805 */
[----:B------:R-:W5:Y:S01]  /*10bb0*/  LDSM.16.MT88.4 R36, [R189] ;  /* 0x00000000bd24783b */ /* 0x000f620000004200 */
[----:B------:R-:W-:Y:S02]  /*10bc0*/  FFMA.FTZ R4, R181, c[0x0][0x2d0], -R73 ;  /* 0x0000b400b5047a23 */ /* 0x000fe40000010849 */
[--C-:B------:R-:W-:Y:S01]  /*10bd0*/  FFMA.FTZ R7, R159, c[0x0][0x2d0], -R5.reuse ;  /* 0x0000b4009f077a23 */ /* 0x100fe20000010805 */
[----:B------:R-:W-:Y:S01]  /*10be0*/  MUFU.EX2 R235, R8 ;  /* 0x0000000800eb7308 */ /* 0x000fe20000000800 */
[--C-:B------:R-:W-:Y:S02]  /*10bf0*/  FFMA.FTZ R6, R158, c[0x0][0x2d0], -R5.reuse ;  /* 0x0000b4009e067a23 */ /* 0x100fe40000010805 */
[--C-:B------:R-:W-:Y:S01]  /*10c00*/  FFMA.FTZ R9, R171, c[0x0][0x2d0], -R5.reuse ;  /* 0x0000b400ab097a23 */ /* 0x100fe20000010805 */
[----:B------:R-:W1:Y:S01]  /*10c10*/  LDSM.16.MT88.4 R52, [R186] ;  /* 0x00000000ba34783b */ /* 0x000e620000004200 */
[--C-:B------:R-:W-:Y:S02]  /*10c20*/  FFMA.FTZ R65, R161, c[0x0][0x2d0], -R5.reuse ;  /* 0x0000b400a1417a23 */ /* 0x100fe40000010805 */
[--C-:B------:R-:W-:Y:S02]  /*10c30*/  FFMA.FTZ R152, R152, c[0x0][0x2d0], -R5.reuse ;  /* 0x0000b40098987a23 */ /* 0x100fe40000010805 */
[--C-:B------:R-:W-:Y:S01]  /*10c40*/  FFMA.FTZ R75, R33, c[0x0][0x2d0], -R5.reuse ;  /* 0x0000b400214b7a23 */ /* 0x100fe20000010805 */
[----:B------:R4:W-:Y:S01]  /*10c50*/  MUFU.EX2 R234, R7 ;  /* 0x0000000700ea7308 */ /* 0x0009e20000000800 */
[--C-:B------:R-:W-:Y:S02]  /*10c60*/  FFMA.FTZ R74, R32, c[0x0][0x2d0], -R5.reuse ;  /* 0x0000b400204a7a23 */ /* 0x100fe40000010805 */
[--C-:B------:R-:W-:Y:S02]  /*10c70*/  FFMA.FTZ R67, R31, c[0x0][0x2d0], -R5.reuse ;  /* 0x0000b4001f437a23 */ /* 0x100fe40000010805 */
[----:B---3--:R-:W-:Y:S02]  /*10c80*/  FADD.FTZ R0, -R71, R84 ;  /* 0x0000005447007221 */ /* 0x008fe40000010100 */
[--C-:B------:R-:W-:Y:S02]  /*10c90*/  FFMA.FTZ R66, R30, c[0x0][0x2d0], -R5.reuse ;  /* 0x0000b4001e427a23 */ /* 0x100fe40000010805 */
[----:B------:R-:W-:Y:S01]  /*10ca0*/  FMUL.FTZ R0, R0, c[0x0][0x2d0] ;  /* 0x0000b40000007a20 */ /* 0x000fe20000410000 */
        /* <DEDUP_REMOVED lines=9> */
[----:B----4-:R-:W-:Y:S02]  /*10d40*/  FFMA.FTZ R7, R180, c[0x0][0x2d0], -R56 ;  /* 0x0000b400b4077a23 */ /* 0x010fe40000010838 */
[--C-:B------:R-:W-:Y:S02]  /*10d50*/  FFMA.FTZ R64, R219, c[0x0][0x2d0], -R40.reuse ;  /* 0x0000b400db407a23 */ /* 0x100fe40000010828 */
[--C-:B------:R-:W-:Y:S01]  /*10d60*/  FFMA.FTZ R63, R217, c[0x0][0x2d0], -R40.reuse ;  /* 0x0000b400d93f7a23 */ /* 0x100fe20000010828 */
[----:B------:R-:W4:Y:S01]  /*10d70*/  MUFU.EX2 R173, R9 ;  /* 0x0000000900ad7308 */ /* 0x000f220000000800 */
[--C-:B------:R-:W-:Y:S02]  /*10d80*/  FFMA.FTZ R62, R209, c[0x0][0x2d0], -R40.reuse ;  /* 0x0000b400d13e7a23 */ /* 0x100fe40000010828 */
[----:B------:R-:W-:Y:S02]  /*10d90*/  FFMA.FTZ R61, R208, c[0x0][0x2d0], -R40 ;  /* 0x0000b400d03d7a23 */ /* 0x000fe40000010828 */
[----:B---3--:R-:W-:Y:S02]  /*10da0*/  FFMA.FTZ R6, R205, c[0x0][0x2d0], -R56 ;  /* 0x0000b400cd067a23 */ /* 0x008fe40000010838 */
[--C-:B------:R-:W-:Y:S02]  /*10db0*/  FFMA.FTZ R60, R179, c[0x0][0x2d0], -R40.reuse ;  /* 0x0000b400b33c7a23 */ /* 0x100fe40000010828 */
[----:B------:R-:W-:Y:S01]  /*10dc0*/  FFMA.FTZ R59, R178, c[0x0][0x2d0], -R40 ;  /* 0x0000b400b23b7a23 */ /* 0x000fe20000010828 */
[----:B------:R-:W-:Y:S01]  /*10dd0*/  MUFU.EX2 R174, R7 ;  /* 0x0000000700ae7308 */ /* 0x000fe20000000800 */
[--C-:B------:R-:W-:Y:S02]  /*10de0*/  FFMA.FTZ R58, R226, c[0x0][0x2d0], -R56.reuse ;  /* 0x0000b400e23a7a23 */ /* 0x100fe40000010838 */
[----:B------:R-:W-:Y:S02]  /*10df0*/  FFMA.FTZ R57, R224, c[0x0][0x2d0], -R56 ;  /* 0x0000b400e0397a23 */ /* 0x000fe40000010838 */
[--C-:B-1----:R-:W-:Y:S02]  /*10e00*/  FFMA.FTZ R0, R170, c[0x0][0x2d0], -R40.reuse ;  /* 0x0000b400aa007a23 */ /* 0x102fe40000010828 */
[--C-:B------:R-:W-:Y:S03]  /*10e10*/  FFMA.FTZ R170, R41, c[0x0][0x2d0], -R40.reuse ;  /* 0x0000b40029aa7a23 */ /* 0x100fe60000010828 */
[----:B------:R1:W-:Y:S10]  /*10e20*/  MUFU.EX2 R175, R0 ;  /* 0x0000000000af7308 */ /* 0x0003f40000000800 */
[----:B------:R-:W-:Y:S10]  /*10e30*/  MUFU.EX2 R180, R6 ;  /* 0x0000000600b47308 */ /* 0x000ff40000000800 */
[----:B------:R-:W-:Y:S01]  /*10e40*/  MUFU.EX2 R240, R59 ;  /* 0x0000003b00f07308 */ /* 0x000fe20000000800 */
[--C-:B-1----:R-:W-:Y:S09]  /*10e50*/  FFMA.FTZ R0, R183, c[0x0][0x2d0], -R40.reuse ;  /* 0x0000b400b7007a23 */ /* 0x102ff20000010828 */
[----:B------:R1:W3:Y:S10]  /*10e60*/  MUFU.EX2 R183, R0 ;  /* 0x0000000000b77308 */ /* 0x0002f40000000800 */
[----:B------:R-:W-:Y:S10]  /*10e70*/  MUFU.EX2 R208, R63 ;  /* 0x0000003f00d07308 */ /* 0x000ff40000000800 */
[----:B------:R-:W-:Y:S01]  /*10e80*/  MUFU.EX2 R239, R61 ;  /* 0x0000003d00ef7308 */ /* 0x000fe20000000800 */
[--C-:B-1----:R-:W-:Y:S02]  /*10e90*/  FFMA.FTZ R0, R155, c[0x0][0x2d0], -R40.reuse ;  /* 0x0000b4009b007a23 */ /* 0x102fe40000010828 */
[--C-:B------:R-:W-:Y:S07]  /*10ea0*/  FFMA.FTZ R155, R29, c[0x0][0x2d0], -R5.reuse ;  /* 0x0000b4001d9b7a23 */ /* 0x100fee0000010805 */
[----:B------:R1:W-:Y:S10]  /*10eb0*/  MUFU.EX2 R236, R0 ;  /* 0x0000000000ec7308 */ /* 0x0003f40000000800 */
[----:B------:R-:W-:Y:S10]  /*10ec0*/  MUFU.EX2 R241, R67 ;  /* 0x0000004300f17308 */ /* 0x000ff40000000800 */
[----:B------:R-:W-:Y:S01]  /*10ed0*/  MUFU.EX2 R243, R66 ;  /* 0x0000004200f37308 */ /* 0x000fe20000000800 */
[----:B-1----:R-:W-:Y:S02]  /*10ee0*/  FFMA.FTZ R0, R153, c[0x0][0x2d0], -R40 ;  /* 0x0000b40099007a23 */ /* 0x002fe40000010828 */
[--C-:B------:R-:W-:Y:S02]  /*10ef0*/  FFMA.FTZ R153, R160, c[0x0][0x2d0], -R5.reuse ;  /* 0x0000b400a0997a23 */ /* 0x100fe40000010805 */
[----:B------:R-:W-:Y:S05]  /*10f00*/  FFMA.FTZ R160, R25, c[0x0][0x2d0], -R5 ;  /* 0x0000b40019a07a23 */ /* 0x000fea0000010805 */
[----:B------:R1:W-:Y:S10]  /*10f10*/  MUFU.EX2 R244, R0 ;  /* 0x0000000000f47308 */ /* 0x0003f40000000800 */
[----:B------:R-:W-:Y:S10]  /*10f20*/  MUFU.EX2 R209, R153 ;  /* 0x0000009900d17308 */ /* 0x000ff40000000800 */
[----:B------:R3:W-:Y:S01]  /*10f30*/  MUFU.EX2 R224, R75 ;  /* 0x0000004b00e07308 */ /* 0x0007e20000000800 */
[----:B-1----:R-:W-:Y:S04]  /*10f40*/  FADD.FTZ R0, -R70, R85 ;  /* 0x0000005546007221 */ /* 0x002fe80000010100 */
[----:B------:R-:W-:Y:S05]  /*10f50*/  FMUL.FTZ R0, R0, c[0x0][0x2d0] ;  /* 0x0000b40000007a20 */ /* 0x000fea0000410000 */
[----:B------:R1:W-:Y:S10]  /*10f60*/  MUFU.EX2 R226, R74 ;  /* 0x0000004a00e27308 */ /* 0x0003f40000000800 */
[----:B------:R4:W2:Y:S01]  /*10f70*/  MUFU.EX2 R68, R0 ;  /* 0x0000000000447308 */ /* 0x0008a20000000800 */
[--C-:B---3--:R-:W-:Y:S09]  /*10f80*/  FFMA.FTZ R75, R227, c[0x0][0x2d0], -R73.reuse ;  /* 0x0000b400e34b7a23 */ /* 0x108ff20000010849 */
[----:B------:R-:W-:Y:S01]  /*10f90*/  MUFU.EX2 R179, R160 ;  /* 0x000000a000b37308 */ /* 0x000fe20000000800 */
[--C-:B-1----:R-:W-:Y:S09]  /*10fa0*/  FFMA.FTZ R74, R228, c[0x0][0x2d0], -R73.reuse ;  /* 0x0000b400e44a7a23 */ /* 0x102ff20000010849 */
[----:B------:R-:W-:Y:S01]  /*10fb0*/  MUFU.EX2 R219, R155 ;  /* 0x0000009b00db7308 */ /* 0x000fe20000000800 */
[--C-:B----4-:R-:W-:Y:S09]  /*10fc0*/  FFMA.FTZ R0, R177, c[0x0][0x2d0], -R56.reuse ;  /* 0x0000b400b1007a23 */ /* 0x110ff20000010838 */
[----:B------:R1:W-:Y:S10]  /*10fd0*/  MUFU.EX2 R204, R0 ;  /* 0x0000000000cc7308 */ /* 0x0003f40000000800 */
[----:B------:R-:W-:Y:S10]  /*10fe0*/  MUFU.EX2 R167, R167 ;  /* 0x000000a700a77308 */ /* 0x000ff40000000800 */
[----:B------:R-:W-:Y:S01]  /*10ff0*/  MUFU.EX2 R166, R166 ;  /* 0x000000a600a67308 */ /* 0x000fe20000000800 */
[----:B-1----:R-:W-:Y:S09]  /*11000*/  FFMA.FTZ R0, R176, c[0x0][0x2d0], -R56 ;  /* 0x0000b400b0007a23 */ /* 0x002ff20000010838 */
[----:B------:R1:W-:Y:S10]  /*11010*/  MUFU.EX2 R176, R4 ;  /* 0x0000000400b07308 */ /* 0x0003f40000000800 */
[----:B------:R3:W-:Y:S10]  /*11020*/  MUFU.EX2 R242, R0 ;  /* 0x0000000000f27308 */ /* 0x0007f40000000800 */
[----:B------:R-:W-:Y:S01]  /*11030*/  MUFU.EX2 R181, R159 ;  /* 0x0000009f00b57308 */ /* 0x000fe20000000800 */
[--C-:B-1----:R-:W-:Y:S09]  /*11040*/  FFMA.FTZ R4, R207, c[0x0][0x2d0], -R73.reuse ;  /* 0x0000b400cf047a23 */ /* 0x102ff20000010849 */
[----:B------:R1:W-:Y:S01]  /*11050*/  MUFU.EX2 R177, R4 ;  /* 0x0000000400b17308 */ /* 0x0003e20000000800 */
[----:B---3--:R-:W-:Y:S04]  /*11060*/  FADD.FTZ R0, -R2, R86 ;  /* 0x0000005602007221 */ /* 0x008fe80000010100 */
[----:B------:R-:W-:Y:S05]  /*11070*/  FMUL.FTZ R0, R0, c[0x0][0x2d0] ;  /* 0x0000b40000007a20 */ /* 0x000fea0000410000 */
[----:B------:R-:W-:Y:S10]  /*11080*/  MUFU.EX2 R207, R57 ;  /* 0x0000003900cf7308 */ /* 0x000ff40000000800 */
[----:B------:R-:W3:Y:S01]  /*11090*/  MUFU.EX2 R0, R0 ;  /* 0x0000000000007308 */ /* 0x000ee20000000800 */
[--C-:B-1----:R-:W-:Y:S09]  /*110a0*/  FFMA.FTZ R4, R182, c[0x0][0x2d0], -R73.reuse ;  /* 0x0000b400b6047a23 */ /* 0x102ff20000010849 */
[----:B------:R1:W-:Y:S10]  /*110b0*/  MUFU.EX2 R238, R4 ;  /* 0x0000000400ee7308 */ /* 0x0003f40000000800 */
[----:B------:R-:W-:Y:S10]  /*110c0*/  MUFU.EX2 R182, R158 ;  /* 0x0000009e00b67308 */ /* 0x000ff40000000800 */
[----:B------:R-:W-:Y:S01]  /*110d0*/  MUFU.EX2 R158, R172 ;  /* 0x000000ac009e7308 */ /* 0x000fe20000000800 */
[--C-:B-1----:R-:W-:Y:S09]  /*110e0*/  FFMA.FTZ R4, R206, c[0x0][0x2d0], -R73.reuse ;  /* 0x0000b400ce047a23 */ /* 0x102ff20000010849 */
[----:B------:R1:W4:Y:S10]  /*110f0*/  MUFU.EX2 R237, R4 ;  /* 0x0000000400ed7308 */ /* 0x0003340000000800 */
[----:B------:R-:W-:Y:S01]  /*11100*/  MUFU.EX2 R159, R171 ;  /* 0x000000ab009f7308 */ /* 0x000fe20000000800 */
[----:B------:R-:W-:Y:S01]  /*11110*/  FMUL.FTZ R5, R3, R89 ;  /* 0x0000005903057220 */ /* 0x000fe20000410000 */
[----:B------:R-:W-:Y:S01]  /*11120*/  F2FP.PACK_AB R76, R235, R173 ;  /* 0x000000adeb4c723e */ /* 0x000fe200000000ff */
[----:B------:R-:W-:Y:S01]  /*11130*/  FMUL.FTZ R6, R69, R90 ;  /* 0x0000005a45067220 */ /* 0x000fe20000410000 */
[----:B------:R-:W-:Y:S01]  /*11140*/  F2FP.PACK_AB R77, R183, R175 ;  /* 0x000000afb74d723e */ /* 0x000fe200000000ff */
[----:B------:R-:W-:Y:S01]  /*11150*/  FMUL.FTZ R7, R69, R91 ;  /* 0x0000005b45077220 */ /* 0x000fe20000410000 */
[----:B------:R-:W-:Y:S01]  /*11160*/  F2FP.PACK_AB R78, R245, R234 ;  /* 0x000000eaf54e723e */ /* 0x000fe200000000ff */
[----:B--2---:R-:W-:Y:S01]  /*11170*/  FMUL.FTZ R25, R68, R109 ;  /* 0x0000006d44197220 */ /* 0x004fe20000410000 */
[----:B------:R-:W-:Y:S01]  /*11180*/  F2FP.PACK_AB R79, R244, R236 ;  /* 0x000000ecf44f723e */ /* 0x000fe200000000ff */
[--C-:B------:R-:W-:Y:S01]  /*11190*/  FFMA.FTZ R109, R46, c[0x0][0x2d0], -R40.reuse ;  /* 0x0000b4002e6d7a23 */ /* 0x100fe20000010828 */
[----:B------:R-:W-:Y:S01]  /*111a0*/  F2FP.PACK_AB R80, R180, R174 ;  /* 0x000000aeb450723e */ /* 0x000fe200000000ff */
[----:B---3--:R-:W-:Y:S01]  /*111b0*/  FMUL.FTZ R46, R0, R130 ;  /* 0x00000082002e7220 */ /* 0x008fe20000410000 */
[----:B------:R-:W-:Y:S01]  /*111c0*/  F2FP.PACK_AB R82, R242, R204 ;  /* 0x000000ccf252723e */ /* 0x000fe200000000ff */
[----:B------:R-:W2:Y:S01]  /*111d0*/  LDL.LU R130, [R1+0x8] ;  /* 0x0000080001827983 */ /* 0x000ea20000300800 */
[----:B-1----:R-:W-:Y:S01]  /*111e0*/  FMUL.FTZ R4, R3, R88 ;  /* 0x0000005803047220 */ /* 0x002fe20000410000 */
[----:B------:R-:W-:Y:S01]  /*111f0*/  F2FP.PACK_AB R81, R177, R176 ;  /* 0x000000b0b151723e */ /* 0x000fe200000000ff */
[C---:B------:R-:W-:Y:S01]  /*11200*/  FMUL.FTZ R24, R68.reuse, R108 ;  /* 0x0000006c44187220 */ /* 0x040fe20000410000 */
[----:B------:R-:W-:Y:S01]  /*11210*/  LDSM.16.MT88.4 R88, [R185+0x800] ;  /* 0x00080000b958783b */ /* 0x000fe20000004200 */
[----:B------:R-:W-:Y:S01]  /*11220*/  FFMA.FTZ R108, R45, c[0x0][0x2d0], -R40 ;  /* 0x0000b4002d6c7a23 */ /* 0x000fe20000010828 */
[----:B----4-:R-:W-:Y:S01]  /*11230*/  F2FP.PACK_AB R83, R237, R238 ;  /* 0x000000eeed53723e */ /* 0x010fe200000000ff */
[C---:B------:R-:W-:Y:S01]  /*11240*/  FMUL.FTZ R45, R68.reuse, R129 ;  /* 0x00000081442d7220 */ /* 0x040fe20000410000 */
[-C--:B------:R-:W-:Y:S04]  /*11250*/  HMMA.16816.F32 R4, R76, R20.reuse, R4 ;  /* 0x000000144c04723c */ /* 0x080fe80000001804 */
[----:B------:R-:W3:Y:S01]  /*11260*/  LDL.LU R129, [R1+0xc] ;  /* 0x00000c0001817983 */ /* 0x000ee20000300800 */
[C---:B------:R-:W-:Y:S02]  /*11270*/  FMUL.FTZ R8, R68.reuse, R92 ;  /* 0x0000005c44087220 */ /* 0x040fe40000410000 */
[----:B------:R-:W-:Y:S02]  /*11280*/  FMUL.FTZ R9, R68, R93 ;  /* 0x0000005d44097220 */ /* 0x000fe40000410000 */
[C---:B------:R-:W-:Y:S03]  /*11290*/  FMUL.FTZ R10, R0.reuse, R94 ;  /* 0x0000005e000a7220 */ /* 0x040fe60000410000 */
[----:B------:R-:W-:Y:S02]  /*112a0*/  FMUL.FTZ R11, R0, R95 ;  /* 0x0000005f000b7220 */ /* 0x000fe40000410000 */
[----:B------:R-:W-:Y:S01]  /*112b0*/  LDSM.16.MT88.4 R92, [R189+0x800] ;  /* 0x00080000bd5c783b */ /* 0x000fe20000004200 */
[----:B------:R-:W-:Y:S02]  /*112c0*/  FMUL.FTZ R51, R69, R135 ;  /* 0x0000008745337220 */ /* 0x000fe40000410000 */
[C---:B------:R-:W-:Y:S02]  /*112d0*/  FMUL.FTZ R12, R68.reuse, R96 ;  /* 0x00000060440c7220 */ /* 0x040fe40000410000 */
[C---:B------:R-:W-:Y:S04]  /*112e0*/  HMMA.16816.F32 R8, R80.reuse, R20, R8 ;  /* 0x000000145008723c */ /* 0x040fe80000001808 */
[----:B------:R-:W-:Y:S02]  /*112f0*/  FMUL.FTZ R13, R68, R97 ;  /* 0x00000061440d7220 */ /* 0x000fe40000410000 */
[C---:B------:R-:W-:Y:S02]  /*11300*/  FMUL.FTZ R14, R0.reuse, R98 ;  /* 0x00000062000e7220 */ /* 0x040fe40000410000 */
[----:B------:R-:W-:Y:S04]  /*11310*/  FMUL.FTZ R15, R0, R99 ;  /* 0x00000063000f7220 */ /* 0x000fe80000410000 */
[--C-:B------:R-:W-:Y:S02]  /*11320*/  FFMA.FTZ R99, R216, c[0x0][0x2d0], -R56.reuse ;  /* 0x0000b400d8637a23 */ /* 0x100fe40000010838 */
[--C-:B------:R-:W-:Y:S01]  /*11330*/  FFMA.FTZ R98, R169, c[0x0][0x2d0], -R56.reuse ;  /* 0x0000b400a9627a23 */ /* 0x100fe20000010838 */
[-C--:B------:R-:W-:Y:S01]  /*11340*/  HMMA.16816.F32 R12, R80, R22.reuse, R12 ;  /* 0x00000016500c723c */ /* 0x080fe2000000180c */
[----:B------:R-:W-:Y:S02]  /*11350*/  MUFU.EX2 R169, R161 ;  /* 0x000000a100a97308 */ /* 0x000fe40000000800 */
[C---:B------:R-:W-:Y:S02]  /*11360*/  FMUL.FTZ R16, R3.reuse, R100 ;  /* 0x0000006403107220 */ /* 0x040fe40000410000 */
[----:B------:R-:W-:Y:S02]  /*11370*/  FMUL.FTZ R17, R3, R101 ;  /* 0x0000006503117220 */ /* 0x000fe40000410000 */
[C---:B------:R-:W-:Y:S02]  /*11380*/  FMUL.FTZ R18, R69.reuse, R102 ;  /* 0x0000006645127220 */ /* 0x040fe40000410000 */
[----:B------:R-:W-:Y:S03]  /*11390*/  FMUL.FTZ R19, R69, R103 ;  /* 0x0000006745137220 */ /* 0x000fe60000410000 */
[--C-:B------:R-:W-:Y:S02]  /*113a0*/  FFMA.FTZ R101, R50, c[0x0][0x2d0], -R56.reuse ;  /* 0x0000b40032657a23 */ /* 0x100fe40000010838 */
[--C-:B------:R-:W-:Y:S02]  /*113b0*/  FFMA.FTZ R100, R49, c[0x0][0x2d0], -R56.reuse ;  /* 0x0000b40031647a23 */ /* 0x100fe40000010838 */
[C---:B------:R-:W-:Y:S04]  /*113c0*/  HMMA.16816.F32 R16, R76.reuse, R22, R16 ;  /* 0x000000164c10723c */ /* 0x040fe80000001810 */
[C---:B------:R-:W-:Y:S02]  /*113d0*/  FMUL.FTZ R20, R3.reuse, R104 ;  /* 0x0000006803147220 */ /* 0x040fe40000410000 */
[----:B------:R-:W-:Y:S02]  /*113e0*/  FMUL.FTZ R21, R3, R105 ;  /* 0x0000006903157220 */ /* 0x000fe40000410000 */
[C---:B------:R-:W-:Y:S04]  /*113f0*/  FMUL.FTZ R22, R69.reuse, R106 ;  /* 0x0000006a45167220 */ /* 0x040fe80000410000 */
[----:B------:R-:W-:Y:S02]  /*11400*/  FMUL.FTZ R23, R69, R107 ;  /* 0x0000006b45177220 */ /* 0x000fe40000410000 */
[----:B------:R-:W-:Y:S02]  /*11410*/  FMUL.FTZ R49, R3, R133 ;  /* 0x0000008503317220 */ /* 0x000fe40000410000 */
[----:B------:R-:W-:Y:S02]  /*11420*/  FMUL.FTZ R50, R69, R134 ;  /* 0x0000008645327220 */ /* 0x000fe40000410000 */
[--C-:B------:R-:W-:Y:S01]  /*11430*/  FFMA.FTZ R102, R211, c[0x0][0x2d0], -R56.reuse ;  /* 0x0000b400d3667a23 */ /* 0x100fe20000010838 */
[-C--:B-----5:R-:W-:Y:S01]  /*11440*/  HMMA.16816.F32 R20, R76, R36.reuse, R20 ;  /* 0x000000244c14723c */ /* 0x0a0fe20000001814 */
[----:B------:R-:W-:Y:S02]  /*11450*/  MUFU.EX2 R211, R62 ;  /* 0x0000003e00d37308 */ /* 0x000fe40000000800 */
[C---:B------:R-:W-:Y:S02]  /*11460*/  FMUL.FTZ R26, R0.reuse, R110 ;  /* 0x0000006e001a7220 */ /* 0x040fe40000410000 */
[----:B------:R-:W-:Y:S02]  /*11470*/  FMUL.FTZ R27, R0, R111 ;  /* 0x0000006f001b7220 */ /* 0x000fe40000410000 */
[--C-:B------:R-:W-:Y:S02]  /*11480*/  FFMA.FTZ R103, R213, c[0x0][0x2d0], -R56.reuse ;  /* 0x0000b400d5677a23 */ /* 0x100fe40000010838 */
[----:B------:R-:W-:Y:S02]  /*11490*/  FFMA.FTZ R97, R168, c[0x0][0x2d0], -R56 ;  /* 0x0000b400a8617a23 */ /* 0x000fe40000010838 */
[----:B------:R-:W-:Y:S01]  /*114a0*/  MUFU.EX2 R168, R98 ;  /* 0x0000006200a87308 */ /* 0x000fe20000000800 */
[C---:B------:R-:W-:Y:S04]  /*114b0*/  HMMA.16816.F32 R24, R80.reuse, R36, R24 ;  /* 0x000000245018723c */ /* 0x040fe80000001818 */
[C---:B------:R-:W-:Y:S02]  /*114c0*/  FMUL.FTZ R30, R0.reuse, R114 ;  /* 0x00000072001e7220 */ /* 0x040fe40000410000 */
[----:B------:R-:W-:Y:S02]  /*114d0*/  FMUL.FTZ R31, R0, R115 ;  /* 0x00000073001f7220 */ /* 0x000fe40000410000 */
[C---:B------:R-:W-:Y:S01]  /*114e0*/  FMUL.FTZ R28, R68.reuse, R112 ;  /* 0x00000070441c7220 */ /* 0x040fe20000410000 */
[----:B------:R-:W-:Y:S03]  /*114f0*/  MUFU.EX2 R213, R152 ;  /* 0x0000009800d57308 */ /* 0x000fe60000000800 */
[----:B------:R-:W-:Y:S02]  /*11500*/  FMUL.FTZ R29, R68, R113 ;  /* 0x00000071441d7220 */ /* 0x000fe40000410000 */
[--C-:B------:R-:W-:Y:S02]  /*11510*/  FFMA.FTZ R96, R225, c[0x0][0x2d0], -R73.reuse ;  /* 0x0000b400e1607a23 */ /* 0x100fe40000010849 */
[C---:B------:R-:W-:Y:S02]  /*11520*/  FMUL.FTZ R32, R3.reuse, R116 ;  /* 0x0000007403207220 */ /* 0x040fe40000410000 */
[--C-:B------:R-:W-:Y:S01]  /*11530*/  FFMA.FTZ R116, R44, c[0x0][0x2d0], -R40.reuse ;  /* 0x0000b4002c747a23 */ /* 0x100fe20000010828 */
[-C--:B------:R-:W-:Y:S03]  /*11540*/  HMMA.16816.F32 R28, R80, R38.reuse, R28 ;  /* 0x00000026501c723c */ /* 0x080fe6000000181c */
[----:B------:R-:W-:Y:S01]  /*11550*/  FMUL.FTZ R33, R3, R117 ;  /* 0x0000007503217220 */ /* 0x000fe20000410000 */
[----:B------:R-:W-:Y:S01]  /*11560*/  MUFU.EX2 R161, R116 ;  /* 0x0000007400a17308 */ /* 0x000fe20000000800 */
[--C-:B------:R-:W-:Y:S02]  /*11570*/  FFMA.FTZ R112, R35, c[0x0][0x2d0], -R40.reuse ;  /* 0x0000b40023707a23 */ /* 0x100fe40000010828 */
[C---:B------:R-:W-:Y:S02]  /*11580*/  FMUL.FTZ R35, R69.reuse, R119 ;  /* 0x0000007745237220 */ /* 0x040fe40000410000 */
[--C-:B------:R-:W-:Y:S03]  /*11590*/  FFMA.FTZ R111, R34, c[0x0][0x2d0], -R40.reuse ;  /* 0x0000b400226f7a23 */ /* 0x100fe60000010828 */
[----:B------:R-:W-:Y:S02]  /*115a0*/  FMUL.FTZ R34, R69, R118 ;  /* 0x0000007645227220 */ /* 0x000fe40000410000 */
[--C-:B------:R-:W-:Y:S02]  /*115b0*/  FFMA.FTZ R117, R43, c[0x0][0x2d0], -R40.reuse ;  /* 0x0000b4002b757a23 */ /* 0x100fe40000010828 */
[--C-:B------:R-:W-:Y:S02]  /*115c0*/  FFMA.FTZ R119, R42, c[0x0][0x2d0], -R40.reuse ;  /* 0x0000b4002a777a23 */ /* 0x100fe40000010828 */
[--C-:B------:R-:W-:Y:S01]  /*115d0*/  FFMA.FTZ R118, R165, c[0x0][0x2d0], -R73.reuse ;  /* 0x0000b400a5767a23 */ /* 0x100fe20000010849 */
[C---:B------:R-:W-:Y:S01]  /*115e0*/  HMMA.16816.F32 R32, R76.reuse, R38, R32 ;  /* 0x000000264c20723c */ /* 0x040fe20000001820 */
[----:B------:R-:W1:Y:S03]  /*115f0*/  MUFU.EX2 R160, R117 ;  /* 0x0000007500a07308 */ /* 0x000e660000000800 */
[C---:B------:R-:W-:Y:S02]  /*11600*/  FMUL.FTZ R36, R3.reuse, R120 ;  /* 0x0000007803247220 */ /* 0x040fe40000410000 */
[----:B------:R-:W-:Y:S02]  /*11610*/  FMUL.FTZ R37, R3, R121 ;  /* 0x0000007903257220 */ /* 0x000fe40000410000 */
[C---:B------:R-:W-:Y:S03]  /*11620*/  FMUL.FTZ R38, R69.reuse, R122 ;  /* 0x0000007a45267220 */ /* 0x040fe60000410000 */
[----:B------:R-:W-:Y:S01]  /*11630*/  MUFU.EX2 R165, R111 ;  /* 0x0000006f00a57308 */ /* 0x000fe20000000800 */
[----:B------:R-:W-:Y:S02]  /*11640*/  FMUL.FTZ R39, R69, R123 ;  /* 0x0000007b45277220 */ /* 0x000fe40000410000 */
[--C-:B------:R-:W-:Y:S02]  /*11650*/  FFMA.FTZ R107, R48, c[0x0][0x2d0], -R40.reuse ;  /* 0x0000b400306b7a23 */ /* 0x100fe40000010828 */
[----:B------:R-:W-:Y:S02]  /*11660*/  FMUL.FTZ R48, R3, R132 ;  /* 0x0000008403307220 */ /* 0x000fe40000410000 */
[----:B------:R-:W4:Y:S01]  /*11670*/  LDL.LU R132, [R1+0x10] ;  /* 0x0000100001847983 */ /* 0x000f220000300800 */
[-C--:B------:R-:W-:Y:S02]  /*11680*/  HMMA.16816.F32 R36, R76, R52.reuse, R36 ;  /* 0x000000344c24723c */ /* 0x080fe40000001824 */
[----:B------:R-:W-:Y:S01]  /*11690*/  MUFU.EX2 R205, R107 ;  /* 0x0000006b00cd7308 */ /* 0x000fe20000000800 */
[----:B------:R-:W-:Y:S02]  /*116a0*/  FMUL.FTZ R41, R68, R125 ;  /* 0x0000007d44297220 */ /* 0x000fe40000410000 */
[C---:B------:R-:W-:Y:S02]  /*116b0*/  FMUL.FTZ R42, R0.reuse, R126 ;  /* 0x0000007e002a7220 */ /* 0x040fe40000410000 */
[----:B------:R-:W-:Y:S02]  /*116c0*/  FMUL.FTZ R43, R0, R127 ;  /* 0x0000007f002b7220 */ /* 0x000fe40000410000 */
[----:B------:R-:W-:Y:S03]  /*116d0*/  FFMA.FTZ R105, R47, c[0x0][0x2d0], -R40 ;  /* 0x0000b4002f697a23 */ /* 0x000fe60000010828 */
[----:B------:R-:W-:Y:S01]  /*116e0*/  FMUL.FTZ R40, R68, R124 ;  /* 0x0000007c44287220 */ /* 0x000fe20000410000 */
[----:B------:R5:W1:Y:S01]  /*116f0*/  MUFU.EX2 R127, R58 ;  /* 0x0000003a007f7308 */ /* 0x000a620000000800 */
[--C-:B------:R-:W-:Y:S02]  /*11700*/  FFMA.FTZ R125, R87, c[0x0][0x2d0], -R56.reuse ;  /* 0x0000b400577d7a23 */ /* 0x100fe40000010838 */
[----:B------:R-:W1:Y:S01]  /*11710*/  LDSM.16.MT88.4 R84, [R188] ;  /* 0x00000000bc54783b */ /* 0x000e620000004200 */
[----:B------:R-:W-:Y:S02]  /*11720*/  FMUL.FTZ R47, R0, R131 ;  /* 0x00000083002f7220 */ /* 0x000fe40000410000 */
[C---:B------:R-:W-:Y:S04]  /*11730*/  HMMA.16816.F32 R40, R80.reuse, R52, R40 ;  /* 0x000000345028723c */ /* 0x040fe80000001828 */
[--C-:B------:R-:W-:Y:S01]  /*11740*/  FFMA.FTZ R104, R210, c[0x0][0x2d0], -R56.reuse ;  /* 0x0000b400d2687a23 */ /* 0x100fe20000010838 */
[----:B------:R-:W-:Y:S01]  /*11750*/  MUFU.EX2 R126, R65 ;  /* 0x00000041007e7308 */ /* 0x000fe20000000800 */
[----:B------:R-:W-:Y:S02]  /*11760*/  FMUL.FTZ R44, R68, R128 ;  /* 0x00000080442c7220 */ /* 0x000fe40000410000 */
[--C-:B------:R-:W-:Y:S04]  /*11770*/  FFMA.FTZ R52, R222, c[0x0][0x2d0], -R56.reuse ;  /* 0x0000b400de347a23 */ /* 0x100fe80000010838 */
[--C-:B------:R-:W-:Y:S01]  /*11780*/  FFMA.FTZ R53, R223, c[0x0][0x2d0], -R56.reuse ;  /* 0x0000b400df357a23 */ /* 0x100fe20000010838 */
[-C--:B------:R-:W-:Y:S02]  /*11790*/  HMMA.16816.F32 R44, R80, R54.reuse, R44 ;  /* 0x00000036502c723c */ /* 0x080fe4000000182c */
[----:B------:R1:W-:Y:S01]  /*117a0*/  MUFU.EX2 R222, R52 ;  /* 0x0000003400de7308 */ /* 0x0003e20000000800 */
[--C-:B------:R-:W-:Y:S02]  /*117b0*/  FFMA.FTZ R122, R157, c[0x0][0x2d0], -R56.reuse ;  /* 0x0000b4009d7a7a23 */ /* 0x100fe40000010838 */
[--C-:B-----5:R-:W-:Y:S02]  /*117c0*/  FFMA.FTZ R58, R232, c[0x0][0x2d0], -R73.reuse ;  /* 0x0000b400e83a7a23 */ /* 0x120fe40000010849 */
[----:B------:R-:W-:Y:S01]  /*117d0*/  FMUL.FTZ R57, R68, R141 ;  /* 0x0000008d44397220 */ /* 0x000fe20000410000 */
[C---:B------:R-:W-:Y:S04]  /*117e0*/  HMMA.16816.F32 R48, R76.reuse, R54, R48 ;  /* 0x000000364c30723c */ /* 0x040fe80000001830 */
[----:B------:R5:W-:Y:S01]  /*117f0*/  MUFU.EX2 R223, R60 ;  /* 0x0000003c00df7308 */ /* 0x000be20000000800 */
[----:B------:R-:W-:Y:S02]  /*11800*/  FMUL.FTZ R59, R0, R143 ;  /* 0x0000008f003b7220 */ /* 0x000fe40000410000 */
[C---:B------:R-:W-:Y:S02]  /*11810*/  FMUL.FTZ R54, R69.reuse, R138 ;  /* 0x0000008a45367220 */ /* 0x040fe40000410000 */
[----:B------:R-:W-:Y:S03]  /*11820*/  FMUL.FTZ R55, R69, R139 ;  /* 0x0000008b45377220 */ /* 0x000fe60000410000 */
[--C-:B------:R-:W-:Y:S02]  /*11830*/  FFMA.FTZ R123, R156, c[0x0][0x2d0], -R56.reuse ;  /* 0x0000b4009c7b7a23 */ /* 0x100fe40000010838 */
[----:B------:R5:W5:Y:S01]  /*11840*/  MUFU.EX2 R210, R53 ;  /* 0x0000003500d27308 */ /* 0x000b620000000800 */
[----:B------:R-:W-:Y:S02]  /*11850*/  FFMA.FTZ R124, R154, c[0x0][0x2d0], -R56 ;  /* 0x0000b4009a7c7a23 */ /* 0x000fe40000010838 */
[----:B------:R-:W-:Y:S02]  /*11860*/  FMUL.FTZ R56, R68, R140 ;  /* 0x0000008c44387220 */ /* 0x000fe40000410000 */
[----:B-1----:R-:W-:Y:S02]  /*11870*/  FFMA.FTZ R52, R230, c[0x0][0x2d0], -R73 ;  /* 0x0000b400e6347a23 */ /* 0x002fe40000010849 */
[----:B------:R-:W-:Y:S02]  /*11880*/  FMUL.FTZ R61, R68, R149 ;  /* 0x00000095443d7220 */ /* 0x000fe40000410000 */
[C---:B------:R-:W-:Y:S01]  /*11890*/  FMUL.FTZ R62, R0.reuse, R150 ;  /* 0x00000096003e7220 */ /* 0x040fe20000410000 */
[----:B------:R1:W-:Y:S01]  /*118a0*/  MUFU.EX2 R178, R52 ;  /* 0x0000003400b27308 */ /* 0x0003e20000000800 */
[----:B------:R-:W-:Y:S02]  /*118b0*/  FMUL.FTZ R63, R0, R151 ;  /* 0x00000097003f7220 */ /* 0x000fe40000410000 */
[----:B------:R-:W-:Y:S02]  /*118c0*/  FFMA.FTZ R106, R3, R249, R173 ;  /* 0x000000f9036a7223 */ /* 0x000fe400000100ad */
[--C-:B-----5:R-:W-:Y:S02]  /*118d0*/  FFMA.FTZ R60, R231, c[0x0][0x2d0], -R73.reuse ;  /* 0x0000b400e73c7a23 */ /* 0x120fe40000010849 */
[----:B------:R-:W-:Y:S01]  /*118e0*/  FMUL.FTZ R65, R3, R145 ;  /* 0x0000009103417220 */ /* 0x000fe20000410000 */
[----:B------:R-:W-:Y:S01]  /*118f0*/  F2FP.PACK_AB R145, R160, R161 ;  /* 0x000000a1a091723e */ /* 0x000fe200000000ff */
[C---:B------:R-:W-:Y:S01]  /*11900*/  FMUL.FTZ R66, R69.reuse, R146 ;  /* 0x0000009245427220 */ /* 0x040fe20000410000 */
[----:B------:R5:W5:Y:S01]  /*11910*/  MUFU.EX2 R131, R58 ;  /* 0x0000003a00837308 */ /* 0x000b620000000800 */
[----:B------:R-:W-:Y:S01]  /*11920*/  FMUL.FTZ R67, R69, R147 ;  /* 0x0000009345437220 */ /* 0x000fe20000410000 */
[----:B------:R-:W-:Y:S01]  /*11930*/  F2FP.PACK_AB R146, R158, R159 ;  /* 0x0000009f9e92723e */ /* 0x000fe200000000ff */
[--C-:B------:R-:W-:Y:S02]  /*11940*/  FFMA.FTZ R120, R164, c[0x0][0x2d0], -R73.reuse ;  /* 0x0000b400a4787a23 */ /* 0x100fe40000010849 */
[----:B------:R-:W-:Y:S02]  /*11950*/  FMUL.FTZ R53, R3, R137 ;  /* 0x0000008903357220 */ /* 0x000fe40000410000 */
[--C-:B------:R-:W-:Y:S02]  /*11960*/  FFMA.FTZ R110, R221, c[0x0][0x2d0], -R73.reuse ;  /* 0x0000b400dd6e7a23 */ /* 0x100fe40000010849 */
[--C-:B------:R-:W-:Y:S01]  /*11970*/  FFMA.FTZ R113, R220, c[0x0][0x2d0], -R73.reuse ;  /* 0x0000b400dc717a23 */ /* 0x100fe20000010849 */
[----:B------:R5:W-:Y:S01]  /*11980*/  MUFU.EX2 R216, R60 ;  /* 0x0000003c00d87308 */ /* 0x000be20000000800 */
[--C-:B------:R-:W-:Y:S02]  /*11990*/  FFMA.FTZ R114, R218, c[0x0][0x2d0], -R73.reuse ;  /* 0x0000b400da727a23 */ /* 0x100fe40000010849 */
[--C-:B------:R-:W-:Y:S02]  /*119a0*/  FFMA.FTZ R115, R215, c[0x0][0x2d0], -R73.reuse ;  /* 0x0000b400d7737a23 */ /* 0x100fe40000010849 */
[----:B-1----:R-:W-:Y:S02]  /*119b0*/  FMUL.FTZ R52, R3, R136 ;  /* 0x0000008803347220 */ /* 0x002fe40000410000 */
[--C-:B------:R-:W-:Y:S03]  /*119c0*/  FFMA.FTZ R121, R163, c[0x0][0x2d0], -R73.reuse ;  /* 0x0000b400a3797a23 */ /* 0x100fe60000010849 */
[----:B------:R1:W1:Y:S02]  /*119d0*/  MUFU.EX2 R128, R64 ;  /* 0x0000004000807308 */ /* 0x0002640000000800 */
[-C--:B------:R-:W-:Y:S03]  /*119e0*/  HMMA.16816.F32 R52, R76, R84.reuse, R52 ;  /* 0x000000544c34723c */ /* 0x080fe60000001834 */
[----:B-----5:R-:W-:Y:S05]  /*119f0*/  FMUL.FTZ R58, R0, R142 ;  /* 0x0000008e003a7220 */ /* 0x020fea0000410000 */
[----:B------:R-:W-:Y:S02]  /*11a00*/  MUFU.EX2 R139, R103 ;  /* 0x00000067008b7308 */ /* 0x000fe40000000800 */
[C---:B------:R-:W-:Y:S04]  /*11a10*/  HMMA.16816.F32 R56, R80.reuse, R84, R56 ;  /* 0x000000545038723c */ /* 0x040fe80000001838 */
[----:B------:R-:W-:Y:S04]  /*11a20*/  FMUL.FTZ R60, R68, R148 ;  /* 0x00000094443c7220 */ /* 0x000fe80000410000 */
[----:B------:R-:W-:Y:S03]  /*11a30*/  MUFU.EX2 R136, R96 ;  /* 0x0000006000887308 */ /* 0x000fe60000000800 */
[-C--:B------:R-:W-:Y:S03]  /*11a40*/  HMMA.16816.F32 R60, R80, R86.reuse, R60 ;  /* 0x00000056503c723c */ /* 0x080fe6000000183c */
[----:B-1----:R-:W-:Y:S01]  /*11a50*/  FMUL.FTZ R64, R3, R144 ;  /* 0x0000009003407220 */ /* 0x002fe20000410000 */
[----:B------:R-:W-:Y:S01]  /*11a60*/  F2FP.PACK_AB R144, R182, R181 ;  /* 0x000000b5b690723e */ /* 0x000fe200000000ff */
[----:B------:R-:W-:Y:S02]  /*11a70*/  FFMA.FTZ R3, R233, c[0x0][0x2d0], -R73 ;  /* 0x0000b400e9037a23 */ /* 0x000fe40000010849 */
[----:B------:R-:W-:Y:S01]  /*11a80*/  MUFU.EX2 R173, R97 ;  /* 0x0000006100ad7308 */ /* 0x000fe20000000800 */
[----:B------:R-:W-:Y:S02]  /*11a90*/  F2FP.PACK_AB R80, R207, R127 ;  /* 0x0000007fcf50723e */ /* 0x000fe400000000ff */
[----:B------:R-:W-:Y:S01]  /*11aa0*/  HMMA.16816.F32 R64, R76, R86, R64 ;  /* 0x000000564c40723c */ /* 0x000fe20000001840 */
[----:B------:R-:W1:Y:S03]  /*11ab0*/  LDSM.16.MT88.4 R84, [R186+0x800] ;  /* 0x00080000ba54783b */ /* 0x000e660000004200 */
[----:B------:R-:W-:Y:S02]  /*11ac0*/  F2FP.PACK_AB R82, R222, R210 ;  /* 0x000000d2de52723e */ /* 0x000fe400000000ff */
[----:B------:R-:W-:Y:S01]  /*11ad0*/  F2FP.PACK_AB R81, R131, R178 ;  /* 0x000000b28351723e */ /* 0x000fe200000000ff */
[----:B------:R-:W5:Y:S01]  /*11ae0*/  MUFU.EX2 R217, R3 ;  /* 0x0000000300d97308 */ /* 0x000f620000000800 */
[----:B------:R-:W-:Y:S04]  /*11af0*/  F2FP.PACK_AB R76, R209, R126 ;  /* 0x0000007ed14c723e */ /* 0x000fe800000000ff */
[----:B------:R-:W-:Y:S02]  /*11b00*/  F2FP.PACK_AB R77, R208, R128 ;  /* 0x00000080d04d723e */ /* 0x000fe400000000ff */
[----:B------:R-:W-:Y:S02]  /*11b10*/  F2FP.PACK_AB R78, R224, R213 ;  /* 0x000000d5e04e723e */ /* 0x000fe400000000ff */
[----:B------:R-:W-:Y:S01]  /*11b20*/  F2FP.PACK_AB R79, R239, R211 ;  /* 0x000000d3ef4f723e */ /* 0x000fe200000000ff */
[----:B------:R-:W-:Y:S06]  /*11b30*/  MUFU.EX2 R143, R101 ;  /* 0x00000065008f7308 */ /* 0x000fec0000000800 */
[-C--:B------:R-:W-:Y:S04]  /*11b40*/  HMMA.16816.F32 R4, R76, R88.reuse, R4 ;  /* 0x000000584c04723c */ /* 0x080fe80000001804 */
[----:B------:R-:W-:Y:S01]  /*11b50*/  MUFU.EX2 R164, R100 ;  /* 0x0000006400a47308 */ /* 0x000fe20000000800 */
[----:B--2---:R-:W-:Y:S01]  /*11b60*/  FFMA.FTZ R69, R69, R130, R175 ;  /* 0x0000008245457223 */ /* 0x004fe200000100af */
[----:B-----5:R-:W-:Y:S01]  /*11b70*/  F2FP.PACK_AB R83, R217, R216 ;  /* 0x000000d8d953723e */ /* 0x020fe200000000ff */
[--C-:B------:R-:W-:Y:S02]  /*11b80*/  FFMA.FTZ R3, R229, c[0x0][0x2d0], -R73.reuse ;  /* 0x0000b400e5037a23 */ /* 0x100fe40000010849 */
[----:B------:R-:W-:Y:S05]  /*11b90*/  FFMA.FTZ R73, R162, c[0x0][0x2d0], -R73 ;  /* 0x0000b400a2497a23 */ /* 0x000fea0000010849 */
[----:B------:R2:W-:Y:S01]  /*11ba0*/  MUFU.EX2 R130, R99 ;  /* 0x0000006300827308 */ /* 0x0005e20000000800 */
[C---:B------:R-:W-:Y:S04]  /*11bb0*/  HMMA.16816.F32 R8, R80.reuse, R88, R8 ;  /* 0x000000585008723c */ /* 0x040fe80000001808 */
[----:B---3--:R-:W-:Y:S02]  /*11bc0*/  FFMA.FTZ R68, R68, R129, R174 ;  /* 0x0000008144447223 */ /* 0x008fe400000100ae */
[----:B------:R-:W-:Y:S02]  /*11bd0*/  FADD.FTZ R69, R183, R69 ;  /* 0x00000045b7457221 */ /* 0x000fe40000010000 */
[-C--:B------:R-:W-:Y:S01]  /*11be0*/  HMMA.16816.F32 R12, R80, R90.reuse, R12 ;  /* 0x0000005a500c723c */ /* 0x080fe2000000180c */
[----:B------:R3:W-:Y:S03]  /*11bf0*/  MUFU.EX2 R162, R102 ;  /* 0x0000006600a27308 */ /* 0x0007e60000000800 */
[----:B------:R-:W-:Y:S04]  /*11c00*/  FADD.FTZ R68, R180, R68 ;  /* 0x00000044b4447221 */ /* 0x000fe80000010000 */
[C---:B------:R-:W-:Y:S01]  /*11c10*/  HMMA.16816.F32 R16, R76.reuse, R90, R16 ;  /* 0x0000005a4c10723c */ /* 0x040fe20000001810 */
[----:B------:R-:W5:Y:S02]  /*11c20*/  LDSM.16.MT88.4 R88, [R188+0x800] ;  /* 0x00080000bc58783b */ /* 0x000f640000004200 */
[----:B------:R-:W-:Y:S05]  /*11c30*/  MUFU.EX2 R157, R119 ;  /* 0x00000077009d7308 */ /* 0x000fea0000000800 */
[-C--:B------:R-:W-:Y:S01]  /*11c40*/  HMMA.16816.F32 R20, R76, R92.reuse, R20 ;  /* 0x0000005c4c14723c */ /* 0x080fe20000001814 */
[----:B--2---:R-:W-:Y:S04]  /*11c50*/  LDSM.16.MT88.4 R96, [R186+0x1000] ;  /* 0x00100000ba60783b */ /* 0x004fe80000004200 */
[----:B------:R-:W2:Y:S03]  /*11c60*/  MUFU.EX2 R156, R170 ;  /* 0x000000aa009c7308 */ /* 0x000ea60000000800 */
[C---:B------:R-:W-:Y:S01]  /*11c70*/  HMMA.16816.F32 R24, R80.reuse, R92, R24 ;  /* 0x0000005c5018723c */ /* 0x040fe20000001818 */
[----:B---3--:R-:W-:Y:S06]  /*11c80*/  LDSM.16.MT88.4 R100, [R185+0x2000] ;  /* 0x00200000b964783b */ /* 0x008fec0000004200 */
[----:B------:R-:W-:Y:S01]  /*11c90*/  MUFU.EX2 R73, R73 ;  /* 0x0000004900497308 */ /* 0x000fe20000000800 */
[-C--:B------:R-:W-:Y:S08]  /*11ca0*/  HMMA.16816.F32 R28, R80, R94.reuse, R28 ;  /* 0x0000005e501c723c */ /* 0x080ff0000000181c */
[C---:B------:R-:W-:Y:S01]  /*11cb0*/  HMMA.16816.F32 R32, R76.reuse, R94, R32 ;  /* 0x0000005e4c20723c */ /* 0x040fe20000001820 */
[----:B------:R-:W3:Y:S01]  /*11cc0*/  LDSM.16.MT88.4 R92, [R185+0x1000] ;  /* 0x00100000b95c783b */ /* 0x000ee20000004200 */
[----:B------:R-:W-:Y:S02]  /*11cd0*/  MUFU.EX2 R206, R105 ;  /* 0x0000006900ce7308 */ /* 0x000fe40000000800 */
[----:B--2---:R-:W-:Y:S04]  /*11ce0*/  F2FP.PACK_AB R147, R156, R157 ;  /* 0x0000009d9c93723e */ /* 0x004fe800000000ff */
[-C--:B-1----:R-:W-:Y:S04]  /*11cf0*/  HMMA.16816.F32 R36, R76, R84.reuse, R36 ;  /* 0x000000544c24723c */ /* 0x082fe80000001824 */
[----:B------:R-:W1:Y:S04]  /*11d00*/  MUFU.EX2 R142, R104 ;  /* 0x00000068008e7308 */ /* 0x000e680000000800 */
[C---:B------:R-:W-:Y:S06]  /*11d10*/  HMMA.16816.F32 R40, R80.reuse, R84, R40 ;  /* 0x000000545028723c */ /* 0x040fec0000001828 */
[----:B------:R2:W-:Y:S02]  /*11d20*/  MUFU.EX2 R129, R3 ;  /* 0x0000000300817308 */ /* 0x0005e40000000800 */
[-C--:B------:R-:W-:Y:S08]  /*11d30*/  HMMA.16816.F32 R44, R80, R86.reuse, R44 ;  /* 0x00000056502c723c */ /* 0x080ff0000000182c */
[C---:B------:R-:W-:Y:S01]  /*11d40*/  HMMA.16816.F32 R48, R76.reuse, R86, R48 ;  /* 0x000000564c30723c */ /* 0x040fe20000001830 */
[----:B------:R-:W3:Y:S01]  /*11d50*/  LDSM.16.MT88.4 R84, [R189+0x1000] ;  /* 0x00100000bd54783b */ /* 0x000ee20000004200 */
[----:B------:R1:W1:Y:S06]  /*11d60*/  MUFU.EX2 R138, R74 ;  /* 0x0000004a008a7308 */ /* 0x00026c0000000800 */
[-C--:B-----5:R-:W-:Y:S04]  /*11d70*/  HMMA.16816.F32 R52, R76, R88.reuse, R52 ;  /* 0x000000584c34723c */ /* 0x0a0fe80000001834 */
[----:B------:R-:W5:Y:S01]  /*11d80*/  MUFU.EX2 R137, R75 ;  /* 0x0000004b00897308 */ /* 0x000f620000000800 */
[----:B--2---:R-:W-:Y:S03]  /*11d90*/  FADD.FTZ R3, R235, R106 ;  /* 0x0000006aeb037221 */ /* 0x004fe60000010000 */
[C---:B------:R-:W-:Y:S06]  /*11da0*/  HMMA.16816.F32 R56, R80.reuse, R88, R56 ;  /* 0x000000585038723c */ /* 0x040fec0000001838 */
[----:B------:R-:W-:Y:S02]  /*11db0*/  MUFU.EX2 R163, R112 ;  /* 0x0000007000a37308 */ /* 0x000fe40000000800 */
[-C--:B------:R-:W-:Y:S04]  /*11dc0*/  HMMA.16816.F32 R60, R80, R90.reuse, R60 ;  /* 0x0000005a503c723c */ /* 0x080fe8000000183c */
[----:B-1----:R-:W-:Y:S03]  /*11dd0*/  FADD.FTZ R74, R236, R69 ;  /* 0x00000045ec4a7221 */ /* 0x002fe60000010000 */
[----:B------:R-:W-:Y:S01]  /*11de0*/  F2FP.PACK_AB R80, R139, R130 ;  /* 0x000000828b50723e */ /* 0x000fe200000000ff */
[----:B------:R-:W-:Y:S01]  /*11df0*/  HMMA.16816.F32 R64, R76, R90, R64 ;  /* 0x0000005a4c40723c */ /* 0x000fe20000001840 */
[----:B------:R-:W1:Y:S01]  /*11e00*/  LDSM.16.MT88.4 R88, [R188+0x1000] ;  /* 0x00100000bc58783b */ /* 0x000e620000004200 */
[----:B------:R-:W-:Y:S02]  /*11e10*/  MUFU.EX2 R174, R109 ;  /* 0x0000006d00ae7308 */ /* 0x000fe40000000800 */
[----:B------:R-:W-:Y:S02]  /*11e20*/  F2FP.PACK_AB R82, R162, R142 ;  /* 0x0000008ea252723e */ /* 0x000fe400000000ff */
[----:B------:R-:W-:Y:S02]  /*11e30*/  F2FP.PACK_AB R81, R138, R129 ;  /* 0x000000818a51723e */ /* 0x000fe400000000ff */
[----:B------:R-:W-:Y:S04]  /*11e40*/  F2FP.PACK_AB R76, R241, R226 ;  /* 0x000000e2f14c723e */ /* 0x000fe800000000ff */
[----:B------:R-:W-:Y:S01]  /*11e50*/  F2FP.PACK_AB R77, R240, R223 ;  /* 0x000000dff04d723e */ /* 0x000fe200000000ff */
[----:B------:R-:W-:Y:S01]  /*11e60*/  MUFU.EX2 R175, R108 ;  /* 0x0000006c00af7308 */ /* 0x000fe20000000800 */
[----:B------:R-:W-:Y:S02]  /*11e70*/  F2FP.PACK_AB R78, R219, R243 ;  /* 0x000000f3db4e723e */ /* 0x000fe400000000ff */
[----:B------:R-:W-:Y:S02]  /*11e80*/  F2FP.PACK_AB R79, R205, R206 ;  /* 0x000000cecd4f723e */ /* 0x000fe400000000ff */
[----:B-----5:R-:W-:Y:S01]  /*11e90*/  F2FP.PACK_AB R83, R136, R137 ;  /* 0x000000898853723e */ /* 0x020fe200000000ff */
[----:B----4-:R-:W-:Y:S04]  /*11ea0*/  FFMA.FTZ R0, R0, R132, R176 ;  /* 0x0000008400007223 */ /* 0x010fe800000100b0 */
[-C--:B---3--:R-:W-:Y:S01]  /*11eb0*/  HMMA.16816.F32 R4, R76, R92.reuse, R4 ;  /* 0x0000005c4c04723c */ /* 0x088fe20000001804 */
[----:B------:R-:W-:Y:S01]  /*11ec0*/  LDSM.16.MT88.4 R132, [R186+0x2000] ;  /* 0x00200000ba84783b */ /* 0x000fe20000004200 */
[----:B------:R-:W-:Y:S01]  /*11ed0*/  MUFU.EX2 R141, R110 ;  /* 0x0000006e008d7308 */ /* 0x000fe20000000800 */
[----:B------:R-:W-:Y:S02]  /*11ee0*/  FADD.FTZ R75, R177, R0 ;  /* 0x00000000b14b7221 */ /* 0x000fe40000010000 */
[----:B------:R-:W-:Y:S02]  /*11ef0*/  FADD.FTZ R0, R234, R3 ;  /* 0x00000003ea007221 */ /* 0x000fe40000010000 */
[----:B------:R-:W-:Y:S01]  /*11f00*/  FADD.FTZ R69, R238, R75 ;  /* 0x0000004bee457221 */ /* 0x000fe20000010000 */
[C---:B------:R-:W-:Y:S04]  /*11f10*/  HMMA.16816.F32 R8, R80.reuse, R92, R8 ;  /* 0x0000005c5008723c */ /* 0x040fe80000001808 */
[----:B------:R-:W2:Y:S01]  /*11f20*/  MUFU.EX2 R75, R121 ;  /* 0x00000079004b7308 */ /* 0x000ea20000000800 */
[----:B------:R-:W-:Y:S02]  /*11f30*/  FADD.FTZ R0, R245, R0 ;  /* 0x00000000f5007221 */ /* 0x000fe40000010000 */
[----:B------:R-:W-:Y:S01]  /*11f40*/  FADD.FTZ R3, R204, R68 ;  /* 0x00000044cc037221 */ /* 0x000fe20000010000 */
[-C--:B------:R-:W-:Y:S04]  /*11f50*/  HMMA.16816.F32 R12, R80, R94.reuse, R12 ;  /* 0x0000005e500c723c */ /* 0x080fe8000000180c */
[----:B------:R-:W-:Y:S02]  /*11f60*/  FADD.FTZ R68, R244, R74 ;  /* 0x0000004af4447221 */ /* 0x000fe40000010000 */
[----:B------:R-:W-:Y:S01]  /*11f70*/  MUFU.EX2 R140, R113 ;  /* 0x00000071008c7308 */ /* 0x000fe20000000800 */
[----:B------:R-:W-:Y:S01]  /*11f80*/  FADD.FTZ R3, R242, R3 ;  /* 0x00000003f2037221 */ /* 0x000fe20000010000 */
[C---:B------:R-:W-:Y:S01]  /*11f90*/  HMMA.16816.F32 R16, R76.reuse, R94, R16 ;  /* 0x0000005e4c10723c */ /* 0x040fe20000001810 */
[----:B------:R-:W-:Y:S03]  /*11fa0*/  LDSM.16.MT88.4 R92, [R189+0x1800] ;  /* 0x00180000bd5c783b */ /* 0x000fe60000004200 */
[----:B------:R-:W-:Y:S02]  /*11fb0*/  FADD.FTZ R3, R127, R3 ;  /* 0x000000037f037221 */ /* 0x000fe40000010000 */
[----:B------:R-:W-:Y:S02]  /*11fc0*/  FADD.FTZ R68, R128, R68 ;  /* 0x0000004480447221 */ /* 0x000fe40000010000 */
[-C--:B------:R-:W-:Y:S01]  /*11fd0*/  HMMA.16816.F32 R20, R76, R84.reuse, R20 ;  /* 0x000000544c14723c */ /* 0x080fe20000001814 */
[----:B------:R-:W-:Y:S03]  /*11fe0*/  MUFU.EX2 R155, R114 ;  /* 0x00000072009b7308 */ /* 0x000fe60000000800 */
[----:B--2---:R-:W-:Y:S01]  /*11ff0*/  F2FP.PACK_AB R151, R73, R75 ;  /* 0x0000004b4997723e */ /* 0x004fe200000000ff */
[----:B------:R-:W-:Y:S02]  /*12000*/  FADD.FTZ R74, R237, R69 ;  /* 0x00000045ed4a7221 */ /* 0x000fe40000010000 */
[----:B------:R-:W-:Y:S01]  /*12010*/  FADD.FTZ R69, R126, R0 ;  /* 0x000000007e457221 */ /* 0x000fe20000010000 */
[C---:B------:R-:W-:Y:S03]  /*12020*/  HMMA.16816.F32 R24, R80.reuse, R84, R24 ;  /* 0x000000545018723c */ /* 0x040fe60000001818 */
[----:B------:R-:W-:Y:S01]  /*12030*/  MUFU.EX2 R154, R115 ;  /* 0x00000073009a7308 */ /* 0x000fe20000000800 */
[----:B------:R-:W-:Y:S02]  /*12040*/  FADD.FTZ R0, R178, R74 ;  /* 0x0000004ab2007221 */ /* 0x000fe40000010000 */
[----:B------:R-:W-:Y:S02]  /*12050*/  FADD.FTZ R69, R209, R69 ;  /* 0x00000045d1457221 */ /* 0x000fe40000010000 */
[-C--:B------:R-:W-:Y:S04]  /*12060*/  HMMA.16816.F32 R28, R80, R86.reuse, R28 ;  /* 0x00000056501c723c */ /* 0x080fe8000000181c */
[----:B------:R-:W-:Y:S01]  /*12070*/  FADD.FTZ R0, R131, R0 ;  /* 0x0000000083007221 */ /* 0x000fe20000010000 */
[----:B------:R-:W-:Y:S01]  /*12080*/  MUFU.EX2 R152, R123 ;  /* 0x0000007b00987308 */ /* 0x000fe20000000800 */
[----:B------:R-:W-:Y:S02]  /*12090*/  FADD.FTZ R69, R213, R69 ;  /* 0x00000045d5457221 */ /* 0x000fe40000010000 */
[C---:B------:R-:W-:Y:S01]  /*120a0*/  HMMA.16816.F32 R32, R76.reuse, R86, R32 ;  /* 0x000000564c20723c */ /* 0x040fe20000001820 */
[----:B------:R-:W2:Y:S03]  /*120b0*/  LDSM.16.MT88.4 R84, [R185+0x1800] ;  /* 0x00180000b954783b */ /* 0x000ea60000004200 */
[----:B------:R-:W-:Y:S02]  /*120c0*/  FADD.FTZ R0, R216, R0 ;  /* 0x00000000d8007221 */ /* 0x000fe40000010000 */
[----:B------:R-:W-:Y:S01]  /*120d0*/  FADD.FTZ R3, R207, R3 ;  /* 0x00000003cf037221 */ /* 0x000fe20000010000 */
[----:B------:R-:W3:Y:S01]  /*120e0*/  MUFU.EX2 R153, R122 ;  /* 0x0000007a00997308 */ /* 0x000ee20000000800 */
[-C--:B------:R-:W-:Y:S04]  /*120f0*/  HMMA.16816.F32 R36, R76, R96.reuse, R36 ;  /* 0x000000604c24723c */ /* 0x080fe80000001824 */
[----:B------:R-:W-:Y:S02]  /*12100*/  FADD.FTZ R0, R217, R0 ;  /* 0x00000000d9007221 */ /* 0x000fe40000010000 */
[----:B------:R-:W-:Y:S02]  /*12110*/  FADD.FTZ R3, R210, R3 ;  /* 0x00000003d2037221 */ /* 0x000fe40000010000 */
[C---:B------:R-:W-:Y:S04]  /*12120*/  HMMA.16816.F32 R40, R80.reuse, R96, R40 ;  /* 0x000000605028723c */ /* 0x040fe80000001828 */
[----:B------:R-:W-:Y:S02]  /*12130*/  FADD.FTZ R3, R222, R3 ;  /* 0x00000003de037221 */ /* 0x000fe40000010000 */
[----:B------:R-:W-:Y:S02]  /*12140*/  FADD.FTZ R68, R208, R68 ;  /* 0x00000044d0447221 */ /* 0x000fe40000010000 */
[-C--:B------:R-:W-:Y:S04]  /*12150*/  HMMA.16816.F32 R44, R80, R98.reuse, R44 ;  /* 0x00000062502c723c */ /* 0x080fe8000000182c */
[----:B------:R-:W-:Y:S01]  /*12160*/  FADD.FTZ R68, R211, R68 ;  /* 0x00000044d3447221 */ /* 0x000fe20000010000 */
[----:B---3--:R-:W-:Y:S03]  /*12170*/  F2FP.PACK_AB R148, R152, R153 ;  /* 0x000000999894723e */ /* 0x008fe600000000ff */
[C---:B------:R-:W-:Y:S01]  /*12180*/  HMMA.16816.F32 R48, R76.reuse, R98, R48 ;  /* 0x000000624c30723c */ /* 0x040fe20000001830 */
[----:B------:R-:W3:Y:S07]  /*12190*/  LDSM.16.MT88.4 R96, [R186+0x1800] ;  /* 0x00180000ba60783b */ /* 0x000eee0000004200 */
[-C--:B-1----:R-:W-:Y:S08]  /*121a0*/  HMMA.16816.F32 R52, R76, R88.reuse, R52 ;  /* 0x000000584c34723c */ /* 0x082ff00000001834 */
[C---:B------:R-:W-:Y:S08]  /*121b0*/  HMMA.16816.F32 R56, R80.reuse, R88, R56 ;  /* 0x000000585038723c */ /* 0x040ff00000001838 */
[-C--:B------:R-:W-:Y:S07]  /*121c0*/  HMMA.16816.F32 R60, R80, R90.reuse, R60 ;  /* 0x0000005a503c723c */ /* 0x080fee000000183c */
[----:B------:R-:W-:Y:S01]  /*121d0*/  F2FP.PACK_AB R80, R164, R143 ;  /* 0x0000008fa450723e */ /* 0x000fe200000000ff */
[----:B------:R-:W-:Y:S01]  /*121e0*/  HMMA.16816.F32 R64, R76, R90, R64 ;  /* 0x0000005a4c40723c */ /* 0x000fe20000001840 */
[----:B------:R-:W1:Y:S03]  /*121f0*/  LDSM.16.MT88.4 R88, [R188+0x1800] ;  /* 0x00180000bc58783b */ /* 0x000e660000004200 */
[----:B------:R-:W-:Y:S02]  /*12200*/  F2FP.PACK_AB R82, R173, R168 ;  /* 0x000000a8ad52723e */ /* 0x000fe400000000ff */
[----:B------:R-:W-:Y:S02]  /*12210*/  F2FP.PACK_AB R81, R140, R141 ;  /* 0x0000008d8c51723e */ /* 0x000fe400000000ff */
[----:B------:R-:W-:Y:S04]  /*12220*/  F2FP.PACK_AB R76, R166, R167 ;  /* 0x000000a7a64c723e */ /* 0x000fe800000000ff */
[----:B------:R-:W-:Y:S02]  /*12230*/  F2FP.PACK_AB R77, R165, R163 ;  /* 0x000000a3a54d723e */ /* 0x000fe400000000ff */
[----:B------:R-:W-:Y:S02]  /*12240*/  F2FP.PACK_AB R78, R179, R169 ;  /* 0x000000a9b34e723e */ /* 0x000fe400000000ff */
[----:B------:R-:W-:Y:S02]  /*12250*/  F2FP.PACK_AB R79, R175, R174 ;  /* 0x000000aeaf4f723e */ /* 0x000fe400000000ff */
[----:B------:R-:W-:Y:S05]  /*12260*/  F2FP.PACK_AB R83, R154, R155 ;  /* 0x0000009b9a53723e */ /* 0x000fea00000000ff */
[-C--:B--2---:R-:W-:Y:S08]  /*12270*/  HMMA.16816.F32 R4, R76, R84.reuse, R4 ;  /* 0x000000544c04723c */ /* 0x084ff00000001804 */
[C---:B------:R-:W-:Y:S01]  /*12280*/  HMMA.16816.F32 R8, R80.reuse, R84, R8 ;  /* 0x000000545008723c */ /* 0x040fe20000001808 */
[----:B------:R2:W-:Y:S07]  /*12290*/  MUFU.EX2 R85, R118 ;  /* 0x0000007600557308 */ /* 0x0005ee0000000800 */
[-C--:B------:R-:W-:Y:S03]  /*122a0*/  HMMA.16816.F32 R12, R80, R86.reuse, R12 ;  /* 0x00000056500c723c */ /* 0x080fe6000000180c */
[----:B------:R-:W4:Y:S05]  /*122b0*/  MUFU.EX2 R84, R120 ;  /* 0x0000007800547308 */ /* 0x000f2a0000000800 */
[C---:B------:R-:W-:Y:S05]  /*122c0*/  HMMA.16816.F32 R16, R76.reuse, R86, R16 ;  /* 0x000000564c10723c */ /* 0x040fea0000001810 */
[----:B------:R-:W-:Y:S03]  /*122d0*/  MUFU.EX2 R86, R125 ;  /* 0x0000007d00567308 */ /* 0x000fe60000000800 */
[-C--:B------:R-:W-:Y:S01]  /*122e0*/  HMMA.16816.F32 R20, R76, R92.reuse, R20 ;  /* 0x0000005c4c14723c */ /* 0x080fe20000001814 */
[----:B--2---:R-:W2:Y:S06]  /*122f0*/  LDSM.16.MT88.4 R116, [R189+0x2000] ;  /* 0x00200000bd74783b */ /* 0x004eac0000004200 */
[----:B------:R-:W5:Y:S01]  /*12300*/  MUFU.EX2 R87, R124 ;  /* 0x0000007c00577308 */ /* 0x000f620000000800 */
[C---:B------:R-:W-:Y:S04]  /*12310*/  HMMA.16816.F32 R24, R80.reuse, R92, R24 ;  /* 0x0000005c5018723c */ /* 0x040fe80000001818 */
[----:B----4-:R-:W-:Y:S04]  /*12320*/  F2FP.PACK_AB R149, R84, R85 ;  /* 0x000000555495723e */ /* 0x010fe800000000ff */
[-C--:B------:R-:W-:Y:S08]  /*12330*/  HMMA.16816.F32 R28, R80, R94.reuse, R28 ;  /* 0x0000005e501c723c */ /* 0x080ff0000000181c */
[C---:B------:R-:W-:Y:S04]  /*12340*/  HMMA.16816.F32 R32, R76.reuse, R94, R32 ;  /* 0x0000005e4c20723c */ /* 0x040fe80000001820 */
[----:B-----5:R-:W-:Y:S04]  /*12350*/  F2FP.PACK_AB R150, R86, R87 ;  /* 0x000000575696723e */ /* 0x020fe800000000ff */
[-C--:B---3--:R-:W-:Y:S08]  /*12360*/  HMMA.16816.F32 R36, R76, R96.reuse, R36 ;  /* 0x000000604c24723c */ /* 0x088ff00000001824 */
[C---:B------:R-:W-:Y:S08]  /*12370*/  HMMA.16816.F32 R40, R80.reuse, R96, R40 ;  /* 0x000000605028723c */ /* 0x040ff00000001828 */
[-C--:B------:R-:W-:Y:S08]  /*12380*/  HMMA.16816.F32 R44, R80, R98.reuse, R44 ;  /* 0x00000062502c723c */ /* 0x080ff0000000182c */
[C---:B------:R-:W-:Y:S08]  /*12390*/  HMMA.16816.F32 R48, R76.reuse, R98, R48 ;  /* 0x000000624c30723c */ /* 0x040ff00000001830 */
[-C--:B-1----:R-:W-:Y:S08]  /*123a0*/  HMMA.16816.F32 R52, R76, R88.reuse, R52 ;  /* 0x000000584c34723c */ /* 0x082ff00000001834 */
        /* <DEDUP_REMOVED lines=8> */
[----:B------:R-:W-:Y:S01]  /*12430*/  FADD.FTZ R9, R224, R69 ;  /* 0x00000045e0097221 */ /* 0x000fe20000010000 */
[----:B------:R-:W-:Y:S01]  /*12440*/  MOV R69, R2 ;  /* 0x0000000200457202 */ /* 0x000fe20000000f00 */
[----:B------:R-:W-:Y:S02]  /*12450*/  FADD.FTZ R8, R239, R68 ;  /* 0x00000044ef087221 */ /* 0x000fe40000010000 */
[C---:B------:R-:W-:Y:S04]  /*12460*/  HMMA.16816.F32 R100, R144.reuse, R102, R16 ;  /* 0x000000669064723c */ /* 0x040fe80000001810 */
[----:B------:R-:W-:Y:S02]  /*12470*/  FADD.FTZ R12, R226, R9 ;  /* 0x00000009e20c7221 */ /* 0x000fe40000010000 */
[----:B------:R-:W-:Y:S02]  /*12480*/  FADD.FTZ R9, R129, R0 ;  /* 0x0000000081097221 */ /* 0x000fe40000010000 */
[-C--:B--2---:R-:W-:Y:S04]  /*12490*/  HMMA.16816.F32 R104, R144, R116.reuse, R20 ;  /* 0x000000749068723c */ /* 0x084fe80000001814 */
[----:B------:R-:W-:Y:S02]  /*124a0*/  FADD.FTZ R11, R223, R8 ;  /* 0x00000008df0b7221 */ /* 0x000fe40000010000 */
[----:B------:R-:W-:Y:S02]  /*124b0*/  FADD.FTZ R0, R139, R10 ;  /* 0x0000000a8b007221 */ /* 0x000fe40000010000 */
        /* <DEDUP_REMOVED lines=32> */
[C---:B------:R-:W-:Y:S07]  /*126c0*/  HMMA.16816.F32 R140, R148.reuse, R4, R56 ;  /* 0x00000004948c723c */ /* 0x040fee0000001838 */
[----:B------:R-:W-:Y:S01]  /*126d0*/  FADD.FTZ R4, R174, R11 ;  /* 0x0000000bae047221 */ /* 0x000fe20000010000 */
[-C--:B------:R-:W-:Y:S04]  /*126e0*/  HMMA.16816.F32 R148, R148, R6.reuse, R60 ;  /* 0x000000069494723c */ /* 0x080fe8000000183c */
[----:B------:R-:W-:Y:S02]  /*126f0*/  FADD.FTZ R9, R175, R4 ;  /* 0x00000004af097221 */ /* 0x000fe40000010000 */
[----:B------:R-:W-:Y:S02]  /*12700*/  FADD.FTZ R5, R154, R0 ;  /* 0x000000009a057221 */ /* 0x000fe40000010000 */
[----:B------:R-:W-:Y:S01]  /*12710*/  FADD.FTZ R4, R181, R10 ;  /* 0x0000000ab5047221 */ /* 0x000fe20000010000 */
[----:B------:R-:W-:Y:S04]  /*12720*/  HMMA.16816.F32 R144, R144, R6, R64 ;  /* 0x000000069090723c */ /* 0x000fe80000001840 */
[----:B------:R-:W-:Y:S02]  /*12730*/  FADD.FTZ R3, R161, R9 ;  /* 0x00000009a1037221 */ /* 0x000fe40000010000 */
[----:B------:R-:W-:Y:S02]  /*12740*/  FADD.FTZ R0, R153, R8 ;  /* 0x0000000899007221 */ /* 0x000fe40000010000 */
[----:B------:R-:W-:Y:S01]  /*12750*/  FADD.FTZ R8, R85, R5 ;  /* 0x0000000555087221 */ /* 0x000fe20000010000 */
[----:B------:R-:W-:Y:S03]  /*12760*/  MOV R85, R70 ;  /* 0x0000004600557202 */ /* 0x000fe60000000f00 */
        /* <DEDUP_REMOVED lines=10> */
[----:B------:R-:W-:Y:S01]  /*12810*/  MOV R84, R71 ;  /* 0x0000004700547202 */ /* 0x000fe20000000f00 */
[----:B------:R-:W-:Y:S01]  /*12820*/  FADD.FTZ R3, R86, R3 ;  /* 0x0000000356037221 */ /* 0x000fe20000010000 */
[----:B------:R-:W-:Y:S01]  /*12830*/  STL [R1+0x8], R4 ;  /* 0x0000080401007387 */ /* 0x000fe20000100800 */
[----:B------:R-:W-:Y:S01]  /*12840*/  FADD.FTZ R0, R75, R0 ;  /* 0x000000004b007221 */ /* 0x000fe20000010000 */
[----:B------:R-:W-:Y:S02]  /*12850*/  MOV R86, R2 ;  /* 0x0000000200567202 */ /* 0x000fe40000000f00 */
[----:B------:R-:W-:Y:S01]  /*12860*/  STL [R1+0xc], R3 ;  /* 0x00000c0301007387 */ /* 0x000fe20000100800 */
[----:B------:R-:W-:Y:S05]  /*12870*/  FADD.FTZ R0, R73, R0 ;  /* 0x0000000049007221 */ /* 0x000fea0000010000 */
[----:B------:R1:W-:Y:S02]  /*12880*/  STL [R1+0x10], R0 ;  /* 0x0000100001007387 */ /* 0x0003e40000100800 */
[----:B-1----:R-:W-:Y:S01]  /*12890*/  MOV R0, R72 ;  /* 0x0000004800007202 */ /* 0x002fe20000000f00 */
[----:B------:R-:W-:-:S05]  /*128a0*/  @P0 BRA `(.L_x_705) ;  /* 0xffffc2f000000947 */ /* 0x000fca000383ffff */
.L_x_694:
[----:B------:R-:W2:Y:S02]  /*128b0*/  LDL R2, [R1+0x14] ;  /* 0x0000140001027983 */ /* 0x000ea40000100800 */
[----:B--2---:R-:W-:-:S13]  /*128c0*/  ISETP.GE.AND P0, PT, R202, R2, PT ;  /* 0x00000002ca00720c */ /* 0x004fda0003f06270 */
[----:B------:R-:W-:Y:S05]  /*128d0*/  @!P0 BRA `(.L_x_706) ;  /* 0x00005aa000008947 */ /* 0x000fea0003800000 */
[----:B------:R-:W-:Y:S01]  /*128e0*/  IMAD.MOV.U32 R85, RZ, RZ, R71 ;  /* 0x000000ffff557224 */ /* 0x000fe200078e0047 */
[----:B------:R-:W-:Y:S01]  /*128f0*/  MOV R87, R69 ;  /* 0x0000004500577202 */ /* 0x000fe20000000f00 */
[----:B------:R-:W-:Y:S01]  /*12900*/  IMAD.MOV.U32 R84, RZ, RZ, R72 ;  /* 0x000000ffff547224 */ /* 0x000fe200078e0048 */
[----:B------:R-:W-:Y:S02]  /*12910*/  MOV R86, R70 ;  /* 0x0000004600567202 */ /* 0x000fe40000000f00 */
.L_x_734:
[----:B------:R-:W2:Y:S01]  /*12920*/  LDL.64 R6, [R1+0x38] ;  /* 0x0000380001067983 */ /* 0x000ea20000100a00 */
[----:B------:R-:W-:Y:S04]  /*12930*/  DEPBAR.LE SB0, 0x0 ;  /* 0x000080000000791a */ /* 0x000fe80000000000 */
[----:B------:R-:W3:Y:S01]  /*12940*/  LDL R5, [R1+0x44] ;  /* 0x0000440001057983 */ /* 0x000ee20000100800 */
[----:B------:R-:W-:Y:S01]  /*12950*/  WARPSYNC 0xffffffff ;  /* 0xffffffff00007948 */ /* 0x000fe20003800000 */
[----:B------:R-:W-:Y:S01]  /*12960*/  SHF.R.S32.HI R0, RZ, 0x1f, R214 ;  /* 0x0000001fff007819 */ /* 0x000fe200000114d6 */
[----:B------:R-:W-:Y:S01]  /*12970*/  IMAD.WIDE.U32 R2, R214, c[0x0][0x208], RZ ;  /* 0x00008200d6027a25 */ /* 0x000fe200078e00ff */
[----:B------:R-:W-:Y:S01]  /*12980*/  BAR.SYNC.DEFER_BLOCKING 0x0 ;  /* 0x0000000000007b1d */ /* 0x000fe20000010000 */
[----:B------:R-:W-:Y:S02]  /*12990*/  SHF.R.S32.HI R4, RZ, 0x1f, R201 ;  /* 0x0000001fff047819 */ /* 0x000fe400000114c9 */
[----:B------:R-:W-:Y:S02]  /*129a0*/  IMAD R0, R0, c[0x0][0x208], RZ ;  /* 0x0000820000007a24 */ /* 0x000fe400078e02ff */
[C---:B------:R-:W-:Y:S01]  /*129b0*/  SHF.L.U64.HI R68, R201.reuse, 0x1, R4 ;  /* 0x00000001c9447819 */ /* 0x040fe20000010204 */
[----:B------:R-:W-:Y:S02]  /*129c0*/  IMAD.SHL.U32 R58, R201, 0x2, RZ ;  /* 0x00000002c93a7824 */ /* 0x000fe400078e00ff */
[----:B------:R-:W-:Y:S04]  /*129d0*/  IMAD R0, R214, c[0x0][0x20c], R0 ;  /* 0x00008300d6007a24 */ /* 0x000fe800078e0200 */
[----:B------:R-:W-:Y:S01]  /*129e0*/  IMAD.IADD R3, R3, 0x1, R0 ;  /* 0x0000000103037824 */ /* 0x000fe200078e0200 */
[----:B------:R-:W-:Y:S03]  /*129f0*/  SHF.R.S32.HI R0, RZ, 0x1f, R212 ;  /* 0x0000001fff007819 */ /* 0x000fe600000114d4 */
[----:B------:R-:W-:Y:S04]  /*12a00*/  IMAD.WIDE.U32 R2, R212, c[0x0][0x218], R2 ;  /* 0x00008600d4027a25 */ /* 0x000fe800078e0002 */
[----:B------:R-:W-:Y:S01]  /*12a10*/  IMAD R0, R0, c[0x0][0x218], RZ ;  /* 0x0000860000007a24 */ /* 0x000fe200078e02ff */
[----:B------:R1:W4:Y:S03]  /*12a20*/  LDSM.16.M88.4 R80, [R191] ;  /* 0x00000000bf50783b */ /* 0x0003260000000200 */
[----:B------:R-:W-:Y:S01]  /*12a30*/  IMAD R0, R212, c[0x0][0x21c], R0 ;  /* 0x00008700d4007a24 */ /* 0x000fe200078e0200 */
        /* <DEDUP_REMOVED lines=19> */
.L_x_845:
[-C--:B------:R-:W-:Y:S01]  /*12b70*/  HMMA.16816.F32 R4, R80, R16.reuse, RZ ;  /* 0x000000105004723c */ /* 0x080fe200000018ff */
[----:B------:R-:W3:Y:S01]  /*12b80*/  SHFL.IDX PT, R2, R0, RZ, 0x181f ;  /* 0x00181fff00027589 */ /* 0x000ee200000e0000 */
[----:B------:R-:W-:Y:S06]  /*12b90*/  BSSY B0, `(.L_x_708) ;  /* 0x000015f000007945 */ /* 0x000fec0003800000 */
[C---:B------:R-:W-:Y:S01]  /*12ba0*/  HMMA.16816.F32 R8, R76.reuse, R16, RZ ;  /* 0x000000104c08723c */ /* 0x040fe200000018ff */
[----:B------:R-:W4:Y:S07]  /*12bb0*/  SHFL.IDX PT, R3, R0, 0x1, 0x181f ;  /* 0x00381f0000037f89 */ /* 0x000f2e00000e0000 */
[-C--:B------:R-:W-:Y:S01]  /*12bc0*/  HMMA.16816.F32 R12, R76, R18.reuse, RZ ;  /* 0x000000124c0c723c */ /* 0x080fe200000018ff */
[----:B------:R-:W5:Y:S07]  /*12bd0*/  SHFL.IDX PT, R55, R52, 0x1, 0x181f ;  /* 0x00381f0034377f89 */ /* 0x000f6e00000e0000 */
[C---:B------:R-:W-:Y:S01]  /*12be0*/  HMMA.16816.F32 R16, R80.reuse, R18, RZ ;  /* 0x000000125010723c */ /* 0x040fe200000018ff */
[----:B------:R-:W1:Y:S07]  /*12bf0*/  SHFL.IDX PT, R53, R0, 0x2, 0x181f ;  /* 0x00581f0000357f89 */ /* 0x000e6e00000e0000 */
[-C--:B------:R-:W-:Y:S01]  /*12c00*/  HMMA.16816.F32 R20, R80, R32.reuse, RZ ;  /* 0x000000205014723c */ /* 0x080fe200000018ff */
[----:B------:R-:W-:Y:S07]  /*12c10*/  SHFL.IDX PT, R56, R52, 0x2, 0x181f ;  /* 0x00581f0034387f89 */ /* 0x000fee00000e0000 */
[C---:B------:R-:W-:Y:S01]  /*12c20*/  HMMA.16816.F32 R24, R76.reuse, R32, RZ ;  /* 0x000000204c18723c */ /* 0x040fe200000018ff */
[----:B------:R-:W3:Y:S07]  /*12c30*/  SHFL.IDX PT, R54, R0, 0x3, 0x181f ;  /* 0x00781f0000367f89 */ /* 0x000eee00000e0000 */
[-C--:B------:R-:W-:Y:S01]  /*12c40*/  HMMA.16816.F32 R28, R76, R34.reuse, RZ ;  /* 0x000000224c1c723c */ /* 0x080fe200000018ff */
[----:B------:R-:W1:Y:S07]  /*12c50*/  SHFL.IDX PT, R69, R52, 0x3, 0x181f ;  /* 0x00781f0034457f89 */ /* 0x000e6e00000e0000 */
[C---:B------:R-:W-:Y:S01]  /*12c60*/  HMMA.16816.F32 R32, R80.reuse, R34, RZ ;  /* 0x000000225020723c */ /* 0x040fe200000018ff */
[----:B------:R1:W-:Y:S07]  /*12c70*/  SHFL.IDX PT, R73, R52, 0x4, 0x181f ;  /* 0x00981f0034497f89 */ /* 0x0003ee00000e0000 */
[-C--:B------:R-:W-:Y:S01]  /*12c80*/  HMMA.16816.F32 R36, R80, R48.reuse, RZ ;  /* 0x000000305024723c */ /* 0x080fe200000018ff */
[----:B------:R-:W1:Y:S07]  /*12c90*/  SHFL.IDX PT, R0, R0, 0x4, 0x181f ;  /* 0x00981f0000007f89 */ /* 0x000e6e00000e0000 */
[C---:B------:R-:W-:Y:S01]  /*12ca0*/  HMMA.16816.F32 R40, R76.reuse, R48, RZ ;  /* 0x000000304c28723c */ /* 0x040fe200000018ff */
[----:B------:R-:W2:Y:S07]  /*12cb0*/  LDL R235, [R1+0x14] ;  /* 0x0000140001eb7983 */ /* 0x000eae0000100800 */
[-C--:B------:R-:W-:Y:S08]  /*12cc0*/  HMMA.16816.F32 R44, R76, R50.reuse, RZ ;  /* 0x000000324c2c723c */ /* 0x080ff000000018ff */
[C---:B------:R-:W-:Y:S04]  /*12cd0*/  HMMA.16816.F32 R48, R80.reuse, R50, RZ ;  /* 0x000000325030723c */ /* 0x040fe800000018ff */
[-C--:B---3--:R-:W-:Y:S02]  /*12ce0*/  IADD3 R2, P0, R2, R58.reuse, RZ ;  /* 0x0000003a02027210 */ /* 0x088fe40007f1e0ff */
[----:B----4-:R-:W-:Y:S02]  /*12cf0*/  IADD3 R62, P1, R3, R58, RZ ;  /* 0x0000003a033e7210 */ /* 0x010fe40007f3e0ff */
[-C--:B--2---:R-:W-:Y:S04]  /*12d00*/  IADD3.X R3, R57, R68.reuse, RZ, P0, !PT ;  /* 0x0000004439037210 */ /* 0x084fe800007fe4ff */
[----:B-----5:R-:W-:Y:S01]  /*12d10*/  IADD3.X R63, R55, R68, RZ, P1, !PT ;  /* 0x00000044373f7210 */ /* 0x020fe20000ffe4ff */
[----:B------:R2:W-:Y:S01]  /*12d20*/  LDGSTS.E.BYPASS.LTC128B.128 [R203+0x100], [R2.64], !P3 ;  /* 0x0010000002cb7fae */ /* 0x0005e2000d901d46 */
[-C--:B-1----:R-:W-:Y:S02]  /*12d30*/  IADD3 R60, P0, R53, R58.reuse, RZ ;  /* 0x0000003a353c7210 */ /* 0x082fe40007f1e0ff */
[----:B------:R-:W-:Y:S02]  /*12d40*/  IADD3 R70, P1, R54, R58, RZ ;  /* 0x0000003a36467210 */ /* 0x000fe40007f3e0ff */
[-C--:B------:R-:W-:Y:S01]  /*12d50*/  IADD3.X R61, R56, R68.reuse, RZ, P0, !PT ;  /* 0x00000044383d7210 */ /* 0x080fe200007fe4ff */
[-C--:B------:R-:W-:Y:S01]  /*12d60*/  HMMA.16816.F32 R52, R80, R64.reuse, RZ ;  /* 0x000000405034723c */ /* 0x080fe200000018ff */
[----:B------:R-:W-:Y:S01]  /*12d70*/  IADD3.X R71, R69, R68, RZ, P1, !PT ;  /* 0x0000004445477210 */ /* 0x000fe20000ffe4ff */
[----:B------:R1:W-:Y:S01]  /*12d80*/  LDGSTS.E.BYPASS.LTC128B.128 [R203+0x900], [R62.64], !P3 ;  /* 0x009000003ecb7fae */ /* 0x0003e2000d901d46 */
[----:B------:R-:W-:Y:S04]  /*12d90*/  IADD3 R72, P0, R0, R58, RZ ;  /* 0x0000003a00487210 */ /* 0x000fe80007f1e0ff */
[----:B------:R-:W-:Y:S01]  /*12da0*/  IADD3.X R73, R73, R68, RZ, P0, !PT ;  /* 0x0000004449497210 */ /* 0x000fe200007fe4ff */
[C---:B------:R-:W-:Y:S02]  /*12db0*/  HMMA.16816.F32 R56, R76.reuse, R64, RZ ;  /* 0x000000404c38723c */ /* 0x040fe400000018ff */
[----:B------:R1:W-:Y:S08]  /*12dc0*/  LDGSTS.E.BYPASS.LTC128B.128 [R203+0x1100], [R60.64], !P3 ;  /* 0x011000003ccb7fae */ /* 0x0003f0000d901d46 */
[----:B------:R3:W-:Y:S08]  /*12dd0*/  LDGSTS.E.BYPASS.LTC128B.128 [R203+0x1900], [R70.64], !P3 ;  /* 0x0190000046cb7fae */ /* 0x0007f0000d901d46 */
[----:B------:R4:W-:Y:S08]  /*12de0*/  LDGSTS.E.BYPASS.LTC128B.128 [R203+0x2100], [R72.64], !P3 ;  /* 0x0210000048cb7fae */ /* 0x0009f0000d901d46 */
[----:B------:R-:W0:Y:S01]  /*12df0*/  LDGDEPBAR ;  /* 0x00000000000079af */ /* 0x000e220000000000 */
[-C--:B-1----:R-:W-:Y:S08]  /*12e00*/  HMMA.16816.F32 R60, R76, R66.reuse, RZ ;  /* 0x000000424c3c723c */ /* 0x082ff000000018ff */
        /* <DEDUP_REMOVED lines=31> */
[----:B------:R-:W2:Y:S07]  /*13000*/  LDSM.16.M88.4 R156, [R190+0x1800] ;  /* 0x00180000be9c783b */ /* 0x000eae0000000200 */
[-C--:B-1----:R-:W-:Y:S08]  /*13010*/  HMMA.16816.F32 R4, R152, R160.reuse, R4 ;  /* 0x000000a09804723c */ /* 0x082ff00000001804 */
[C---:B---3--:R-:W-:Y:S08]  /*13020*/  HMMA.16816.F32 R8, R168.reuse, R160, R8 ;  /* 0x000000a0a808723c */ /* 0x048ff00000001808 */
[-C--:B------:R-:W-:Y:S03]  /*13030*/  HMMA.16816.F32 R12, R168, R162.reuse, R12 ;  /* 0x000000a2a80c723c */ /* 0x080fe6000000180c */
[----:B------:R-:W-:Y:S05]  /*13040*/  ISETP.GT.AND P0, PT, R202, R235, PT ;  /* 0x000000ebca00720c */ /* 0x000fea0003f04270 */
[C---:B------:R-:W-:Y:S01]  /*13050*/  HMMA.16816.F32 R16, R152.reuse, R162, R16 ;  /* 0x000000a29810723c */ /* 0x040fe20000001810 */
[----:B------:R-:W1:Y:S07]  /*13060*/  LDSM.16.M88.4 R160, [R190+0x2000] ;  /* 0x00200000bea0783b */ /* 0x000e6e0000000200 */
        /* <DEDUP_REMOVED lines=10> */
[-C--:B--2---:R-:W-:Y:S08]  /*13110*/  HMMA.16816.F32 R52, R152, R156.reuse, R52 ;  /* 0x0000009c9834723c */ /* 0x084ff00000001834 */
[C---:B------:R-:W-:Y:S08]  /*13120*/  HMMA.16816.F32 R56, R168.reuse, R156, R56 ;  /* 0x0000009ca838723c */ /* 0x040ff00000001838 */
[-C--:B------:R-:W-:Y:S08]  /*13130*/  HMMA.16816.F32 R60, R168, R158.reuse, R60 ;  /* 0x0000009ea83c723c */ /* 0x080ff0000000183c */
[C---:B------:R-:W-:Y:S08]  /*13140*/  HMMA.16816.F32 R64, R152.reuse, R158, R64 ;  /* 0x0000009e9840723c */ /* 0x040ff00000001840 */
[-C--:B-1----:R-:W-:Y:S08]  /*13150*/  HMMA.16816.F32 R68, R152, R160.reuse, R68 ;  /* 0x000000a09844723c */ /* 0x082ff00000001844 */
        /* <DEDUP_REMOVED lines=230> */
.L_x_846:
        /* <DEDUP_REMOVED lines=22> */
.L_x_847:
[----:B--2---:R-:W-:Y:S04]  /*14120*/  IADD3 R2, P0, R0, R18, RZ ;  /* 0x0000001200027210 */ /* 0x004fe80007f1e0ff */
[----:B-1----:R-:W-:Y:S05]  /*14130*/  IADD3.X R3, R4, R5, RZ, P0, !PT ;  /* 0x0000000504037210 */ /* 0x002fea00007fe4ff */
[----:B------:R-:W-:Y:S01]  /*14140*/  @!PT LDS RZ, [RZ] ;  /* 0x00000000fffff984 */ /* 0x000fe20000000800 */
[----:B------:R-:W-:Y:S01]  /*14150*/  @!PT LDS RZ, [RZ] ;  /* 0x00000000fffff984 */ /* 0x000fe20000000800 */
[----:B------:R-:W-:Y:S01]  /*14160*/  @!PT LDS RZ, [RZ] ;  /* 0x00000000fffff984 */ /* 0x000fe20000000800 */
[----:B------:R1:W-:Y:S04]  /*14170*/  LDGSTS.E.BYPASS.LTC128B.128 [R203+0x4900], [R2.64], !P3 ;  /* 0x0490000002cb7fae */ /* 0x0003e8000d901d46 */
.L_x_709:
[----:B--234-:R-:W-:Y:S05]  /*14180*/  BSYNC B0 ;  /* 0x0000000000007941 */ /* 0x01cfea0003800000 */
.L_x_708:
[----:B-1----:R-:W2:Y:S01]  /*14190*/  LDL R2, [R1] ;  /* 0x0000000001027983 */ /* 0x002ea20000100800 */
[----:B------:R-:W-:Y:S01]  /*141a0*/  IMAD.MOV.U32 R3, RZ, RZ, c[0x0][0x2c4] ;  /* 0x0000b100ff037624 */ /* 0x000fe200078e00ff */
[----:B------:R-:W-:Y:S01]  /*141b0*/  ULDC UR4, c[0x0][0x324] ;  /* 0x0000c90000047ab9 */ /* 0x000fe20000000800 */
[----:B------:R-:W-:Y:S01]  /*141c0*/  IMAD R0, R202, -0x50, RZ ;  /* 0xffffffb0ca007824 */ /* 0x000fe200078e02ff */
[----:B------:R-:W3:Y:S01]  /*141d0*/  LDL R5, [R1+0x48] ;  /* 0x0000480001057983 */ /* 0x000ee20000100800 */
[----:B------:R-:W-:Y:S01]  /*141e0*/  ULOP3.LUT UR4, URZ, UR4, URZ, 0x33, !UPT ;  /* 0x000000043f047292 */ /* 0x000fe2000f8e333f */
[----:B------:R-:W-:Y:S02]  /*141f0*/  ISETP.NE.AND P0, PT, R3, 0x1, PT ;  /* 0x000000010300780c */ /* 0x000fe40003f05270 */
[----:B------:R-:W3:Y:S04]  /*14200*/  LDL R4, [R1+0x4c] ;  /* 0x00004c0001047983 */ /* 0x000ee80000100800 */
[----:B------:R-:W0:Y:S01]  /*14210*/  LDGDEPBAR ;  /* 0x00000000000079af */ /* 0x000e220000000000 */
[----:B--2---:R-:W-:Y:S04]  /*14220*/  IADD3 R2, -R2, 0x1, R0 ;  /* 0x0000000102027810 */ /* 0x004fe80007ffe100 */
[----:B------:R-:W-:Y:S04]  /*14230*/  IADD3 R2, -R246, R2, R248 ;  /* 0x00000002f6027210 */ /* 0x000fe80007ffe1f8 */
[----:B------:R-:W-:Y:S01]  /*14240*/  IADD3 R7, R2, UR4, RZ ;  /* 0x0000000402077c10 */ /* 0x000fe2000fffe0ff */
[----:B---3--:R-:W-:Y:S01]  /*14250*/  IMAD.IADD R5, R4, 0x1, R5 ;  /* 0x0000000104057824 */ /* 0x008fe200078e0205 */
[----:B------:R-:W-:Y:S03]  /*14260*/  IADD3 R6, R2, c[0x0][0x328], RZ ;  /* 0x0000ca0002067a10 */ /* 0x000fe60007ffe0ff */
[----:B------:R-:W-:Y:S05]  /*14270*/  @P0 IMAD.HI.U32 R3, R5, c[0x0][0x2c8], RZ ;  /* 0x0000b20005030a27 */ /* 0x000fea00078e00ff */
[----:B------:R-:W-:Y:S01]  /*14280*/  @P0 SHF.R.U32.HI R5, RZ, c[0x0][0x2cc], R3 ;  /* 0x0000b300ff050a19 */ /* 0x000fe20000011603 */
[----:B------:R-:W-:-:S05]  /*14290*/  BRA.DIV ~URZ, `(.L_x_712) ;  /* 0x0000bf227f007947 */ /* 0x000fca000b800000 */
[----:B------:R1:W2:Y:S02]  /*142a0*/  SHFL.IDX PT, R4, R5, RZ, 0x1c1f ;  /* 0x001c1fff05047589 */ /* 0x0002a400000e0000 */
.L_x_848:
[----:B--2---:R-:W-:Y:S01]  /*142b0*/  IADD3 R3, R6, R4, RZ ;  /* 0x0000000406037210 */ /* 0x004fe20007ffe0ff */
        /* <DEDUP_REMOVED lines=15> */
.L_x_715:
[----:B------:R-:W-:Y:S04]  /*143b0*/  MOV R8, c[0x0][0x32c] ;  /* 0x0000cb0000087a02 */ /* 0x000fe80000000f00 */
[----:B------:R-:W-:-:S13]  /*143c0*/  ISETP.NE.AND P0, PT, R8, 0x1, PT ;  /* 0x000000010800780c */ /* 0x000fda0003f05270 */
[----:B------:R-:W-:Y:S05]  /*143d0*/  @P0 IMAD.HI.U32 R8, R4, c[0x0][0x330], RZ ;  /* 0x0000cc0004080a27 */ /* 0x000fea00078e00ff */
[----:B------:R-:W-:Y:S02]  /*143e0*/  @P0 SHF.R.U32.HI R4, RZ, c[0x0][0x334], R8 ;  /* 0x0000cd00ff040a19 */ /* 0x000fe40000011608 */
.L_x_716:
[----:B------:R-:W-:Y:S05]  /*143f0*/  BSYNC B0 ;  /* 0x0000000000007941 */ /* 0x000fea0003800000 */
.L_x_714:
[----:B------:R-:W2:Y:S02]  /*14400*/  LDL R8, [R1] ;  /* 0x0000000001087983 */ /* 0x000ea40000100800 */
[----:B--2---:R-:W-:Y:S04]  /*14410*/  IMAD.IADD R8, R0, 0x1, -R8 ;  /* 0x0000000100087824 */ /* 0x004fe800078e0a08 */
[----:B------:R-:W-:Y:S05]  /*14420*/  IMAD R4, R4, c[0x0][0x32c], R8 ;  /* 0x0000cb0004047a24 */ /* 0x000fea00078e0208 */
[----:B------:R-:W-:Y:S02]  /*14430*/  IADD3 R8, R4, c[0x0][0x32c], RZ ;  /* 0x0000cb0004087a10 */ /* 0x000fe40007ffe0ff */
[----:B------:R-:W-:Y:S02]  /*14440*/  IMNMX R2, R2, R4, !PT ;  /* 0x0000000402027217 */ /* 0x000fe40007800200 */
[----:B------:R-:W-:Y:S02]  /*14450*/  IMNMX R3, R3, R8, PT ;  /* 0x0000000803037217 */ /* 0x000fe40003800200 */
.L_x_713:
        /* <DEDUP_REMOVED lines=76> */
[----:B------:R-:W-:Y:S02]  /*14920*/  FSEL R51, R44, -INF , !P0 ;  /* 0xff8000002c337808 */ /* 0x000fe40004000000 */
[----:B------:R-:W-:Y:S02]  /*14930*/  LOP3.LUT R200, R200, 0xfffffffd, RZ, 0xc0, !PT ;  /* 0xfffffffdc8c87812 */ /* 0x000fe400078ec0ff */
[----:B------:R-:W-:Y:S04]  /*14940*/  ISETP.GT.AND P0, PT, R2, 0x30, !P1 ;  /* 0x000000300200780c */ /* 0x000fe80004f04270 */
[----:B------:R-:W-:Y:S03]  /*14950*/  ISETP.LT.OR P0, PT, R3, 0x31, P0 ;  /* 0x000000310300780c */ /* 0x000fe60000701670 */
[----:B------:R-:W-:Y:S02]  /*14960*/  @P1 LOP3.LUT R200, R200, 0x2, RZ, 0xfc, !PT ;  /* 0x00000002c8c81812 */ /* 0x000fe400078efcff */
[----:B------:R-:W-:Y:S02]  /*14970*/  ISETP.GE.AND P1, PT, R0, 0x32, PT ;  /* 0x000000320000780c */ /* 0x000fe40003f26270 */
[----:B------:R-:W-:Y:S02]  /*14980*/  FSEL R53, R43, -INF , !P0 ;  /* 0xff8000002b357808 */ /* 0x000fe40004000000 */
[----:B------:R-:W-:Y:S02]  /*14990*/  ISETP.GT.AND P0, PT, R2, 0x31, !P1 ;  /* 0x000000310200780c */ /* 0x000fe40004f04270 */
[----:B------:R-:W-:Y:S02]  /*149a0*/  LOP3.LUT R200, R200, 0xfffffffe, RZ, 0xc0, !PT ;  /* 0xfffffffec8c87812 */ /* 0x000fe400078ec0ff */
[C---:B------:R-:W-:Y:S04]  /*149b0*/  ISETP.LT.OR P0, PT, R3.reuse, 0x32, P0 ;  /* 0x000000320300780c */ /* 0x040fe80000701670 */
        /* <DEDUP_REMOVED lines=26> */
.L_x_849:
        /* <DEDUP_REMOVED lines=16> */
.L_x_720:
[----:B------:R-:W-:Y:S04]  /*14c60*/  MOV R8, c[0x0][0x32c] ;  /* 0x0000cb0000087a02 */ /* 0x000fe80000000f00 */
[----:B------:R-:W-:-:S13]  /*14c70*/  ISETP.NE.AND P0, PT, R8, 0x1, PT ;  /* 0x000000010800780c */ /* 0x000fda0003f05270 */
[----:B------:R-:W-:Y:S05]  /*14c80*/  @P0 IMAD.HI.U32 R8, R4, c[0x0][0x330], RZ ;  /* 0x0000cc0004080a27 */ /* 0x000fea00078e00ff */
[----:B------:R-:W-:Y:S02]  /*14c90*/  @P0 SHF.R.U32.HI R4, RZ, c[0x0][0x334], R8 ;  /* 0x0000cd00ff040a19 */ /* 0x000fe40000011608 */
.L_x_721:
[----:B------:R-:W-:Y:S05]  /*14ca0*/  BSYNC B0 ;  /* 0x0000000000007941 */ /* 0x000fea0003800000 */
.L_x_719:
[----:B------:R-:W3:Y:S02]  /*14cb0*/  LDL R8, [R1] ;  /* 0x0000000001087983 */ /* 0x000ee40000100800 */
[----:B---3--:R-:W-:Y:S04]  /*14cc0*/  IMAD.IADD R8, R0, 0x1, -R8 ;  /* 0x0000000100087824 */ /* 0x008fe800078e0a08 */
[----:B------:R-:W-:Y:S05]  /*14cd0*/  IMAD R4, R4, c[0x0][0x32c], R8 ;  /* 0x0000cb0004047a24 */ /* 0x000fea00078e0208 */
[----:B------:R-:W-:Y:S02]  /*14ce0*/  IADD3 R8, R4, c[0x0][0x32c], RZ ;  /* 0x0000cb0004087a10 */ /* 0x000fe40007ffe0ff */
[----:B------:R-:W-:Y:S02]  /*14cf0*/  IMNMX R3, R3, R4, !PT ;  /* 0x0000000403037217 */ /* 0x000fe40007800200 */
[----:B------:R-:W-:Y:S02]  /*14d00*/  IMNMX R2, R2, R8, PT ;  /* 0x0000000802027217 */ /* 0x000fe40003800200 */
.L_x_718:
        /* <DEDUP_REMOVED lines=77> */
.L_x_850:
        /* <DEDUP_REMOVED lines=16> */
.L_x_725:
[----:B------:R-:W-:Y:S04]  /*152e0*/  MOV R8, c[0x0][0x32c] ;  /* 0x0000cb0000087a02 */ /* 0x000fe80000000f00 */
[----:B------:R-:W-:-:S13]  /*152f0*/  ISETP.NE.AND P0, PT, R8, 0x1, PT ;  /* 0x000000010800780c */ /* 0x000fda0003f05270 */
[----:B------:R-:W-:Y:S05]  /*15300*/  @P0 IMAD.HI.U32 R8, R4, c[0x0][0x330], RZ ;  /* 0x0000cc0004080a27 */ /* 0x000fea00078e00ff */
[----:B------:R-:W-:Y:S02]  /*15310*/  @P0 SHF.R.U32.HI R4, RZ, c[0x0][0x334], R8 ;  /* 0x0000cd00ff040a19 */ /* 0x000fe40000011608 */
.L_x_726:
[----:B------:R-:W-:Y:S05]  /*15320*/  BSYNC B0 ;  /* 0x0000000000007941 */ /* 0x000fea0003800000 */
.L_x_724:
[----:B------:R-:W4:Y:S02]  /*15330*/  LDL R8, [R1] ;  /* 0x0000000001087983 */ /* 0x000f240000100800 */
[----:B----4-:R-:W-:Y:S04]  /*15340*/  IMAD.IADD R8, R0, 0x1, -R8 ;  /* 0x0000000100087824 */ /* 0x010fe800078e0a08 */
[----:B------:R-:W-:Y:S05]  /*15350*/  IMAD R4, R4, c[0x0][0x32c], R8 ;  /* 0x0000cb0004047a24 */ /* 0x000fea00078e0208 */
[----:B------:R-:W-:Y:S02]  /*15360*/  IADD3 R8, R4, c[0x0][0x32c], RZ ;  /* 0x0000cb0004087a10 */ /* 0x000fe40007ffe0ff */
[----:B------:R-:W-:Y:S02]  /*15370*/  IMNMX R3, R3, R4, !PT ;  /* 0x0000000403037217 */ /* 0x000fe40007800200 */
[----:B------:R-:W-:Y:S02]  /*15380*/  IMNMX R2, R2, R8, PT ;  /* 0x0000000802027217 */ /* 0x000fe40003800200 */
.L_x_723:
        /* <DEDUP_REMOVED lines=77> */
.L_x_851:
        /* <DEDUP_REMOVED lines=16> */
.L_x_730:
[----:B--234-:R-:W-:Y:S04]  /*15960*/  MOV R5, c[0x0][0x32c] ;  /* 0x0000cb0000057a02 */ /* 0x01cfe80000000f00 */
[----:B------:R-:W-:-:S13]  /*15970*/  ISETP.NE.AND P0, PT, R5, 0x1, PT ;  /* 0x000000010500780c */ /* 0x000fda0003f05270 */
[----:B------:R-:W-:Y:S05]  /*15980*/  @P0 IMAD.HI.U32 R5, R4, c[0x0][0x330], RZ ;  /* 0x0000cc0004050a27 */ /* 0x000fea00078e00ff */
[----:B------:R-:W-:Y:S02]  /*15990*/  @P0 SHF.R.U32.HI R4, RZ, c[0x0][0x334], R5 ;  /* 0x0000cd00ff040a19 */ /* 0x000fe40000011605 */
.L_x_731:
[----:B------:R-:W-:Y:S05]  /*159a0*/  BSYNC B0 ;  /* 0x0000000000007941 */ /* 0x000fea0003800000 */
.L_x_729:
[----:B------:R-:W2:Y:S02]  /*159b0*/  LDL R5, [R1] ;  /* 0x0000000001057983 */ /* 0x000ea40000100800 */
[----:B--2---:R-:W-:Y:S04]  /*159c0*/  IMAD.IADD R0, R0, 0x1, -R5 ;  /* 0x0000000100007824 */ /* 0x004fe800078e0a05 */
[----:B------:R-:W-:Y:S05]  /*159d0*/  IMAD R0, R4, c[0x0][0x32c], R0 ;  /* 0x0000cb0004007a24 */ /* 0x000fea00078e0200 */
[----:B------:R-:W-:Y:S02]  /*159e0*/  IADD3 R4, R0, c[0x0][0x32c], RZ ;  /* 0x0000cb0000047a10 */ /* 0x000fe40007ffe0ff */
[----:B------:R-:W-:Y:S02]  /*159f0*/  IMNMX R2, R2, R0, !PT ;  /* 0x0000000002027217 */ /* 0x000fe40007800200 */
[----:B------:R-:W-:Y:S02]  /*15a00*/  IMNMX R3, R3, R4, PT ;  /* 0x0000000403037217 */ /* 0x000fe40003800200 */
.L_x_728:
        /* <DEDUP_REMOVED lines=45> */
[----:B------:R-:W-:Y:S02]  /*15ce0*/  FSEL R163, R36, -INF , !P1 ;  /* 0xff80000024a37808 */ /* 0x000fe40004800000 */
[----:B------:R-:W-:Y:S02]  /*15cf0*/  ISETP.LT.OR P0, PT, R3, 0x19, P0 ;  /* 0x000000190300780c */ /* 0x000fe40000701670 */
[----:B------:R-:W-:Y:S02]  /*15d00*/  FMNMX.FTZ R5, R177, R5, !PT ;  /* 0x00000005b1057209 */ /* 0x000fe40007810000 */
[----:B------:R-:W-:Y:S02]  /*15d10*/  FSEL R154, R222, -INF , !P0 ;  /* 0xff800000de9a7808 */ /* 0x000fe40004000000 */
[----:B------:R-:W-:Y:S02]  /*15d20*/  LOP3.LUT P0, RZ, R200, 0x40, RZ, 0xc0, !PT ;  /* 0x00000040c8ff7812 */ /* 0x000fe4000780c0ff */
[----:B------:R-:W-:Y:S02]  /*15d30*/  FMNMX.FTZ R5, R176, R5, !PT ;  /* 0x00000005b0057209 */ /* 0x000fe40007810000 */
        /* <DEDUP_REMOVED lines=106> */
.L_x_852:
        /* <DEDUP_REMOVED lines=15> */
.L_x_853:
[C---:B------:R-:W-:Y:S01]  /*164d0*/  FMUL.FTZ R0, R72.reuse, c[0x0][0x2d0] ;  /* 0x0000b40048007a20 */ /* 0x040fe20000410000 */
[----:B------:R-:W-:Y:S01]  /*164e0*/  FSETP.NEU.FTZ.AND P0, PT, R72, -INF , PT ;  /* 0xff8000004800780b */ /* 0x000fe20003f1d000 */
[----:B------:R-:W-:Y:S01]  /*164f0*/  WARPSYNC 0xffffffff ;  /* 0xffffffff00007948 */ /* 0x000fe20003800000 */
[----:B------:R-:W-:Y:S01]  /*16500*/  FSETP.NEU.FTZ.AND P1, PT, R71, -INF , PT ;  /* 0xff8000004700780b */ /* 0x000fe20003f3d000 */
[----:B------:R-:W-:Y:S01]  /*16510*/  LDSM.16.MT88.4 R36, [R189] ;  /* 0x00000000bd24783b */ /* 0x000fe20000004200 */
[----:B------:R-:W-:Y:S02]  /*16520*/  FSEL R40, R0, RZ, P0 ;  /* 0x000000ff00287208 */ /* 0x000fe40000000000 */
[----:B----4-:R-:W-:Y:S03]  /*16530*/  FMNMX.FTZ R69, R3, R4, !PT ;  /* 0x0000000403457209 */ /* 0x010fe60007810000 */
[--C-:B------:R-:W-:Y:S02]  /*16540*/  FFMA.FTZ R0, R19, c[0x0][0x2d0], -R40.reuse ;  /* 0x0000b40013007a23 */ /* 0x100fe40000010828 */
[----:B------:R-:W2:Y:S01]  /*16550*/  LDL.LU R251, [R1+0x4] ;  /* 0x0000040001fb7983 */ /* 0x000ea20000300800 */
[--C-:B------:R-:W-:Y:S01]  /*16560*/  FFMA.FTZ R2, R22, c[0x0][0x2d0], -R40.reuse ;  /* 0x0000b40016027a23 */ /* 0x100fe20000010828 */
[----:B------:R1:W-:Y:S01]  /*16570*/  MUFU.EX2 R217, R0 ;  /* 0x0000000000d97308 */ /* 0x0003e20000000800 */
[--C-:B------:R-:W-:Y:S01]  /*16580*/  FFMA.FTZ R211, R53, c[0x0][0x2d0], -R40.reuse ;  /* 0x0000b40035d37a23 */ /* 0x100fe20000010828 */
[----:B------:R-:W3:Y:S01]  /*16590*/  LDL.LU R250, [R1+0x8] ;  /* 0x0000080001fa7983 */ /* 0x000ee20000300800 */
[--C-:B------:R-:W-:Y:S02]  /*165a0*/  FFMA.FTZ R209, R54, c[0x0][0x2d0], -R40.reuse ;  /* 0x0000b40036d17a23 */ /* 0x100fe40000010828 */
[--C-:B------:R-:W-:Y:S02]  /*165b0*/  FFMA.FTZ R215, R55, c[0x0][0x2d0], -R40.reuse ;  /* 0x0000b40037d77a23 */ /* 0x100fe40000010828 */
[----:B------:R-:W-:Y:S01]  /*165c0*/  LDSM.16.MT88.4 R52, [R186] ;  /* 0x00000000ba34783b */ /* 0x000fe20000004200 */
[--C-:B------:R-:W-:Y:S02]  /*165d0*/  FFMA.FTZ R48, R47, c[0x0][0x2d0], -R40.reuse ;  /* 0x0000b4002f307a23 */ /* 0x100fe40000010828 */
[----:B------:R4:W5:Y:S01]  /*165e0*/  MUFU.EX2 R223, R2 ;  /* 0x0000000200df7308 */ /* 0x0009620000000800 */
[----:B------:R-:W-:Y:S02]  /*165f0*/  FMUL.FTZ R4, R69, c[0x0][0x2d0] ;  /* 0x0000b40045047a20 */ /* 0x000fe40000410000 */
[--C-:B------:R-:W-:Y:S02]  /*16600*/  FFMA.FTZ R58, R49, c[0x0][0x2d0], -R40.reuse ;  /* 0x0000b400313a7a23 */ /* 0x100fe40000010828 */
[--C-:B------:R-:W-:Y:S02]  /*16610*/  FFMA.FTZ R213, R73, c[0x0][0x2d0], -R40.reuse ;  /* 0x0000b40049d57a23 */ /* 0x100fe40000010828 */
[--C-:B------:R-:W-:Y:S02]  /*16620*/  FFMA.FTZ R28, R41, c[0x0][0x2d0], -R40.reuse ;  /* 0x0000b400291c7a23 */ /* 0x100fe40000010828 */
[----:B------:R-:W-:Y:S01]  /*16630*/  FFMA.FTZ R210, R63, c[0x0][0x2d0], -R40 ;  /* 0x0000b4003fd27a23 */ /* 0x000fe20000010828 */
[----:B------:R-:W-:Y:S01]  /*16640*/  MUFU.EX2 R241, R48 ;  /* 0x0000003000f17308 */ /* 0x000fe20000000800 */
[----:B-1----:R-:W-:Y:S05]  /*16650*/  FMUL.FTZ R0, R71, c[0x0][0x2d0] ;  /* 0x0000b40047007a20 */ /* 0x002fea0000410000 */
[----:B------:R-:W-:Y:S04]  /*16660*/  FSEL R56, R0, RZ, P1 ;  /* 0x000000ff00387208 */ /* 0x000fe80000800000 */
[----:B------:R1:W-:Y:S01]  /*16670*/  MUFU.EX2 R245, R28 ;  /* 0x0000001c00f57308 */ /* 0x0003e20000000800 */
[----:B------:R-:W-:Y:S02]  /*16680*/  FFMA.FTZ R0, R12, c[0x0][0x2d0], -R56 ;  /* 0x0000b4000c007a23 */ /* 0x000fe40000010838 */
[----:B----4-:R-:W-:Y:S02]  /*16690*/  FFMA.FTZ R2, R23, c[0x0][0x2d0], -R40 ;  /* 0x0000b40017027a23 */ /* 0x010fe40000010828 */
[--C-:B------:R-:W-:Y:S05]  /*166a0*/  FFMA.FTZ R5, R21, c[0x0][0x2d0], -R56.reuse ;  /* 0x0000b40015057a23 */ /* 0x100fea0000010838 */
[----:B------:R4:W-:Y:S01]  /*166b0*/  MUFU.EX2 R216, R0 ;  /* 0x0000000000d87308 */ /* 0x0009e20000000800 */
[--C-:B------:R-:W-:Y:S09]  /*166c0*/  FFMA.FTZ R73, R83, c[0x0][0x2d0], -R56.reuse ;  /* 0x0000b40053497a23 */ /* 0x100ff20000010838 */
[----:B------:R5:W-:Y:S01]  /*166d0*/  MUFU.EX2 R226, R2 ;  /* 0x0000000200e27308 */ /* 0x000be20000000800 */
[--C-:B-1----:R-:W-:Y:S02]  /*166e0*/  FFMA.FTZ R28, R32, c[0x0][0x2d0], -R56.reuse ;  /* 0x0000b400201c7a23 */ /* 0x102fe40000010838 */
[--C-:B------:R-:W-:Y:S07]  /*166f0*/  FFMA.FTZ R32, R33, c[0x0][0x2d0], -R56.reuse ;  /* 0x0000b40021207a23 */ /* 0x100fee0000010838 */
[----:B------:R-:W-:Y:S01]  /*16700*/  MUFU.EX2 R240, R5 ;  /* 0x0000000500f07308 */ /* 0x000fe20000000800 */
[----:B----4-:R-:W-:Y:S09]  /*16710*/  FFMA.FTZ R0, R18, c[0x0][0x2d0], -R56 ;  /* 0x0000b40012007a23 */ /* 0x010ff20000010838 */
[----:B------:R1:W-:Y:S01]  /*16720*/  MUFU.EX2 R222, R0 ;  /* 0x0000000000de7308 */ /* 0x0003e20000000800 */
[----:B-----5:R-:W-:Y:S09]  /*16730*/  FMUL.FTZ R2, R70, c[0x0][0x2d0] ;  /* 0x0000b40046027a20 */ /* 0x020ff20000410000 */
[----:B------:R-:W-:Y:S10]  /*16740*/  MUFU.EX2 R225, R28 ;  /* 0x0000001c00e17308 */ /* 0x000ff40000000800 */
[----:B------:R-:W-:Y:S01]  /*16750*/  MUFU.EX2 R239, R32 ;  /* 0x0000002000ef7308 */ /* 0x000fe20000000800 */
[----:B-1----:R-:W-:Y:S09]  /*16760*/  FFMA.FTZ R0, R25, c[0x0][0x2d0], -R40 ;  /* 0x0000b40019007a23 */ /* 0x002ff20000010828 */
[----:B------:R1:W-:Y:S10]  /*16770*/  MUFU.EX2 R242, R0 ;  /* 0x0000000000f27308 */ /* 0x0003f40000000800 */
[----:B------:R-:W-:Y:S01]  /*16780*/  MUFU.EX2 R238, R58 ;  /* 0x0000003a00ee7308 */ /* 0x000fe20000000800 */
[----:B-1----:R-:W-:Y:S02]  /*16790*/  FFMA.FTZ R0, R20, c[0x0][0x2d0], -R56 ;  /* 0x0000b40014007a23 */ /* 0x002fe40000010838 */
[----:B------:R-:W1:Y:S07]  /*167a0*/  LDSM.16.MT88.4 R20, [R185] ;  /* 0x00000000b914783b */ /* 0x000e6e0000004200 */
[----:B------:R4:W-:Y:S02]  /*167b0*/  MUFU.EX2 R224, R0 ;  /* 0x0000000000e07308 */ /* 0x0009e40000000800 */
[----:B----4-:R-:W-:Y:S02]  /*167c0*/  FSEL R0, R72, RZ, P0 ;  /* 0x000000ff48007208 */ /* 0x010fe40000000000 */
[----:B------:R-:W-:Y:S03]  /*167d0*/  FSETP.NEU.FTZ.AND P0, PT, R70, -INF , PT ;  /* 0xff8000004600780b */ /* 0x000fe60003f1d000 */
[----:B------:R-:W-:Y:S01]  /*167e0*/  FADD.FTZ R0, -R0, R84 ;  /* 0x0000005400007221 */ /* 0x000fe20000010100 */
[----:B------:R-:W-:Y:S03]  /*167f0*/  FSEL R57, R2, RZ, P0 ;  /* 0x000000ff02397208 */ /* 0x000fe60000000000 */
[----:B------:R-:W-:Y:S02]  /*16800*/  FMUL.FTZ R0, R0, c[0x0][0x2d0] ;  /* 0x0000b40000007a20 */ /* 0x000fe40000410000 */
[--C-:B------:R-:W-:Y:S02]  /*16810*/  FFMA.FTZ R2, R10, c[0x0][0x2d0], -R57.reuse ;  /* 0x0000b4000a027a23 */ /* 0x100fe40000010839 */
[----:B------:R-:W4:Y:S10]  /*16820*/  MUFU.EX2 R68, R0 ;  /* 0x0000000000447308 */ /* 0x000f340000000800 */
[----:B------:R5:W-:Y:S02]  /*16830*/  MUFU.EX2 R220, R2 ;  /* 0x0000000200dc7308 */ /* 0x000be40000000800 */
[--C-:B-----5:R-:W-:Y:S08]  /*16840*/  FFMA.FTZ R2, R13, c[0x0][0x2d0], -R57.reuse ;  /* 0x0000b4000d027a23 */ /* 0x120ff00000010839 */
[----:B------:R5:W-:Y:S02]  /*16850*/  MUFU.EX2 R221, R2 ;  /* 0x0000000200dd7308 */ /* 0x000be40000000800 */
[--C-:B-----5:R-:W-:Y:S08]  /*16860*/  FFMA.FTZ R2, R15, c[0x0][0x2d0], -R57.reuse ;  /* 0x0000b4000f027a23 */ /* 0x120ff00000010839 */
[----:B------:R5:W-:Y:S02]  /*16870*/  MUFU.EX2 R234, R2 ;  /* 0x0000000200ea7308 */ /* 0x000be40000000800 */
[----:B-----5:R-:W-:Y:S08]  /*16880*/  FFMA.FTZ R2, R17, c[0x0][0x2d0], -R57 ;  /* 0x0000b40011027a23 */ /* 0x020ff00000010839 */
[----:B------:R5:W-:Y:S02]  /*16890*/  MUFU.EX2 R236, R2 ;  /* 0x0000000200ec7308 */ /* 0x000be40000000800 */
[----:B-----5:R-:W-:Y:S05]  /*168a0*/  FSEL R2, R71, RZ, P1 ;  /* 0x000000ff47027208 */ /* 0x020fea0000800000 */
[----:B------:R-:W-:Y:S01]  /*168b0*/  FADD.FTZ R0, -R2, R85 ;  /* 0x0000005502007221 */ /* 0x000fe20000010100 */
[----:B------:R-:W-:Y:S02]  /*168c0*/  FSEL R2, R70, RZ, P0 ;  /* 0x000000ff46027208 */ /* 0x000fe40000000000 */
[----:B------:R-:W-:Y:S01]  /*168d0*/  FSETP.NEU.FTZ.AND P0, PT, R69, -INF , PT ;  /* 0xff8000004500780b */ /* 0x000fe20003f1d000 */
[----:B------:R-:W-:Y:S03]  /*168e0*/  FMUL.FTZ R0, R0, c[0x0][0x2d0] ;  /* 0x0000b40000007a20 */ /* 0x000fe60000410000 */
[----:B------:R-:W-:Y:S01]  /*168f0*/  FSEL R60, R4, RZ, P0 ;  /* 0x000000ff043c7208 */ /* 0x000fe20000000000 */
[----:B------:R5:W1:Y:S04]  /*16900*/  MUFU.EX2 R3, R0 ;  /* 0x0000000000037308 */ /* 0x000a680000000800 */
[----:B------:R-:W-:Y:S06]  /*16910*/  FFMA.FTZ R4, R14, c[0x0][0x2d0], -R60 ;  /* 0x0000b4000e047a23 */ /* 0x000fec000001083c */
[----:B------:R1:W-:Y:S01]  /*16920*/  MUFU.EX2 R219, R4 ;  /* 0x0000000400db7308 */ /* 0x0003e20000000800 */
[----:B-----5:R-:W-:Y:S04]  /*16930*/  FADD.FTZ R0, -R2, R86 ;  /* 0x0000005602007221 */ /* 0x020fe80000010100 */
[----:B------:R-:W-:Y:S05]  /*16940*/  FMUL.FTZ R0, R0, c[0x0][0x2d0] ;  /* 0x0000b40000007a20 */ /* 0x000fea0000410000 */
[----:B------:R5:W-:Y:S01]  /*16950*/  MUFU.EX2 R2, R0 ;  /* 0x0000000000027308 */ /* 0x000be20000000800 */
[----:B-1----:R-:W-:Y:S02]  /*16960*/  FFMA.FTZ R4, R24, c[0x0][0x2d0], -R60 ;  /* 0x0000b40018047a23 */ /* 0x002fe4000001083c */
[----:B------:R-:W-:Y:S07]  /*16970*/  FFMA.FTZ R24, R31, c[0x0][0x2d0], -R40 ;  /* 0x0000b4001f187a23 */ /* 0x000fee0000010828 */
[----:B------:R-:W-:Y:S10]  /*16980*/  MUFU.EX2 R231, R4 ;  /* 0x0000000400e77308 */ /* 0x000ff40000000800 */
[----:B------:R-:W-:Y:S01]  /*16990*/  MUFU.EX2 R227, R24 ;  /* 0x0000001800e37308 */ /* 0x000fe20000000800 */
[--C-:B-----5:R-:W-:Y:S09]  /*169a0*/  FFMA.FTZ R0, R11, c[0x0][0x2d0], -R60.reuse ;  /* 0x0000b4000b007a23 */ /* 0x120ff2000001083c */
[----:B------:R1:W5:Y:S02]  /*169b0*/  MUFU.EX2 R218, R0 ;  /* 0x0000000000da7308 */ /* 0x0003640000000800 */
[----:B-1----:R-:W-:Y:S01]  /*169c0*/  FFMA.FTZ R0, R16, c[0x0][0x2d0], -R60 ;  /* 0x0000b40010007a23 */ /* 0x002fe2000001083c */
[----:B------:R-:W-:Y:S01]  /*169d0*/  F2FP.PACK_AB R76, R223, R217 ;  /* 0x000000d9df4c723e */ /* 0x000fe200000000ff */
[----:B----4-:R-:W-:Y:S01]  /*169e0*/  FMUL.FTZ R4, R68, R88 ;  /* 0x0000005844047220 */ /* 0x010fe20000410000 */
[----:B------:R-:W-:Y:S05]  /*169f0*/  F2FP.PACK_AB R77, R222, R216 ;  /* 0x000000d8de4d723e */ /* 0x000fea00000000ff */
[----:B------:R1:W4:Y:S01]  /*16a00*/  MUFU.EX2 R229, R0 ;  /* 0x0000000000e57308 */ /* 0x0003220000000800 */
[----:B------:R-:W-:Y:S01]  /*16a10*/  FMUL.FTZ R5, R68, R89 ;  /* 0x0000005944057220 */ /* 0x000fe20000410000 */
[----:B------:R-:W-:Y:S01]  /*16a20*/  F2FP.PACK_AB R78, R242, R226 ;  /* 0x000000e2f24e723e */ /* 0x000fe200000000ff */
[C---:B------:R-:W-:Y:S01]  /*16a30*/  FMUL.FTZ R6, R3.reuse, R90 ;  /* 0x0000005a03067220 */ /* 0x040fe20000410000 */
[----:B------:R-:W-:Y:S01]  /*16a40*/  F2FP.PACK_AB R79, R240, R224 ;  /* 0x000000e0f04f723e */ /* 0x000fe200000000ff */
[----:B------:R-:W-:Y:S01]  /*16a50*/  FMUL.FTZ R7, R3, R91 ;  /* 0x0000005b03077220 */ /* 0x000fe20000410000 */
[----:B------:R-:W-:Y:S01]  /*16a60*/  F2FP.PACK_AB R64, R221, R220 ;  /* 0x000000dcdd40723e */ /* 0x000fe200000000ff */
[----:B------:R-:W-:Y:S01]  /*16a70*/  LDSM.16.MT88.4 R88, [R189+0x800] ;  /* 0x00080000bd58783b */ /* 0x000fe20000004200 */
[----:B------:R-:W-:Y:S01]  /*16a80*/  FMUL.FTZ R48, R68, R132 ;  /* 0x0000008444307220 */ /* 0x000fe20000410000 */
[----:B------:R-:W-:Y:S01]  /*16a90*/  F2FP.PACK_AB R66, R236, R234 ;  /* 0x000000eaec42723e */ /* 0x000fe200000000ff */
[----:B------:R-:W-:Y:S01]  /*16aa0*/  FMUL.FTZ R49, R68, R133 ;  /* 0x0000008544317220 */ /* 0x000fe20000410000 */
[----:B-----5:R-:W-:Y:S01]  /*16ab0*/  F2FP.PACK_AB R65, R219, R218 ;  /* 0x000000dadb41723e */ /* 0x020fe200000000ff */
[-C--:B------:R-:W-:Y:S03]  /*16ac0*/  HMMA.16816.F32 R4, R76, R20.reuse, R4 ;  /* 0x000000144c04723c */ /* 0x080fe60000001804 */
[----:B------:R-:W5:Y:S02]  /*16ad0*/  LDL.LU R133, [R1+0xc] ;  /* 0x00000c0001857983 */ /* 0x000f640000300800 */
[C---:B------:R-:W-:Y:S02]  /*16ae0*/  FMUL.FTZ R8, R2.reuse, R92 ;  /* 0x0000005c02087220 */ /* 0x040fe40000410000 */
[C---:B------:R-:W-:Y:S01]  /*16af0*/  FMUL.FTZ R9, R2.reuse, R93 ;  /* 0x0000005d02097220 */ /* 0x040fe20000410000 */
[----:B------:R-:W2:Y:S01]  /*16b00*/  LDL.LU R132, [R1+0x10] ;  /* 0x0000100001847983 */ /* 0x000ea20000300800 */
[C---:B------:R-:W-:Y:S03]  /*16b10*/  FMUL.FTZ R12, R2.reuse, R96 ;  /* 0x00000060020c7220 */ /* 0x040fe60000410000 */
[----:B-1----:R-:W-:Y:S01]  /*16b20*/  FSEL R0, R69, RZ, P0 ;  /* 0x000000ff45007208 */ /* 0x002fe20000000000 */
[----:B------:R-:W-:Y:S01]  /*16b30*/  FMUL.FTZ R13, R2, R97 ;  /* 0x00000061020d7220 */ /* 0x000fe20000410000 */
[----:B----4-:R-:W-:Y:S01]  /*16b40*/  F2FP.PACK_AB R67, R231, R229 ;  /* 0x000000e5e743723e */ /* 0x010fe200000000ff */
[----:B------:R-:W-:Y:S02]  /*16b50*/  FMUL.FTZ R16, R68, R100 ;  /* 0x0000006444107220 */ /* 0x000fe40000410000 */
[----:B------:R-:W-:Y:S02]  /*16b60*/  FADD.FTZ R0, -R0, R87 ;  /* 0x0000005700007221 */ /* 0x000fe40000010100 */
[----:B------:R-:W-:Y:S01]  /*16b70*/  FMUL.FTZ R17, R68, R101 ;  /* 0x0000006544117220 */ /* 0x000fe20000410000 */
[----:B------:R-:W-:Y:S01]  /*16b80*/  LDSM.16.MT88.4 R84, [R185+0x800] ;  /* 0x00080000b954783b */ /* 0x000fe20000004200 */
[----:B------:R-:W-:Y:S02]  /*16b90*/  FMUL.FTZ R0, R0, c[0x0][0x2d0] ;  /* 0x0000b40000007a20 */ /* 0x000fe40000410000 */
[C---:B------:R-:W-:Y:S02]  /*16ba0*/  FMUL.FTZ R18, R3.reuse, R102 ;  /* 0x0000006603127220 */ /* 0x040fe40000410000 */
[----:B------:R-:W-:Y:S02]  /*16bb0*/  FMUL.FTZ R19, R3, R103 ;  /* 0x0000006703137220 */ /* 0x000fe40000410000 */
[----:B------:R-:W1:Y:S01]  /*16bc0*/  MUFU.EX2 R0, R0 ;  /* 0x0000000000007308 */ /* 0x000e620000000800 */
[C---:B------:R-:W-:Y:S02]  /*16bd0*/  FMUL.FTZ R24, R2.reuse, R108 ;  /* 0x0000006c02187220 */ /* 0x040fe40000410000 */
[C---:B------:R-:W-:Y:S02]  /*16be0*/  FMUL.FTZ R25, R2.reuse, R109 ;  /* 0x0000006d02197220 */ /* 0x040fe40000410000 */
[C---:B------:R-:W-:Y:S02]  /*16bf0*/  FMUL.FTZ R28, R2.reuse, R112 ;  /* 0x00000070021c7220 */ /* 0x040fe40000410000 */
[----:B------:R-:W-:Y:S02]  /*16c00*/  FMUL.FTZ R29, R2, R113 ;  /* 0x00000071021d7220 */ /* 0x000fe40000410000 */
[--C-:B------:R-:W-:Y:S02]  /*16c10*/  FFMA.FTZ R93, R50, c[0x0][0x2d0], -R40.reuse ;  /* 0x0000b400325d7a23 */ /* 0x100fe40000010828 */
[--C-:B------:R-:W-:Y:S02]  /*16c20*/  FFMA.FTZ R113, R80, c[0x0][0x2d0], -R40.reuse ;  /* 0x0000b40050717a23 */ /* 0x100fe40000010828 */
[--C-:B------:R-:W-:Y:S02]  /*16c30*/  FFMA.FTZ R112, R75, c[0x0][0x2d0], -R40.reuse ;  /* 0x0000b4004b707a23 */ /* 0x100fe40000010828 */
[C---:B------:R-:W-:Y:S02]  /*16c40*/  FMUL.FTZ R32, R68.reuse, R116 ;  /* 0x0000007444207220 */ /* 0x040fe40000410000 */
[----:B------:R-:W-:Y:S02]  /*16c50*/  FMUL.FTZ R33, R68, R117 ;  /* 0x0000007544217220 */ /* 0x000fe40000410000 */
[C---:B------:R-:W-:Y:S02]  /*16c60*/  FMUL.FTZ R34, R3.reuse, R118 ;  /* 0x0000007603227220 */ /* 0x040fe40000410000 */
[----:B------:R-:W-:Y:S02]  /*16c70*/  FMUL.FTZ R35, R3, R119 ;  /* 0x0000007703237220 */ /* 0x000fe40000410000 */
[----:B------:R-:W-:Y:S02]  /*16c80*/  FMUL.FTZ R41, R2, R125 ;  /* 0x0000007d02297220 */ /* 0x000fe40000410000 */
[C---:B-1----:R-:W-:Y:S02]  /*16c90*/  FMUL.FTZ R11, R0.reuse, R95 ;  /* 0x0000005f000b7220 */ /* 0x042fe40000410000 */
[----:B------:R-:W-:Y:S02]  /*16ca0*/  FMUL.FTZ R10, R0, R94 ;  /* 0x0000005e000a7220 */ /* 0x000fe40000410000 */
[----:B------:R-:W-:Y:S02]  /*16cb0*/  FFMA.FTZ R94, R51, c[0x0][0x2d0], -R40 ;  /* 0x0000b400335e7a23 */ /* 0x000fe40000010828 */
[--C-:B------:R-:W-:Y:S02]  /*16cc0*/  FFMA.FTZ R92, R156, c[0x0][0x2d0], -R56.reuse ;  /* 0x0000b4009c5c7a23 */ /* 0x100fe40000010838 */
[--C-:B------:R-:W-:Y:S01]  /*16cd0*/  FFMA.FTZ R103, R179, c[0x0][0x2d0], -R56.reuse ;  /* 0x0000b400b3677a23 */ /* 0x100fe20000010838 */
[C---:B------:R-:W-:Y:S01]  /*16ce0*/  HMMA.16816.F32 R8, R64.reuse, R20, R8 ;  /* 0x000000144008723c */ /* 0x040fe20000001808 */
[----:B------:R-:W-:Y:S03]  /*16cf0*/  MUFU.EX2 R179, R113 ;  /* 0x0000007100b37308 */ /* 0x000fe60000000800 */
[C---:B------:R-:W-:Y:S02]  /*16d00*/  FMUL.FTZ R14, R0.reuse, R98 ;  /* 0x00000062000e7220 */ /* 0x040fe40000410000 */
[----:B------:R-:W-:Y:S02]  /*16d10*/  FMUL.FTZ R15, R0, R99 ;  /* 0x00000063000f7220 */ /* 0x000fe40000410000 */
[----:B------:R-:W-:Y:S04]  /*16d20*/  FFMA.FTZ R119, R176, c[0x0][0x2d0], -R56 ;  /* 0x0000b400b0777a23 */ /* 0x000fe80000010838 */
[C---:B------:R-:W-:Y:S01]  /*16d30*/  FMUL.FTZ R50, R3.reuse, R134 ;  /* 0x0000008603327220 */ /* 0x040fe20000410000 */
[-C--:B------:R-:W-:Y:S03]  /*16d40*/  HMMA.16816.F32 R12, R64, R22.reuse, R12 ;  /* 0x00000016400c723c */ /* 0x080fe6000000180c */
[----:B------:R-:W-:Y:S02]  /*16d50*/  FMUL.FTZ R51, R3, R135 ;  /* 0x0000008703337220 */ /* 0x000fe40000410000 */
[--C-:B------:R-:W-:Y:S02]  /*16d60*/  FFMA.FTZ R97, R204, c[0x0][0x2d0], -R57.reuse ;  /* 0x0000b400cc617a23 */ /* 0x100fe40000010839 */
[--C-:B------:R-:W-:Y:S01]  /*16d70*/  FFMA.FTZ R101, R173, c[0x0][0x2d0], -R57.reuse ;  /* 0x0000b400ad657a23 */ /* 0x100fe20000010839 */
[C---:B------:R-:W-:Y:S01]  /*16d80*/  HMMA.16816.F32 R16, R76.reuse, R22, R16 ;  /* 0x000000164c10723c */ /* 0x040fe20000001810 */
[----:B------:R-:W-:Y:S03]  /*16d90*/  MUFU.EX2 R173, R97 ;  /* 0x0000006100ad7308 */ /* 0x000fe60000000800 */
[C---:B------:R-:W-:Y:S02]  /*16da0*/  FMUL.FTZ R20, R68.reuse, R104 ;  /* 0x0000006844147220 */ /* 0x040fe40000410000 */
[----:B------:R-:W-:Y:S02]  /*16db0*/  FMUL.FTZ R21, R68, R105 ;  /* 0x0000006944157220 */ /* 0x000fe40000410000 */
[C---:B------:R-:W-:Y:S04]  /*16dc0*/  FMUL.FTZ R22, R3.reuse, R106 ;  /* 0x0000006a03167220 */ /* 0x040fe80000410000 */
[----:B------:R-:W-:Y:S02]  /*16dd0*/  FMUL.FTZ R23, R3, R107 ;  /* 0x0000006b03177220 */ /* 0x000fe40000410000 */
[--C-:B------:R-:W-:Y:S02]  /*16de0*/  FFMA.FTZ R100, R174, c[0x0][0x2d0], -R57.reuse ;  /* 0x0000b400ae647a23 */ /* 0x100fe40000010839 */
[--C-:B------:R-:W-:Y:S01]  /*16df0*/  FFMA.FTZ R99, R175, c[0x0][0x2d0], -R57.reuse ;  /* 0x0000b400af637a23 */ /* 0x100fe20000010839 */
[----:B------:R-:W-:Y:S01]  /*16e00*/  MUFU.EX2 R174, R209 ;  /* 0x000000d100ae7308 */ /* 0x000fe20000000800 */
[--C-:B------:R-:W-:Y:S01]  /*16e10*/  FFMA.FTZ R98, R181, c[0x0][0x2d0], -R57.reuse ;  /* 0x0000b400b5627a23 */ /* 0x100fe20000010839 */
[-C--:B------:R-:W-:Y:S03]  /*16e20*/  HMMA.16816.F32 R20, R76, R36.reuse, R20 ;  /* 0x000000244c14723c */ /* 0x080fe60000001814 */
[C---:B------:R-:W-:Y:S02]  /*16e30*/  FMUL.FTZ R26, R0.reuse, R110 ;  /* 0x0000006e001a7220 */ /* 0x040fe40000410000 */
[C---:B------:R-:W-:Y:S02]  /*16e40*/  FMUL.FTZ R27, R0.reuse, R111 ;  /* 0x0000006f001b7220 */ /* 0x040fe40000410000 */
[--C-:B------:R-:W-:Y:S02]  /*16e50*/  FFMA.FTZ R96, R207, c[0x0][0x2d0], -R57.reuse ;  /* 0x0000b400cf607a23 */ /* 0x100fe40000010839 */
[----:B------:R-:W-:Y:S01]  /*16e60*/  FFMA.FTZ R102, R157, c[0x0][0x2d0], -R60 ;  /* 0x0000b4009d667a23 */ /* 0x000fe2000001083c */
[----:B------:R-:W-:Y:S02]  /*16e70*/  MUFU.EX2 R207, R94 ;  /* 0x0000005e00cf7308 */ /* 0x000fe40000000800 */
[C---:B------:R-:W-:Y:S04]  /*16e80*/  HMMA.16816.F32 R24, R64.reuse, R36, R24 ;  /* 0x000000244018723c */ /* 0x040fe80000001818 */
[C---:B------:R-:W-:Y:S02]  /*16e90*/  FMUL.FTZ R30, R0.reuse, R114 ;  /* 0x00000072001e7220 */ /* 0x040fe40000410000 */
[----:B------:R-:W-:Y:S02]  /*16ea0*/  FMUL.FTZ R31, R0, R115 ;  /* 0x00000073001f7220 */ /* 0x000fe40000410000 */
[--C-:B------:R-:W-:Y:S01]  /*16eb0*/  FFMA.FTZ R36, R45, c[0x0][0x2d0], -R40.reuse ;  /* 0x0000b4002d247a23 */ /* 0x100fe20000010828 */
[----:B------:R-:W-:Y:S03]  /*16ec0*/  MUFU.EX2 R175, R96 ;  /* 0x0000006000af7308 */ /* 0x000fe60000000800 */
[--C-:B------:R-:W-:Y:S01]  /*16ed0*/  FFMA.FTZ R37, R46, c[0x0][0x2d0], -R40.reuse ;  /* 0x0000b4002e257a23 */ /* 0x100fe20000010828 */
[-C--:B------:R-:W-:Y:S03]  /*16ee0*/  HMMA.16816.F32 R28, R64, R38.reuse, R28 ;  /* 0x00000026401c723c */ /* 0x080fe6000000181c */
[----:B------:R-:W-:Y:S02]  /*16ef0*/  FFMA.FTZ R111, R74, c[0x0][0x2d0], -R40 ;  /* 0x0000b4004a6f7a23 */ /* 0x000fe40000010828 */
[--C-:B------:R-:W-:Y:S01]  /*16f00*/  FFMA.FTZ R40, R44, c[0x0][0x2d0], -R57.reuse ;  /* 0x0000b4002c287a23 */ /* 0x100fe20000010839 */
[----:B------:R1:W-:Y:S01]  /*16f10*/  MUFU.EX2 R237, R36 ;  /* 0x0000002400ed7308 */ /* 0x0003e20000000800 */
[----:B------:R-:W-:Y:S01]  /*16f20*/  FFMA.FTZ R116, R168, c[0x0][0x2d0], -R60 ;  /* 0x0000b400a8747a23 */ /* 0x000fe2000001083c */
[C---:B------:R-:W-:Y:S04]  /*16f30*/  HMMA.16816.F32 R32, R76.reuse, R38, R32 ;  /* 0x000000264c20723c */ /* 0x040fe80000001820 */
[--C-:B------:R-:W-:Y:S02]  /*16f40*/  FFMA.FTZ R44, R59, c[0x0][0x2d0], -R57.reuse ;  /* 0x0000b4003b2c7a23 */ /* 0x100fe40000010839 */
[----:B------:R-:W-:Y:S02]  /*16f50*/  FMUL.FTZ R47, R0, R131 ;  /* 0x00000083002f7220 */ /* 0x000fe40000410000 */
[----:B------:R4:W-:Y:S01]  /*16f60*/  MUFU.EX2 R249, R37 ;  /* 0x0000002500f97308 */ /* 0x0009e20000000800 */
[C---:B------:R-:W-:Y:S03]  /*16f70*/  FMUL.FTZ R38, R3.reuse, R122 ;  /* 0x0000007a03267220 */ /* 0x040fe60000410000 */
[----:B------:R-:W-:Y:S02]  /*16f80*/  FMUL.FTZ R39, R3, R123 ;  /* 0x0000007b03277220 */ /* 0x000fe40000410000 */
[----:B------:R-:W-:Y:S02]  /*16f90*/  FMUL.FTZ R45, R2, R129 ;  /* 0x00000081022d7220 */ /* 0x000fe40000410000 */
[----:B------:R-:W-:Y:S02]  /*16fa0*/  FMUL.FTZ R46, R0, R130 ;  /* 0x00000082002e7220 */ /* 0x000fe40000410000 */
[----:B------:R3:W-:Y:S01]  /*16fb0*/  MUFU.EX2 R244, R40 ;  /* 0x0000002800f47308 */ /* 0x0007e20000000800 */
[--C-:B------:R-:W-:Y:S02]  /*16fc0*/  FFMA.FTZ R110, R178, c[0x0][0x2d0], -R56.reuse ;  /* 0x0000b400b26e7a23 */ /* 0x100fe40000010838 */
[--C-:B------:R-:W-:Y:S02]  /*16fd0*/  FFMA.FTZ R107, R158, c[0x0][0x2d0], -R56.reuse ;  /* 0x0000b4009e6b7a23 */ /* 0x100fe40000010838 */
[--C-:B-1----:R-:W-:Y:S02]  /*16fe0*/  FFMA.FTZ R36, R61, c[0x0][0x2d0], -R56.reuse ;  /* 0x0000b4003d247a23 */ /* 0x102fe40000010838 */
[--C-:B------:R-:W-:Y:S02]  /*16ff0*/  FFMA.FTZ R106, R166, c[0x0][0x2d0], -R56.reuse ;  /* 0x0000b400a66a7a23 */ /* 0x100fe40000010838 */
[--C-:B------:R-:W-:Y:S01]  /*17000*/  FFMA.FTZ R105, R165, c[0x0][0x2d0], -R56.reuse ;  /* 0x0000b400a5697a23 */ /* 0x100fe20000010838 */
[----:B------:R1:W-:Y:S01]  /*17010*/  MUFU.EX2 R235, R36 ;  /* 0x0000002400eb7308 */ /* 0x0003e20000000800 */
[----:B------:R-:W-:Y:S02]  /*17020*/  FFMA.FTZ R114, R177, c[0x0][0x2d0], -R56 ;  /* 0x0000b400b1727a23 */ /* 0x000fe40000010838 */
[----:B------:R-:W-:Y:S02]  /*17030*/  FFMA.FTZ R61, R154, c[0x0][0x2d0], -R60 ;  /* 0x0000b4009a3d7a23 */ /* 0x000fe4000001083c */
[----:B----4-:R-:W-:Y:S02]  /*17040*/  FMUL.FTZ R37, R68, R121 ;  /* 0x0000007944257220 */ /* 0x010fe40000410000 */
[----:B------:R-:W-:Y:S02]  /*17050*/  FFMA.FTZ R121, R171, c[0x0][0x2d0], -R56 ;  /* 0x0000b400ab797a23 */ /* 0x000fe40000010838 */
[--C-:B------:R-:W-:Y:S01]  /*17060*/  FFMA.FTZ R75, R170, c[0x0][0x2d0], -R57.reuse ;  /* 0x0000b400aa4b7a23 */ /* 0x100fe20000010839 */
[----:B------:R4:W-:Y:S01]  /*17070*/  MUFU.EX2 R243, R44 ;  /* 0x0000002c00f37308 */ /* 0x0009e20000000800 */
[C---:B------:R-:W-:Y:S02]  /*17080*/  FMUL.FTZ R58, R0.reuse, R142 ;  /* 0x0000008e003a7220 */ /* 0x040fe40000410000 */
[----:B------:R-:W-:Y:S02]  /*17090*/  FMUL.FTZ R59, R0, R143 ;  /* 0x0000008f003b7220 */ /* 0x000fe40000410000 */
[----:B---3--:R-:W-:Y:S02]  /*170a0*/  FMUL.FTZ R40, R2, R124 ;  /* 0x0000007c02287220 */ /* 0x008fe40000410000 */
[--C-:B------:R-:W-:Y:S02]  /*170b0*/  FFMA.FTZ R74, R169, c[0x0][0x2d0], -R57.reuse ;  /* 0x0000b400a94a7a23 */ /* 0x100fe40000010839 */
[--C-:B------:R-:W-:Y:S01]  /*170c0*/  FFMA.FTZ R123, R183, c[0x0][0x2d0], -R57.reuse ;  /* 0x0000b400b77b7a23 */ /* 0x100fe20000010839 */
[----:B------:R-:W-:Y:S01]  /*170d0*/  MUFU.EX2 R142, R101 ;  /* 0x00000065008e7308 */ /* 0x000fe20000000800 */
[--C-:B------:R-:W-:Y:S02]  /*170e0*/  FFMA.FTZ R125, R180, c[0x0][0x2d0], -R57.reuse ;  /* 0x0000b400b47d7a23 */ /* 0x100fe40000010839 */
[----:B------:R-:W-:Y:S02]  /*170f0*/  FFMA.FTZ R118, R167, c[0x0][0x2d0], -R60 ;  /* 0x0000b400a7767a23 */ /* 0x000fe4000001083c */
[----:B-1----:R-:W-:Y:S02]  /*17100*/  FFMA.FTZ R36, R62, c[0x0][0x2d0], -R56 ;  /* 0x0000b4003e247a23 */ /* 0x002fe40000010838 */
[--C-:B------:R-:W-:Y:S02]  /*17110*/  FFMA.FTZ R62, R155, c[0x0][0x2d0], -R60.reuse ;  /* 0x0000b4009b3e7a23 */ /* 0x100fe4000001083c */
[--C-:B------:R-:W-:Y:S01]  /*17120*/  FFMA.FTZ R117, R208, c[0x0][0x2d0], -R60.reuse ;  /* 0x0000b400d0757a23 */ /* 0x100fe2000001083c */
[----:B------:R1:W-:Y:S01]  /*17130*/  MUFU.EX2 R247, R36 ;  /* 0x0000002400f77308 */ /* 0x0003e20000000800 */
[--C-:B------:R-:W-:Y:S01]  /*17140*/  FFMA.FTZ R104, R159, c[0x0][0x2d0], -R60.reuse ;  /* 0x0000b4009f687a23 */ /* 0x100fe2000001083c */
[----:B------:R-:W3:Y:S01]  /*17150*/  LDL R208, [R1+0x14] ;  /* 0x0000140001d07983 */ /* 0x000ee20000100800 */
[--C-:B------:R-:W-:Y:S02]  /*17160*/  FFMA.FTZ R108, R160, c[0x0][0x2d0], -R60.reuse ;  /* 0x0000b400a06c7a23 */ /* 0x100fe4000001083c */
[----:B----4-:R-:W-:Y:S02]  /*17170*/  FMUL.FTZ R44, R2, R128 ;  /* 0x00000080022c7220 */ /* 0x010fe40000410000 */
[--C-:B------:R-:W-:Y:S02]  /*17180*/  FFMA.FTZ R109, R162, c[0x0][0x2d0], -R60.reuse ;  /* 0x0000b400a26d7a23 */ /* 0x100fe4000001083c */
[--C-:B------:R-:W-:Y:S01]  /*17190*/  FFMA.FTZ R122, R205, c[0x0][0x2d0], -R60.reuse ;  /* 0x0000b400cd7a7a23 */ /* 0x100fe2000001083c */
[----:B------:R4:W-:Y:S01]  /*171a0*/  MUFU.EX2 R204, R62 ;  /* 0x0000003e00cc7308 */ /* 0x0009e20000000800 */
[--C-:B------:R-:W-:Y:S02]  /*171b0*/  FFMA.FTZ R124, R182, c[0x0][0x2d0], -R60.reuse ;  /* 0x0000b400b67c7a23 */ /* 0x100fe4000001083c */
[----:B------:R-:W-:Y:S02]  /*171c0*/  FMUL.FTZ R63, R0, R151 ;  /* 0x00000097003f7220 */ /* 0x000fe40000410000 */
[--C-:B------:R-:W-:Y:S02]  /*171d0*/  FFMA.FTZ R115, R164, c[0x0][0x2d0], -R60.reuse ;  /* 0x0000b400a4737a23 */ /* 0x100fe4000001083c */
[--C-:B------:R-:W-:Y:S03]  /*171e0*/  FFMA.FTZ R128, R161, c[0x0][0x2d0], -R60.reuse ;  /* 0x0000b400a1807a23 */ /* 0x100fe6000001083c */
[----:B------:R-:W-:Y:S01]  /*171f0*/  MUFU.EX2 R205, R93 ;  /* 0x0000005d00cd7308 */ /* 0x000fe20000000800 */
[--C-:B-1----:R-:W-:Y:S02]  /*17200*/  FFMA.FTZ R36, R42, c[0x0][0x2d0], -R57.reuse ;  /* 0x0000b4002a247a23 */ /* 0x102fe40000010839 */
[C---:B------:R-:W-:Y:S02]  /*17210*/  FMUL.FTZ R42, R0.reuse, R126 ;  /* 0x0000007e002a7220 */ /* 0x040fe40000410000 */
[----:B------:R-:W-:Y:S05]  /*17220*/  FFMA.FTZ R126, R163, c[0x0][0x2d0], -R60 ;  /* 0x0000b400a37e7a23 */ /* 0x000fea000001083c */
[----:B------:R1:W-:Y:S01]  /*17230*/  MUFU.EX2 R228, R36 ;  /* 0x0000002400e47308 */ /* 0x0003e20000000800 */
[C---:B----4-:R-:W-:Y:S09]  /*17240*/  FMUL.FTZ R62, R0.reuse, R150 ;  /* 0x00000096003e7220 */ /* 0x050ff20000410000 */
[----:B------:R4:W-:Y:S10]  /*17250*/  MUFU.EX2 R182, R92 ;  /* 0x0000005c00b67308 */ /* 0x0009f40000000800 */
[----:B------:R-:W-:Y:S01]  /*17260*/  MUFU.EX2 R167, R100 ;  /* 0x0000006400a77308 */ /* 0x000fe20000000800 */
[--C-:B-1----:R-:W-:Y:S02]  /*17270*/  FFMA.FTZ R36, R43, c[0x0][0x2d0], -R57.reuse ;  /* 0x0000b4002b247a23 */ /* 0x102fe40000010839 */
[----:B------:R-:W-:Y:S02]  /*17280*/  FMUL.FTZ R43, R0, R127 ;  /* 0x0000007f002b7220 */ /* 0x000fe40000410000 */
[--C-:B------:R-:W-:Y:S05]  /*17290*/  FFMA.FTZ R127, R172, c[0x0][0x2d0], -R57.reuse ;  /* 0x0000b400ac7f7a23 */ /* 0x100fea0000010839 */
[----:B------:R1:W1:Y:S01]  /*172a0*/  MUFU.EX2 R230, R36 ;  /* 0x0000002400e67308 */ /* 0x0002620000000800 */
[----:B----4-:R-:W-:Y:S09]  /*172b0*/  LDSM.16.MT88.4 R92, [R186+0x800] ;  /* 0x00080000ba5c783b */ /* 0x010ff20000004200 */
[----:B------:R-:W-:Y:S10]  /*172c0*/  MUFU.EX2 R129, R102 ;  /* 0x0000006600817308 */ /* 0x000ff40000000800 */
[----:B------:R-:W-:Y:S01]  /*172d0*/  MUFU.EX2 R143, R99 ;  /* 0x00000063008f7308 */ /* 0x000fe20000000800 */
[----:B-1----:R-:W-:Y:S02]  /*172e0*/  FMUL.FTZ R36, R68, R120 ;  /* 0x0000007844247220 */ /* 0x002fe40000410000 */
[----:B------:R-:W-:Y:S02]  /*172f0*/  FFMA.FTZ R120, R206, c[0x0][0x2d0], -R57 ;  /* 0x0000b400ce787a23 */ /* 0x000fe40000010839 */
[----:B------:R-:W-:Y:S05]  /*17300*/  FMUL.FTZ R57, R2, R141 ;  /* 0x0000008d02397220 */ /* 0x000fea0000410000 */
[----:B------:R1:W-:Y:S01]  /*17310*/  MUFU.EX2 R170, R98 ;  /* 0x0000006200aa7308 */ /* 0x0003e20000000800 */
[-C--:B------:R-:W-:Y:S08]  /*17320*/  HMMA.16816.F32 R36, R76, R52.reuse, R36 ;  /* 0x000000344c24723c */ /* 0x080ff00000001824 */
[C---:B------:R-:W-:Y:S01]  /*17330*/  HMMA.16816.F32 R40, R64.reuse, R52, R40 ;  /* 0x000000344028723c */ /* 0x040fe20000001828 */
[----:B------:R4:W-:Y:S06]  /*17340*/  MUFU.EX2 R178, R103 ;  /* 0x0000006700b27308 */ /* 0x0009ec0000000800 */
[--C-:B------:R-:W-:Y:S01]  /*17350*/  FFMA.FTZ R52, R82, c[0x0][0x2d0], -R56.reuse ;  /* 0x0000b40052347a23 */ /* 0x100fe20000010838 */
[-C--:B------:R-:W-:Y:S03]  /*17360*/  HMMA.16816.F32 R44, R64, R54.reuse, R44 ;  /* 0x00000036402c723c */ /* 0x080fe6000000182c */
[----:B------:R5:W-:Y:S01]  /*17370*/  MUFU.EX2 R232, R52 ;  /* 0x0000003400e87308 */ /* 0x000be20000000800 */
[----:B------:R-:W-:Y:S02]  /*17380*/  FFMA.FTZ R53, R81, c[0x0][0x2d0], -R56 ;  /* 0x0000b40051357a23 */ /* 0x000fe40000010838 */
[----:B------:R-:W5:Y:S01]  /*17390*/  LDSM.16.MT88.4 R80, [R188] ;  /* 0x00000000bc50783b */ /* 0x000f620000004200 */
[----:B------:R-:W-:Y:S01]  /*173a0*/  FFMA.FTZ R56, R153, c[0x0][0x2d0], -R60 ;  /* 0x0000b40099387a23 */ /* 0x000fe2000001083c */
[C---:B------:R-:W-:Y:S04]  /*173b0*/  HMMA.16816.F32 R48, R76.reuse, R54, R48 ;  /* 0x000000364c30723c */ /* 0x040fe80000001830 */
[----:B--2---:R-:W-:Y:S01]  /*173c0*/  FFMA.FTZ R0, R0, R132, R218 ;  /* 0x0000008400007223 */ /* 0x004fe200000100da */
[----:B------:R2:W-:Y:S01]  /*173d0*/  MUFU.EX2 R233, R53 ;  /* 0x0000003500e97308 */ /* 0x0005e20000000800 */
[----:B-1----:R-:W-:Y:S01]  /*173e0*/  LDSM.16.MT88.4 R96, [R186+0x1000] ;  /* 0x00100000ba60783b */ /* 0x002fe20000004200 */
[C---:B------:R-:W-:Y:S02]  /*173f0*/  FMUL.FTZ R54, R3.reuse, R138 ;  /* 0x0000008a03367220 */ /* 0x040fe40000410000 */
[----:B------:R-:W-:Y:S03]  /*17400*/  FMUL.FTZ R55, R3, R139 ;  /* 0x0000008b03377220 */ /* 0x000fe60000410000 */
[----:B------:R-:W-:Y:S02]  /*17410*/  FADD.FTZ R0, R219, R0 ;  /* 0x00000000db007221 */ /* 0x000fe40000010000 */
[----:B----4-:R-:W-:Y:S01]  /*17420*/  LDSM.16.MT88.4 R100, [R185+0x2000] ;  /* 0x00200000b964783b */ /* 0x010fe20000004200 */
[----:B------:R1:W-:Y:S01]  /*17430*/  MUFU.EX2 R177, R56 ;  /* 0x0000003800b17308 */ /* 0x0003e20000000800 */
[----:B------:R-:W-:Y:S02]  /*17440*/  FADD.FTZ R0, R229, R0 ;  /* 0x00000000e5007221 */ /* 0x000fe40000010000 */
[----:B-----5:R-:W-:Y:S02]  /*17450*/  FFMA.FTZ R52, R152, c[0x0][0x2d0], -R60 ;  /* 0x0000b40098347a23 */ /* 0x020fe4000001083c */
[----:B------:R-:W-:Y:S05]  /*17460*/  FMUL.FTZ R60, R2, R148 ;  /* 0x00000094023c7220 */ /* 0x000fea0000410000 */
[----:B------:R4:W5:Y:S01]  /*17470*/  MUFU.EX2 R131, R52 ;  /* 0x0000003400837308 */ /* 0x0009620000000800 */
[----:B--2---:R-:W-:Y:S09]  /*17480*/  FMUL.FTZ R53, R68, R137 ;  /* 0x0000008944357220 */ /* 0x004ff20000410000 */
[----:B------:R2:W2:Y:S01]  /*17490*/  MUFU.EX2 R206, R61 ;  /* 0x0000003d00ce7308 */ /* 0x0004a20000000800 */
[----:B-1----:R-:W-:Y:S09]  /*174a0*/  FMUL.FTZ R56, R2, R140 ;  /* 0x0000008c02387220 */ /* 0x002ff20000410000 */
[----:B------:R-:W-:Y:S01]  /*174b0*/  MUFU.EX2 R140, R116 ;  /* 0x00000074008c7308 */ /* 0x000fe20000000800 */
[----:B----4-:R-:W-:Y:S09]  /*174c0*/  FMUL.FTZ R52, R68, R136 ;  /* 0x0000008844347220 */ /* 0x010ff20000410000 */
[----:B------:R-:W-:Y:S01]  /*174d0*/  MUFU.EX2 R160, R118 ;  /* 0x0000007600a07308 */ /* 0x000fe20000000800 */
[-C--:B------:R-:W-:Y:S03]  /*174e0*/  HMMA.16816.F32 R52, R76, R80.reuse, R52 ;  /* 0x000000504c34723c */ /* 0x080fe60000001834 */
[C---:B--2---:R-:W-:Y:S02]  /*174f0*/  FMUL.FTZ R61, R2.reuse, R149 ;  /* 0x00000095023d7220 */ /* 0x044fe40000410000 */
[----:B------:R-:W-:Y:S02]  /*17500*/  FFMA.FTZ R2, R2, R133, R220 ;  /* 0x0000008502027223 */ /* 0x000fe400000100dc */
[----:B------:R-:W-:Y:S01]  /*17510*/  LDSM.16.MT88.4 R132, [R186+0x2000] ;  /* 0x00200000ba84783b */ /* 0x000fe20000004200 */
[C---:B------:R-:W-:Y:S01]  /*17520*/  HMMA.16816.F32 R56, R64.reuse, R80, R56 ;  /* 0x000000504038723c */ /* 0x040fe20000001838 */
[----:B------:R-:W-:Y:S03]  /*17530*/  MUFU.EX2 R159, R117 ;  /* 0x00000075009f7308 */ /* 0x000fe60000000800 */
[----:B------:R-:W-:Y:S03]  /*17540*/  FADD.FTZ R2, R221, R2 ;  /* 0x00000002dd027221 */ /* 0x000fe60000010000 */
[----:B------:R-:W-:Y:S01]  /*17550*/  F2FP.PACK_AB R80, R230, R228 ;  /* 0x000000e4e650723e */ /* 0x000fe200000000ff */
[-C--:B------:R-:W-:Y:S03]  /*17560*/  HMMA.16816.F32 R60, R64, R82.reuse, R60 ;  /* 0x00000052403c723c */ /* 0x080fe6000000183c */
[----:B------:R1:W-:Y:S01]  /*17570*/  MUFU.EX2 R162, R119 ;  /* 0x0000007700a27308 */ /* 0x0003e20000000800 */
[----:B-----5:R-:W-:Y:S01]  /*17580*/  F2FP.PACK_AB R81, R177, R131 ;  /* 0x00000083b151723e */ /* 0x020fe200000000ff */
[----:B------:R-:W-:Y:S02]  /*17590*/  FADD.FTZ R2, R234, R2 ;  /* 0x00000002ea027221 */ /* 0x000fe40000010000 */
[C---:B------:R-:W-:Y:S02]  /*175a0*/  FMUL.FTZ R64, R68.reuse, R144 ;  /* 0x0000009044407220 */ /* 0x040fe40000410000 */
[C---:B------:R-:W-:Y:S03]  /*175b0*/  FMUL.FTZ R65, R68.reuse, R145 ;  /* 0x0000009144417220 */ /* 0x040fe60000410000 */
[C---:B------:R-:W-:Y:S01]  /*175c0*/  FMUL.FTZ R66, R3.reuse, R146 ;  /* 0x0000009203427220 */ /* 0x040fe20000410000 */
[----:B------:R-:W-:Y:S01]  /*175d0*/  MUFU.EX2 R163, R215 ;  /* 0x000000d700a37308 */ /* 0x000fe20000000800 */
[C---:B------:R-:W-:Y:S02]  /*175e0*/  FMUL.FTZ R67, R3.reuse, R147 ;  /* 0x0000009303437220 */ /* 0x040fe40000410000 */
[----:B------:R-:W-:Y:S02]  /*175f0*/  FFMA.FTZ R68, R68, R251, R217 ;  /* 0x000000fb44447223 */ /* 0x000fe400000100d9 */
[----:B------:R-:W-:Y:S02]  /*17600*/  FFMA.FTZ R3, R3, R250, R216 ;  /* 0x000000fa03037223 */ /* 0x000fe400000100d8 */
[----:B------:R-:W-:Y:S01]  /*17610*/  FADD.FTZ R68, R223, R68 ;  /* 0x00000044df447221 */ /* 0x000fe20000010000 */
[----:B------:R-:W-:Y:S02]  /*17620*/  HMMA.16816.F32 R64, R76, R82, R64 ;  /* 0x000000524c40723c */ /* 0x000fe40000001840 */
[----:B------:R-:W2:Y:S02]  /*17630*/  MUFU.EX2 R161, R121 ;  /* 0x0000007900a17308 */ /* 0x000ea40000000800 */
[----:B------:R-:W-:Y:S01]  /*17640*/  FADD.FTZ R68, R226, R68 ;  /* 0x00000044e2447221 */ /* 0x000fe20000010000 */
[----:B-1----:R-:W-:Y:S02]  /*17650*/  LDSM.16.MT88.4 R116, [R189+0x2000] ;  /* 0x00200000bd74783b */ /* 0x002fe40000004200 */
[----:B------:R-:W-:Y:S01]  /*17660*/  F2FP.PACK_AB R76, R245, R227 ;  /* 0x000000e3f54c723e */ /* 0x000fe200000000ff */
[----:B------:R-:W-:Y:S01]  /*17670*/  FADD.FTZ R68, R242, R68 ;  /* 0x00000044f2447221 */ /* 0x000fe20000010000 */
[----:B------:R-:W-:Y:S03]  /*17680*/  F2FP.PACK_AB R77, R239, R225 ;  /* 0x000000e1ef4d723e */ /* 0x000fe600000000ff */
[----:B------:R-:W-:Y:S01]  /*17690*/  F2FP.PACK_AB R78, R249, R237 ;  /* 0x000000edf94e723e */ /* 0x000fe200000000ff */
[----:B------:R-:W-:Y:S01]  /*176a0*/  MUFU.EX2 R155, R127 ;  /* 0x0000007f009b7308 */ /* 0x000fe20000000800 */
[----:B------:R-:W-:Y:S01]  /*176b0*/  F2FP.PACK_AB R79, R247, R235 ;  /* 0x000000ebf74f723e */ /* 0x000fe200000000ff */
[----:B------:R-:W-:Y:S01]  /*176c0*/  FADD.FTZ R3, R222, R3 ;  /* 0x00000003de037221 */ /* 0x000fe20000010000 */
[----:B------:R-:W-:Y:S02]  /*176d0*/  F2FP.PACK_AB R82, R243, R244 ;  /* 0x000000f4f352723e */ /* 0x000fe400000000ff */
[----:B------:R-:W-:Y:S01]  /*176e0*/  F2FP.PACK_AB R83, R204, R206 ;  /* 0x000000cecc53723e */ /* 0x000fe200000000ff */
[----:B------:R-:W-:Y:S02]  /*176f0*/  FADD.FTZ R3, R224, R3 ;  /* 0x00000003e0037221 */ /* 0x000fe40000010000 */
[-C--:B------:R-:W-:Y:S02]  /*17700*/  HMMA.16816.F32 R4, R76, R84.reuse, R4 ;  /* 0x000000544c04723c */ /* 0x080fe40000001804 */
[----:B------:R1:W-:Y:S01]  /*17710*/  MUFU.EX2 R183, R73 ;  /* 0x0000004900b77308 */ /* 0x0003e20000000800 */
[----:B------:R-:W-:Y:S01]  /*17720*/  FADD.FTZ R3, R240, R3 ;  /* 0x00000003f0037221 */ /* 0x000fe20000010000 */
[----:B--2---:R-:W-:Y:S04]  /*17730*/  F2FP.PACK_AB R147, R161, R162 ;  /* 0x000000a2a193723e */ /* 0x004fe800000000ff */
[C---:B------:R-:W-:Y:S04]  /*17740*/  HMMA.16816.F32 R8, R80.reuse, R84, R8 ;  /* 0x000000545008723c */ /* 0x040fe80000001808 */
[----:B------:R2:W-:Y:S04]  /*17750*/  MUFU.EX2 R130, R74 ;  /* 0x0000004a00827308 */ /* 0x0005e80000000800 */
[-C--:B------:R-:W-:Y:S06]  /*17760*/  HMMA.16816.F32 R12, R80, R86.reuse, R12 ;  /* 0x00000056500c723c */ /* 0x080fec000000180c */
[----:B------:R4:W5:Y:S02]  /*17770*/  MUFU.EX2 R139, R75 ;  /* 0x0000004b008b7308 */ /* 0x0009640000000800 */
[C---:B------:R-:W-:Y:S01]  /*17780*/  HMMA.16816.F32 R16, R76.reuse, R86, R16 ;  /* 0x000000564c10723c */ /* 0x040fe20000001810 */
[----:B------:R-:W3:Y:S03]  /*17790*/  LDSM.16.MT88.4 R84, [R188+0x800] ;  /* 0x00080000bc54783b */ /* 0x000ee60000004200 */
[----:B-1----:R-:W-:Y:S04]  /*177a0*/  FADD.FTZ R73, R227, R68 ;  /* 0x00000044e3497221 */ /* 0x002fe80000010000 */
[-C--:B------:R-:W-:Y:S01]  /*177b0*/  HMMA.16816.F32 R20, R76, R88.reuse, R20 ;  /* 0x000000584c14723c */ /* 0x080fe20000001814 */
[----:B------:R-:W1:Y:S03]  /*177c0*/  MUFU.EX2 R138, R104 ;  /* 0x00000068008a7308 */ /* 0x000e660000000800 */
[----:B--2---:R-:W-:Y:S04]  /*177d0*/  FADD.FTZ R74, R231, R0 ;  /* 0x00000000e74a7221 */ /* 0x004fe80000010000 */
[C---:B------:R-:W-:Y:S03]  /*177e0*/  HMMA.16816.F32 R24, R80.reuse, R88, R24 ;  /* 0x000000585018723c */ /* 0x040fe60000001818 */
[----:B------:R-:W-:Y:S01]  /*177f0*/  MUFU.EX2 R137, R108 ;  /* 0x0000006c00897308 */ /* 0x000fe20000000800 */
[----:B------:R-:W-:Y:S02]  /*17800*/  FADD.FTZ R68, R131, R74 ;  /* 0x0000004a83447221 */ /* 0x000fe40000010000 */
[----:B----4-:R-:W-:Y:S02]  /*17810*/  FADD.FTZ R75, R236, R2 ;  /* 0x00000002ec4b7221 */ /* 0x010fe40000010000 */
[-C--:B------:R-:W-:Y:S04]  /*17820*/  HMMA.16816.F32 R28, R80, R90.reuse, R28 ;  /* 0x0000005a501c723c */ /* 0x080fe8000000181c */
[----:B------:R-:W-:Y:S01]  /*17830*/  FADD.FTZ R0, R228, R75 ;  /* 0x0000004be4007221 */ /* 0x000fe20000010000 */
[----:B------:R-:W2:Y:S01]  /*17840*/  MUFU.EX2 R136, R109 ;  /* 0x0000006d00887308 */ /* 0x000ea20000000800 */
[----:B------:R-:W-:Y:S02]  /*17850*/  FADD.FTZ R2, R225, R3 ;  /* 0x00000003e1027221 */ /* 0x000fe40000010000 */
[C---:B------:R-:W-:Y:S01]  /*17860*/  HMMA.16816.F32 R32, R76.reuse, R90, R32 ;  /* 0x0000005a4c20723c */ /* 0x040fe20000001820 */
[----:B------:R-:W4:Y:S03]  /*17870*/  LDSM.16.MT88.4 R88, [R185+0x1000] ;  /* 0x00100000b958783b */ /* 0x000f260000004200 */
[----:B------:R-:W-:Y:S02]  /*17880*/  FADD.FTZ R3, R245, R73 ;  /* 0x00000049f5037221 */ /* 0x000fe40000010000 */
[----:B------:R-:W-:Y:S01]  /*17890*/  FADD.FTZ R2, R239, R2 ;  /* 0x00000002ef027221 */ /* 0x000fe20000010000 */
[----:B------:R-:W-:Y:S01]  /*178a0*/  MUFU.EX2 R169, R211 ;  /* 0x000000d300a97308 */ /* 0x000fe20000000800 */
[-C--:B------:R-:W-:Y:S04]  /*178b0*/  HMMA.16816.F32 R36, R76, R92.reuse, R36 ;  /* 0x0000005c4c24723c */ /* 0x080fe80000001824 */
[----:B------:R-:W-:Y:S02]  /*178c0*/  FADD.FTZ R3, R237, R3 ;  /* 0x00000003ed037221 */ /* 0x000fe40000010000 */
[----:B------:R-:W-:Y:S02]  /*178d0*/  FADD.FTZ R73, R230, R0 ;  /* 0x00000000e6497221 */ /* 0x000fe40000010000 */
[C---:B------:R-:W-:Y:S01]  /*178e0*/  HMMA.16816.F32 R40, R80.reuse, R92, R40 ;  /* 0x0000005c5028723c */ /* 0x040fe20000001828 */
[----:B------:R-:W-:Y:S03]  /*178f0*/  MUFU.EX2 R172, R210 ;  /* 0x000000d200ac7308 */ /* 0x000fe60000000800 */
[----:B------:R-:W-:Y:S01]  /*17900*/  FADD.FTZ R0, R177, R68 ;  /* 0x00000044b1007221 */ /* 0x000fe20000010000 */
[----:B---3--:R-:W-:Y:S01]  /*17910*/  ISETP.GT.AND P0, PT, R202, R208, PT ;  /* 0x000000d0ca00720c */ /* 0x008fe20003f04270 */
[----:B------:R-:W-:Y:S02]  /*17920*/  FADD.FTZ R68, R235, R2 ;  /* 0x00000002eb447221 */ /* 0x000fe40000010000 */
[-C--:B------:R-:W-:Y:S03]  /*17930*/  HMMA.16816.F32 R44, R80, R94.reuse, R44 ;  /* 0x0000005e502c723c */ /* 0x080fe6000000182c */
[----:B------:R-:W-:Y:S01]  /*17940*/  MUFU.EX2 R168, R107 ;  /* 0x0000006b00a87308 */ /* 0x000fe20000000800 */
[----:B------:R-:W-:Y:S02]  /*17950*/  FADD.FTZ R0, R206, R0 ;  /* 0x00000000ce007221 */ /* 0x000fe40000010000 */
[----:B------:R-:W-:Y:S02]  /*17960*/  FADD.FTZ R2, R244, R73 ;  /* 0x00000049f4027221 */ /* 0x000fe40000010000 */
[C---:B------:R-:W-:Y:S01]  /*17970*/  HMMA.16816.F32 R48, R76.reuse, R94, R48 ;  /* 0x0000005e4c30723c */ /* 0x040fe20000001830 */
[----:B------:R-:W3:Y:S03]  /*17980*/  LDSM.16.MT88.4 R92, [R189+0x1000] ;  /* 0x00100000bd5c783b */ /* 0x000ee60000004200 */
[----:B------:R-:W-:Y:S01]  /*17990*/  FADD.FTZ R0, R204, R0 ;  /* 0x00000000cc007221 */ /* 0x000fe20000010000 */
[----:B------:R-:W-:Y:S01]  /*179a0*/  MUFU.EX2 R171, R106 ;  /* 0x0000006a00ab7308 */ /* 0x000fe20000000800 */
[----:B------:R-:W-:Y:S02]  /*179b0*/  FADD.FTZ R2, R243, R2 ;  /* 0x00000002f3027221 */ /* 0x000fe40000010000 */
[-C--:B------:R-:W-:Y:S07]  /*179c0*/  HMMA.16816.F32 R52, R76, R84.reuse, R52 ;  /* 0x000000544c34723c */ /* 0x080fee0000001834 */
[----:B------:R-:W-:Y:S01]  /*179d0*/  MUFU.EX2 R176, R105 ;  /* 0x0000006900b07308 */ /* 0x000fe20000000800 */
[C---:B------:R-:W-:Y:S08]  /*179e0*/  HMMA.16816.F32 R56, R80.reuse, R84, R56 ;  /* 0x000000545038723c */ /* 0x040ff00000001838 */
[-C--:B------:R-:W-:Y:S01]  /*179f0*/  HMMA.16816.F32 R60, R80, R86.reuse, R60 ;  /* 0x00000056503c723c */ /* 0x080fe2000000183c */
[----:B------:R-:W-:Y:S06]  /*17a00*/  MUFU.EX2 R180, R112 ;  /* 0x0000007000b47308 */ /* 0x000fec0000000800 */
[----:B-----5:R-:W-:Y:S01]  /*17a10*/  F2FP.PACK_AB R80, R139, R130 ;  /* 0x000000828b50723e */ /* 0x020fe200000000ff */
[----:B------:R-:W-:Y:S01]  /*17a20*/  HMMA.16816.F32 R64, R76, R86, R64 ;  /* 0x000000564c40723c */ /* 0x000fe20000001840 */
[----:B------:R-:W5:Y:S02]  /*17a30*/  LDSM.16.MT88.4 R84, [R188+0x1000] ;  /* 0x00100000bc54783b */ /* 0x000f640000004200 */
[----:B------:R-:W3:Y:S01]  /*17a40*/  MUFU.EX2 R181, R111 ;  /* 0x0000006f00b57308 */ /* 0x000ee20000000800 */
[----:B------:R-:W-:Y:S02]  /*17a50*/  F2FP.PACK_AB R82, R167, R142 ;  /* 0x0000008ea752723e */ /* 0x000fe400000000ff */
[----:B-1----:R-:W-:Y:S02]  /*17a60*/  F2FP.PACK_AB R81, R138, R129 ;  /* 0x000000818a51723e */ /* 0x002fe400000000ff */
[----:B------:R-:W-:Y:S04]  /*17a70*/  F2FP.PACK_AB R76, R238, R241 ;  /* 0x000000f1ee4c723e */ /* 0x000fe800000000ff */
[----:B------:R-:W-:Y:S01]  /*17a80*/  F2FP.PACK_AB R77, R232, R233 ;  /* 0x000000e9e84d723e */ /* 0x000fe200000000ff */
[----:B------:R-:W-:Y:S01]  /*17a90*/  MUFU.EX2 R166, R110 ;  /* 0x0000006e00a67308 */ /* 0x000fe20000000800 */
[----:B------:R-:W-:Y:S02]  /*17aa0*/  F2FP.PACK_AB R78, R207, R205 ;  /* 0x000000cdcf4e723e */ /* 0x000fe400000000ff */
[----:B------:R-:W-:Y:S02]  /*17ab0*/  F2FP.PACK_AB R79, R182, R183 ;  /* 0x000000b7b64f723e */ /* 0x000fe400000000ff */
[----:B--2---:R-:W-:Y:S05]  /*17ac0*/  F2FP.PACK_AB R83, R136, R137 ;  /* 0x000000898853723e */ /* 0x004fea00000000ff */
[-C--:B----4-:R-:W-:Y:S01]  /*17ad0*/  HMMA.16816.F32 R4, R76, R88.reuse, R4 ;  /* 0x000000584c04723c */ /* 0x090fe20000001804 */
[----:B------:R-:W1:Y:S02]  /*17ae0*/  MUFU.EX2 R165, R114 ;  /* 0x0000007200a57308 */ /* 0x000e640000000800 */
[----:B---3--:R-:W-:Y:S05]  /*17af0*/  F2FP.PACK_AB R144, R181, R180 ;  /* 0x000000b4b590723e */ /* 0x008fea00000000ff */
[C---:B------:R-:W-:Y:S03]  /*17b00*/  HMMA.16816.F32 R8, R80.reuse, R88, R8 ;  /* 0x000000585008723c */ /* 0x040fe60000001808 */
[----:B------:R-:W2:Y:S05]  /*17b10*/  MUFU.EX2 R164, R213 ;  /* 0x000000d500a47308 */ /* 0x000eaa0000000800 */
[-C--:B------:R-:W-:Y:S05]  /*17b20*/  HMMA.16816.F32 R12, R80, R90.reuse, R12 ;  /* 0x0000005a500c723c */ /* 0x080fea000000180c */
[----:B------:R-:W3:Y:S03]  /*17b30*/  MUFU.EX2 R156, R125 ;  /* 0x0000007d009c7308 */ /* 0x000ee60000000800 */
[C---:B------:R-:W-:Y:S01]  /*17b40*/  HMMA.16816.F32 R16, R76.reuse, R90, R16 ;  /* 0x0000005a4c10723c */ /* 0x040fe20000001810 */
[----:B------:R-:W4:Y:S03]  /*17b50*/  LDSM.16.MT88.4 R88, [R185+0x1800] ;  /* 0x00180000b958783b */ /* 0x000f260000004200 */
[----:B-1----:R-:W-:Y:S03]  /*17b60*/  F2FP.PACK_AB R145, R165, R166 ;  /* 0x000000a6a591723e */ /* 0x002fe600000000ff */
[----:B------:R-:W-:Y:S01]  /*17b70*/  MUFU.EX2 R152, R126 ;  /* 0x0000007e00987308 */ /* 0x000fe20000000800 */
[-C--:B------:R-:W-:Y:S04]  /*17b80*/  HMMA.16816.F32 R20, R76, R92.reuse, R20 ;  /* 0x0000005c4c14723c */ /* 0x080fe80000001814 */
[----:B--2---:R-:W-:Y:S04]  /*17b90*/  F2FP.PACK_AB R146, R163, R164 ;  /* 0x000000a4a392723e */ /* 0x004fe800000000ff */
[C---:B------:R-:W-:Y:S01]  /*17ba0*/  HMMA.16816.F32 R24, R80.reuse, R92, R24 ;  /* 0x0000005c5018723c */ /* 0x040fe20000001818 */
[----:B------:R-:W-:Y:S03]  /*17bb0*/  MUFU.EX2 R141, R115 ;  /* 0x00000073008d7308 */ /* 0x000fe60000000800 */
[----:B---3--:R-:W-:Y:S04]  /*17bc0*/  F2FP.PACK_AB R150, R155, R156 ;  /* 0x0000009c9b96723e */ /* 0x008fe800000000ff */
[-C--:B------:R-:W-:Y:S03]  /*17bd0*/  HMMA.16816.F32 R28, R80, R94.reuse, R28 ;  /* 0x0000005e501c723c */ /* 0x080fe6000000181c */
[----:B------:R-:W-:Y:S05]  /*17be0*/  MUFU.EX2 R157, R123 ;  /* 0x0000007b009d7308 */ /* 0x000fea0000000800 */
[C---:B------:R-:W-:Y:S01]  /*17bf0*/  HMMA.16816.F32 R32, R76.reuse, R94, R32 ;  /* 0x0000005e4c20723c */ /* 0x040fe20000001820 */
[----:B------:R-:W1:Y:S04]  /*17c00*/  LDSM.16.MT88.4 R92, [R189+0x1800] ;  /* 0x00180000bd5c783b */ /* 0x000e680000004200 */
[----:B------:R-:W-:Y:S03]  /*17c10*/  MUFU.EX2 R154, R122 ;  /* 0x0000007a009a7308 */ /* 0x000fe60000000800 */
[-C--:B------:R-:W-:Y:S07]  /*17c20*/  HMMA.16816.F32 R36, R76, R96.reuse, R36 ;  /* 0x000000604c24723c */ /* 0x080fee0000001824 */
[----:B------:R-:W2:Y:S01]  /*17c30*/  MUFU.EX2 R153, R124 ;  /* 0x0000007c00997308 */ /* 0x000ea20000000800 */
[C---:B------:R-:W-:Y:S08]  /*17c40*/  HMMA.16816.F32 R40, R80.reuse, R96, R40 ;  /* 0x000000605028723c */ /* 0x040ff00000001828 */
[-C--:B------:R-:W-:Y:S01]  /*17c50*/  HMMA.16816.F32 R44, R80, R98.reuse, R44 ;  /* 0x00000062502c723c */ /* 0x080fe2000000182c */
[----:B------:R-:W3:Y:S07]  /*17c60*/  MUFU.EX2 R158, R120 ;  /* 0x00000078009e7308 */ /* 0x000eee0000000800 */
[C---:B------:R-:W-:Y:S01]  /*17c70*/  HMMA.16816.F32 R48, R76.reuse, R98, R48 ;  /* 0x000000624c30723c */ /* 0x040fe20000001830 */
[----:B------:R-:W1:Y:S03]  /*17c80*/  LDSM.16.MT88.4 R96, [R186+0x1800] ;  /* 0x00180000ba60783b */ /* 0x000e660000004200 */
[----:B--2---:R-:W-:Y:S04]  /*17c90*/  F2FP.PACK_AB R149, R153, R154 ;  /* 0x0000009a9995723e */ /* 0x004fe800000000ff */
[-C--:B-----5:R-:W-:Y:S08]  /*17ca0*/  HMMA.16816.F32 R52, R76, R84.reuse, R52 ;  /* 0x000000544c34723c */ /* 0x0a0ff00000001834 */
[C---:B------:R-:W-:Y:S04]  /*17cb0*/  HMMA.16816.F32 R56, R80.reuse, R84, R56 ;  /* 0x000000545038723c */ /* 0x040fe80000001838 */
[----:B---3--:R-:W-:Y:S04]  /*17cc0*/  F2FP.PACK_AB R148, R157, R158 ;  /* 0x0000009e9d94723e */ /* 0x008fe800000000ff */
[-C--:B------:R-:W-:Y:S07]  /*17cd0*/  HMMA.16816.F32 R60, R80, R86.reuse, R60 ;  /* 0x00000056503c723c */ /* 0x080fee000000183c */
[----:B------:R-:W-:Y:S01]  /*17ce0*/  F2FP.PACK_AB R80, R170, R143 ;  /* 0x0000008faa50723e */ /* 0x000fe200000000ff */
[----:B------:R-:W-:Y:S01]  /*17cf0*/  HMMA.16816.F32 R64, R76, R86, R64 ;  /* 0x000000564c40723c */ /* 0x000fe20000001840 */
[----:B------:R-:W2:Y:S03]  /*17d00*/  LDSM.16.MT88.4 R84, [R188+0x1800] ;  /* 0x00180000bc54783b */ /* 0x000ea60000004200 */
[----:B------:R-:W-:Y:S02]  /*17d10*/  F2FP.PACK_AB R82, R175, R173 ;  /* 0x000000adaf52723e */ /* 0x000fe400000000ff */
[----:B------:R-:W-:Y:S02]  /*17d20*/  F2FP.PACK_AB R81, R140, R141 ;  /* 0x0000008d8c51723e */ /* 0x000fe400000000ff */
[----:B------:R-:W-:Y:S04]  /*17d30*/  F2FP.PACK_AB R76, R172, R169 ;  /* 0x000000a9ac4c723e */ /* 0x000fe800000000ff */
[----:B------:R-:W-:Y:S02]  /*17d40*/  F2FP.PACK_AB R77, R171, R168 ;  /* 0x000000a8ab4d723e */ /* 0x000fe400000000ff */
[----:B------:R-:W-:Y:S02]  /*17d50*/  F2FP.PACK_AB R78, R179, R174 ;  /* 0x000000aeb34e723e */ /* 0x000fe400000000ff */
[----:B------:R-:W-:Y:S02]  /*17d60*/  F2FP.PACK_AB R79, R178, R176 ;  /* 0x000000b0b24f723e */ /* 0x000fe400000000ff */
[----:B------:R-:W-:Y:S05]  /*17d70*/  F2FP.PACK_AB R83, R159, R160 ;  /* 0x000000a09f53723e */ /* 0x000fea00000000ff */
[-C--:B----4-:R-:W-:Y:S08]  /*17d80*/  HMMA.16816.F32 R4, R76, R88.reuse, R4 ;  /* 0x000000584c04723c */ /* 0x090ff00000001804 */
[C---:B------:R-:W-:Y:S08]  /*17d90*/  HMMA.16816.F32 R8, R80.reuse, R88, R8 ;  /* 0x000000585008723c */ /* 0x040ff00000001808 */
[-C--:B------:R-:W-:Y:S08]  /*17da0*/  HMMA.16816.F32 R12, R80, R90.reuse, R12 ;  /* 0x0000005a500c723c */ /* 0x080ff0000000180c */
[C---:B------:R-:W-:Y:S08]  /*17db0*/  HMMA.16816.F32 R16, R76.reuse, R90, R16 ;  /* 0x0000005a4c10723c */ /* 0x040ff00000001810 */
[-C--:B-1----:R-:W-:Y:S08]  /*17dc0*/  HMMA.16816.F32 R20, R76, R92.reuse, R20 ;  /* 0x0000005c4c14723c */ /* 0x082ff00000001814 */
[C---:B------:R-:W-:Y:S08]  /*17dd0*/  HMMA.16816.F32 R24, R80.reuse, R92, R24 ;  /* 0x0000005c5018723c */ /* 0x040ff00000001818 */
[-C--:B------:R-:W-:Y:S08]  /*17de0*/  HMMA.16816.F32 R28, R80, R94.reuse, R28 ;  /* 0x0000005e501c723c */ /* 0x080ff0000000181c */
[C---:B------:R-:W-:Y:S08]  /*17df0*/  HMMA.16816.F32 R32, R76.reuse, R94, R32 ;  /* 0x0000005e4c20723c */ /* 0x040ff00000001820 */
[-C--:B------:R-:W-:Y:S08]  /*17e00*/  HMMA.16816.F32 R36, R76, R96.reuse, R36 ;  /* 0x000000604c24723c */ /* 0x080ff00000001824 */
[C---:B------:R-:W-:Y:S08]  /*17e10*/  HMMA.16816.F32 R40, R80.reuse, R96, R40 ;  /* 0x000000605028723c */ /* 0x040ff00000001828 */
[-C--:B------:R-:W-:Y:S08]  /*17e20*/  HMMA.16816.F32 R44, R80, R98.reuse, R44 ;  /* 0x00000062502c723c */ /* 0x080ff0000000182c */
[C---:B------:R-:W-:Y:S08]  /*17e30*/  HMMA.16816.F32 R48, R76.reuse, R98, R48 ;  /* 0x000000624c30723c */ /* 0x040ff00000001830 */
[-C--:B--2---:R-:W-:Y:S08]  /*17e40*/  HMMA.16816.F32 R52, R76, R84.reuse, R52 ;  /* 0x000000544c34723c */ /* 0x084ff00000001834 */
[C---:B------:R-:W-:Y:S01]  /*17e50*/  HMMA.16816.F32 R56, R80.reuse, R84, R56 ;  /* 0x000000545038723c */ /* 0x040fe20000001838 */
[----:B------:R-:W1:Y:S06]  /*17e60*/  MUFU.EX2 R84, R128 ;  /* 0x0000008000547308 */ /* 0x000e6c0000000800 */
[----:B------:R-:W-:Y:S01]  /*17e70*/  MOV R85, R71 ;  /* 0x0000004700557202 */ /* 0x000fe20000000f00 */
[-C--:B------:R-:W-:Y:S08]  /*17e80*/  HMMA.16816.F32 R60, R80, R86.reuse, R60 ;  /* 0x00000056503c723c */ /* 0x080ff0000000183c */
[----:B------:R-:W-:Y:S07]  /*17e90*/  HMMA.16816.F32 R64, R76, R86, R64 ;  /* 0x000000564c40723c */ /* 0x000fee0000001840 */
[----:B------:R-:W-:Y:S01]  /*17ea0*/  MOV R86, R70 ;  /* 0x0000004600567202 */ /* 0x000fe20000000f00 */
[-C--:B------:R-:W-:Y:S01]  /*17eb0*/  HMMA.16816.F32 R88, R144, R100.reuse, R4 ;  /* 0x000000649058723c */ /* 0x080fe20000001804 */
[----:B------:R-:W2:Y:S04]  /*17ec0*/  LDSM.16.MT88.4 R4, [R188+0x2000] ;  /* 0x00200000bc04783b */ /* 0x000ea80000004200 */
[----:B-1----:R-:W-:Y:S02]  /*17ed0*/  F2FP.PACK_AB R151, R84, R152 ;  /* 0x000000985497723e */ /* 0x002fe400000000ff */
[----:B------:R-:W-:Y:S05]  /*17ee0*/  MOV R87, R69 ;  /* 0x0000004500577202 */ /* 0x000fea0000000f00 */
        /* <DEDUP_REMOVED lines=8> */
[-C--:B------:R-:W-:Y:S04]  /*17f70*/  HMMA.16816.F32 R104, R144, R116.reuse, R20 ;  /* 0x000000749068723c */ /* 0x080fe80000001814 */
[----:B------:R-:W-:Y:S04]  /*17f80*/  FADD.FTZ R3, R247, R68 ;  /* 0x00000044f7037221 */ /* 0x000fe80000010000 */
        /* <DEDUP_REMOVED lines=28> */
[-C--:B--2---:R-:W-:Y:S03]  /*18150*/  HMMA.16816.F32 R136, R144, R4.reuse, R52 ;  /* 0x000000049088723c */ /* 0x084fe60000001834 */
        /* <DEDUP_REMOVED lines=14> */
[----:B------:R-:W-:Y:S01]  /*18240*/  FADD.FTZ R4, R159, R0 ;  /* 0x000000009f047221 */ /* 0x000fe20000010000 */
[----:B------:R1:W-:Y:S03]  /*18250*/  STL [R1+0x4], R3 ;  /* 0x0000040301007387 */ /* 0x0003e60000100800 */
        /* <DEDUP_REMOVED lines=9> */
[----:B------:R2:W-:Y:S01]  /*182f0*/  STL [R1+0x8], R5 ;  /* 0x0000080501007387 */ /* 0x0005e20000100800 */
[----:B------:R-:W-:Y:S02]  /*18300*/  IADD3 R0, R202, -0x1, RZ ;  /* 0xffffffffca007810 */ /* 0x000fe40007ffe0ff */
[----:B------:R-:W-:Y:S01]  /*18310*/  FADD.FTZ R2, R84, R2 ;  /* 0x0000000254027221 */ /* 0x000fe20000010000 */
[----:B------:R-:W-:Y:S01]  /*18320*/  MOV R84, R72 ;  /* 0x0000004800547202 */ /* 0x000fe20000000f00 */
[----:B-1----:R-:W-:Y:S01]  /*18330*/  FADD.FTZ R3, R155, R4 ;  /* 0x000000049b037221 */ /* 0x002fe20000010000 */
[----:B------:R-:W-:Y:S04]  /*18340*/  MOV R202, R0 ;  /* 0x0000000000ca7202 */ /* 0x000fe80000000f00 */
[----:B------:R2:W-:Y:S04]  /*18350*/  STL [R1+0xc], R3 ;  /* 0x00000c0301007387 */ /* 0x0005e80000100800 */
[----:B------:R2:W-:Y:S02]  /*18360*/  STL [R1+0x10], R2 ;  /* 0x0000100201007387 */ /* 0x0005e40000100800 */
[----:B--2---:R-:W-:-:S05]  /*18370*/  @P0 BRA `(.L_x_734) ;  /* 0xffffa5a000000947 */ /* 0x004fca000383ffff */
.L_x_706:
[----:B------:R-:W-:Y:S05]  /*18380*/  BRA.DIV ~URZ, `(.L_x_735) ;  /* 0x000082527f007947 */ /* 0x000fea000b800000 */
[----:B------:R-:W2:Y:S04]  /*18390*/  LDL R2, [R1+0x4] ;  /* 0x0000040001027983 */ /* 0x000ea80000100800 */
[----:B--2---:R1:W2:Y:S02]  /*183a0*/  SHFL.BFLY PT, R0, R2, 0x2, 0x1f ;  /* 0x0c401f0002007f89 */ /* 0x0042a400000e0000 */
.L_x_854:
[----:B-1----:R-:W3:Y:S02]  /*183b0*/  LDL.LU R2, [R1+0x4] ;  /* 0x0000040001027983 */ /* 0x002ee40000300800 */
[----:B--23--:R-:W-:Y:S01]  /*183c0*/  FADD.FTZ R5, R0, R2 ;  /* 0x0000000200057221 */ /* 0x00cfe20000010000 */
[----:B------:R-:W-:Y:S05]  /*183d0*/  BRA.DIV ~URZ, `(.L_x_736) ;  /* 0x000082627f007947 */ /* 0x000fea000b800000 */
[----:B------:R-:W2:Y:S04]  /*183e0*/  LDL.LU R10, [R1+0x8] ;  /* 0x00000800010a7983 */ /* 0x000ea80000300800 */
[----:B------:R-:W3:Y:S04]  /*183f0*/  LDL.LU R3, [R1+0xc] ;  /* 0x00000c0001037983 */ /* 0x000ee80000300800 */
[----:B------:R-:W4:Y:S04]  /*18400*/  LDL.LU R8, [R1+0x10] ;  /* 0x0000100001087983 */ /* 0x000f280000300800 */
[----:B--2---:R-:W1:Y:S04]  /*18410*/  SHFL.BFLY PT, R0, R10, 0x2, 0x1f ;  /* 0x0c401f000a007f89 */ /* 0x004e6800000e0000 */
[----:B---3--:R-:W2:Y:S04]  /*18420*/  SHFL.BFLY PT, R2, R3, 0x2, 0x1f ;  /* 0x0c401f0003027f89 */ /* 0x008ea800000e0000 */
[----:B----4-:R-:W3:Y:S01]  /*18430*/  SHFL.BFLY PT, R4, R8, 0x2, 0x1f ;  /* 0x0c401f0008047f89 */ /* 0x010ee200000e0000 */
[----:B-1----:R-:W-:-:S02]  /*18440*/  FADD.FTZ R0, R0, R10 ;  /* 0x0000000a00007221 */ /* 0x002fc40000010000 */
[----:B--2---:R-:W-:-:S03]  /*18450*/  FADD.FTZ R2, R2, R3 ;  /* 0x0000000302027221 */ /* 0x004fc60000010000 */
[----:B------:R-:W1:Y:S01]  /*18460*/  SHFL.BFLY PT, R6, R0, 0x1, 0x1f ;  /* 0x0c201f0000067f89 */ /* 0x000e6200000e0000 */
[----:B---3--:R-:W-:-:S03]  /*18470*/  FADD.FTZ R4, R4, R8 ;  /* 0x0000000804047221 */ /* 0x008fc60000010000 */
[----:B------:R-:W2:Y:S04]  /*18480*/  SHFL.BFLY PT, R3, R5, 0x1, 0x1f ;  /* 0x0c201f0005037f89 */ /* 0x000ea800000e0000 */
[----:B------:R-:W3:Y:S04]  /*18490*/  SHFL.BFLY PT, R7, R2, 0x1, 0x1f ;  /* 0x0c201f0002077f89 */ /* 0x000ee800000e0000 */
[----:B------:R4:W4:Y:S01]  /*184a0*/  SHFL.BFLY PT, R9, R4, 0x1, 0x1f ;  /* 0x0c201f0004097f89 */ /* 0x00092200000e0000 */
[----:B-1----:R-:W-:Y:S02]  /*184b0*/  FADD.FTZ R6, R0, R6 ;  /* 0x0000000600067221 */ /* 0x002fe40000010000 */
[----:B--2---:R-:W-:-:S02]  /*184c0*/  FADD.FTZ R5, R5, R3 ;  /* 0x0000000305057221 */ /* 0x004fc40000010000 */
[----:B---3--:R-:W-:-:S03]  /*184d0*/  FADD.FTZ R7, R2, R7 ;  /* 0x0000000702077221 */ /* 0x008fc60000010000 */
.L_x_855:
[----:B------:R-:W-:Y:S01]  /*184e0*/  FSETP.NE.FTZ.AND P3, PT, R5, RZ, PT ;  /* 0x000000ff0500720b */ /* 0x000fe20003f75000 */
[----:B------:R-:W-:Y:S01]  /*184f0*/  CS2R R2, SRZ ;  /* 0x0000000000027805 */ /* 0x000fe2000001ff00 */
[----:B------:R-:W-:Y:S01]  /*18500*/  MOV R0, RZ ;  /* 0x000000ff00007202 */ /* 0x000fe20000000f00 */
[----:B----4-:R-:W-:Y:S01]  /*18510*/  FADD.FTZ R4, R9, R4 ;  /* 0x0000000409047221 */ /* 0x010fe20000010000 */
[----:B------:R-:W-:Y:S02]  /*18520*/  FSETP.NE.FTZ.AND P1, PT, R7, RZ, PT ;  /* 0x000000ff0700720b */ /* 0x000fe40003f35000 */
[----:B------:R-:W-:Y:S02]  /*18530*/  FSETP.NE.FTZ.AND P2, PT, R6, RZ, PT ;  /* 0x000000ff0600720b */ /* 0x000fe40003f55000 */
[----:B------:R-:W-:Y:S02]  /*18540*/  FSETP.NE.FTZ.AND P0, PT, R4, RZ, PT ;  /* 0x000000ff0400720b */ /* 0x000fe40003f15000 */
[----:B------:R-:W-:-:S02]  /*18550*/  MOV R25, 0xff800000 ;  /* 0xff80000000197802 */ /* 0x000fc40000000f00 */
[----:B------:R-:W-:Y:S01]  /*18560*/  MOV R23, 0xff800000 ;  /* 0xff80000000177802 */ /* 0x000fe20000000f00 */
[----:B------:R-:W1:Y:S01]  /*18570*/  @P3 MUFU.RCP R0, R5 ;  /* 0x0000000500003308 */ /* 0x000e620000001000 */
[----:B------:R-:W-:Y:S02]  /*18580*/  MOV R24, 0xff800000 ;  /* 0xff80000000187802 */ /* 0x000fe40000000f00 */
[----:B------:R-:W-:Y:S02]  /*18590*/  MOV R22, 0xff800000 ;  /* 0xff80000000167802 */ /* 0x000fe40000000f00 */
        /* <DEDUP_REMOVED lines=90> */
.L_x_601:
[----:B---3--:R3:W5:Y:S04]  /*18b40*/  LDL R6, [R1+0x50] ;  /* 0x0000500001067983 */ /* 0x0087680000100800 */
[----:B------:R-:W4:Y:S01]  /*18b50*/  S2R R2, SR_TID.X ;  /* 0x0000000000027919 */ /* 0x000f220000002100 */
[----:B------:R-:W-:Y:S01]  /*18b60*/  BSSY B0, `(.L_x_737) ;  /* 0x0000011000007945 */ /* 0x000fe20003800000 */
[----:B----4-:R-:W-:-:S13]  /*18b70*/  LOP3.LUT P0, RZ, R2, 0x7f, RZ, 0xc0, !PT ;  /* 0x0000007f02ff7812 */ /* 0x010fda000780c0ff */
[----:B------:R-:W-:Y:S05]  /*18b80*/  @P0 BRA `(.L_x_738) ;  /* 0x000000e000000947 */ /* 0x000fea0003800000 */
[----:B---3--:R-:W3:Y:S01]  /*18b90*/  S2R R4, SR_LANEID ;  /* 0x0000000000047919 */ /* 0x008ee20000000000 */
[----:B------:R-:W-:Y:S01]  /*18ba0*/  VOTEU.ANY UR4, UPT, PT ;  /* 0x0000000000047886 */ /* 0x000fe200038e0100 */
[----:B--2---:R-:W-:Y:S01]  /*18bb0*/  IMAD.MOV.U32 R5, RZ, RZ, c[0x0][0x564] ;  /* 0x00015900ff057624 */ /* 0x004fe200078e00ff */
[----:B------:R-:W3:Y:S08]  /*18bc0*/  FLO.U32 R3, UR4 ;  /* 0x0000000400037d00 */ /* 0x000ef000080e0000 */
[----:B------:R-:W2:Y:S01]  /*18bd0*/  POPC R2, UR4 ;  /* 0x0000000400027d09 */ /* 0x000ea20008000000 */
[----:B---3--:R-:W-:Y:S01]  /*18be0*/  ISETP.EQ.U32.AND P0, PT, R3, R4, PT ;  /* 0x000000040300720c */ /* 0x008fe20003f02070 */
[----:B------:R-:W-:-:S12]  /*18bf0*/  IMAD.MOV.U32 R4, RZ, RZ, c[0x0][0x560] ;  /* 0x00015800ff047624 */ /* 0x000fd800078e00ff */
[----:B--2---:R2:W3:Y:S04]  /*18c00*/  @P0 ATOMG.E.ADD.STRONG.GPU PT, R2, [R4.64], R2 ;  /* 0x00000002040209a8 */ /* 0x0044e800081ee1c6 */
[----:B--2---:R-:W2:Y:S04]  /*18c10*/  S2R R4, SR_LTMASK ;  /* 0x0000000000047919 */ /* 0x004ea80000003900 */
[----:B---3--:R2:W3:Y:S02]  /*18c20*/  SHFL.IDX PT, R3, R2, R3, 0x1f ;  /* 0x00001f0302037589 */ /* 0x0084e400000e0000 */
[----:B--2---:R-:W-:-:S06]  /*18c30*/  LOP3.LUT R2, R4, UR4, RZ, 0xc0, !PT ;  /* 0x0000000404027c12 */ /* 0x004fcc000f8ec0ff */
[----:B------:R-:W3:Y:S02]  /*18c40*/  POPC R2, R2 ;  /* 0x0000000200027309 */ /* 0x000ee40000000000 */
[----:B---3-5:R-:W-:-:S05]  /*18c50*/  IADD3 R6, R3, c[0x0][0xc], R2 ;  /* 0x0000030003067a10 */ /* 0x028fca0007ffe002 */
[----:B------:R2:W-:Y:S02]  /*18c60*/  STL [R1+0x50], R6 ;  /* 0x0000500601007387 */ /* 0x0005e40000100800 */
.L_x_738:
[----:B---3--:R-:W-:Y:S05]  /*18c70*/  BSYNC B0 ;  /* 0x0000000000007941 */ /* 0x008fea0003800000 */
.L_x_737:
[----:B------:R-:W-:Y:S01]  /*18c80*/  PRMT R0, R0, 0x9910, RZ ;  /* 0x0000991000007816 */ /* 0x000fe200000000ff */
[----:B------:R-:W-:Y:S01]  /*18c90*/  BSSY B1, `(.L_x_739) ;  /* 0x00002fb000017945 */ /* 0x000fe20003800000 */
[----:B-----5:R-:W-:Y:S02]  /*18ca0*/  IMAD.MOV.U32 R53, RZ, RZ, R6 ;  /* 0x000000ffff357224 */ /* 0x020fe400078e0006 */
[----:B------:R-:W-:-:S13]  /*18cb0*/  ISETP.NE.AND P0, PT, R0, RZ, PT ;  /* 0x000000ff0000720c */ /* 0x000fda0003f05270 */
[----:B------:R-:W-:Y:S05]  /*18cc0*/  @!P0 BRA `(.L_x_740) ;  /* 0x0000232000008947 */ /* 0x000fea0003800000 */
[----:B------:R-:W3:Y:S04]  /*18cd0*/  LDL R7, [R1+0x80] ;  /* 0x0000800001077983 */ /* 0x000ee80000100800 */
[----:B--2---:R-:W2:Y:S04]  /*18ce0*/  LDL R6, [R1+0x90] ;  /* 0x0000900001067983 */ /* 0x004ea80000100800 */
        /* <DEDUP_REMOVED lines=11> */
[----:B---3--:R3:W-:Y:S04]  /*18da0*/  STS [R7], R0 ;  /* 0x0000000007007388 */ /* 0x0087e80000000800 */
[----:B------:R1:W-:Y:S04]  /*18db0*/  STS [R7+0x400], R3 ;  /* 0x0004000307007388 */ /* 0x0003e80000000800 */
[----:B--2---:R2:W-:Y:S01]  /*18dc0*/  STS [R6], R2 ;  /* 0x0000000206007388 */ /* 0x0045e20000000800 */
[----:B---3--:R-:W-:-:S02]  /*18dd0*/  F2FP.PACK_AB R0, R89, R88 ;  /* 0x000000585900723e */ /* 0x008fc400000000ff */
[----:B-1----:R-:W-:-:S03]  /*18de0*/  F2FP.PACK_AB R3, R49, R48 ;  /* 0x000000303103723e */ /* 0x002fc600000000ff */
[----:B------:R1:W-:Y:S01]  /*18df0*/  STS [R6+0x400], R0 ;  /* 0x0004000006007388 */ /* 0x0003e20000000800 */
[----:B--2---:R-:W-:-:S03]  /*18e00*/  F2FP.PACK_AB R2, R31, R30 ;  /* 0x0000001e1f02723e */ /* 0x004fc600000000ff */
[----:B------:R2:W-:Y:S04]  /*18e10*/  STS [R7+0x2000], R3 ;  /* 0x0020000307007388 */ /* 0x0005e80000000800 */
[----:B------:R3:W-:Y:S01]  /*18e20*/  STS [R7+0x2400], R2 ;  /* 0x0024000207007388 */ /* 0x0007e20000000800 */
[----:B-1----:R-:W-:Y:S02]  /*18e30*/  F2FP.PACK_AB R0, R35, R34 ;  /* 0x000000222300723e */ /* 0x002fe400000000ff */
[----:B--2---:R-:W-:-:S03]  /*18e40*/  F2FP.PACK_AB R3, R79, R78 ;  /* 0x0000004e4f03723e */ /* 0x004fc600000000ff */
[----:B------:R1:W-:Y:S04]  /*18e50*/  STS [R6+0x2000], R0 ;  /* 0x0020000006007388 */ /* 0x0003e80000000800 */
[----:B---3--:R-:W2:Y:S01]  /*18e60*/  LDL R7, [R1+0x8c] ;  /* 0x00008c0001077983 */ /* 0x008ea20000100800 */
[----:B------:R-:W-:-:S03]  /*18e70*/  F2FP.PACK_AB R2, R91, R90 ;  /* 0x0000005a5b02723e */ /* 0x000fc600000000ff */
[----:B------:R3:W-:Y:S04]  /*18e80*/  STS [R6+0x2400], R4 ;  /* 0x0024000406007388 */ /* 0x0007e80000000800 */
[----:B----4-:R4:W-:Y:S04]  /*18e90*/  STS [R9], R3 ;  /* 0x0000000309007388 */ /* 0x0109e80000000800 */
[----:B------:R4:W-:Y:S01]  /*18ea0*/  STS [R9+0x400], R2 ;  /* 0x0004000209007388 */ /* 0x0009e20000000800 */
[----:B-1----:R-:W-:-:S05]  /*18eb0*/  F2FP.PACK_AB R0, R81, R80 ;  /* 0x000000505100723e */ /* 0x002fca00000000ff */
[----:B------:R1:W-:Y:S01]  /*18ec0*/  STS [R5], R0 ;  /* 0x0000000005007388 */ /* 0x0003e20000000800 */
[----:B---3--:R-:W-:-:S03]  /*18ed0*/  F2FP.PACK_AB R4, R39, R38 ;  /* 0x000000262704723e */ /* 0x008fc600000000ff */
[----:B------:R-:W3:Y:S01]  /*18ee0*/  LDL R6, [R1+0x88] ;  /* 0x0000880001067983 */ /* 0x000ee20000100800 */
[----:B----4-:R-:W-:Y:S02]  /*18ef0*/  F2FP.PACK_AB R3, R101, R100 ;  /* 0x000000646503723e */ /* 0x010fe400000000ff */
[----:B------:R-:W-:-:S03]  /*18f00*/  F2FP.PACK_AB R2, R43, R42 ;  /* 0x0000002a2b02723e */ /* 0x000fc600000000ff */
[----:B------:R4:W-:Y:S04]  /*18f10*/  STS [R5+0x400], R3 ;  /* 0x0004000305007388 */ /* 0x0009e80000000800 */
[----:B------:R-:W-:Y:S01]  /*18f20*/  STS [R9+0x2000], R4 ;  /* 0x0020000409007388 */ /* 0x000fe20000000800 */
[----:B-1----:R-:W-:-:S05]  /*18f30*/  F2FP.PACK_AB R0, R41, R40 ;  /* 0x000000282900723e */ /* 0x002fca00000000ff */
[----:B------:R1:W-:Y:S01]  /*18f40*/  STS [R9+0x2400], R0 ;  /* 0x0024000009007388 */ /* 0x0003e20000000800 */
[----:B----4-:R-:W-:-:S03]  /*18f50*/  F2FP.PACK_AB R3, R61, R60 ;  /* 0x0000003c3d03723e */ /* 0x010fc600000000ff */
[----:B-1----:R-:W4:Y:S01]  /*18f60*/  LDL R9, [R1+0xc0] ;  /* 0x0000c00001097983 */ /* 0x002f220000100800 */
[----:B------:R-:W-:-:S03]  /*18f70*/  F2FP.PACK_AB R0, R67, R66 ;  /* 0x000000424300723e */ /* 0x000fc600000000ff */
[----:B------:R1:W-:Y:S04]  /*18f80*/  STS [R5+0x2000], R2 ;  /* 0x0020000205007388 */ /* 0x0003e80000000800 */
[----:B------:R1:W-:Y:S04]  /*18f90*/  STS [R5+0x2400], R3 ;  /* 0x0024000305007388 */ /* 0x0003e80000000800 */
[----:B------:R1:W-:Y:S01]  /*18fa0*/  STS [R8], R0 ;  /* 0x0000000008007388 */ /* 0x0003e20000000800 */
[----:B------:R-:W-:Y:S02]  /*18fb0*/  F2FP.PACK_AB R4, R55, R54 ;  /* 0x000000363704723e */ /* 0x000fe400000000ff */
[----:B-1----:R-:W-:-:S02]  /*18fc0*/  F2FP.PACK_AB R2, R107, R106 ;  /* 0x0000006a6b02723e */ /* 0x002fc400000000ff */
[----:B------:R-:W-:-:S03]  /*18fd0*/  F2FP.PACK_AB R3, R105, R104 ;  /* 0x000000686903723e */ /* 0x000fc600000000ff */
[----:B------:R1:W-:Y:S01]  /*18fe0*/  STS [R8+0x400], R2 ;  /* 0x0004000208007388 */ /* 0x0003e20000000800 */
[----:B------:R-:W-:Y:S02]  /*18ff0*/  F2FP.PACK_AB R0, R103, R102 ;  /* 0x000000666700723e */ /* 0x000fe400000000ff */
[----:B------:R-:W-:Y:S02]  /*19000*/  F2FP.PACK_AB R5, R51, R50 ;  /* 0x000000323305723e */ /* 0x000fe400000000ff */
[----:B-1----:R-:W-:Y:S02]  /*19010*/  F2FP.PACK_AB R2, R59, R58 ;  /* 0x0000003a3b02723e */ /* 0x002fe400000000ff */
[----:B------:R-:W-:Y:S02]  /*19020*/  ISETP.NE.U32.AND P0, PT, RZ, c[0x0][0x508], PT ;  /* 0x00014200ff007a0c */ /* 0x000fe40003f05070 */
[----:B------:R-:W-:Y:S02]  /*19030*/  ISETP.NE.U32.AND P2, PT, RZ, c[0x0][0x500], PT ;  /* 0x00014000ff007a0c */ /* 0x000fe40003f45070 */
[----:B------:R-:W-:-:S02]  /*19040*/  ISETP.NE.AND.EX P1, PT, RZ, c[0x0][0x50c], PT, P0 ;  /* 0x00014300ff007a0c */ /* 0x000fc40003f25300 */
[----:B------:R-:W-:Y:S01]  /*19050*/  ISETP.NE.AND.EX P2, PT, RZ, c[0x0][0x504], PT, P2 ;  /* 0x00014100ff007a0c */ /* 0x000fe20003f45320 */
[----:B------:R-:W-:Y:S01]  /*19060*/  IMAD.MOV.U32 R11, RZ, RZ, c[0x0][0x388] ;  /* 0x0000e200ff0b7624 */ /* 0x000fe200078e00ff */
[----:B--2---:R1:W-:Y:S04]  /*19070*/  STS [R7], R3 ;  /* 0x0000000307007388 */ /* 0x0043e80000000800 */
[----:B------:R2:W-:Y:S04]  /*19080*/  STS [R7+0x400], R0 ;  /* 0x0004000007007388 */ /* 0x0005e80000000800 */
[----:B------:R3:W-:Y:S04]  /*19090*/  STS [R8+0x2000], R2 ;  /* 0x0020000208007388 */ /* 0x0007e80000000800 */
[----:B------:R3:W-:Y:S04]  /*190a0*/  STS [R8+0x2400], R4 ;  /* 0x0024000408007388 */ /* 0x0007e80000000800 */
[----:B------:R-:W-:Y:S01]  /*190b0*/  STS [R7+0x2000], R5 ;  /* 0x0020000507007388 */ /* 0x000fe20000000800 */
[----:B-1----:R-:W-:-:S02]  /*190c0*/  F2FP.PACK_AB R3, R47, R46 ;  /* 0x0000002e2f03723e */ /* 0x002fc400000000ff */
[----:B--2---:R-:W-:Y:S02]  /*190d0*/  F2FP.PACK_AB R0, R85, R84 ;  /* 0x000000545500723e */ /* 0x004fe400000000ff */
[----:B---3--:R-:W-:Y:S01]  /*190e0*/  F2FP.PACK_AB R2, R83, R82 ;  /* 0x000000525302723e */ /* 0x008fe200000000ff */
[----:B------:R-:W-:Y:S04]  /*190f0*/  STS [R7+0x2400], R3 ;  /* 0x0024000307007388 */ /* 0x000fe80000000800 */
[----:B------:R1:W-:Y:S04]  /*19100*/  STS [R6], R2 ;  /* 0x0000000206007388 */ /* 0x0003e80000000800 */
[----:B------:R2:W-:Y:S01]  /*19110*/  STS [R6+0x400], R0 ;  /* 0x0004000006007388 */ /* 0x0005e20000000800 */
[----:B------:R-:W-:-:S03]  /*19120*/  F2FP.PACK_AB R4, R45, R44 ;  /* 0x0000002c2d04723e */ /* 0x000fc600000000ff */
[----:B------:R-:W3:Y:S01]  /*19130*/  LDL.LU R8, [R1+0x54] ;  /* 0x0000540001087983 */ /* 0x000ee20000300800 */
[----:B-1----:R-:W-:Y:S02]  /*19140*/  F2FP.PACK_AB R2, R63, R62 ;  /* 0x0000003e3f02723e */ /* 0x002fe400000000ff */
[----:B--2---:R-:W-:-:S03]  /*19150*/  F2FP.PACK_AB R0, R65, R64 ;  /* 0x000000404100723e */ /* 0x004fc600000000ff */
[----:B------:R1:W-:Y:S01]  /*19160*/  STS [R12], R2 ;  /* 0x000000020c007388 */ /* 0x0003e20000000800 */
[----:B------:R-:W-:-:S03]  /*19170*/  F2FP.PACK_AB R3, R33, R32 ;  /* 0x000000202103723e */ /* 0x000fc600000000ff */
[----:B----4-:R2:W-:Y:S04]  /*19180*/  STS [R9+0x400], R0 ;  /* 0x0004000009007388 */ /* 0x0105e80000000800 */
[----:B------:R4:W-:Y:S04]  /*19190*/  STS [R6+0x2000], R4 ;  /* 0x0020000406007388 */ /* 0x0009e80000000800 */
[----:B------:R4:W-:Y:S01]  /*191a0*/  STS [R6+0x2400], R3 ;  /* 0x0024000306007388 */ /* 0x0009e20000000800 */
[----:B-1----:R-:W-:-:S05]  /*191b0*/  F2FP.PACK_AB R2, R29, R28 ;  /* 0x0000001c1d02723e */ /* 0x002fca00000000ff */
[----:B------:R-:W-:Y:S01]  /*191c0*/  STS [R12+0x2000], R2 ;  /* 0x002000020c007388 */ /* 0x000fe20000000800 */
[----:B--2---:R-:W-:-:S05]  /*191d0*/  F2FP.PACK_AB R0, R27, R26 ;  /* 0x0000001a1b00723e */ /* 0x004fca00000000ff */
[----:B------:R1:W-:Y:S01]  /*191e0*/  STS [R9+0x2400], R0 ;  /* 0x0024000009007388 */ /* 0x0003e20000000800 */
[----:B----4-:R-:W-:Y:S02]  /*191f0*/  IMAD.MOV.U32 R4, RZ, RZ, 0x4 ;  /* 0x00000004ff047424 */ /* 0x010fe400078e00ff */
[----:B------:R-:W-:Y:S02]  /*19200*/  IMAD.MOV.U32 R3, RZ, RZ, RZ ;  /* 0x000000ffff037224 */ /* 0x000fe400078e00ff */
[CC--:B------:R-:W-:Y:S01]  /*19210*/  @P1 IMAD.WIDE R6, R10.reuse, R4.reuse, c[0x0][0x508] ;  /* 0x000142000a061625 */ /* 0x0c0fe200078e0204 */
[----:B------:R-:W-:Y:S03]  /*19220*/  BAR.SYNC.DEFER_BLOCKING 0x1, 0x80 ;  /* 0x0042000000007b1d */ /* 0x000fe60000010000 */
[----:B------:R-:W-:-:S03]  /*19230*/  IMAD.WIDE R4, R10, R4, c[0x0][0x500] ;  /* 0x000140000a047625 */ /* 0x000fc600078e0204 */
[----:B------:R2:W5:Y:S04]  /*19240*/  @P1 LDG.E R11, [R6.64] ;  /* 0x00000006060b1981 */ /* 0x000568000c1e1900 */
[----:B------:R2:W5:Y:S01]  /*19250*/  @P2 LDG.E R3, [R4.64] ;  /* 0x0000000604032981 */ /* 0x000562000c1e1900 */
[----:B---3--:R-:W-:-:S04]  /*19260*/  ISETP.NE.AND P0, PT, R8, RZ, PT ;  /* 0x000000ff0800720c */ /* 0x008fc80003f05270 */
[----:B-1----:R-:W-:Y:S01]  /*19270*/  SEL R0, R8, c[0x0][0x3d4], P0 ;  /* 0x0000f50008007a07 */ /* 0x002fe20000000000 */
[----:B------:R-:W-:Y:S05]  /*19280*/  @P1 BRA `(.L_x_741) ;  /* 0x0000004000001947 */ /* 0x000fea0003800000 */
[----:B--2---:R-:W-:Y:S05]  /*19290*/  @!P2 BRA `(.L_x_741) ;  /* 0x000000300000a947 */ /* 0x004fea0003800000 */
[----:B-----5:R1:W2:Y:S04]  /*192a0*/  LDG.E R11, [R4.64] ;  /* 0x00000006040b7981 */ /* 0x0202a8000c1e1900 */
[----:B-1----:R-:W2:Y:S02]  /*192b0*/  LDG.E R4, [R4.64+0x4] ;  /* 0x0000040604047981 */ /* 0x002ea4000c1e1900 */
[----:B--2---:R-:W-:Y:S02]  /*192c0*/  IADD3 R11, -R11, R4, RZ ;  /* 0x000000040b0b7210 */ /* 0x004fe40007ffe1ff */
.L_x_741:
[----:B--2---:R-:W2:Y:S04]  /*192d0*/  LDL R5, [R1+0x4c] ;  /* 0x00004c0001057983 */ /* 0x004ea80000100800 */
[----:B------:R-:W3:Y:S04]  /*192e0*/  LDL.LU R4, [R1+0x58] ;  /* 0x0000580001047983 */ /* 0x000ee80000300800 */
[----:B------:R-:W2:Y:S04]  /*192f0*/  LDL R56, [R1+0x48] ;  /* 0x0000480001387983 */ /* 0x000ea80000100800 */
[----:B------:R-:W4:Y:S04]  /*19300*/  LDL R16, [R1+0x7c] ;  /* 0x00007c0001107983 */ /* 0x000f280000100800 */
[----:B------:R-:W4:Y:S01]  /*19310*/  LDL R52, [R1+0xc8] ;  /* 0x0000c80001347983 */ /* 0x000f220000100800 */
[----:B------:R-:W-:Y:S01]  /*19320*/  IMAD.MOV.U32 R12, RZ, RZ, 0x368 ;  /* 0x00000368ff0c7424 */ /* 0x000fe200078e00ff */
[----:B------:R-:W-:-:S04]  /*19330*/  ISETP.GT.AND P2, PT, R0, 0x1, PT ;  /* 0x000000010000780c */ /* 0x000fc80003f44270 */
[----:B------:R-:W-:-:S04]  /*19340*/  SEL R12, R12, 0x328, P2 ;  /* 0x000003280c0c7807 */ /* 0x000fc80001000000 */
[----:B------:R-:W1:Y:S08]  /*19350*/  LDC.64 R8, c[0x0][R12+0x170] ;  /* 0x00005c000c087b82 */ /* 0x000e700000000a00 */
[----:B------:R1:W2:Y:S08]  /*19360*/  LDC.64 R14, c[0x0][R12+0x168] ;  /* 0x00005a000c0e7b82 */ /* 0x0002b00000000a00 */
[----:B------:R1:W2:Y:S08]  /*19370*/  LDC.64 R18, c[0x0][R12+0x178] ;  /* 0x00005e000c127b82 */ /* 0x0002b00000000a00 */
[----:B------:R1:W2:Y:S01]  /*19380*/  LDC.64 R20, c[0x0][R12+0x160] ;  /* 0x000058000c147b82 */ /* 0x0002a20000000a00 */
[----:B------:R-:W-:Y:S01]  /*19390*/  IMAD.MOV.U32 R0, RZ, RZ, c[0x0][0x4e8] ;  /* 0x00013a00ff007624 */ /* 0x000fe200078e00ff */
[----:B------:R-:W-:-:S04]  /*193a0*/  ISETP.NE.U32.AND P0, PT, RZ, c[0x0][0x500], PT ;  /* 0x00014000ff007a0c */ /* 0x000fc80003f05070 */
[----:B------:R-:W-:Y:S02]  /*193b0*/  ISETP.NE.AND P5, PT, R0, 0x1, PT ;  /* 0x000000010000780c */ /* 0x000fe40003fa5270 */
[----:B------:R-:W-:Y:S02]  /*193c0*/  ISETP.NE.AND.EX P0, PT, RZ, c[0x0][0x504], PT, P0 ;  /* 0x00014100ff007a0c */ /* 0x000fe40003f05300 */
[----:B------:R-:W-:Y:S02]  /*193d0*/  SHF.R.S32.HI R0, RZ, 0x1f, R10 ;  /* 0x0000001fff007819 */ /* 0x000fe4000001140a */
[----:B------:R-:W-:Y:S02]  /*193e0*/  SEL R2, R10, RZ, !P0 ;  /* 0x000000ff0a027207 */ /* 0x000fe40004000000 */
[----:B------:R-:W-:Y:S01]  /*193f0*/  SEL R6, R0, RZ, !P0 ;  /* 0x000000ff00067207 */ /* 0x000fe20004000000 */
[----:B------:R-:W1:Y:S02]  /*19400*/  S2R R57, SR_TID.X ;  /* 0x0000000000397919 */ /* 0x000e640000002100 */
[----:B-1----:R-:W-:-:S04]  /*19410*/  IMAD R0, R9, R2, RZ ;  /* 0x0000000209007224 */ /* 0x002fc800078e02ff */
[C---:B------:R-:W-:Y:S02]  /*19420*/  IMAD R12, R8.reuse, R6, R0 ;  /* 0x00000006080c7224 */ /* 0x040fe400078e0200 */
[----:B------:R-:W-:Y:S01]  /*19430*/  IMAD.WIDE.U32 R6, R8, R2, RZ ;  /* 0x0000000208067225 */ /* 0x000fe200078e00ff */
[----:B------:R-:W-:-:S04]  /*19440*/  SHF.R.S32.HI R17, RZ, 0x1f, R57 ;  /* 0x0000001fff117819 */ /* 0x000fc80000011439 */
[----:B------:R-:W-:-:S04]  /*19450*/  LEA.HI R17, R17, R57, RZ, 0x5 ;  /* 0x0000003911117211 */ /* 0x000fc800078f28ff */
[----:B------:R-:W-:-:S05]  /*19460*/  LOP3.LUT R17, R17, 0xffffffe0, RZ, 0xc0, !PT ;  /* 0xffffffe011117812 */ /* 0x000fca00078ec0ff */
[----:B------:R-:W-:Y:S01]  /*19470*/  IMAD.IADD R17, R57, 0x1, -R17 ;  /* 0x0000000139117824 */ /* 0x000fe200078e0a11 */
[----:B------:R-:W-:-:S04]  /*19480*/  LOP3.LUT R200, R200, 0xfffffffd, RZ, 0xc0, !PT ;  /* 0xfffffffdc8c87812 */ /* 0x000fc800078ec0ff */
[----:B------:R-:W-:Y:S02]  /*19490*/  LOP3.LUT R200, R200, 0xfffffffe, RZ, 0xc0, !PT ;  /* 0xfffffffec8c87812 */ /* 0x000fe400078ec0ff */
[----:B---3--:R-:W-:Y:S01]  /*194a0*/  LOP3.LUT R4, R4, 0xffff, RZ, 0xc0, !PT ;  /* 0x0000ffff04047812 */ /* 0x008fe200078ec0ff */
[----:B--2---:R-:W-:-:S04]  /*194b0*/  IMAD.IADD R5, R5, 0x1, R56 ;  /* 0x0000000105057824 */ /* 0x004fc800078e0238 */
[----:B------:R-:W-:-:S04]  /*194c0*/  @P5 IMAD.HI.U32 R10, R5, c[0x0][0x4ec], RZ ;  /* 0x00013b00050a5a27 */ /* 0x000fc800078e00ff */
[----:B------:R-:W-:-:S04]  /*194d0*/  IMAD.WIDE.U32 R8, R14, R4, RZ ;  /* 0x000000040e087225 */ /* 0x000fc800078e00ff */
[----:B------:R-:W-:Y:S01]  /*194e0*/  IMAD.MOV.U32 R0, RZ, RZ, R5 ;  /* 0x000000ffff007224 */ /* 0x000fe200078e0005 */
[----:B------:R-:W-:Y:S01]  /*194f0*/  @P5 SHF.R.U32.HI R0, RZ, c[0x0][0x4f0], R10 ;  /* 0x00013c00ff005a19 */ /* 0x000fe2000001160a */
[----:B------:R-:W-:Y:S01]  /*19500*/  IMAD R13, R15, R4, RZ ;  /* 0x000000040f0d7224 */ /* 0x000fe200078e02ff */
[----:B----4-:R-:W-:Y:S01]  /*19510*/  SEL R10, R16, RZ, P2 ;  /* 0x000000ff100a7207 */ /* 0x010fe20001000000 */
[----:B------:R-:W-:Y:S01]  /*19520*/  IMAD.IADD R14, R7, 0x1, R12 ;  /* 0x00000001070e7824 */ /* 0x000fe200078e020c */
[----:B-----5:R-:W-:Y:S01]  /*19530*/  IADD3 R15, P1, P0, R6, R8, R3 ;  /* 0x00000008060f7210 */ /* 0x020fe2000783e003 */
        /* <DEDUP_REMOVED lines=30> */
[----:B------:R-:W4:Y:S04]  /*19720*/  SHFL.IDX PT, R10, R7, 0x2, 0x1c1f ;  /* 0x005c1f00070a7f89 */ /* 0x000f2800000e0000 */
[----:B------:R1:W1:Y:S01]  /*19730*/  SHFL.IDX PT, R8, R7, 0x3, 0x1c1f ;  /* 0x007c1f0007087f89 */ /* 0x00026200000e0000 */
[----:B---3--:R-:W-:-:S05]  /*19740*/  IMAD.IADD R6, R52, 0x1, R56 ;  /* 0x0000000134067824 */ /* 0x008fca00078e0238 */
[C---:B------:R-:W-:Y:S02]  /*19750*/  IADD3 R18, R6.reuse, 0x8, RZ ;  /* 0x0000000806127810 */ /* 0x040fe40007ffe0ff */
[CC--:B------:R-:W-:Y:S02]  /*19760*/  ISETP.GE.OR P4, PT, R6.reuse, R0.reuse, P0 ;  /* 0x000000000600720c */ /* 0x0c0fe40000786670 */
[----:B------:R-:W-:Y:S02]  /*19770*/  IADD3 R17, R6, 0x40, RZ ;  /* 0x0000004006117810 */ /* 0x000fe40007ffe0ff */
[-C--:B------:R-:W-:Y:S02]  /*19780*/  ISETP.GE.OR P3, PT, R18, R0.reuse, P0 ;  /* 0x000000001200720c */ /* 0x080fe40000766670 */
[----:B------:R-:W-:Y:S02]  /*19790*/  ISETP.GE.OR P1, PT, R17, R0, P0 ;  /* 0x000000001100720c */ /* 0x000fe40000726670 */
[----:B-1----:R-:W-:-:S05]  /*197a0*/  IADD3 R7, R6, 0x48, RZ ;  /* 0x0000004806077810 */ /* 0x002fca0007ffe0ff */
[----:B------:R1:W-:Y:S04]  /*197b0*/  @!P4 ST.E [R14.64], R23 ;  /* 0x000000170e00c985 */ /* 0x0003e8000c101906 */
[----:B--2---:R1:W-:Y:S01]  /*197c0*/  @!P3 ST.E [R12.64], R24 ;  /* 0x000000180c00b985 */ /* 0x0043e2000c101906 */
[-C--:B------:R-:W-:Y:S02]  /*197d0*/  ISETP.GE.AND P3, PT, R17, R0.reuse, PT ;  /* 0x000000001100720c */ /* 0x080fe40003f66270 */
[CC--:B------:R-:W-:Y:S01]  /*197e0*/  ISETP.GE.OR P0, PT, R7.reuse, R0.reuse, P0 ;  /* 0x000000000700720c */ /* 0x0c0fe20000706670 */
[----:B----4-:R1:W-:Y:S01]  /*197f0*/  @!P1 ST.E [R10.64], R25 ;  /* 0x000000190a009985 */ /* 0x0103e2000c101906 */
[-C--:B------:R-:W-:Y:S02]  /*19800*/  ISETP.GE.AND P1, PT, R7, R0.reuse, PT ;  /* 0x000000000700720c */ /* 0x080fe40003f26270 */
[----:B------:R-:W-:-:S07]  /*19810*/  ISETP.GE.AND P6, PT, R18, R0, PT ;  /* 0x000000001200720c */ /* 0x000fce0003fc6270 */
[----:B------:R-:W-:Y:S02]  /*19820*/  @P3 LOP3.LUT R200, R200, 0x1, RZ, 0xfc, !PT ;  /* 0x00000001c8c83812 */ /* 0x000fe400078efcff */
[----:B------:R1:W-:Y:S01]  /*19830*/  @!P0 ST.E [R8.64], R22 ;  /* 0x0000001608008985 */ /* 0x0003e2000c101906 */
[----:B------:R-:W-:Y:S02]  /*19840*/  ISETP.GE.AND P0, PT, R6, R0, PT ;  /* 0x000000000600720c */ /* 0x000fe40003f06270 */
[----:B------:R-:W-:Y:S01]  /*19850*/  @P1 LOP3.LUT R200, R200, 0x2, RZ, 0xfc, !PT ;  /* 0x00000002c8c81812 */ /* 0x000fe200078efcff */
[----:B------:R-:W-:Y:S05]  /*19860*/  @P2 BRA `(.L_x_742) ;  /* 0x000007b000002947 */ /* 0x000fea0003800000 */
[----:B------:R-:W2:Y:S01]  /*19870*/  LDL R52, [R1+0x18] ;  /* 0x0000180001347983 */ /* 0x000ea20000100800 */
[----:B------:R-:W-:Y:S01]  /*19880*/  IMAD R16, R16, c[0x0][0x3a0], RZ ;  /* 0x0000e80010107a24 */ /* 0x000fe200078e02ff */
[----:B-1----:R-:W-:Y:S01]  /*19890*/  SHF.R.S32.HI R9, RZ, 0x1f, R2 ;  /* 0x0000001fff097819 */ /* 0x002fe20000011402 */
[----:B------:R-:W-:Y:S01]  /*198a0*/  IMAD.WIDE.U32 R6, R3, c[0x0][0x3a0], RZ ;  /* 0x0000e80003067a25 */ /* 0x000fe200078e00ff */
[----:B------:R1:W3:Y:S01]  /*198b0*/  LDS.128 R12, [R203+0x80] ;  /* 0x00008000cb0c7984 */ /* 0x0002e20000000c00 */
[----:B------:R-:W-:-:S02]  /*198c0*/  ISETP.GE.AND P2, PT, R201, c[0x0][0x3c8], PT ;  /* 0x0000f200c9007a0c */ /* 0x000fc40003f46270 */
[----:B------:R-:W-:Y:S01]  /*198d0*/  IMAD R3, R3, c[0x0][0x3a4], R16 ;  /* 0x0000e90003037a24 */ /* 0x000fe200078e0210 */
[----:B------:R1:W4:Y:S01]  /*198e0*/  LDS.128 R20, [R203+0x1080] ;  /* 0x00108000cb147984 */ /* 0x0003220000000c00 */
[----:B------:R-:W-:-:S03]  /*198f0*/  IMAD R9, R9, c[0x0][0x3f0], RZ ;  /* 0x0000fc0009097a24 */ /* 0x000fc600078e02ff */
[----:B------:R-:W-:Y:S01]  /*19900*/  IADD3 R7, R7, R3, RZ ;  /* 0x0000000307077210 */ /* 0x000fe20007ffe0ff */
[----:B------:R1:W1:Y:S04]  /*19910*/  LDS.128 R16, [R203+0x880] ;  /* 0x00088000cb107984 */ /* 0x0002680000000c00 */
[C---:B------:R-:W-:Y:S01]  /*19920*/  IMAD.WIDE.U32 R6, R4.reuse, c[0x0][0x3e8], R6 ;  /* 0x0000fa0004067a25 */ /* 0x040fe200078e0006 */
[----:B------:R1:W1:Y:S03]  /*19930*/  LDS.128 R24, [R203+0x1880] ;  /* 0x00188000cb187984 */ /* 0x0002660000000c00 */
[----:B------:R-:W-:Y:S01]  /*19940*/  IMAD R5, R4, c[0x0][0x3ec], R7 ;  /* 0x0000fb0004057a24 */ /* 0x000fe200078e0207 */
[----:B------:R1:W1:Y:S01]  /*19950*/  LDS.128 R28, [R203+0x2080] ;  /* 0x00208000cb1c7984 */ /* 0x0002620000000c00 */
[----:B------:R-:W-:Y:S01]  /*19960*/  MOV R4, R6 ;  /* 0x0000000600047202 */ /* 0x000fe20000000f00 */
[----:B------:R-:W-:-:S02]  /*19970*/  IMAD R7, R2, c[0x0][0x3f4], R9 ;  /* 0x0000fd0002077a24 */ /* 0x000fc400078e0209 */
[----:B------:R1:W1:Y:S02]  /*19980*/  LDS.128 R32, [R203+0x2880] ;  /* 0x00288000cb207984 */ /* 0x0002640000000c00 */
[----:B------:R-:W-:Y:S02]  /*19990*/  IMAD.WIDE.U32 R4, R2, c[0x0][0x3f0], R4 ;  /* 0x0000fc0002047a25 */ /* 0x000fe400078e0004 */
[----:B------:R1:W1:Y:S03]  /*199a0*/  LDS.128 R36, [R203+0x3080] ;  /* 0x00308000cb247984 */ /* 0x0002660000000c00 */
[----:B------:R-:W-:Y:S01]  /*199b0*/  IADD3 R5, R5, R7, RZ ;  /* 0x0000000705057210 */ /* 0x000fe20007ffe0ff */
[----:B------:R1:W1:Y:S01]  /*199c0*/  LDS.128 R40, [R203+0x3880] ;  /* 0x00388000cb287984 */ /* 0x0002620000000c00 */
[----:B--2---:R-:W-:-:S04]  /*199d0*/  IADD3 R8, R52, R56, RZ ;  /* 0x0000003834087210 */ /* 0x004fc80007ffe0ff */
[----:B------:R-:W-:Y:S01]  /*199e0*/  MOV R3, R8 ;  /* 0x0000000800037202 */ /* 0x000fe20000000f00 */
[----:B------:R-:W-:-:S05]  /*199f0*/  @P5 IMAD.HI.U32 R10, R8, c[0x0][0x4ec], RZ ;  /* 0x00013b00080a5a27 */ /* 0x000fca00078e00ff */
[----:B------:R-:W-:-:S04]  /*19a00*/  @P5 SHF.R.U32.HI R3, RZ, c[0x0][0x4f0], R10 ;  /* 0x00013c00ff035a19 */ /* 0x000fc8000001160a */
        /* <DEDUP_REMOVED lines=15> */
[----:B-1-34-:R1:W2:Y:S02]  /*19b00*/  SHFL.IDX PT, R7, R5, RZ, 0x181f ;  /* 0x00181fff05077589 */ /* 0x01a2a400000e0000 */
.L_x_856:
[----:B------:R-:W-:Y:S05]  /*19b10*/  BRA.DIV ~URZ, `(.L_x_744) ;  /* 0x00006de27f007947 */ /* 0x000fea000b800000 */
[----:B------:R3:W4:Y:S02]  /*19b20*/  SHFL.IDX PT, R2, R6, RZ, 0x181f ;  /* 0x00181fff06027589 */ /* 0x00072400000e0000 */
.L_x_857:
[----:B------:R-:W5:Y:S04]  /*19b30*/  LDL.LU R4, [R1+0x48] ;  /* 0x0000480001047983 */ /* 0x000f680000300800 */
[----:B------:R-:W1:Y:S02]  /*19b40*/  S2R R8, SR_TID.X ;  /* 0x0000000000087919 */ /* 0x000e640000002100 */
[----:B-1----:R-:W-:-:S04]  /*19b50*/  SHF.R.S32.HI R3, RZ, 0x1f, R8 ;  /* 0x0000001fff037819 */ /* 0x002fc80000011408 */
[----:B------:R-:W-:-:S04]  /*19b60*/  LEA.HI R3, R3, R8, RZ, 0x3 ;  /* 0x0000000803037211 */ /* 0x000fc800078f18ff */
[----:B------:R-:W-:Y:S02]  /*19b70*/  SHF.R.S32.HI R3, RZ, 0x3, R3 ;  /* 0x00000003ff037819 */ /* 0x000fe40000011403 */
[----:B------:R-:W-:-:S03]  /*19b80*/  SHF.R.S32.HI R8, RZ, 0x1f, R201 ;  /* 0x0000001fff087819 */ /* 0x000fc600000114c9 */
[----:B-----5:R-:W-:-:S05]  /*19b90*/  IMAD.IADD R4, R3, 0x1, R4 ;  /* 0x0000000103047824 */ /* 0x020fca00078e0204 */
[----:B------:R-:W-:-:S13]  /*19ba0*/  ISETP.GE.OR P0, PT, R4, R0, P2 ;  /* 0x000000000400720c */ /* 0x000fda0001706670 */
[----:B----4-:R-:W-:-:S04]  /*19bb0*/  @!P0 LEA R2, P1, R201, R2, 0x1 ;  /* 0x00000002c9028211 */ /* 0x010fc800078208ff */
[----:B--2---:R-:W-:-:S05]  /*19bc0*/  @!P0 LEA.HI.X R3, R201, R7, R8, 0x1, P1 ;  /* 0x00000007c9038211 */ /* 0x004fca00008f0c08 */
[----:B------:R1:W-:Y:S01]  /*19bd0*/  @!P0 ST.E.128 [R2.64], R12 ;  /* 0x0000000c02008985 */ /* 0x0003e2000c101d06 */
[----:B------:R-:W-:Y:S05]  /*19be0*/  BRA.DIV ~URZ, `(.L_x_745) ;  /* 0x00006d827f007947 */ /* 0x000fea000b800000 */
[----:B------:R2:W4:Y:S04]  /*19bf0*/  SHFL.IDX PT, R7, R5, 0x1, 0x181f ;  /* 0x00381f0005077f89 */ /* 0x00052800000e0000 */
[----:B-1----:R2:W1:Y:S02]  /*19c00*/  SHFL.IDX PT, R2, R6, 0x1, 0x181f ;  /* 0x00381f0006027f89 */ /* 0x00246400000e0000 */
.L_x_858:
[----:B------:R-:W-:Y:S02]  /*19c10*/  IADD3 R3, R4, 0x10, RZ ;  /* 0x0000001004037810 */ /* 0x000fe40007ffe0ff */
[----:B------:R-:W-:Y:S02]  /*19c20*/  SHF.R.S32.HI R8, RZ, 0x1f, R201 ;  /* 0x0000001fff087819 */ /* 0x000fe400000114c9 */
[----:B------:R-:W-:-:S13]  /*19c30*/  ISETP.GE.OR P0, PT, R3, R0, P2 ;  /* 0x000000000300720c */ /* 0x000fda0001706670 */
[----:B-1----:R-:W-:-:S04]  /*19c40*/  @!P0 LEA R2, P1, R201, R2, 0x1 ;  /* 0x00000002c9028211 */ /* 0x002fc800078208ff */
[----:B----4-:R-:W-:-:S05]  /*19c50*/  @!P0 LEA.HI.X R3, R201, R7, R8, 0x1, P1 ;  /* 0x00000007c9038211 */ /* 0x010fca00008f0c08 */
[----:B------:R1:W-:Y:S01]  /*19c60*/  @!P0 ST.E.128 [R2.64], R16 ;  /* 0x0000001002008985 */ /* 0x0003e2000c101d06 */
[----:B------:R-:W-:Y:S05]  /*19c70*/  BRA.DIV ~URZ, `(.L_x_746) ;  /* 0x00006dc27f007947 */ /* 0x000fea000b800000 */
[----:B------:R4:W1:Y:S02]  /*19c80*/  SHFL.IDX PT, R7, R5, 0x2, 0x181f ;  /* 0x00581f0005077f89 */ /* 0x00086400000e0000 */
.L_x_859:
[----:B------:R-:W-:Y:S05]  /*19c90*/  BRA.DIV ~URZ, `(.L_x_747) ;  /* 0x00006e127f007947 */ /* 0x000fea000b800000 */
[----:B-1----:R1:W2:Y:S02]  /*19ca0*/  SHFL.IDX PT, R2, R6, 0x2, 0x181f ;  /* 0x00581f0006027f89 */ /* 0x0022a400000e0000 */
.L_x_860:
        /* <DEDUP_REMOVED lines=9> */
.L_x_861:
        /* <DEDUP_REMOVED lines=8> */
.L_x_862:
[----:B------:R-:W-:Y:S05]  /*19dc0*/  BRA.DIV ~URZ, `(.L_x_750) ;  /* 0x00006e927f007947 */ /* 0x000fea000b800000 */
[----:B--2---:R2:W1:Y:S02]  /*19dd0*/  SHFL.IDX PT, R2, R6, 0x4, 0x181f ;  /* 0x00981f0006027f89 */ /* 0x00446400000e0000 */
.L_x_863:
        /* <DEDUP_REMOVED lines=9> */
.L_x_864:
        /* <DEDUP_REMOVED lines=8> */
.L_x_865:
[----:B------:R-:W-:Y:S05]  /*19ef0*/  BRA.DIV ~URZ, `(.L_x_753) ;  /* 0x00006f127f007947 */ /* 0x000fea000b800000 */
[----:B--2---:R2:W3:Y:S02]  /*19f00*/  SHFL.IDX PT, R2, R6, 0x6, 0x181f ;  /* 0x00d81f0006027f89 */ /* 0x0044e400000e0000 */
.L_x_866:
        /* <DEDUP_REMOVED lines=9> */
.L_x_867:
        /* <DEDUP_REMOVED lines=8> */
.L_x_742:
        /* <DEDUP_REMOVED lines=33> */
.L_x_868:
[----:B------:R-:W-:Y:S05]  /*1a230*/  BRA.DIV ~URZ, `(.L_x_757) ;  /* 0x00006d827f007947 */ /* 0x000fea000b800000 */
[----:B------:R3:W4:Y:S02]  /*1a240*/  SHFL.IDX PT, R0, R12, RZ, 0x1c1f ;  /* 0x001c1fff0c007589 */ /* 0x00072400000e0000 */
.L_x_869:
[----:B------:R-:W-:Y:S01]  /*1a250*/  BSSY B0, `(.L_x_758) ;  /* 0x0000032000007945 */ /* 0x000fe20003800000 */
[----:B------:R-:W-:Y:S05]  /*1a260*/  @P0 BRA `(.L_x_759) ;  /* 0x0000030000000947 */ /* 0x000fea0003800000 */
[----:B------:R-:W5:Y:S04]  /*1a270*/  LDL R6, [R1] ;  /* 0x0000000001067983 */ /* 0x000f680000100800 */
[----:B---3--:R-:W3:Y:S04]  /*1a280*/  LDL R21, [R1+0x78] ;  /* 0x0000780001157983 */ /* 0x008ee80000100800 */
[----:B----4-:R-:W4:Y:S04]  /*1a290*/  LDL R7, [R1+0xb8] ;  /* 0x0000b80001077983 */ /* 0x010f280000100800 */
[----:B--2---:R-:W2:Y:S04]  /*1a2a0*/  LDL R19, [R1+0x74] ;  /* 0x0000740001137983 */ /* 0x004ea80000100800 */
        /* <DEDUP_REMOVED lines=13> */
[----:B---3--:R-:W-:-:S11]  /*1a380*/  ISETP.GE.AND P2, PT, R21, c[0x0][0x3c8], PT ;  /* 0x0000f20015007a0c */ /* 0x008fd60003f46270 */
[C---:B------:R-:W-:Y:S02]  /*1a390*/  @!P1 LEA R2, P0, R6.reuse, R0, 0x2 ;  /* 0x0000000006029211 */ /* 0x040fe400078010ff */
[----:B--2---:R-:W-:Y:S02]  /*1a3a0*/  ISETP.GE.AND P3, PT, R19, c[0x0][0x3c8], PT ;  /* 0x0000f20013007a0c */ /* 0x004fe40003f66270 */
[----:B----4-:R-:W-:Y:S02]  /*1a3b0*/  @!P1 LEA.HI.X R3, R6, R4, R7, 0x2, P0 ;  /* 0x0000000406039211 */ /* 0x010fe400000f1407 */
[----:B------:R-:W-:-:S03]  /*1a3c0*/  @!P2 LEA R6, P0, R21, R0, 0x2 ;  /* 0x000000001506a211 */ /* 0x000fc600078010ff */
[----:B------:R2:W-:Y:S01]  /*1a3d0*/  @!P1 ST.E.64 [R2.64], R74 ;  /* 0x0000004a02009985 */ /* 0x0005e2000c101b06 */
[----:B------:R-:W-:Y:S02]  /*1a3e0*/  ISETP.GE.AND P1, PT, R17, c[0x0][0x3c8], PT ;  /* 0x0000f20011007a0c */ /* 0x000fe40003f26270 */
[----:B------:R-:W-:-:S05]  /*1a3f0*/  @!P2 LEA.HI.X R7, R21, R4, R22, 0x2, P0 ;  /* 0x000000041507a211 */ /* 0x000fca00000f1416 */
[----:B------:R3:W-:Y:S01]  /*1a400*/  @!P2 ST.E.64 [R6.64], R76 ;  /* 0x0000004c0600a985 */ /* 0x0007e2000c101b06 */
[----:B------:R-:W-:Y:S02]  /*1a410*/  ISETP.GE.AND P2, PT, R8, c[0x0][0x3c8], PT ;  /* 0x0000f20008007a0c */ /* 0x000fe40003f46270 */
[----:B------:R-:W-:Y:S02]  /*1a420*/  ISETP.GE.AND P4, PT, R15, c[0x0][0x3c8], PT ;  /* 0x0000f2000f007a0c */ /* 0x000fe40003f86270 */
[----:B--2---:R-:W-:-:S04]  /*1a430*/  @!P3 LEA R2, P0, R19, R0, 0x2 ;  /* 0x000000001302b211 */ /* 0x004fc800078010ff */
[----:B------:R-:W-:Y:S02]  /*1a440*/  @!P3 LEA.HI.X R3, R19, R4, R20, 0x2, P0 ;  /* 0x000000041303b211 */ /* 0x000fe400000f1414 */
[----:B---3--:R-:W-:-:S03]  /*1a450*/  @!P1 LEA R6, P0, R17, R0, 0x2 ;  /* 0x0000000011069211 */ /* 0x008fc600078010ff */
[----:B------:R2:W-:Y:S01]  /*1a460*/  @!P3 ST.E.64 [R2.64], R78 ;  /* 0x0000004e0200b985 */ /* 0x0005e2000c101b06 */
[----:B------:R-:W-:Y:S02]  /*1a470*/  ISETP.GE.AND P3, PT, R13, c[0x0][0x3c8], PT ;  /* 0x0000f2000d007a0c */ /* 0x000fe40003f66270 */
[----:B------:R-:W-:-:S05]  /*1a480*/  @!P1 LEA.HI.X R7, R17, R4, R18, 0x2, P0 ;  /* 0x0000000411079211 */ /* 0x000fca00000f1412 */
[----:B------:R3:W-:Y:S01]  /*1a490*/  @!P1 ST.E.64 [R6.64], R80 ;  /* 0x0000005006009985 */ /* 0x0007e2000c101b06 */
[----:B------:R-:W-:Y:S02]  /*1a4a0*/  ISETP.GE.AND P1, PT, R10, c[0x0][0x3c8], PT ;  /* 0x0000f2000a007a0c */ /* 0x000fe40003f26270 */
[----:B--2---:R-:W-:-:S04]  /*1a4b0*/  @!P2 LEA R2, P0, R8, R0, 0x2 ;  /* 0x000000000802a211 */ /* 0x004fc800078010ff */
[----:B------:R-:W-:Y:S02]  /*1a4c0*/  @!P2 LEA.HI.X R3, R8, R4, R9, 0x2, P0 ;  /* 0x000000040803a211 */ /* 0x000fe400000f1409 */
[----:B------:R-:W-:-:S04]  /*1a4d0*/  @!P4 LEA R8, P0, R15, R0, 0x2 ;  /* 0x000000000f08c211 */ /* 0x000fc800078010ff */
[----:B------:R-:W-:Y:S02]  /*1a4e0*/  @!P4 LEA.HI.X R9, R15, R4, R16, 0x2, P0 ;  /* 0x000000040f09c211 */ /* 0x000fe400000f1410 */
[C---:B---3--:R-:W-:Y:S01]  /*1a4f0*/  @!P3 LEA R6, P0, R13.reuse, R0, 0x2 ;  /* 0x000000000d06b211 */ /* 0x048fe200078010ff */
[----:B------:R2:W-:Y:S03]  /*1a500*/  @!P2 ST.E.64 [R2.64], R66 ;  /* 0x000000420200a985 */ /* 0x0005e6000c101b06 */
[----:B------:R-:W-:Y:S01]  /*1a510*/  @!P3 LEA.HI.X R7, R13, R4, R14, 0x2, P0 ;  /* 0x000000040d07b211 */ /* 0x000fe200000f140e */
[----:B------:R3:W-:Y:S04]  /*1a520*/  @!P4 ST.E.64 [R8.64], R104 ;  /* 0x000000680800c985 */ /* 0x0007e8000c101b06 */
[----:B------:R3:W-:Y:S01]  /*1a530*/  @!P3 ST.E.64 [R6.64], R82 ;  /* 0x000000520600b985 */ /* 0x0007e2000c101b06 */
[----:B--2---:R-:W-:-:S04]  /*1a540*/  @!P1 LEA R2, P0, R10, R0, 0x2 ;  /* 0x000000000a029211 */ /* 0x004fc800078010ff */
[----:B------:R-:W-:-:S05]  /*1a550*/  @!P1 LEA.HI.X R3, R10, R4, R11, 0x2, P0 ;  /* 0x000000040a039211 */ /* 0x000fca00000f140b */
[----:B------:R3:W-:Y:S04]  /*1a560*/  @!P1 ST.E.64 [R2.64], R62 ;  /* 0x0000003e02009985 */ /* 0x0007e8000c101b06 */
.L_x_759:
[----:B------:R-:W-:Y:S05]  /*1a570*/  BSYNC B0 ;  /* 0x0000000000007941 */ /* 0x000fea0003800000 */
.L_x_758:
[----:B------:R-:W-:Y:S05]  /*1a580*/  BRA.DIV ~URZ, `(.L_x_760) ;  /* 0x00006aa27f007947 */ /* 0x000fea000b800000 */
[----:B--2---:R2:W1:Y:S04]  /*1a590*/  SHFL.IDX PT, R4, R5, 0x1, 0x1c1f ;  /* 0x003c1f0005047f89 */ /* 0x00446800000e0000 */
[----:B----4-:R2:W4:Y:S02]  /*1a5a0*/  SHFL.IDX PT, R0, R12, 0x1, 0x1c1f ;  /* 0x003c1f000c007f89 */ /* 0x01052400000e0000 */
.L_x_870:
[----:B------:R-:W-:Y:S01]  /*1a5b0*/  BSSY B0, `(.L_x_761) ;  /* 0x0000032000007945 */ /* 0x000fe20003800000 */
[----:B------:R-:W-:Y:S05]  /*1a5c0*/  @P6 BRA `(.L_x_762) ;  /* 0x0000030000006947 */ /* 0x000fea0003800000 */
[----:B---3--:R-:W3:Y:S04]  /*1a5d0*/  LDL R8, [R1] ;  /* 0x0000000001087983 */ /* 0x008ee80000100800 */
        /* <DEDUP_REMOVED lines=18> */
[----:B------:R-:W-:Y:S02]  /*1a700*/  @!P1 LEA R2, P3, R8, R0, 0x2 ;  /* 0x0000000008029211 */ /* 0x000fe400078610ff */
[----:B----4-:R-:W-:Y:S02]  /*1a710*/  ISETP.GE.AND P4, PT, R10, c[0x0][0x3c8], PT ;  /* 0x0000f2000a007a0c */ /* 0x010fe40003f86270 */
[----:B-1----:R-:W-:Y:S02]  /*1a720*/  @!P1 LEA.HI.X R3, R8, R4, R9, 0x2, P3 ;  /* 0x0000000408039211 */ /* 0x002fe400018f1409 */
[----:B------:R-:W-:-:S03]  /*1a730*/  @!P0 LEA R8, P3, R6, R0, 0x2 ;  /* 0x0000000006088211 */ /* 0x000fc600078610ff */
[----:B------:R1:W-:Y:S01]  /*1a740*/  @!P1 ST.E.64 [R2.64], R86 ;  /* 0x0000005602009985 */ /* 0x0003e2000c101b06 */
[----:B------:R-:W-:Y:S02]  /*1a750*/  @!P0 LEA.HI.X R9, R6, R4, R7, 0x2, P3 ;  /* 0x0000000406098211 */ /* 0x000fe400018f1407 */
[----:B------:R-:W-:Y:S02]  /*1a760*/  ISETP.GE.AND P5, PT, R19, c[0x0][0x3c8], PT ;  /* 0x0000f20013007a0c */ /* 0x000fe40003fa6270 */
[C---:B------:R-:W-:Y:S01]  /*1a770*/  @!P2 LEA R6, P1, R21.reuse, R0, 0x2 ;  /* 0x000000001506a211 */ /* 0x040fe200078210ff */
[----:B------:R2:W-:Y:S03]  /*1a780*/  @!P0 ST.E.64 [R8.64], R88 ;  /* 0x0000005808008985 */ /* 0x0005e6000c101b06 */
[----:B------:R-:W-:Y:S02]  /*1a790*/  @!P2 LEA.HI.X R7, R21, R4, R22, 0x2, P1 ;  /* 0x000000041507a211 */ /* 0x000fe400008f1416 */
[----:B------:R-:W-:-:S03]  /*1a7a0*/  ISETP.GE.AND P3, PT, R17, c[0x0][0x3c8], PT ;  /* 0x0000f20011007a0c */ /* 0x000fc60003f66270 */
[----:B------:R3:W-:Y:S01]  /*1a7b0*/  @!P2 ST.E.64 [R6.64], R90 ;  /* 0x0000005a0600a985 */ /* 0x0007e2000c101b06 */
[----:B------:R-:W-:Y:S02]  /*1a7c0*/  ISETP.GE.AND P2, PT, R15, c[0x0][0x3c8], PT ;  /* 0x0000f2000f007a0c */ /* 0x000fe40003f46270 */
[----:B------:R-:W-:Y:S02]  /*1a7d0*/  ISETP.GE.AND P1, PT, R13, c[0x0][0x3c8], PT ;  /* 0x0000f2000d007a0c */ /* 0x000fe40003f26270 */
[----:B-1----:R-:W-:-:S04]  /*1a7e0*/  @!P4 LEA R2, P0, R10, R0, 0x2 ;  /* 0x000000000a02c211 */ /* 0x002fc800078010ff */
[----:B------:R-:W-:Y:S02]  /*1a7f0*/  @!P4 LEA.HI.X R3, R10, R4, R11, 0x2, P0 ;  /* 0x000000040a03c211 */ /* 0x000fe400000f140b */
[----:B------:R-:W-:-:S04]  /*1a800*/  @!P5 LEA R10, P0, R19, R0, 0x2 ;  /* 0x00000000130ad211 */ /* 0x000fc800078010ff */
        /* <DEDUP_REMOVED lines=8> */
[----:B------:R2:W-:Y:S01]  /*1a890*/  @!P2 ST.E.64 [R6.64], R84 ;  /* 0x000000540600a985 */ /* 0x0005e2000c101b06 */
[----:B-1----:R-:W-:-:S04]  /*1a8a0*/  @!P1 LEA R2, P0, R13, R0, 0x2 ;  /* 0x000000000d029211 */ /* 0x002fc800078010ff */
[----:B------:R-:W-:-:S05]  /*1a8b0*/  @!P1 LEA.HI.X R3, R13, R4, R14, 0x2, P0 ;  /* 0x000000040d039211 */ /* 0x000fca00000f140e */
[----:B------:R2:W-:Y:S04]  /*1a8c0*/  @!P1 ST.E.64 [R2.64], R64 ;  /* 0x0000004002009985 */ /* 0x0005e8000c101b06 */
.L_x_762:
[----:B------:R-:W-:Y:S05]  /*1a8d0*/  BSYNC B0 ;  /* 0x0000000000007941 */ /* 0x000fea0003800000 */
.L_x_761:
[----:B------:R-:W-:Y:S05]  /*1a8e0*/  BRA.DIV ~URZ, `(.L_x_763) ;  /* 0x000068127f007947 */ /* 0x000fea000b800000 */
[----:B-1----:R1:W2:Y:S02]  /*1a8f0*/  SHFL.IDX PT, R4, R5, 0x2, 0x1c1f ;  /* 0x005c1f0005047f89 */ /* 0x0022a400000e0000 */
.L_x_871:
[----:B------:R-:W-:Y:S05]  /*1a900*/  BRA.DIV ~URZ, `(.L_x_764) ;  /* 0x000068627f007947 */ /* 0x000fea000b800000 */
[----:B----4-:R4:W1:Y:S02]  /*1a910*/  SHFL.IDX PT, R0, R12, 0x2, 0x1c1f ;  /* 0x005c1f000c007f89 */ /* 0x01086400000e0000 */
.L_x_872:
[----:B------:R-:W-:Y:S01]  /*1a920*/  LOP3.LUT P0, RZ, R200, 0x1, RZ, 0xc0, !PT ;  /* 0x00000001c8ff7812 */ /* 0x000fe2000780c0ff */
[----:B------:R-:W-:-:S12]  /*1a930*/  BSSY B0, `(.L_x_765) ;  /* 0x0000032000007945 */ /* 0x000fd80003800000 */
[----:B------:R-:W-:Y:S05]  /*1a940*/  @P0 BRA `(.L_x_766) ;  /* 0x0000030000000947 */ /* 0x000fea0003800000 */
[----:B--23--:R-:W2:Y:S04]  /*1a950*/  LDL R8, [R1] ;  /* 0x0000000001087983 */ /* 0x00cea80000100800 */
[----:B------:R-:W3:Y:S04]  /*1a960*/  LDL R23, [R1+0x78] ;  /* 0x0000780001177983 */ /* 0x000ee80000100800 */
[----:B------:R-:W5:Y:S04]  /*1a970*/  LDL R21, [R1+0x74] ;  /* 0x0000740001157983 */ /* 0x000f680000100800 */
        /* <DEDUP_REMOVED lines=13> */
[----:B--2---:R-:W-:-:S02]  /*1aa50*/  ISETP.GE.AND P1, PT, R8, c[0x0][0x3c8], PT ;  /* 0x0000f20008007a0c */ /* 0x004fc40003f26270 */
[----:B---3--:R-:W-:Y:S02]  /*1aa60*/  ISETP.GE.AND P0, PT, R23, c[0x0][0x3c8], PT ;  /* 0x0000f20017007a0c */ /* 0x008fe40003f06270 */
[----:B-----5:R-:W-:-:S09]  /*1aa70*/  ISETP.GE.AND P4, PT, R21, c[0x0][0x3c8], PT ;  /* 0x0000f20015007a0c */ /* 0x020fd20003f86270 */
[----:B-1----:R-:W-:Y:S02]  /*1aa80*/  @!P1 LEA R6, P2, R8, R0, 0x2 ;  /* 0x0000000008069211 */ /* 0x002fe400078410ff */
[----:B----4-:R-:W-:Y:S02]  /*1aa90*/  ISETP.GE.AND P5, PT, R10, c[0x0][0x3c8], PT ;  /* 0x0000f2000a007a0c */ /* 0x010fe40003fa6270 */
[----:B------:R-:W-:Y:S02]  /*1aaa0*/  @!P1 LEA.HI.X R7, R8, R4, R9, 0x2, P2 ;  /* 0x0000000408079211 */ /* 0x000fe400010f1409 */
[-C--:B------:R-:W-:Y:S02]  /*1aab0*/  @!P0 LEA R2, P3, R23, R0.reuse, 0x2 ;  /* 0x0000000017028211 */ /* 0x080fe400078610ff */
[----:B------:R-:W-:Y:S02]  /*1aac0*/  @!P4 LEA R8, P2, R21, R0, 0x2 ;  /* 0x000000001508c211 */ /* 0x000fe400078410ff */
[----:B------:R-:W-:-:S02]  /*1aad0*/  @!P0 LEA.HI.X R3, R23, R4, R24, 0x2, P3 ;  /* 0x0000000417038211 */ /* 0x000fc400018f1418 */
[----:B------:R-:W-:Y:S02]  /*1aae0*/  @!P4 LEA.HI.X R9, R21, R4, R22, 0x2, P2 ;  /* 0x000000041509c211 */ /* 0x000fe400010f1416 */
[----:B------:R-:W-:Y:S01]  /*1aaf0*/  ISETP.GE.AND P2, PT, R17, c[0x0][0x3c8], PT ;  /* 0x0000f20011007a0c */ /* 0x000fe20003f46270 */
[----:B------:R-:W-:Y:S01]  /*1ab00*/  @!P1 ST.E.64 [R6.64], R48 ;  /* 0x0000003006009985 */ /* 0x000fe2000c101b06 */
[----:B------:R-:W-:-:S03]  /*1ab10*/  ISETP.GE.AND P3, PT, R19, c[0x0][0x3c8], PT ;  /* 0x0000f20013007a0c */ /* 0x000fc60003f66270 */
[----:B------:R1:W-:Y:S01]  /*1ab20*/  @!P0 ST.E.64 [R2.64], R34 ;  /* 0x0000002202008985 */ /* 0x0003e2000c101b06 */
[----:B------:R-:W-:Y:S02]  /*1ab30*/  ISETP.GE.AND P1, PT, R15, c[0x0][0x3c8], PT ;  /* 0x0000f2000f007a0c */ /* 0x000fe40003f26270 */
[----:B------:R-:W-:Y:S01]  /*1ab40*/  ISETP.GE.AND P0, PT, R13, c[0x0][0x3c8], PT ;  /* 0x0000f2000d007a0c */ /* 0x000fe20003f06270 */
[----:B------:R2:W-:Y:S01]  /*1ab50*/  @!P4 ST.E.64 [R8.64], R38 ;  /* 0x000000260800c985 */ /* 0x0005e2000c101b06 */
[----:B-1----:R-:W-:-:S04]  /*1ab60*/  @!P5 LEA R2, P6, R10, R0, 0x2 ;  /* 0x000000000a02d211 */ /* 0x002fc800078c10ff */
[----:B------:R-:W-:Y:S02]  /*1ab70*/  @!P5 LEA.HI.X R3, R10, R4, R11, 0x2, P6 ;  /* 0x000000040a03d211 */ /* 0x000fe400030f140b */
[-C--:B------:R-:W-:Y:S02]  /*1ab80*/  @!P3 LEA R10, P6, R19, R0.reuse, 0x2 ;  /* 0x00000000130ab211 */ /* 0x080fe400078c10ff */
[-C--:B--2---:R-:W-:Y:S01]  /*1ab90*/  @!P2 LEA R8, P4, R17, R0.reuse, 0x2 ;  /* 0x000000001108a211 */ /* 0x084fe200078810ff */
[----:B------:R1:W-:Y:S01]  /*1aba0*/  @!P5 ST.E.64 [R2.64], R42 ;  /* 0x0000002a0200d985 */ /* 0x0003e2000c101b06 */
[----:B------:R-:W-:Y:S02]  /*1abb0*/  @!P1 LEA R6, P5, R15, R0, 0x2 ;  /* 0x000000000f069211 */ /* 0x000fe400078a10ff */
[-C--:B------:R-:W-:Y:S02]  /*1abc0*/  @!P2 LEA.HI.X R9, R17, R4.reuse, R18, 0x2, P4 ;  /* 0x000000041109a211 */ /* 0x080fe400020f1412 */
[----:B------:R-:W-:-:S02]  /*1abd0*/  @!P3 LEA.HI.X R11, R19, R4, R20, 0x2, P6 ;  /* 0x00000004130bb211 */ /* 0x000fc400030f1414 */
[----:B------:R-:W-:-:S03]  /*1abe0*/  @!P1 LEA.HI.X R7, R15, R4, R16, 0x2, P5 ;  /* 0x000000040f079211 */ /* 0x000fc600028f1410 */
[----:B------:R2:W-:Y:S04]  /*1abf0*/  @!P3 ST.E.64 [R10.64], R58 ;  /* 0x0000003a0a00b985 */ /* 0x0005e8000c101b06 */
[----:B------:R2:W-:Y:S04]  /*1ac00*/  @!P2 ST.E.64 [R8.64], R50 ;  /* 0x000000320800a985 */ /* 0x0005e8000c101b06 */
[----:B------:R2:W-:Y:S01]  /*1ac10*/  @!P1 ST.E.64 [R6.64], R44 ;  /* 0x0000002c06009985 */ /* 0x0005e2000c101b06 */
[----:B-1----:R-:W-:-:S04]  /*1ac20*/  @!P0 LEA R2, P4, R13, R0, 0x2 ;  /* 0x000000000d028211 */ /* 0x002fc800078810ff */
[----:B------:R-:W-:-:S05]  /*1ac30*/  @!P0 LEA.HI.X R3, R13, R4, R14, 0x2, P4 ;  /* 0x000000040d038211 */ /* 0x000fca00020f140e */
[----:B------:R2:W-:Y:S04]  /*1ac40*/  @!P0 ST.E.64 [R2.64], R28 ;  /* 0x0000001c02008985 */ /* 0x0005e8000c101b06 */
.L_x_766:
[----:B------:R-:W-:Y:S05]  /*1ac50*/  BSYNC B0 ;  /* 0x0000000000007941 */ /* 0x000fea0003800000 */
.L_x_765:
[----:B------:R-:W-:Y:S05]  /*1ac60*/  BRA.DIV ~URZ, `(.L_x_767) ;  /* 0x000065727f007947 */ /* 0x000fea000b800000 */
[----:B--2---:R2:W3:Y:S04]  /*1ac70*/  SHFL.IDX PT, R4, R5, 0x3, 0x1c1f ;  /* 0x007c1f0005047f89 */ /* 0x0044e800000e0000 */
[----:B-1----:R2:W1:Y:S02]  /*1ac80*/  SHFL.IDX PT, R0, R12, 0x3, 0x1c1f ;  /* 0x007c1f000c007f89 */ /* 0x00246400000e0000 */
.L_x_873:
[----:B------:R-:W-:-:S13]  /*1ac90*/  LOP3.LUT P0, RZ, R200, 0x2, RZ, 0xc0, !PT ;  /* 0x00000002c8ff7812 */ /* 0x000fda000780c0ff */
[----:B------:R-:W-:Y:S05]  /*1aca0*/  @P0 BRA `(.L_x_755) ;  /* 0x00000f9000000947 */ /* 0x000fea0003800000 */
[----:B---3--:R-:W3:Y:S04]  /*1acb0*/  LDL R6, [R1] ;  /* 0x0000000001067983 */ /* 0x008ee80000100800 */
[----:B------:R-:W5:Y:S04]  /*1acc0*/  LDL R10, [R1+0x78] ;  /* 0x00007800010a7983 */ /* 0x000f680000100800 */
[----:B--2---:R-:W2:Y:S04]  /*1acd0*/  LDL R7, [R1+0xb8] ;  /* 0x0000b80001077983 */ /* 0x004ea80000100800 */
[----:B----4-:R-:W4:Y:S04]  /*1ace0*/  LDL R18, [R1+0x70] ;  /* 0x0000700001127983 */ /* 0x010f280000100800 */
[----:B------:R-:W2:Y:S04]  /*1acf0*/  LDL R8, [R1+0x74] ;  /* 0x0000740001087983 */ /* 0x000ea80000100800 */
        /* <DEDUP_REMOVED lines=11> */
[----:B-----5:R-:W-:-:S11]  /*1adb0*/  ISETP.GE.AND P5, PT, R10, c[0x0][0x3c8], PT ;  /* 0x0000f2000a007a0c */ /* 0x020fd60003fa6270 */
[----:B-1----:R-:W-:-:S04]  /*1adc0*/  @!P0 LEA R2, P1, R6, R0, 0x2 ;  /* 0x0000000006028211 */ /* 0x002fc800078210ff */
[----:B--2---:R-:W-:Y:S02]  /*1add0*/  @!P0 LEA.HI.X R3, R6, R4, R7, 0x2, P1 ;  /* 0x0000000406038211 */ /* 0x004fe400008f1407 */
[----:B----4-:R-:W-:Y:S02]  /*1ade0*/  ISETP.GE.AND P3, PT, R18, c[0x0][0x3c8], PT ;  /* 0x0000f20012007a0c */ /* 0x010fe40003f66270 */
[----:B------:R-:W-:Y:S01]  /*1adf0*/  ISETP.GE.AND P4, PT, R8, c[0x0][0x3c8], PT ;  /* 0x0000f20008007a0c */ /* 0x000fe20003f86270 */
        /* <DEDUP_REMOVED lines=31> */
.L_x_740:
[----:B------:R-:W3:Y:S04]  /*1aff0*/  LDL.LU R7, [R1+0x54] ;  /* 0x0000540001077983 */ /* 0x000ee80000300800 */
[----:B--2---:R-:W2:Y:S01]  /*1b000*/  LDL R6, [R1+0x5c] ;  /* 0x00005c0001067983 */ /* 0x004ea20000100800 */
[----:B------:R-:W-:Y:S01]  /*1b010*/  ISETP.NE.U32.AND P0, PT, RZ, c[0x0][0x508], PT ;  /* 0x00014200ff007a0c */ /* 0x000fe20003f05070 */
[----:B------:R-:W-:Y:S01]  /*1b020*/  IMAD.MOV.U32 R4, RZ, RZ, 0x4 ;  /* 0x00000004ff047424 */ /* 0x000fe200078e00ff */
[----:B------:R-:W-:Y:S01]  /*1b030*/  ISETP.NE.U32.AND P2, PT, RZ, c[0x0][0x500], PT ;  /* 0x00014000ff007a0c */ /* 0x000fe20003f45070 */
[----:B------:R-:W-:Y:S01]  /*1b040*/  IMAD.MOV.U32 R18, RZ, RZ, c[0x0][0x388] ;  /* 0x0000e200ff127624 */ /* 0x000fe200078e00ff */
[----:B------:R-:W-:Y:S01]  /*1b050*/  ISETP.NE.AND.EX P0, PT, RZ, c[0x0][0x50c], PT, P0 ;  /* 0x00014300ff007a0c */ /* 0x000fe20003f05300 */
[----:B------:R-:W-:Y:S01]  /*1b060*/  IMAD.MOV.U32 R0, RZ, RZ, RZ ;  /* 0x000000ffff007224 */ /* 0x000fe200078e00ff */
[----:B------:R-:W-:Y:S01]  /*1b070*/  ISETP.NE.AND.EX P2, PT, RZ, c[0x0][0x504], PT, P2 ;  /* 0x00014100ff007a0c */ /* 0x000fe20003f45320 */
[----:B--2---:R-:W-:-:S10]  /*1b080*/  IMAD.WIDE R2, R6, R4, c[0x0][0x500] ;  /* 0x0001400006027625 */ /* 0x004fd400078e0204 */
[----:B------:R-:W-:Y:S02]  /*1b090*/  @P0 IMAD.WIDE R4, R6, R4, c[0x0][0x508] ;  /* 0x0001420006040625 */ /* 0x000fe400078e0204 */
[----:B------:R2:W5:Y:S04]  /*1b0a0*/  @P2 LDG.E R0, [R2.64] ;  /* 0x0000000602002981 */ /* 0x000568000c1e1900 */
[----:B------:R2:W5:Y:S01]  /*1b0b0*/  @P0 LDG.E R18, [R4.64] ;  /* 0x0000000604120981 */ /* 0x000562000c1e1900 */
[----:B---3--:R-:W-:-:S04]  /*1b0c0*/  ISETP.NE.AND P1, PT, R7, RZ, PT ;  /* 0x000000ff0700720c */ /* 0x008fc80003f25270 */
[----:B------:R-:W-:Y:S01]  /*1b0d0*/  SEL R20, R7, c[0x0][0x3d4], P1 ;  /* 0x0000f50007147a07 */ /* 0x000fe20000800000 */
[----:B------:R-:W-:Y:S05]  /*1b0e0*/  @P0 BRA `(.L_x_768) ;  /* 0x0000004000000947 */ /* 0x000fea0003800000 */
[----:B------:R-:W-:Y:S05]  /*1b0f0*/  @!P2 BRA `(.L_x_768) ;  /* 0x000000300000a947 */ /* 0x000fea0003800000 */
[----:B--2---:R2:W3:Y:S04]  /*1b100*/  LDG.E R4, [R2.64] ;  /* 0x0000000602047981 */ /* 0x0044e8000c1e1900 */
[----:B--2---:R-:W3:Y:S02]  /*1b110*/  LDG.E R2, [R2.64+0x4] ;  /* 0x0000040602027981 */ /* 0x004ee4000c1e1900 */
[----:B---3-5:R-:W-:Y:S02]  /*1b120*/  IADD3 R18, -R4, R2, RZ ;  /* 0x0000000204127210 */ /* 0x028fe40007ffe1ff */
.L_x_768:
[----:B--2---:R-:W2:Y:S01]  /*1b130*/  LDL.LU R3, [R1+0x58] ;  /* 0x0000580001037983 */ /* 0x004ea20000300800 */
[----:B------:R-:W-:Y:S01]  /*1b140*/  SHF.R.S32.HI R2, RZ, 0x1f, R6 ;  /* 0x0000001fff027819 */ /* 0x000fe20000011406 */
[----:B------:R-:W-:Y:S01]  /*1b150*/  BSSY B0, `(.L_x_769) ;  /* 0x0000039000007945 */ /* 0x000fe20003800000 */
[----:B-----5:R-:W-:Y:S01]  /*1b160*/  SHF.R.S32.HI R19, RZ, 0x1f, R0 ;  /* 0x0000001fff137819 */ /* 0x020fe20000011400 */
[----:B------:R-:W3:Y:S01]  /*1b170*/  S2R R4, SR_TID.X ;  /* 0x0000000000047919 */ /* 0x000ee20000002100 */
[----:B------:R-:W-:-:S02]  /*1b180*/  SEL R11, R6, RZ, !P2 ;  /* 0x000000ff060b7207 */ /* 0x000fc40005000000 */
[----:B------:R-:W-:Y:S02]  /*1b190*/  SEL R21, R2, RZ, !P2 ;  /* 0x000000ff02157207 */ /* 0x000fe40005000000 */
[----:B---3--:R-:W-:Y:S02]  /*1b1a0*/  ISETP.GT.AND P0, PT, R4, 0x7f, PT ;  /* 0x0000007f0400780c */ /* 0x008fe40003f04270 */
[----:B--2---:R-:W-:-:S11]  /*1b1b0*/  LOP3.LUT R10, R3, 0xffff, RZ, 0xc0, !PT ;  /* 0x0000ffff030a7812 */ /* 0x004fd600078ec0ff */
[----:B------:R-:W-:Y:S05]  /*1b1c0*/  @P0 BRA `(.L_x_770) ;  /* 0x0000031000000947 */ /* 0x000fea0003800000 */
[----:B------:R-:W2:Y:S01]  /*1b1d0*/  LDL R3, [R1+0x48] ;  /* 0x0000480001037983 */ /* 0x000ea20000100800 */
[----:B------:R-:W-:Y:S01]  /*1b1e0*/  IMAD R2, R18, c[0x0][0x4e8], RZ ;  /* 0x00013a0012027a24 */ /* 0x000fe200078e02ff */
[----:B--2---:R-:W-:-:S04]  /*1b1f0*/  IADD3 R14, R3, R4, RZ ;  /* 0x00000004030e7210 */ /* 0x004fc80007ffe0ff */
[----:B------:R-:W-:-:S13]  /*1b200*/  ISETP.GE.AND P0, PT, R14, R2, PT ;  /* 0x000000020e00720c */ /* 0x000fda0003f06270 */
[----:B------:R-:W-:Y:S05]  /*1b210*/  @P0 BRA `(.L_x_770) ;  /* 0x000002c000000947 */ /* 0x000fea0003800000 */
[----:B------:R-:W2:Y:S01]  /*1b220*/  LDL.LU R22, [R1+0x7c] ;  /* 0x00007c0001167983 */ /* 0x000ea20000300800 */
[----:B------:R-:W-:Y:S01]  /*1b230*/  IMAD.MOV.U32 R2, RZ, RZ, 0x368 ;  /* 0x00000368ff027424 */ /* 0x000fe200078e00ff */
[----:B------:R-:W-:-:S04]  /*1b240*/  ISETP.GT.AND P2, PT, R20, 0x1, PT ;  /* 0x000000011400780c */ /* 0x000fc80003f44270 */
[----:B------:R-:W-:-:S04]  /*1b250*/  SEL R2, R2, 0x328, P2 ;  /* 0x0000032802027807 */ /* 0x000fc80001000000 */
[----:B------:R3:W4:Y:S08]  /*1b260*/  LDC.64 R8, c[0x0][R2+0x170] ;  /* 0x00005c0002087b82 */ /* 0x0007300000000a00 */
[----:B------:R3:W5:Y:S08]  /*1b270*/  LDC.64 R6, c[0x0][R2+0x168] ;  /* 0x00005a0002067b82 */ /* 0x0007700000000a00 */
[----:B-1----:R3:W1:Y:S08]  /*1b280*/  LDC.64 R16, c[0x0][R2+0x178] ;  /* 0x00005e0002107b82 */ /* 0x0026700000000a00 */
[----:B------:R3:W1:Y:S02]  /*1b290*/  LDC.64 R12, c[0x0][R2+0x160] ;  /* 0x00005800020c7b82 */ /* 0x0006640000000a00 */
[----:B---3--:R-:W-:-:S02]  /*1b2a0*/  IMAD.MOV.U32 R2, RZ, RZ, c[0x0][0x4e8] ;  /* 0x00013a00ff027624 */ /* 0x008fc400078e00ff */
[-C--:B----4-:R-:W-:Y:S02]  /*1b2b0*/  IMAD R3, R9, R11.reuse, RZ ;  /* 0x0000000b09037224 */ /* 0x090fe400078e02ff */
[----:B------:R-:W-:Y:S01]  /*1b2c0*/  IMAD.WIDE.U32 R4, R8, R11, RZ ;  /* 0x0000000b08047225 */ /* 0x000fe200078e00ff */
[----:B------:R-:W-:Y:S02]  /*1b2d0*/  ISETP.NE.AND P0, PT, R2, 0x1, PT ;  /* 0x000000010200780c */ /* 0x000fe40003f05270 */
[----:B------:R-:W-:Y:S01]  /*1b2e0*/  MOV R2, R14 ;  /* 0x0000000e00027202 */ /* 0x000fe20000000f00 */
[----:B------:R-:W-:Y:S02]  /*1b2f0*/  IMAD R8, R8, R21, R3 ;  /* 0x0000001508087224 */ /* 0x000fe400078e0203 */
[-C--:B-----5:R-:W-:Y:S02]  /*1b300*/  IMAD R9, R7, R10.reuse, RZ ;  /* 0x0000000a07097224 */ /* 0x0a0fe400078e02ff */
        /* <DEDUP_REMOVED lines=9> */
[-C--:B-1----:R-:W-:Y:S02]  /*1b3a0*/  IMAD R8, R17, R3.reuse, RZ ;  /* 0x0000000311087224 */ /* 0x082fe400078e02ff */
        /* <DEDUP_REMOVED lines=19> */
.L_x_770:
[----:B------:R-:W-:Y:S05]  /*1b4e0*/  BSYNC B0 ;  /* 0x0000000000007941 */ /* 0x000fea0003800000 */
.L_x_769:
[----:B------:R-:W-:-:S13]  /*1b4f0*/  ISETP.GT.AND P0, PT, R20, 0x1, PT ;  /* 0x000000011400780c */ /* 0x000fda0003f04270 */
[----:B------:R-:W-:Y:S05]  /*1b500*/  @P0 BRA `(.L_x_755) ;  /* 0x0000073000000947 */ /* 0x000fea0003800000 */
[----:B------:R-:W2:Y:S04]  /*1b510*/  LDL R6, [R1+0x48] ;  /* 0x0000480001067983 */ /* 0x000ea80000100800 */
[----:B-1----:R-:W2:Y:S01]  /*1b520*/  LDL R5, [R1+0x18] ;  /* 0x0000180001057983 */ /* 0x002ea20000100800 */
[----:B------:R-:W-:Y:S01]  /*1b530*/  MOV R2, c[0x0][0x4e8] ;  /* 0x00013a0000027a02 */ /* 0x000fe20000000f00 */
[----:B------:R-:W-:Y:S01]  /*1b540*/  IMAD R4, R19, c[0x0][0x3a0], RZ ;  /* 0x0000e80013047a24 */ /* 0x000fe200078e02ff */
[----:B------:R-:W-:Y:S02]  /*1b550*/  ISETP.GE.AND P2, PT, R201, c[0x0][0x3c8], PT ;  /* 0x0000f200c9007a0c */ /* 0x000fe40003f46270 */
[----:B------:R-:W-:Y:S01]  /*1b560*/  ISETP.NE.AND P0, PT, R2, 0x1, PT ;  /* 0x000000010200780c */ /* 0x000fe20003f05270 */
[----:B------:R-:W-:-:S04]  /*1b570*/  IMAD.WIDE.U32 R2, R0, c[0x0][0x3a0], RZ ;  /* 0x0000e80000027a25 */ /* 0x000fc800078e00ff */
[----:B------:R-:W-:-:S05]  /*1b580*/  IMAD R0, R0, c[0x0][0x3a4], R4 ;  /* 0x0000e90000007a24 */ /* 0x000fca00078e0204 */
[----:B------:R-:W-:-:S05]  /*1b590*/  IADD3 R3, R3, R0, RZ ;  /* 0x0000000003037210 */ /* 0x000fca0007ffe0ff */
[----:B------:R-:W-:-:S04]  /*1b5a0*/  IMAD.WIDE.U32 R2, R10, c[0x0][0x3e8], R2 ;  /* 0x0000fa000a027a25 */ /* 0x000fc800078e0002 */
[----:B------:R-:W-:-:S04]  /*1b5b0*/  IMAD R3, R10, c[0x0][0x3ec], R3 ;  /* 0x0000fb000a037a24 */ /* 0x000fc800078e0203 */
[----:B------:R-:W-:Y:S01]  /*1b5c0*/  IMAD.WIDE.U32 R2, R11, c[0x0][0x3f0], R2 ;  /* 0x0000fc000b027a25 */ /* 0x000fe200078e0002 */
[----:B--2---:R-:W-:-:S03]  /*1b5d0*/  IADD3 R4, R5, R6, RZ ;  /* 0x0000000605047210 */ /* 0x004fc60007ffe0ff */
[----:B------:R-:W-:Y:S01]  /*1b5e0*/  IMAD R5, R21, c[0x0][0x3f0], RZ ;  /* 0x0000fc0015057a24 */ /* 0x000fe200078e02ff */
[----:B------:R-:W-:Y:S01]  /*1b5f0*/  MOV R0, R4 ;  /* 0x0000000400007202 */ /* 0x000fe20000000f00 */
[----:B------:R-:W-:-:S04]  /*1b600*/  @P0 IMAD.HI.U32 R6, R4, c[0x0][0x4ec], RZ ;  /* 0x00013b0004060a27 */ /* 0x000fc800078e00ff */
[----:B------:R-:W-:Y:S01]  /*1b610*/  IMAD R7, R11, c[0x0][0x3f4], R5 ;  /* 0x0000fd000b077a24 */ /* 0x000fe200078e0205 */
[----:B------:R-:W-:-:S04]  /*1b620*/  @P0 SHF.R.U32.HI R0, RZ, c[0x0][0x4f0], R6 ;  /* 0x00013c00ff000a19 */ /* 0x000fc80000011606 */
[----:B------:R-:W-:Y:S02]  /*1b630*/  SHF.R.S32.HI R6, RZ, 0x1f, R0 ;  /* 0x0000001fff067819 */ /* 0x000fe40000011400 */
[----:B------:R-:W-:Y:S02]  /*1b640*/  IADD3 R5, -R0, RZ, RZ ;  /* 0x000000ff00057210 */ /* 0x000fe40007ffe1ff */
[----:B------:R-:W-:Y:S01]  /*1b650*/  IADD3 R3, R3, R7, RZ ;  /* 0x0000000703037210 */ /* 0x000fe20007ffe0ff */
        /* <DEDUP_REMOVED lines=14> */
.L_x_874:
[----:B------:R-:W-:Y:S05]  /*1b740*/  BRA.DIV ~URZ, `(.L_x_772) ;  /* 0x00005bd27f007947 */ /* 0x000fea000b800000 */
[----:B------:R3:W4:Y:S02]  /*1b750*/  SHFL.IDX PT, R2, R6, RZ, 0x181f ;  /* 0x00181fff06027589 */ /* 0x00072400000e0000 */
.L_x_875:
[----:B------:R-:W5:Y:S04]  /*1b760*/  LDL.LU R3, [R1+0x48] ;  /* 0x0000480001037983 */ /* 0x000f680000300800 */
[----:B------:R-:W1:Y:S02]  /*1b770*/  S2R R4, SR_TID.X ;  /* 0x0000000000047919 */ /* 0x000e640000002100 */
[----:B-1----:R-:W-:-:S04]  /*1b780*/  SHF.R.S32.HI R0, RZ, 0x1f, R4 ;  /* 0x0000001fff007819 */ /* 0x002fc80000011404 */
[----:B------:R-:W-:-:S04]  /*1b790*/  LEA.HI R0, R0, R4, RZ, 0x3 ;  /* 0x0000000400007211 */ /* 0x000fc800078f18ff */
[----:B------:R-:W-:Y:S01]  /*1b7a0*/  SHF.R.S32.HI R0, RZ, 0x3, R0 ;  /* 0x00000003ff007819 */ /* 0x000fe20000011400 */
[----:B------:R-:W-:Y:S01]  /*1b7b0*/  IMAD R4, R18, c[0x0][0x4e8], RZ ;  /* 0x00013a0012047a24 */ /* 0x000fe200078e02ff */
[----:B------:R-:W-:-:S03]  /*1b7c0*/  SHF.R.S32.HI R8, RZ, 0x1f, R201 ;  /* 0x0000001fff087819 */ /* 0x000fc600000114c9 */
[----:B-----5:R-:W-:-:S05]  /*1b7d0*/  IMAD.IADD R0, R0, 0x1, R3 ;  /* 0x0000000100007824 */ /* 0x020fca00078e0203 */
[----:B------:R-:W-:-:S13]  /*1b7e0*/  ISETP.GE.OR P0, PT, R0, R4, P2 ;  /* 0x000000040000720c */ /* 0x000fda0001706670 */
[----:B----4-:R-:W-:-:S04]  /*1b7f0*/  @!P0 LEA R2, P1, R201, R2, 0x1 ;  /* 0x00000002c9028211 */ /* 0x010fc800078208ff */
[----:B--2---:R-:W-:-:S05]  /*1b800*/  @!P0 LEA.HI.X R3, R201, R7, R8, 0x1, P1 ;  /* 0x00000007c9038211 */ /* 0x004fca00008f0c08 */
[----:B------:R1:W-:Y:S01]  /*1b810*/  @!P0 ST.E.128 [R2.64], RZ ;  /* 0x000000ff02008985 */ /* 0x0003e2000c101d06 */
[----:B------:R-:W-:Y:S05]  /*1b820*/  BRA.DIV ~URZ, `(.L_x_773) ;  /* 0x00005b627f007947 */ /* 0x000fea000b800000 */
[----:B------:R2:W4:Y:S04]  /*1b830*/  SHFL.IDX PT, R7, R5, 0x1, 0x181f ;  /* 0x00381f0005077f89 */ /* 0x00052800000e0000 */
[----:B-1----:R2:W1:Y:S02]  /*1b840*/  SHFL.IDX PT, R2, R6, 0x1, 0x181f ;  /* 0x00381f0006027f89 */ /* 0x00246400000e0000 */
.L_x_876:
[----:B------:R-:W-:Y:S02]  /*1b850*/  IADD3 R3, R0, 0x10, RZ ;  /* 0x0000001000037810 */ /* 0x000fe40007ffe0ff */
[----:B------:R-:W-:Y:S02]  /*1b860*/  SHF.R.S32.HI R8, RZ, 0x1f, R201 ;  /* 0x0000001fff087819 */ /* 0x000fe400000114c9 */
[----:B------:R-:W-:-:S13]  /*1b870*/  ISETP.GE.OR P0, PT, R3, R4, P2 ;  /* 0x000000040300720c */ /* 0x000fda0001706670 */
[----:B-1----:R-:W-:-:S04]  /*1b880*/  @!P0 LEA R2, P1, R201, R2, 0x1 ;  /* 0x00000002c9028211 */ /* 0x002fc800078208ff */
[----:B----4-:R-:W-:-:S05]  /*1b890*/  @!P0 LEA.HI.X R3, R201, R7, R8, 0x1, P1 ;  /* 0x00000007c9038211 */ /* 0x010fca00008f0c08 */
[----:B------:R1:W-:Y:S01]  /*1b8a0*/  @!P0 ST.E.128 [R2.64], RZ ;  /* 0x000000ff02008985 */ /* 0x0003e2000c101d06 */
[----:B------:R-:W-:Y:S05]  /*1b8b0*/  BRA.DIV ~URZ, `(.L_x_774) ;  /* 0x00005ba27f007947 */ /* 0x000fea000b800000 */
[----:B------:R4:W1:Y:S02]  /*1b8c0*/  SHFL.IDX PT, R7, R5, 0x2, 0x181f ;  /* 0x00581f0005077f89 */ /* 0x00086400000e0000 */
.L_x_877:
[----:B------:R-:W-:Y:S05]  /*1b8d0*/  BRA.DIV ~URZ, `(.L_x_775) ;  /* 0x00005bf27f007947 */ /* 0x000fea000b800000 */
[----:B-1----:R1:W2:Y:S02]  /*1b8e0*/  SHFL.IDX PT, R2, R6, 0x2, 0x181f ;  /* 0x00581f0006027f89 */ /* 0x0022a400000e0000 */
.L_x_878:
        /* <DEDUP_REMOVED lines=9> */
.L_x_879:
        /* <DEDUP_REMOVED lines=8> */
.L_x_880:
[----:B------:R-:W-:Y:S05]  /*1ba00*/  BRA.DIV ~URZ, `(.L_x_778) ;  /* 0x00005c727f007947 */ /* 0x000fea000b800000 */
[----:B--2---:R2:W1:Y:S02]  /*1ba10*/  SHFL.IDX PT, R2, R6, 0x4, 0x181f ;  /* 0x00981f0006027f89 */ /* 0x00446400000e0000 */
.L_x_881:
        /* <DEDUP_REMOVED lines=9> */
.L_x_882:
        /* <DEDUP_REMOVED lines=8> */
.L_x_883:
[----:B------:R-:W-:Y:S05]  /*1bb30*/  BRA.DIV ~URZ, `(.L_x_781) ;  /* 0x00005cf27f007947 */ /* 0x000fea000b800000 */
[----:B--2---:R2:W3:Y:S02]  /*1bb40*/  SHFL.IDX PT, R2, R6, 0x6, 0x181f ;  /* 0x00d81f0006027f89 */ /* 0x0044e400000e0000 */
.L_x_884:
        /* <DEDUP_REMOVED lines=9> */
.L_x_885:
[----:B------:R-:W-:Y:S02]  /*1bbe0*/  IADD3 R0, R0, 0x70, RZ ;  /* 0x0000007000007810 */ /* 0x000fe40007ffe0ff */
[----:B-12---:R-:W-:Y:S02]  /*1bbf0*/  SHF.R.S32.HI R6, RZ, 0x1f, R201 ;  /* 0x0000001fff067819 */ /* 0x006fe400000114c9 */
[----:B------:R-:W-:-:S13]  /*1bc00*/  ISETP.GE.OR P0, PT, R0, R4, P2 ;  /* 0x000000040000720c */ /* 0x000fda0001706670 */
[----:B----4-:R-:W-:-:S04]  /*1bc10*/  @!P0 LEA R2, P1, R201, R2, 0x1 ;  /* 0x00000002c9028211 */ /* 0x010fc800078208ff */
[----:B---3--:R-:W-:-:S05]  /*1bc20*/  @!P0 LEA.HI.X R3, R201, R5, R6, 0x1, P1 ;  /* 0x00000005c9038211 */ /* 0x008fca00008f0c06 */
[----:B------:R1:W-:Y:S04]  /*1bc30*/  @!P0 ST.E.128 [R2.64], RZ ;  /* 0x000000ff02008985 */ /* 0x0003e8000c101d06 */
.L_x_755:
[----:B------:R-:W-:Y:S05]  /*1bc40*/  BSYNC B1 ;  /* 0x0000000000017941 */ /* 0x000fea0003800000 */
.L_x_739:
        /* <DEDUP_REMOVED lines=11> */
[----:B--2-4-:R-:W-:-:S04]  /*1bd00*/  LOP3.LUT R12, R0, 0x1f, RZ, 0xc0, !PT ;  /* 0x0000001f000c7812 */ /* 0x014fc800078ec0ff */
[----:B------:R-:W-:Y:S01]  /*1bd10*/  ISETP.NE.AND P6, PT, R12, 0x1f, PT ;  /* 0x0000001f0c00780c */ /* 0x000fe20003fc5270 */
[----:B------:R-:W-:Y:S10]  /*1bd20*/  BRA.DIV ~URZ, `(.L_x_784) ;  /* 0x00005c427f007947 */ /* 0x000ff4000b800000 */
[----:B------:R1:W2:Y:S02]  /*1bd30*/  SHFL.IDX PT, R9, R53, RZ, 0x1f ;  /* 0x00001fff35097589 */ /* 0x0002a400000e0000 */
.L_x_886:
[----:B------:R-:W-:Y:S05]  /*1bd40*/  BRA.DIV ~URZ, `(.L_x_785) ;  /* 0x00005c927f007947 */ /* 0x000fea000b800000 */
[----:B------:R3:W4:Y:S02]  /*1bd50*/  SHFL.IDX PT, R8, R53, 0x1, 0x1f ;  /* 0x00201f0035087f89 */ /* 0x00072400000e0000 */
.L_x_887:
[----:B------:R-:W5:Y:S01]  /*1bd60*/  LDL R0, [R1+0x5c] ;  /* 0x00005c0001007983 */ /* 0x000f620000100800 */
[----:B------:R-:W-:Y:S02]  /*1bd70*/  IMAD.MOV.U32 R6, RZ, RZ, RZ ;  /* 0x000000ffff067224 */ /* 0x000fe400078e00ff */
[----:B-----5:R-:W-:-:S05]  /*1bd80*/  IMAD.IADD R0, R0, 0x1, R12 ;  /* 0x0000000100007824 */ /* 0x020fca00078e020c */
[----:B------:R-:W-:-:S13]  /*1bd90*/  ISETP.GE.OR P0, PT, R0, c[0x0][0x53c], !P6 ;  /* 0x00014f0000007a0c */ /* 0x000fda0007706670 */
[----:B------:R-:W-:Y:S01]  /*1bda0*/  @!P0 IMAD.MOV.U32 R2, RZ, RZ, 0x4 ;  /* 0x00000004ff028424 */ /* 0x000fe200078e00ff */
[----:B------:R-:W-:-:S03]  /*1bdb0*/  @!P0 MOV R3, 0x4 ;  /* 0x0000000400038802 */ /* 0x000fc60000000f00 */
[----:B------:R-:W-:-:S04]  /*1bdc0*/  @!P0 IMAD.WIDE R4, R0, R2, c[0x0][0x580] ;  /* 0x0001600000048625 */ /* 0x000fc800078e0202 */
[----:B------:R-:W-:Y:S01]  /*1bdd0*/  @!P0 IMAD.WIDE R2, R0, R3, c[0x0][0x578] ;  /* 0x00015e0000028625 */ /* 0x000fe200078e0203 */
[----:B------:R-:W5:Y:S04]  /*1bde0*/  @!P0 LDG.E R6, [R4.64] ;  /* 0x0000000604068981 */ /* 0x000f68000c1e1900 */
[----:B------:R-:W5:Y:S01]  /*1bdf0*/  @!P0 LDG.E R7, [R2.64] ;  /* 0x0000000602078981 */ /* 0x000f62000c1e1900 */
[C---:B------:R-:W-:Y:S02]  /*1be00*/  ISETP.GE.U32.AND P4, PT, R12.reuse, 0x10, PT ;  /* 0x000000100c00780c */ /* 0x040fe40003f86070 */
[C---:B------:R-:W-:Y:S02]  /*1be10*/  ISETP.GE.U32.AND P3, PT, R12.reuse, 0x8, PT ;  /* 0x000000080c00780c */ /* 0x040fe40003f66070 */
[----:B------:R-:W-:-:S02]  /*1be20*/  ISETP.GE.U32.AND P2, PT, R12, 0x4, PT ;  /* 0x000000040c00780c */ /* 0x000fc40003f46070 */
[C---:B------:R-:W-:Y:S02]  /*1be30*/  ISETP.GE.U32.AND P1, PT, R12.reuse, 0x2, PT ;  /* 0x000000020c00780c */ /* 0x040fe40003f26070 */
[----:B------:R-:W-:Y:S02]  /*1be40*/  ISETP.NE.AND P5, PT, R12, RZ, PT ;  /* 0x000000ff0c00720c */ /* 0x000fe40003fa5270 */
[----:B------:R-:W-:Y:S01]  /*1be50*/  MOV R11, RZ ;  /* 0x000000ff000b7202 */ /* 0x000fe20000000f00 */
[----:B-----5:R-:W-:Y:S01]  /*1be60*/  IMAD R0, R7, R6, RZ ;  /* 0x0000000607007224 */ /* 0x020fe200078e02ff */
[----:B------:R-:W-:Y:S07]  /*1be70*/  BRA.DIV ~URZ, `(.L_x_786) ;  /* 0x00005bd27f007947 */ /* 0x000fee000b800000 */
[----:B------:R1:W3:Y:S02]  /*1be80*/  SHFL.UP PT, R4, R0, 0x1, RZ ;  /* 0x0420000000047989 */ /* 0x0002e400000e00ff */
.L_x_888:
[----:B---3--:R-:W-:-:S04]  /*1be90*/  SEL R4, R4, RZ, P5 ;  /* 0x000000ff04047207 */ /* 0x008fc80002800000 */
        /* <DEDUP_REMOVED lines=14> */
[----:B------:R1:W3:Y:S02]  /*1bf80*/  SHFL.IDX PT, R0, R4, 0x1f, 0x1f ;  /* 0x03e01f0004007f89 */ /* 0x0002e400000e0000 */
.L_x_889:
[----:B---3--:R-:W-:Y:S01]  /*1bf90*/  IMAD R0, R0, c[0x0][0x538], RZ ;  /* 0x00014e0000007a24 */ /* 0x008fe200078e02ff */
[----:B------:R-:W-:Y:S04]  /*1bfa0*/  BSSY B1, `(.L_x_788) ;  /* 0x00000ce000017945 */ /* 0x000fe80003800000 */
[----:B----4-:R-:W-:-:S04]  /*1bfb0*/  IADD3 R8, R0, R8, RZ ;  /* 0x0000000800087210 */ /* 0x010fc80007ffe0ff */
[----:B--2---:R-:W-:-:S13]  /*1bfc0*/  ISETP.GT.AND P0, PT, R8, R9, PT ;  /* 0x000000090800720c */ /* 0x004fda0003f04270 */
[----:B------:R-:W-:Y:S05]  /*1bfd0*/  @P0 BRA `(.L_x_789) ;  /* 0x0000025000000947 */ /* 0x000fea0003800000 */
.L_x_793:
[----:B------:R-:W2:Y:S02]  /*1bfe0*/  LDL.LU R0, [R1+0x5c] ;  /* 0x00005c0001007983 */ /* 0x000ea40000300800 */
[----:B--2---:R-:W-:-:S04]  /*1bff0*/  IADD3 R0, R0, 0x1f, RZ ;  /* 0x0000001f00007810 */ /* 0x004fc80007ffe0ff */
[----:B------:R-:W-:-:S13]  /*1c000*/  ISETP.GE.AND P0, PT, R0, c[0x0][0x53c], PT ;  /* 0x00014f0000007a0c */ /* 0x000fda0003f06270 */
[----:B------:R-:W-:Y:S05]  /*1c010*/  @P0 BRA `(.L_x_790) ;  /* 0x00000c1000000947 */ /* 0x000fea0003800000 */
[----:B------:R2:W-:Y:S01]  /*1c020*/  STL [R1+0x5c], R0 ;  /* 0x00005c0001007387 */ /* 0x0005e20000100800 */
[----:B------:R-:W-:Y:S01]  /*1c030*/  CS2R R6, SRZ ;  /* 0x0000000000067805 */ /* 0x000fe2000001ff00 */
[----:B--2---:R-:W-:-:S04]  /*1c040*/  IADD3 R0, R0, R12, RZ ;  /* 0x0000000c00007210 */ /* 0x004fc80007ffe0ff */
[----:B------:R-:W-:-:S13]  /*1c050*/  ISETP.GE.OR P0, PT, R0, c[0x0][0x53c], !P6 ;  /* 0x00014f0000007a0c */ /* 0x000fda0007706670 */
[----:B------:R-:W-:Y:S02]  /*1c060*/  @!P0 MOV R2, 0x4 ;  /* 0x0000000400028802 */ /* 0x000fe40000000f00 */
[----:B------:R-:W-:-:S03]  /*1c070*/  @!P0 MOV R3, 0x4 ;  /* 0x0000000400038802 */ /* 0x000fc60000000f00 */
[----:B-1----:R-:W-:-:S04]  /*1c080*/  @!P0 IMAD.WIDE R4, R0, R2, c[0x0][0x580] ;  /* 0x0001600000048625 */ /* 0x002fc800078e0202 */
[----:B------:R-:W-:Y:S01]  /*1c090*/  @!P0 IMAD.WIDE R2, R0, R3, c[0x0][0x578] ;  /* 0x00015e0000028625 */ /* 0x000fe200078e0203 */
[----:B------:R-:W2:Y:S04]  /*1c0a0*/  @!P0 LDG.E R6, [R4.64] ;  /* 0x0000000604068981 */ /* 0x000ea8000c1e1900 */
[----:B------:R-:W2:Y:S02]  /*1c0b0*/  @!P0 LDG.E R7, [R2.64] ;  /* 0x0000000602078981 */ /* 0x000ea4000c1e1900 */
[----:B--2---:R-:W-:Y:S01]  /*1c0c0*/  IMAD R0, R7, R6, RZ ;  /* 0x0000000607007224 */ /* 0x004fe200078e02ff */
[----:B------:R-:W-:Y:S05]  /*1c0d0*/  BRA.DIV ~URZ, `(.L_x_791) ;  /* 0x00005b627f007947 */ /* 0x000fea000b800000 */
[----:B------:R1:W2:Y:S02]  /*1c0e0*/  SHFL.UP PT, R2, R0, 0x1, RZ ;  /* 0x0420000000027989 */ /* 0x0002a400000e00ff */
.L_x_890:
        /* <DEDUP_REMOVED lines=16> */
.L_x_891:
[----:B--2---:R-:W-:-:S05]  /*1c1f0*/  IMAD R0, R0, c[0x0][0x538], RZ ;  /* 0x00014e0000007a24 */ /* 0x004fca00078e02ff */
[----:B------:R-:W-:-:S04]  /*1c200*/  IADD3 R8, R0, R8, RZ ;  /* 0x0000000800087210 */ /* 0x000fc80007ffe0ff */
[----:B------:R-:W-:-:S13]  /*1c210*/  ISETP.GT.AND P0, PT, R8, R9, PT ;  /* 0x000000090800720c */ /* 0x000fda0003f04270 */
[----:B-1----:R-:W-:Y:S05]  /*1c220*/  @!P0 BRA `(.L_x_793) ;  /* 0xfffffdb000008947 */ /* 0x002fea000383ffff */
.L_x_789:
[----:B------:R-:W-:-:S05]  /*1c230*/  IADD3 R5, -R0, R8, RZ ;  /* 0x0000000800057210 */ /* 0x000fca0007ffe1ff */
[----:B------:R-:W-:-:S05]  /*1c240*/  IMAD R0, R4, c[0x0][0x538], R5 ;  /* 0x00014e0004007a24 */ /* 0x000fca00078e0205 */
[----:B------:R-:W-:Y:S01]  /*1c250*/  ISETP.GT.AND P0, PT, R0, R9, PT ;  /* 0x000000090000720c */ /* 0x000fe20003f04270 */
[----:B------:R-:W-:-:S12]  /*1c260*/  BRA.DIV ~URZ, `(.L_x_794) ;  /* 0x00005bd27f007947 */ /* 0x000fd8000b800000 */
[----:B------:R-:W-:-:S03]  /*1c270*/  VOTE.ANY R10, PT, !P0 ;  /* 0x00000000000a7806 */ /* 0x000fc600040e0100 */
.L_x_892:
[----:B------:R-:W2:Y:S01]  /*1c280*/  LDL.LU R2, [R1+0x5c] ;  /* 0x00005c0001027983 */ /* 0x000ea20000300800 */
[----:B------:R-:W2:Y:S02]  /*1c290*/  POPC R0, R10 ;  /* 0x0000000a00007309 */ /* 0x000ea40000000000 */
[----:B--2---:R-:W-:-:S05]  /*1c2a0*/  IADD3 R2, R0, R2, RZ ;  /* 0x0000000200027210 */ /* 0x004fca0007ffe0ff */
[----:B------:R2:W-:Y:S01]  /*1c2b0*/  STL [R1+0x5c], R2 ;  /* 0x00005c0201007387 */ /* 0x0005e20000100800 */
[----:B------:R-:W-:Y:S05]  /*1c2c0*/  BRA.DIV ~URZ, `(.L_x_795) ;  /* 0x00005bc27f007947 */ /* 0x000fea000b800000 */
[----:B------:R3:W4:Y:S04]  /*1c2d0*/  SHFL.IDX PT, R8, R6, R0, 0x1f ;  /* 0x00001f0006087589 */ /* 0x00072800000e0000 */
[----:B------:R3:W1:Y:S02]  /*1c2e0*/  SHFL.IDX PT, R7, R7, R0, 0x1f ;  /* 0x00001f0007077589 */ /* 0x00066400000e0000 */
.L_x_893:
[----:B------:R-:W-:Y:S01]  /*1c2f0*/  ISETP.NE.AND P0, PT, R10, RZ, PT ;  /* 0x000000ff0a00720c */ /* 0x000fe20003f05270 */
[----:B------:R-:W-:-:S12]  /*1c300*/  BSSY B0, `(.L_x_796) ;  /* 0x0000005000007945 */ /* 0x000fd80003800000 */
[----:B------:R-:W-:Y:S05]  /*1c310*/  @!P0 BRA `(.L_x_797) ;  /* 0x0000003000008947 */ /* 0x000fea0003800000 */
[----:B---3--:R-:W-:Y:S01]  /*1c320*/  IADD3 R0, R0, -0x1, RZ ;  /* 0xffffffff00007810 */ /* 0x008fe20007ffe0ff */
[----:B------:R-:W-:Y:S05]  /*1c330*/  BRA.DIV ~URZ, `(.L_x_798) ;  /* 0x00005c227f007947 */ /* 0x000fea000b800000 */
[----:B------:R3:W2:Y:S02]  /*1c340*/  SHFL.IDX PT, R11, R4, R0, 0x1f ;  /* 0x00001f00040b7589 */ /* 0x0006a400000e0000 */
.L_x_797:
[----:B------:R-:W-:Y:S05]  /*1c350*/  BSYNC B0 ;  /* 0x0000000000007941 */ /* 0x000fea0003800000 */
.L_x_796:
[----:B--23--:R-:W-:Y:S01]  /*1c360*/  IMAD R0, R11, c[0x0][0x538], R5 ;  /* 0x00014e000b007a24 */ /* 0x00cfe200078e0205 */
[----:B-1----:R-:W-:Y:S01]  /*1c370*/  ISETP.NE.AND P0, PT, R7, 0x1, PT ;  /* 0x000000010700780c */ /* 0x002fe20003f05270 */
[----:B------:R-:W-:Y:S03]  /*1c380*/  BSSY B0, `(.L_x_799) ;  /* 0x0000086000007945 */ /* 0x000fe60003800000 */
[----:B------:R1:W-:Y:S01]  /*1c390*/  STL [R1+0x50], R0 ;  /* 0x0000500001007387 */ /* 0x0003e20000100800 */
[----:B------:R-:W-:-:S08]  /*1c3a0*/  IADD3 R9, -R0, R9, RZ ;  /* 0x0000000900097210 */ /* 0x000fd00007ffe1ff */
[----:B------:R-:W-:Y:S05]  /*1c3b0*/  @!P0 BRA `(.L_x_800) ;  /* 0x000003e000008947 */ /* 0x000fea0003800000 */
[-C--:B----4-:R-:W-:Y:S02]  /*1c3c0*/  IABS R2, R8.reuse ;  /* 0x0000000800027213 */ /* 0x090fe40000000000 */
[----:B------:R-:W-:Y:S02]  /*1c3d0*/  IABS R10, R8 ;  /* 0x00000008000a7213 */ /* 0x000fe40000000000 */
[----:B-1----:R-:W1:Y:S08]  /*1c3e0*/  I2F.RP R0, R2 ;  /* 0x0000000200007306 */ /* 0x002e700000209400 */
[----:B-1----:R-:W1:Y:S02]  /*1c3f0*/  MUFU.RCP R0, R0 ;  /* 0x0000000000007308 */ /* 0x002e640000001000 */
[----:B-1----:R-:W-:-:S06]  /*1c400*/  IADD3 R0, R0, 0xffffffe, RZ ;  /* 0x0ffffffe00007810 */ /* 0x002fcc0007ffe0ff */
[----:B------:R-:W1:Y:S02]  /*1c410*/  F2I.FTZ.U32.TRUNC.NTZ R5, R0 ;  /* 0x0000000000057305 */ /* 0x000e64000021f000 */
[----:B-1----:R-:W-:Y:S01]  /*1c420*/  IMAD.MOV R3, RZ, RZ, -R5 ;  /* 0x000000ffff037224 */ /* 0x002fe200078e0a05 */
[----:B------:R-:W-:-:S03]  /*1c430*/  IABS R0, R7 ;  /* 0x0000000700007213 */ /* 0x000fc60000000000 */
[----:B------:R-:W-:Y:S01]  /*1c440*/  IMAD.MOV.U32 R4, RZ, RZ, R3 ;  /* 0x000000ffff047224 */ /* 0x000fe200078e0003 */
[----:B------:R-:W-:Y:S01]  /*1c450*/  IABS R3, R9 ;  /* 0x0000000900037213 */ /* 0x000fe20000000000 */
[----:B------:R-:W-:Y:S02]  /*1c460*/  IMAD.MOV.U32 R6, RZ, RZ, R0 ;  /* 0x000000ffff067224 */ /* 0x000fe400078e0000 */
[----:B------:R-:W-:Y:S02]  /*1c470*/  IMAD R0, R4, R2, RZ ;  /* 0x0000000204007224 */ /* 0x000fe400078e02ff */
[----:B------:R-:W-:Y:S01]  /*1c480*/  IMAD.MOV.U32 R4, RZ, RZ, RZ ;  /* 0x000000ffff047224 */ /* 0x000fe200078e00ff */
[----:B------:R-:W1:Y:S03]  /*1c490*/  I2F.RP R11, R6 ;  /* 0x00000006000b7306 */ /* 0x000e660000209400 */
[----:B------:R-:W-:-:S04]  /*1c4a0*/  IMAD.HI.U32 R5, R5, R0, R4 ;  /* 0x0000000005057227 */ /* 0x000fc800078e0004 */
[----:B------:R-:W-:-:S05]  /*1c4b0*/  IMAD.MOV R0, RZ, RZ, -R10 ;  /* 0x000000ffff007224 */ /* 0x000fca00078e0a0a */
[----:B------:R-:W-:Y:S01]  /*1c4c0*/  MOV R4, R0 ;  /* 0x0000000000047202 */ /* 0x000fe20000000f00 */
[----:B------:R-:W-:-:S04]  /*1c4d0*/  IMAD.HI.U32 R0, R5, R3, RZ ;  /* 0x0000000305007227 */ /* 0x000fc800078e00ff */
[----:B------:R-:W-:Y:S02]  /*1c4e0*/  IMAD R3, R0, R4, R3 ;  /* 0x0000000400037224 */ /* 0x000fe400078e0203 */
[----:B-1----:R-:W1:Y:S03]  /*1c4f0*/  MUFU.RCP R4, R11 ;  /* 0x0000000b00047308 */ /* 0x002e660000001000 */
[----:B------:R-:W-:-:S13]  /*1c500*/  ISETP.GT.U32.AND P0, PT, R2, R3, PT ;  /* 0x000000030200720c */ /* 0x000fda0003f04070 */
[----:B------:R-:W-:Y:S01]  /*1c510*/  @!P0 IMAD.IADD R3, R3, 0x1, -R2 ;  /* 0x0000000103038824 */ /* 0x000fe200078e0a02 */
[----:B-1----:R-:W-:Y:S02]  /*1c520*/  IADD3 R4, R4, 0xffffffe, RZ ;  /* 0x0ffffffe04047810 */ /* 0x002fe40007ffe0ff */
[----:B------:R-:W-:Y:S02]  /*1c530*/  @!P0 IADD3 R0, R0, 0x1, RZ ;  /* 0x0000000100008810 */ /* 0x000fe40007ffe0ff */
[----:B------:R-:W-:Y:S02]  /*1c540*/  ISETP.GE.U32.AND P2, PT, R3, R2, PT ;  /* 0x000000020300720c */ /* 0x000fe40003f46070 */
[----:B------:R-:W1:Y:S01]  /*1c550*/  F2I.FTZ.U32.TRUNC.NTZ R3, R4 ;  /* 0x0000000400037305 */ /* 0x000e62000021f000 */
[----:B------:R-:W-:Y:S02]  /*1c560*/  LOP3.LUT R2, R9, R8, RZ, 0x3c, !PT ;  /* 0x0000000809027212 */ /* 0x000fe400078e3cff */
[----:B------:R-:W-:-:S02]  /*1c570*/  ISETP.NE.AND P0, PT, R8, RZ, PT ;  /* 0x000000ff0800720c */ /* 0x000fc40003f05270 */
[----:B------:R-:W-:-:S06]  /*1c580*/  ISETP.GE.AND P1, PT, R2, RZ, PT ;  /* 0x000000ff0200720c */ /* 0x000fcc0003f26270 */
[----:B------:R-:W-:Y:S01]  /*1c590*/  @P2 IADD3 R0, R0, 0x1, RZ ;  /* 0x0000000100002810 */ /* 0x000fe20007ffe0ff */
[----:B-1----:R-:W-:-:S06]  /*1c5a0*/  IMAD.MOV R2, RZ, RZ, -R3 ;  /* 0x000000ffff027224 */ /* 0x002fcc00078e0a03 */
[----:B------:R-:W-:Y:S01]  /*1c5b0*/  @!P1 IMAD.MOV R0, RZ, RZ, -R0 ;  /* 0x000000ffff009224 */ /* 0x000fe200078e0a00 */
[----:B------:R-:W-:Y:S02]  /*1c5c0*/  @!P0 LOP3.LUT R0, RZ, R8, RZ, 0x33, !PT ;  /* 0x00000008ff008212 */ /* 0x000fe400078e33ff */
[----:B------:R-:W-:Y:S02]  /*1c5d0*/  MOV R4, R2 ;  /* 0x0000000200047202 */ /* 0x000fe40000000f00 */
[----:B------:R-:W-:Y:S02]  /*1c5e0*/  IABS R2, R7 ;  /* 0x0000000700027213 */ /* 0x000fe40000000000 */
[----:B------:R-:W-:Y:S01]  /*1c5f0*/  IABS R10, R0 ;  /* 0x00000000000a7213 */ /* 0x000fe20000000000 */
[----:B------:R-:W-:Y:S02]  /*1c600*/  IMAD R4, R4, R6, RZ ;  /* 0x0000000604047224 */ /* 0x000fe400078e02ff */
[----:B------:R-:W-:-:S02]  /*1c610*/  IMAD.MOV R5, RZ, RZ, -R2 ;  /* 0x000000ffff057224 */ /* 0x000fc400078e0a02 */
[----:B------:R-:W-:-:S04]  /*1c620*/  IMAD.MOV.U32 R2, RZ, RZ, RZ ;  /* 0x000000ffff027224 */ /* 0x000fc800078e00ff */
[----:B------:R-:W-:Y:S01]  /*1c630*/  IMAD.HI.U32 R2, R3, R4, R2 ;  /* 0x0000000403027227 */ /* 0x000fe200078e0002 */
[----:B------:R-:W-:-:S03]  /*1c640*/  MOV R4, R5 ;  /* 0x0000000500047202 */ /* 0x000fc60000000f00 */
[----:B------:R-:W-:-:S04]  /*1c650*/  IMAD.MOV.U32 R3, RZ, RZ, R10 ;  /* 0x000000ffff037224 */ /* 0x000fc800078e000a */
[----:B------:R-:W-:-:S04]  /*1c660*/  IMAD.HI.U32 R2, R2, R3, RZ ;  /* 0x0000000302027227 */ /* 0x000fc800078e00ff */
[----:B------:R-:W-:Y:S01]  /*1c670*/  IMAD R3, R2, R4, R3 ;  /* 0x0000000402037224 */ /* 0x000fe200078e0203 */
[----:B------:R-:W-:-:S04]  /*1c680*/  IADD3 R4, -R0, RZ, RZ ;  /* 0x000000ff00047210 */ /* 0x000fc80007ffe1ff */
        /* <DEDUP_REMOVED lines=9> */
[----:B------:R-:W-:-:S05]  /*1c720*/  @!P0 LOP3.LUT R2, RZ, R7, RZ, 0x33, !PT ;  /* 0x00000007ff028212 */ /* 0x000fca00078e33ff */
[----:B------:R-:W-:-:S04]  /*1c730*/  IMAD.MOV R3, RZ, RZ, -R2 ;  /* 0x000000ffff037224 */ /* 0x000fc800078e0a02 */
[C---:B------:R-:W-:Y:S02]  /*1c740*/  IMAD R3, R7.reuse, R3, R0 ;  /* 0x0000000307037224 */ /* 0x040fe400078e0200 */
[----:B------:R-:W-:Y:S02]  /*1c750*/  IMAD R0, R7, 0x1000000, R2 ;  /* 0x0100000007007824 */ /* 0x000fe400078e0202 */
[----:B------:R-:W-:Y:S02]  /*1c760*/  IMAD R2, R8, R4, R9 ;  /* 0x0000000408027224 */ /* 0x000fe400078e0209 */
[----:B------:R-:W-:-:S05]  /*1c770*/  IMAD R0, R3, 0x10000, R0 ;  /* 0x0001000003007824 */ /* 0x000fca00078e0200 */
[----:B------:R1:W-:Y:S01]  /*1c780*/  STL [R1+0x58], R0 ;  /* 0x0000580001007387 */ /* 0x0003e20000100800 */
[----:B------:R-:W-:Y:S05]  /*1c790*/  BRA `(.L_x_801) ;  /* 0x0000044000007947 */ /* 0x000fea0003800000 */
.L_x_800:
[----:B-1----:R-:W2:Y:S01]  /*1c7a0*/  LDL R0, [R1+0x5c] ;  /* 0x00005c0001007983 */ /* 0x002ea20000100800 */
[----:B------:R-:W-:-:S04]  /*1c7b0*/  IMAD.MOV.U32 R2, RZ, RZ, 0x4 ;  /* 0x00000004ff027424 */ /* 0x000fc800078e00ff */
[----:B--2---:R-:W-:-:S05]  /*1c7c0*/  IMAD.WIDE R2, R0, R2, c[0x0][0x590] ;  /* 0x0001640000027625 */ /* 0x004fca00078e0202 */
[----:B------:R-:W2:Y:S02]  /*1c7d0*/  LDG.E R4, [R2.64] ;  /* 0x0000000602047981 */ /* 0x000ea4000c1e1900 */
[----:B--2-4-:R-:W-:-:S05]  /*1c7e0*/  IMAD R10, R4, R8, RZ ;  /* 0x00000008040a7224 */ /* 0x014fca00078e02ff */
[-C--:B------:R-:W-:Y:S02]  /*1c7f0*/  IABS R0, R10.reuse ;  /* 0x0000000a00007213 */ /* 0x080fe40000000000 */
        /* <DEDUP_REMOVED lines=27> */
[----:B------:R-:W-:Y:S02]  /*1c9b0*/  IMAD R11, R4, R2, RZ ;  /* 0x00000002040b7224 */ /* 0x000fe400078e02ff */
[----:B------:R-:W-:-:S03]  /*1c9c0*/  IMAD.MOV R2, RZ, RZ, -R2 ;  /* 0x000000ffff027224 */ /* 0x000fc600078e0a02 */
[----:B------:R-:W-:Y:S01]  /*1c9d0*/  IADD3 R0, -R11, c[0x0][0x538], RZ ;  /* 0x00014e000b007a10 */ /* 0x000fe20007ffe1ff */
[----:B------:R-:W-:-:S03]  /*1c9e0*/  IMAD R6, R10, R2, R9 ;  /* 0x000000020a067224 */ /* 0x000fc600078e0209 */
[----:B------:R-:W-:Y:S02]  /*1c9f0*/  IMNMX R0, R4, R0, PT ;  /* 0x0000000004007217 */ /* 0x000fe40003800200 */
[----:B------:R-:W-:Y:S02]  /*1ca00*/  IABS R2, R6 ;  /* 0x0000000600027213 */ /* 0x000fe40000000000 */
[-C--:B------:R-:W-:Y:S02]  /*1ca10*/  IABS R3, R0.reuse ;  /* 0x0000000000037213 */ /* 0x080fe40000000000 */
[----:B------:R-:W-:Y:S02]  /*1ca20*/  IABS R10, R0 ;  /* 0x00000000000a7213 */ /* 0x000fe40000000000 */
[----:B------:R-:W1:Y:S01]  /*1ca30*/  I2F.RP R4, R3 ;  /* 0x0000000300047306 */ /* 0x000e620000209400 */
[----:B------:R-:W-:Y:S02]  /*1ca40*/  MOV R7, R2 ;  /* 0x0000000200077202 */ /* 0x000fe40000000f00 */
[----:B------:R-:W-:-:S05]  /*1ca50*/  IMAD.MOV R2, RZ, RZ, -R10 ;  /* 0x000000ffff027224 */ /* 0x000fca00078e0a0a */
[----:B-1----:R-:W1:Y:S02]  /*1ca60*/  MUFU.RCP R4, R4 ;  /* 0x0000000400047308 */ /* 0x002e640000001000 */
[----:B-1----:R-:W-:-:S06]  /*1ca70*/  IADD3 R4, R4, 0xffffffe, RZ ;  /* 0x0ffffffe04047810 */ /* 0x002fcc0007ffe0ff */
[----:B------:R-:W1:Y:S02]  /*1ca80*/  F2I.FTZ.U32.TRUNC.NTZ R5, R4 ;  /* 0x0000000400057305 */ /* 0x000e64000021f000 */
[----:B-1----:R-:W-:-:S04]  /*1ca90*/  IMAD.MOV R4, RZ, RZ, -R5 ;  /* 0x000000ffff047224 */ /* 0x002fc800078e0a05 */
[----:B------:R-:W-:Y:S02]  /*1caa0*/  IMAD R9, R4, R3, RZ ;  /* 0x0000000304097224 */ /* 0x000fe400078e02ff */
[----:B------:R-:W-:-:S04]  /*1cab0*/  IMAD.MOV.U32 R4, RZ, RZ, RZ ;  /* 0x000000ffff047224 */ /* 0x000fc800078e00ff */
[----:B------:R-:W-:-:S04]  /*1cac0*/  IMAD.HI.U32 R5, R5, R9, R4 ;  /* 0x0000000905057227 */ /* 0x000fc800078e0004 */
[----:B------:R-:W-:Y:S02]  /*1cad0*/  IMAD.MOV.U32 R4, RZ, RZ, R2 ;  /* 0x000000ffff047224 */ /* 0x000fe400078e0002 */
[----:B------:R-:W-:-:S04]  /*1cae0*/  IMAD.HI.U32 R2, R5, R7, RZ ;  /* 0x0000000705027227 */ /* 0x000fc800078e00ff */
[----:B------:R-:W-:-:S05]  /*1caf0*/  IMAD R4, R2, R4, R7 ;  /* 0x0000000402047224 */ /* 0x000fca00078e0207 */
[----:B------:R-:W-:-:S13]  /*1cb00*/  ISETP.GT.U32.AND P0, PT, R3, R4, PT ;  /* 0x000000040300720c */ /* 0x000fda0003f04070 */
[-C--:B------:R-:W-:Y:S02]  /*1cb10*/  @!P0 IADD3 R4, R4, -R3.reuse, RZ ;  /* 0x8000000304048210 */ /* 0x080fe40007ffe0ff */
[----:B------:R-:W-:Y:S02]  /*1cb20*/  @!P0 IADD3 R2, R2, 0x1, RZ ;  /* 0x0000000102028810 */ /* 0x000fe40007ffe0ff */
[----:B------:R-:W-:Y:S02]  /*1cb30*/  ISETP.GE.U32.AND P2, PT, R4, R3, PT ;  /* 0x000000030400720c */ /* 0x000fe40003f46070 */
[----:B------:R-:W-:Y:S02]  /*1cb40*/  LOP3.LUT R3, R6, R0, RZ, 0x3c, !PT ;  /* 0x0000000006037212 */ /* 0x000fe400078e3cff */
[----:B------:R-:W-:Y:S02]  /*1cb50*/  ISETP.NE.AND P0, PT, R0, RZ, PT ;  /* 0x000000ff0000720c */ /* 0x000fe40003f05270 */
[----:B------:R-:W-:Y:S01]  /*1cb60*/  ISETP.GE.AND P1, PT, R3, RZ, PT ;  /* 0x000000ff0300720c */ /* 0x000fe20003f26270 */
[----:B------:R-:W-:Y:S01]  /*1cb70*/  IMAD.MOV R3, RZ, RZ, -R0 ;  /* 0x000000ffff037224 */ /* 0x000fe200078e0a00 */
[----:B------:R-:W-:-:S05]  /*1cb80*/  IADD3 R6, R11, 0x1000000, R6 ;  /* 0x010000000b067810 */ /* 0x000fca0007ffe006 */
[----:B------:R-:W-:-:S06]  /*1cb90*/  @P2 IADD3 R2, R2, 0x1, RZ ;  /* 0x0000000102022810 */ /* 0x000fcc0007ffe0ff */
[----:B------:R-:W-:Y:S01]  /*1cba0*/  @!P1 IMAD.MOV R2, RZ, RZ, -R2 ;  /* 0x000000ffff029224 */ /* 0x000fe200078e0a02 */
[----:B------:R-:W-:-:S05]  /*1cbb0*/  @!P0 LOP3.LUT R2, RZ, R0, RZ, 0x33, !PT ;  /* 0x00000000ff028212 */ /* 0x000fca00078e33ff */
[----:B------:R-:W-:-:S05]  /*1cbc0*/  IMAD R0, R2, R3, R6 ;  /* 0x0000000302007224 */ /* 0x000fca00078e0206 */
[----:B------:R1:W-:Y:S02]  /*1cbd0*/  STL [R1+0x58], R0 ;  /* 0x0000580001007387 */ /* 0x0003e40000100800 */
.L_x_801:
[----:B------:R-:W-:Y:S05]  /*1cbe0*/  BSYNC B0 ;  /* 0x0000000000007941 */ /* 0x000fea0003800000 */
.L_x_799:
[----:B------:R-:W-:-:S04]  /*1cbf0*/  LOP3.LUT R2, RZ, R2, RZ, 0x33, !PT ;  /* 0x00000002ff027212 */ /* 0x000fc800078e33ff */
[----:B-1----:R-:W-:-:S05]  /*1cc00*/  IADD3 R0, R2, R8, RZ ;  /* 0x0000000802007210 */ /* 0x002fca0007ffe0ff */
[----:B------:R1:W-:Y:S01]  /*1cc10*/  STL [R1+0x54], R0 ;  /* 0x0000540001007387 */ /* 0x0003e20000100800 */
[----:B------:R-:W-:Y:S05]  /*1cc20*/  BRA `(.L_x_802) ;  /* 0x0000005000007947 */ /* 0x000fea0003800000 */
.L_x_790:
[----:B------:R-:W-:Y:S01]  /*1cc30*/  MOV R0, c[0x0][0x53c] ;  /* 0x00014f0000007a02 */ /* 0x000fe20000000f00 */
[----:B------:R2:W-:Y:S04]  /*1cc40*/  STL [R1+0x50], R9 ;  /* 0x0000500901007387 */ /* 0x0005e80000100800 */
[----:B------:R2:W-:Y:S04]  /*1cc50*/  STL [R1+0x54], RZ ;  /* 0x000054ff01007387 */ /* 0x0005e80000100800 */
[----:B------:R2:W-:Y:S04]  /*1cc60*/  STL [R1+0x58], RZ ;  /* 0x000058ff01007387 */ /* 0x0005e80000100800 */
[----:B------:R2:W-:Y:S02]  /*1cc70*/  STL [R1+0x5c], R0 ;  /* 0x00005c0001007387 */ /* 0x0005e40000100800 */
.L_x_802:
[----:B------:R-:W-:Y:S05]  /*1cc80*/  BSYNC B1 ;  /* 0x0000000000017941 */ /* 0x000fea0003800000 */
.L_x_788:
[----:B-1----:R-:W3:Y:S04]  /*1cc90*/  LDL R4, [R1+0x50] ;  /* 0x0000500001047983 */ /* 0x002ee80000100800 */
[----:B------:R-:W3:Y:S04]  /*1cca0*/  LDL R5, [R1+0x54] ;  /* 0x0000540001057983 */ /* 0x000ee80000100800 */
[----:B------:R-:W3:Y:S04]  /*1ccb0*/  LDL R6, [R1+0x58] ;  /* 0x0000580001067983 */ /* 0x000ee80000100800 */
[----:B------:R-:W3:Y:S01]  /*1ccc0*/  LDL R7, [R1+0x5c] ;  /* 0x00005c0001077983 */ /* 0x000ee20000100800 */
[----:B------:R-:W-:Y:S03]  /*1ccd0*/  WARPSYNC 0xffffffff ;  /* 0xffffffff00007948 */ /* 0x000fe60003800000 */
[----:B------:R-:W-:Y:S01]  /*1cce0*/  BAR.SYNC.DEFER_BLOCKING 0x4, 0x80 ;  /* 0x0102000000007b1d */ /* 0x000fe20000010000 */
[----:B------:R-:W-:-:S13]  /*1ccf0*/  ISETP.NE.AND P0, PT, R12, RZ, PT ;  /* 0x000000ff0c00720c */ /* 0x000fda0003f05270 */
[----:B---3--:R1:W-:Y:S04]  /*1cd00*/  @!P0 STS.128 [0x9100], R4 ;  /* 0x00910004ff008388 */ /* 0x0083e80000000c00 */
[----:B------:R-:W-:Y:S06]  /*1cd10*/  BAR.ARV 0x5, 0x80 ;  /* 0x0142000000007b1d */ /* 0x000fec0000002000 */
.L_x_783:
[----:B--2---:R-:W2:Y:S02]  /*1cd20*/  LDL R0, [R1+0x5c] ;  /* 0x00005c0001007983 */ /* 0x004ea40000100800 */
[----:B--2---:R-:W-:-:S13]  /*1cd30*/  ISETP.GE.AND P0, PT, R0, c[0x0][0x53c], PT ;  /* 0x00014f0000007a0c */ /* 0x004fda0003f06270 */
[----:B-1--4-:R-:W-:Y:S01]  /*1cd40*/  @P0 CALL.REL.NOINC `(.L_x_803) ;  /* 0x0000001000000944 */ /* 0x012fe20003c00000 */
[----:B------:R-:W-:Y:S05]  /*1cd50*/  BRA `(.L_x_804) ;  /* 0xfffe4e1000007947 */ /* 0x000fea000383ffff */
.L_x_803:
[----:B------:R-:W-:Y:S05]  /*1cd60*/  EXIT ;  /* 0x000000000000794d */ /* 0x000fea0003800000 */
.L_x_576:
[----:B------:R-:W-:Y:S01]  /*1cd70*/  IMAD.MOV.U32 R0, RZ, RZ, R5 ;  /* 0x000000ffff007224 */ /* 0x000fe200078e0005 */
[----:B------:R-:W-:Y:S02]  /*1cd80*/  MOV R2, 0x1 ;  /* 0x0000000100027802 */ /* 0x000fe40000000f00 */
[----:B------:R-:W-:Y:S02]  /*1cd90*/  MOV R3, 0x1cdb0 ;  /* 0x0001cdb000037802 */ /* 0x000fe40000000f00 */
[----:B------:R-:W-:Y:S05]  /*1cda0*/  CALL.REL.NOINC `($__internal_10_$__cuda_sm70_shflsync_up_p) ;  /* 0x000052e000007944 */ /* 0x000fea0003c00000 */
[----:B------:R-:W-:Y:S01]  /*1cdb0*/  MOV R0, R4 ;  /* 0x0000000400007202 */ /* 0x000fe20000000f00 */
[----:B------:R-:W-:Y:S05]  /*1cdc0*/  BRA `(.L_x_805) ;  /* 0xfffe369000007947 */ /* 0x000fea000383ffff */
.L_x_577:
[----:B------:R-:W-:Y:S01]  /*1cdd0*/  IMAD.MOV.U32 R0, RZ, RZ, R5 ;  /* 0x000000ffff007224 */ /* 0x000fe200078e0005 */
[----:B------:R-:W-:Y:S02]  /*1cde0*/  MOV R2, 0x2 ;  /* 0x0000000200027802 */ /* 0x000fe40000000f00 */
[----:B------:R-:W-:Y:S02]  /*1cdf0*/  MOV R3, 0x1ce10 ;  /* 0x0001ce1000037802 */ /* 0x000fe40000000f00 */
[----:B------:R-:W-:Y:S05]  /*1ce00*/  CALL.REL.NOINC `($__internal_10_$__cuda_sm70_shflsync_up_p) ;  /* 0x0000528000007944 */ /* 0x000fea0003c00000 */
[----:B------:R-:W-:Y:S01]  /*1ce10*/  SEL R0, R4, RZ, P4 ;  /* 0x000000ff04007207 */ /* 0x000fe20002000000 */
[----:B------:R-:W-:Y:S01]  /*1ce20*/  IMAD.MOV.U32 R2, RZ, RZ, 0x4 ;  /* 0x00000004ff027424 */ /* 0x000fe200078e00ff */
[----:B------:R-:W-:-:S03]  /*1ce30*/  MOV R3, 0x1ce60 ;  /* 0x0001ce6000037802 */ /* 0x000fc60000000f00 */
[----:B------:R-:W-:Y:S02]  /*1ce40*/  IMAD.IADD R0, R5, 0x1, R0 ;  /* 0x0000000105007824 */ /* 0x000fe400078e0200 */
        /* <DEDUP_REMOVED lines=13> */
[----:B------:R-:W-:Y:S02]  /*1cf20*/  MOV R57, 0x1f ;  /* 0x0000001f00397802 */ /* 0x000fe40000000f00 */
[----:B------:R-:W-:Y:S01]  /*1cf30*/  MOV R3, 0x1cf70 ;  /* 0x0001cf7000037802 */ /* 0x000fe20000000f00 */
[----:B------:R-:W-:-:S04]  /*1cf40*/  IMAD.IADD R4, R0, 0x1, R4 ;  /* 0x0000000100047824 */ /* 0x000fc800078e0204 */
[----:B------:R-:W-:Y:S02]  /*1cf50*/  IMAD.MOV.U32 R52, RZ, RZ, R4 ;  /* 0x000000ffff347224 */ /* 0x000fe400078e0004 */
[----:B------:R-:W-:Y:S05]  /*1cf60*/  CALL.REL.NOINC `($__internal_9_$__cuda_sm70_shflsync_idx_p) ;  /* 0x000050c000007944 */ /* 0x000fea0003c00000 */
[----:B------:R-:W-:Y:S01]  /*1cf70*/  MOV R0, R57 ;  /* 0x0000003900007202 */ /* 0x000fe20000000f00 */
[----:B------:R-:W-:Y:S05]  /*1cf80*/  BRA `(.L_x_806) ;  /* 0xfffe35d000007947 */ /* 0x000fea000383ffff */
.L_x_579:
[----:B------:R-:W-:Y:S02]  /*1cf90*/  SEL R0, RZ, 0x1, P0 ;  /* 0x00000001ff007807 */ /* 0x000fe40000000000 */
[----:B------:R-:W-:Y:S02]  /*1cfa0*/  MOV R2, 0x1cfc0 ;  /* 0x0001cfc000027802 */ /* 0x000fe40000000f00 */
[----:B------:R-:W-:Y:S05]  /*1cfb0*/  CALL.REL.NOINC `($__internal_11_$__cuda_sm70_votesync_ballot) ;  /* 0x0000514000007944 */ /* 0x000fea0003c00000 */
[----:B------:R-:W-:Y:S01]  /*1cfc0*/  MOV R7, R0 ;  /* 0x0000000000077202 */ /* 0x000fe20000000f00 */
[----:B------:R-:W-:Y:S05]  /*1cfd0*/  BRA `(.L_x_807) ;  /* 0xfffe361000007947 */ /* 0x000fea000383ffff */
.L_x_580:
[----:B------:R-:W-:Y:S01]  /*1cfe0*/  IMAD.MOV.U32 R52, RZ, RZ, R9 ;  /* 0x000000ffff347224 */ /* 0x000fe200078e0009 */
[----:B-1----:R-:W-:Y:S01]  /*1cff0*/  MOV R2, R0 ;  /* 0x0000000000027202 */ /* 0x002fe20000000f00 */
[----:B------:R-:W-:Y:S01]  /*1d000*/  IMAD.MOV.U32 R57, RZ, RZ, 0x1f ;  /* 0x0000001fff397424 */ /* 0x000fe200078e00ff */
[----:B------:R-:W-:Y:S02]  /*1d010*/  MOV R3, 0x1d030 ;  /* 0x0001d03000037802 */ /* 0x000fe40000000f00 */
[----:B------:R-:W-:Y:S05]  /*1d020*/  CALL.REL.NOINC `($__internal_9_$__cuda_sm70_shflsync_idx_p) ;  /* 0x0000500000007944 */ /* 0x000fea0003c00000 */
[----:B------:R-:W-:Y:S01]  /*1d030*/  IMAD.MOV.U32 R12, RZ, RZ, R57 ;  /* 0x000000ffff0c7224 */ /* 0x000fe200078e0039 */
[----:B------:R-:W-:Y:S01]  /*1d040*/  MOV R52, R8 ;  /* 0x0000000800347202 */ /* 0x000fe20000000f00 */
[----:B------:R-:W-:Y:S01]  /*1d050*/  IMAD.MOV.U32 R5, RZ, RZ, RZ ;  /* 0x000000ffff057224 */ /* 0x000fe200078e00ff */
[----:B------:R-:W-:Y:S01]  /*1d060*/  MOV R2, R0 ;  /* 0x0000000000027202 */ /* 0x000fe20000000f00 */
[----:B------:R-:W-:Y:S01]  /*1d070*/  IMAD.MOV.U32 R57, RZ, RZ, 0x1f ;  /* 0x0000001fff397424 */ /* 0x000fe200078e00ff */
[----:B------:R-:W-:-:S02]  /*1d080*/  MOV R3, 0x1d0a0 ;  /* 0x0001d0a000037802 */ /* 0x000fc40000000f00 */
[----:B------:R-:W-:Y:S05]  /*1d090*/  CALL.REL.NOINC `($__internal_9_$__cuda_sm70_shflsync_idx_p) ;  /* 0x00004f9000007944 */ /* 0x000fea0003c00000 */
[----:B------:R-:W-:Y:S01]  /*1d0a0*/  MOV R9, R57 ;  /* 0x0000003900097202 */ /* 0x000fe20000000f00 */
[----:B------:R-:W-:Y:S05]  /*1d0b0*/  BRA `(.L_x_808) ;  /* 0xfffe35a000007947 */ /* 0x000fea000383ffff */
.L_x_583:
[----:B------:R-:W-:Y:S01]  /*1d0c0*/  IMAD.MOV.U32 R52, RZ, RZ, R4 ;  /* 0x000000ffff347224 */ /* 0x000fe200078e0004 */
[----:B-1----:R-:W-:Y:S01]  /*1d0d0*/  MOV R2, R0 ;  /* 0x0000000000027202 */ /* 0x002fe20000000f00 */
[----:B------:R-:W-:Y:S01]  /*1d0e0*/  IMAD.MOV.U32 R57, RZ, RZ, 0x1f ;  /* 0x0000001fff397424 */ /* 0x000fe200078e00ff */
[----:B------:R-:W-:-:S02]  /*1d0f0*/  MOV R3, 0x1d110 ;  /* 0x0001d11000037802 */ /* 0x000fc40000000f00 */
[----:B---34-:R-:W-:Y:S05]  /*1d100*/  CALL.REL.NOINC `($__internal_9_$__cuda_sm70_shflsync_idx_p) ;  /* 0x00004f2000007944 */ /* 0x018fea0003c00000 */
[----:B------:R-:W-:Y:S01]  /*1d110*/  MOV R5, R57 ;  /* 0x0000003900057202 */ /* 0x000fe20000000f00 */
[----:B------:R-:W-:Y:S05]  /*1d120*/  BRA `(.L_x_582) ;  /* 0xfffe359000007947 */ /* 0x000fea000383ffff */
.L_x_602:
[----:B------:R-:W-:Y:S01]  /*1d130*/  IMAD.MOV.U32 R52, RZ, RZ, R5 ;  /* 0x000000ffff347224 */ /* 0x000fe200078e0005 */
[----:B------:R-:W-:Y:S01]  /*1d140*/  MOV R2, RZ ;  /* 0x000000ff00027202 */ /* 0x000fe20000000f00 */
[----:B------:R-:W-:Y:S01]  /*1d150*/  IMAD.MOV.U32 R57, RZ, RZ, 0x181f ;  /* 0x0000181fff397424 */ /* 0x000fe200078e00ff */
[----:B------:R-:W-:-:S02]  /*1d160*/  MOV R3, 0x1d180 ;  /* 0x0001d18000037802 */ /* 0x000fc40000000f00 */
[----:B-1---5:R-:W-:Y:S05]  /*1d170*/  CALL.REL.NOINC `($__internal_9_$__cuda_sm70_shflsync_idx_p) ;  /* 0x00004eb000007944 */ /* 0x022fea0003c00000 */
[----:B------:R-:W-:Y:S01]  /*1d180*/  MOV R7, R57 ;  /* 0x0000003900077202 */ /* 0x000fe20000000f00 */
[----:B------:R-:W-:Y:S05]  /*1d190*/  BRA `(.L_x_809) ;  /* 0xfffe58b000007947 */ /* 0x000fea000383ffff */
.L_x_603:
[----:B------:R-:W-:Y:S01]  /*1d1a0*/  IMAD.MOV.U32 R52, RZ, RZ, R6 ;  /* 0x000000ffff347224 */ /* 0x000fe200078e0006 */
[----:B------:R-:W-:Y:S01]  /*1d1b0*/  MOV R2, RZ ;  /* 0x000000ff00027202 */ /* 0x000fe20000000f00 */
[----:B------:R-:W-:Y:S01]  /*1d1c0*/  IMAD.MOV.U32 R57, RZ, RZ, 0x181f ;  /* 0x0000181fff397424 */ /* 0x000fe200078e00ff */
[----:B------:R-:W-:-:S02]  /*1d1d0*/  MOV R3, 0x1d1f0 ;  /* 0x0001d1f000037802 */ /* 0x000fc40000000f00 */
[----:B-123-5:R-:W-:Y:S05]  /*1d1e0*/  CALL.REL.NOINC `($__internal_9_$__cuda_sm70_shflsync_idx_p) ;  /* 0x00004e4000007944 */ /* 0x02efea0003c00000 */
[----:B------:R-:W-:Y:S01]  /*1d1f0*/  MOV R2, R57 ;  /* 0x0000003900027202 */ /* 0x000fe20000000f00 */
[----:B------:R-:W-:Y:S05]  /*1d200*/  BRA `(.L_x_810) ;  /* 0xfffe586000007947 */ /* 0x000fea000383ffff */
.L_x_606:
[----:B------:R-:W-:Y:S01]  /*1d210*/  IMAD.MOV.U32 R52, RZ, RZ, R5 ;  /* 0x000000ffff347224 */ /* 0x000fe200078e0005 */
[----:B-1----:R-:W-:Y:S01]  /*1d220*/  MOV R2, 0x1 ;  /* 0x0000000100027802 */ /* 0x002fe20000000f00 */
[----:B------:R-:W-:Y:S01]  /*1d230*/  IMAD.MOV.U32 R57, RZ, RZ, 0x181f ;  /* 0x0000181fff397424 */ /* 0x000fe200078e00ff */
[----:B------:R-:W-:-:S02]  /*1d240*/  MOV R3, 0x1d260 ;  /* 0x0001d26000037802 */ /* 0x000fc40000000f00 */
[----:B---3-5:R-:W-:Y:S05]  /*1d250*/  CALL.REL.NOINC `($__internal_9_$__cuda_sm70_shflsync_idx_p) ;  /* 0x00004dd000007944 */ /* 0x028fea0003c00000 */
[----:B------:R-:W-:Y:S01]  /*1d260*/  IMAD.MOV.U32 R7, RZ, RZ, R57 ;  /* 0x000000ffff077224 */ /* 0x000fe200078e0039 */
[----:B------:R-:W-:Y:S01]  /*1d270*/  MOV R2, 0x1 ;  /* 0x0000000100027802 */ /* 0x000fe20000000f00 */
[----:B------:R-:W-:Y:S01]  /*1d280*/  IMAD.MOV.U32 R52, RZ, RZ, R6 ;  /* 0x000000ffff347224 */ /* 0x000fe200078e0006 */
[----:B------:R-:W-:-:S02]  /*1d290*/  MOV R57, 0x181f ;  /* 0x0000181f00397802 */ /* 0x000fc40000000f00 */
[----:B------:R-:W-:Y:S02]  /*1d2a0*/  MOV R3, 0x1d2c0 ;  /* 0x0001d2c000037802 */ /* 0x000fe40000000f00 */
[----:B------:R-:W-:Y:S05]  /*1d2b0*/  CALL.REL.NOINC `($__internal_9_$__cuda_sm70_shflsync_idx_p) ;  /* 0x00004d7000007944 */ /* 0x000fea0003c00000 */
[----:B------:R-:W-:Y:S01]  /*1d2c0*/  MOV R2, R57 ;  /* 0x0000003900027202 */ /* 0x000fe20000000f00 */
[----:B------:R-:W-:Y:S05]  /*1d2d0*/  BRA `(.L_x_811) ;  /* 0xfffe58e000007947 */ /* 0x000fea000383ffff */
.L_x_609:
[----:B------:R-:W-:Y:S01]  /*1d2e0*/  IMAD.MOV.U32 R52, RZ, RZ, R5 ;  /* 0x000000ffff347224 */ /* 0x000fe200078e0005 */
[----:B-1----:R-:W-:Y:S01]  /*1d2f0*/  MOV R2, 0x2 ;  /* 0x0000000200027802 */ /* 0x002fe20000000f00 */
[----:B------:R-:W-:Y:S01]  /*1d300*/  IMAD.MOV.U32 R57, RZ, RZ, 0x181f ;  /* 0x0000181fff397424 */ /* 0x000fe200078e00ff */
[----:B------:R-:W-:Y:S02]  /*1d310*/  MOV R3, 0x1d330 ;  /* 0x0001d33000037802 */ /* 0x000fe40000000f00 */
[----:B--23-5:R-:W-:Y:S05]  /*1d320*/  CALL.REL.NOINC `($__internal_9_$__cuda_sm70_shflsync_idx_p) ;  /* 0x00004d0000007944 */ /* 0x02cfea0003c00000 */
[----:B------:R-:W-:Y:S01]  /*1d330*/  MOV R7, R57 ;  /* 0x0000003900077202 */ /* 0x000fe20000000f00 */
[----:B------:R-:W-:Y:S05]  /*1d340*/  BRA `(.L_x_812) ;  /* 0xfffe595000007947 */ /* 0x000fea000383ffff */
.L_x_610:
[----:B------:R-:W-:Y:S01]  /*1d350*/  IMAD.MOV.U32 R52, RZ, RZ, R6 ;  /* 0x000000ffff347224 */ /* 0x000fe200078e0006 */
[----:B-1----:R-:W-:Y:S01]  /*1d360*/  MOV R2, 0x2 ;  /* 0x0000000200027802 */ /* 0x002fe20000000f00 */
[----:B------:R-:W-:Y:S01]  /*1d370*/  IMAD.MOV.U32 R57, RZ, RZ, 0x181f ;  /* 0x0000181fff397424 */ /* 0x000fe200078e00ff */
[----:B------:R-:W-:Y:S02]  /*1d380*/  MOV R3, 0x1d3a0 ;  /* 0x0001d3a000037802 */ /* 0x000fe40000000f00 */
[----:B--2345:R-:W-:Y:S05]  /*1d390*/  CALL.REL.NOINC `($__internal_9_$__cuda_sm70_shflsync_idx_p) ;  /* 0x00004c9000007944 */ /* 0x03cfea0003c00000 */
[----:B------:R-:W-:Y:S01]  /*1d3a0*/  MOV R2, R57 ;  /* 0x0000003900027202 */ /* 0x000fe20000000f00 */
[----:B------:R-:W-:Y:S05]  /*1d3b0*/  BRA `(.L_x_813) ;  /* 0xfffe590000007947 */ /* 0x000fea000383ffff */
.L_x_613:
[----:B------:R-:W-:Y:S01]  /*1d3c0*/  IMAD.MOV.U32 R52, RZ, RZ, R5 ;  /* 0x000000ffff347224 */ /* 0x000fe200078e0005 */
[----:B--2---:R-:W-:Y:S01]  /*1d3d0*/  MOV R2, 0x3 ;  /* 0x0000000300027802 */ /* 0x004fe20000000f00 */
[----:B------:R-:W-:Y:S01]  /*1d3e0*/  IMAD.MOV.U32 R57, RZ, RZ, 0x181f ;  /* 0x0000181fff397424 */ /* 0x000fe200078e00ff */
[----:B------:R-:W-:-:S02]  /*1d3f0*/  MOV R3, 0x1d410 ;  /* 0x0001d41000037802 */ /* 0x000fc40000000f00 */
[----:B-1-345:R-:W-:Y:S05]  /*1d400*/  CALL.REL.NOINC `($__internal_9_$__cuda_sm70_shflsync_idx_p) ;  /* 0x00004c2000007944 */ /* 0x03afea0003c00000 */
        /* <DEDUP_REMOVED lines=8> */
.L_x_616:
[----:B------:R-:W-:Y:S01]  /*1d490*/  IMAD.MOV.U32 R52, RZ, RZ, R5 ;  /* 0x000000ffff347224 */ /* 0x000fe200078e0005 */
[----:B-12---:R-:W-:Y:S01]  /*1d4a0*/  MOV R2, 0x4 ;  /* 0x0000000400027802 */ /* 0x006fe20000000f00 */
[----:B------:R-:W-:Y:S01]  /*1d4b0*/  IMAD.MOV.U32 R57, RZ, RZ, 0x181f ;  /* 0x0000181fff397424 */ /* 0x000fe200078e00ff */
[----:B------:R-:W-:Y:S02]  /*1d4c0*/  MOV R3, 0x1d4e0 ;  /* 0x0001d4e000037802 */ /* 0x000fe40000000f00 */
[----:B---345:R-:W-:Y:S05]  /*1d4d0*/  CALL.REL.NOINC `($__internal_9_$__cuda_sm70_shflsync_idx_p) ;  /* 0x00004b5000007944 */ /* 0x038fea0003c00000 */
[----:B------:R-:W-:Y:S01]  /*1d4e0*/  MOV R7, R57 ;  /* 0x0000003900077202 */ /* 0x000fe20000000f00 */
[----:B------:R-:W-:Y:S05]  /*1d4f0*/  BRA `(.L_x_815) ;  /* 0xfffe599000007947 */ /* 0x000fea000383ffff */
.L_x_617:
[----:B------:R-:W-:Y:S01]  /*1d500*/  IMAD.MOV.U32 R52, RZ, RZ, R6 ;  /* 0x000000ffff347224 */ /* 0x000fe200078e0006 */
[----:B--2---:R-:W-:Y:S01]  /*1d510*/  MOV R2, 0x4 ;  /* 0x0000000400027802 */ /* 0x004fe20000000f00 */
[----:B------:R-:W-:Y:S01]  /*1d520*/  IMAD.MOV.U32 R57, RZ, RZ, 0x181f ;  /* 0x0000181fff397424 */ /* 0x000fe200078e00ff */
[----:B------:R-:W-:Y:S02]  /*1d530*/  MOV R3, 0x1d550 ;  /* 0x0001d55000037802 */ /* 0x000fe40000000f00 */
[----:B-1-345:R-:W-:Y:S05]  /*1d540*/  CALL.REL.NOINC `($__internal_9_$__cuda_sm70_shflsync_idx_p) ;  /* 0x00004ae000007944 */ /* 0x03afea0003c00000 */
[----:B------:R-:W-:Y:S01]  /*1d550*/  MOV R2, R57 ;  /* 0x0000003900027202 */ /* 0x000fe20000000f00 */
[----:B------:R-:W-:Y:S05]  /*1d560*/  BRA `(.L_x_816) ;  /* 0xfffe594000007947 */ /* 0x000fea000383ffff */
.L_x_620:
[----:B------:R-:W-:Y:S01]  /*1d570*/  IMAD.MOV.U32 R52, RZ, RZ, R5 ;  /* 0x000000ffff347224 */ /* 0x000fe200078e0005 */
[----:B-1----:R-:W-:Y:S01]  /*1d580*/  MOV R2, 0x5 ;  /* 0x0000000500027802 */ /* 0x002fe20000000f00 */
[----:B------:R-:W-:Y:S01]  /*1d590*/  IMAD.MOV.U32 R57, RZ, RZ, 0x181f ;  /* 0x0000181fff397424 */ /* 0x000fe200078e00ff */
[----:B------:R-:W-:-:S02]  /*1d5a0*/  MOV R3, 0x1d5c0 ;  /* 0x0001d5c000037802 */ /* 0x000fc40000000f00 */
[----:B--2345:R-:W-:Y:S05]  /*1d5b0*/  CALL.REL.NOINC `($__internal_9_$__cuda_sm70_shflsync_idx_p) ;  /* 0x00004a7000007944 */ /* 0x03cfea0003c00000 */
        /* <DEDUP_REMOVED lines=8> */
.L_x_623:
[----:B------:R-:W-:Y:S01]  /*1d640*/  IMAD.MOV.U32 R52, RZ, RZ, R5 ;  /* 0x000000ffff347224 */ /* 0x000fe200078e0005 */
[----:B-1----:R-:W-:Y:S01]  /*1d650*/  MOV R2, 0x6 ;  /* 0x0000000600027802 */ /* 0x002fe20000000f00 */
[----:B------:R-:W-:Y:S01]  /*1d660*/  IMAD.MOV.U32 R57, RZ, RZ, 0x181f ;  /* 0x0000181fff397424 */ /* 0x000fe200078e00ff */
[----:B------:R-:W-:Y:S02]  /*1d670*/  MOV R3, 0x1d690 ;  /* 0x0001d69000037802 */ /* 0x000fe40000000f00 */
[----:B--2345:R-:W-:Y:S05]  /*1d680*/  CALL.REL.NOINC `($__internal_9_$__cuda_sm70_shflsync_idx_p) ;  /* 0x000049a000007944 */ /* 0x03cfea0003c00000 */
[----:B------:R-:W-:Y:S01]  /*1d690*/  MOV R7, R57 ;  /* 0x0000003900077202 */ /* 0x000fe20000000f00 */
[----:B------:R-:W-:Y:S05]  /*1d6a0*/  BRA `(.L_x_818) ;  /* 0xfffe59d000007947 */ /* 0x000fea000383ffff */
.L_x_624:
[----:B------:R-:W-:Y:S01]  /*1d6b0*/  IMAD.MOV.U32 R52, RZ, RZ, R6 ;  /* 0x000000ffff347224 */ /* 0x000fe200078e0006 */
[----:B-1----:R-:W-:Y:S01]  /*1d6c0*/  MOV R2, 0x6 ;  /* 0x0000000600027802 */ /* 0x002fe20000000f00 */
[----:B------:R-:W-:Y:S01]  /*1d6d0*/  IMAD.MOV.U32 R57, RZ, RZ, 0x181f ;  /* 0x0000181fff397424 */ /* 0x000fe200078e00ff */
[----:B------:R-:W-:Y:S02]  /*1d6e0*/  MOV R3, 0x1d700 ;  /* 0x0001d70000037802 */ /* 0x000fe40000000f00 */
[----:B--2345:R-:W-:Y:S05]  /*1d6f0*/  CALL.REL.NOINC `($__internal_9_$__cuda_sm70_shflsync_idx_p) ;  /* 0x0000493000007944 */ /* 0x03cfea0003c00000 */
[----:B------:R-:W-:Y:S01]  /*1d700*/  MOV R2, R57 ;  /* 0x0000003900027202 */ /* 0x000fe20000000f00 */
[----:B------:R-:W-:Y:S05]  /*1d710*/  BRA `(.L_x_819) ;  /* 0xfffe598000007947 */ /* 0x000fea000383ffff */
.L_x_627:
        /* <DEDUP_REMOVED lines=13> */
.L_x_630:
[----:B------:R-:W-:Y:S01]  /*1d7f0*/  IMAD.MOV.U32 R52, RZ, RZ, R5 ;  /* 0x000000ffff347224 */ /* 0x000fe200078e0005 */
[----:B------:R-:W-:Y:S01]  /*1d800*/  MOV R2, RZ ;  /* 0x000000ff00027202 */ /* 0x000fe20000000f00 */
[----:B------:R-:W-:Y:S01]  /*1d810*/  IMAD.MOV.U32 R57, RZ, RZ, 0x181f ;  /* 0x0000181fff397424 */ /* 0x000fe200078e00ff */
[----:B------:R-:W-:Y:S02]  /*1d820*/  MOV R3, 0x1d840 ;  /* 0x0001d84000037802 */ /* 0x000fe40000000f00 */
[----:B-1----:R-:W-:Y:S05]  /*1d830*/  CALL.REL.NOINC `($__internal_9_$__cuda_sm70_shflsync_idx_p) ;  /* 0x000047f000007944 */ /* 0x002fea0003c00000 */
[----:B------:R-:W-:Y:S01]  /*1d840*/  MOV R8, R57 ;  /* 0x0000003900087202 */ /* 0x000fe20000000f00 */
[----:B------:R-:W-:Y:S05]  /*1d850*/  BRA `(.L_x_821) ;  /* 0xfffe75d000007947 */ /* 0x000fea000383ffff */
.L_x_631:
[----:B------:R-:W-:Y:S01]  /*1d860*/  IMAD.MOV.U32 R52, RZ, RZ, R0 ;  /* 0x000000ffff347224 */ /* 0x000fe200078e0000 */
[----:B------:R-:W-:Y:S01]  /*1d870*/  MOV R2, RZ ;  /* 0x000000ff00027202 */ /* 0x000fe20000000f00 */
[----:B------:R-:W-:Y:S01]  /*1d880*/  IMAD.MOV.U32 R57, RZ, RZ, 0x181f ;  /* 0x0000181fff397424 */ /* 0x000fe200078e00ff */
[----:B------:R-:W-:Y:S02]  /*1d890*/  MOV R3, 0x1d8b0 ;  /* 0x0001d8b000037802 */ /* 0x000fe40000000f00 */
[----:B-123--:R-:W-:Y:S05]  /*1d8a0*/  CALL.REL.NOINC `($__internal_9_$__cuda_sm70_shflsync_idx_p) ;  /* 0x0000478000007944 */ /* 0x00efea0003c00000 */
[----:B------:R-:W-:Y:S01]  /*1d8b0*/  IADD3 R2, P0, R57, R138, RZ ;  /* 0x0000008a39027210 */ /* 0x000fe20007f1e0ff */
[----:B------:R-:W-:Y:S02]  /*1d8c0*/  IMAD.MOV.U32 R52, RZ, RZ, R5 ;  /* 0x000000ffff347224 */ /* 0x000fe400078e0005 */
[----:B------:R-:W-:-:S02]  /*1d8d0*/  IMAD.MOV.U32 R57, RZ, RZ, 0x181f ;  /* 0x0000181fff397424 */ /* 0x000fc400078e00ff */
[----:B------:R-:W-:-:S05]  /*1d8e0*/  IMAD.X R3, R8, 0x1, R6, P0 ;  /* 0x0000000108037824 */ /* 0x000fca00000e0606 */
[----:B------:R-:W-:Y:S01]  /*1d8f0*/  @!PT LDS RZ, [RZ] ;  /* 0x00000000fffff984 */ /* 0x000fe20000000800 */
[----:B------:R-:W-:Y:S01]  /*1d900*/  @!PT LDS RZ, [RZ] ;  /* 0x00000000fffff984 */ /* 0x000fe20000000800 */
[----:B------:R-:W-:Y:S01]  /*1d910*/  @!PT LDS RZ, [RZ] ;  /* 0x00000000fffff984 */ /* 0x000fe20000000800 */
[----:B------:R1:W-:Y:S02]  /*1d920*/  LDGSTS.E.BYPASS.LTC128B.128 [R203+0x2900], [R2.64], !P3 ;  /* 0x0290000002cb7fae */ /* 0x0003e4000d901d46 */
[----:B-1----:R-:W-:Y:S02]  /*1d930*/  MOV R2, 0x1 ;  /* 0x0000000100027802 */ /* 0x002fe40000000f00 */
[----:B------:R-:W-:Y:S02]  /*1d940*/  MOV R3, 0x1d960 ;  /* 0x0001d96000037802 */ /* 0x000fe40000000f00 */
[----:B------:R-:W-:Y:S05]  /*1d950*/  CALL.REL.NOINC `($__internal_9_$__cuda_sm70_shflsync_idx_p) ;  /* 0x000046d000007944 */ /* 0x000fea0003c00000 */
[----:B------:R-:W-:Y:S01]  /*1d960*/  IMAD.MOV.U32 R7, RZ, RZ, R57 ;  /* 0x000000ffff077224 */ /* 0x000fe200078e0039 */
[----:B------:R-:W-:Y:S01]  /*1d970*/  MOV R2, 0x1 ;  /* 0x0000000100027802 */ /* 0x000fe20000000f00 */
[----:B------:R-:W-:Y:S01]  /*1d980*/  IMAD.MOV.U32 R52, RZ, RZ, R0 ;  /* 0x000000ffff347224 */ /* 0x000fe200078e0000 */
[----:B------:R-:W-:Y:S02]  /*1d990*/  MOV R57, 0x181f ;  /* 0x0000181f00397802 */ /* 0x000fe40000000f00 */
[----:B------:R-:W-:Y:S02]  /*1d9a0*/  MOV R3, 0x1d9c0 ;  /* 0x0001d9c000037802 */ /* 0x000fe40000000f00 */
[----:B------:R-:W-:Y:S05]  /*1d9b0*/  CALL.REL.NOINC `($__internal_9_$__cuda_sm70_shflsync_idx_p) ;  /* 0x0000467000007944 */ /* 0x000fea0003c00000 */
[----:B------:R-:W-:Y:S01]  /*1d9c0*/  IADD3 R2, P0, R57, R138, RZ ;  /* 0x0000008a39027210 */ /* 0x000fe20007f1e0ff */
[----:B------:R-:W-:-:S02]  /*1d9d0*/  IMAD.MOV.U32 R52, RZ, RZ, R5 ;  /* 0x000000ffff347224 */ /* 0x000fc400078e0005 */
[----:B------:R-:W-:Y:S02]  /*1d9e0*/  IMAD.MOV.U32 R57, RZ, RZ, 0x181f ;  /* 0x0000181fff397424 */ /* 0x000fe400078e00ff */
        /* <DEDUP_REMOVED lines=48> */
[----:B------:R-:W-:Y:S01]  /*1dcf0*/  MOV R0, R57 ;  /* 0x0000003900007202 */ /* 0x000fe20000000f00 */
[----:B------:R-:W-:Y:S05]  /*1dd00*/  BRA `(.L_x_822) ;  /* 0xfffe728000007947 */ /* 0x000fea000383ffff */
.L_x_632:
[----:B------:R-:W-:Y:S01]  /*1dd10*/  IMAD.MOV.U32 R52, RZ, RZ, R5 ;  /* 0x000000ffff347224 */ /* 0x000fe200078e0005 */
[----:B------:R-:W-:Y:S01]  /*1dd20*/  MOV R2, RZ ;  /* 0x000000ff00027202 */ /* 0x000fe20000000f00 */
[----:B------:R-:W-:Y:S01]  /*1dd30*/  IMAD.MOV.U32 R57, RZ, RZ, 0x1c1f ;  /* 0x00001c1fff397424 */ /* 0x000fe200078e00ff */
[----:B------:R-:W-:-:S02]  /*1dd40*/  MOV R3, 0x1dd60 ;  /* 0x0001dd6000037802 */ /* 0x000fc40000000f00 */
[----:B------:R-:W-:Y:S05]  /*1dd50*/  CALL.REL.NOINC `($__internal_9_$__cuda_sm70_shflsync_idx_p) ;  /* 0x000042d000007944 */ /* 0x000fea0003c00000 */
[----:B------:R-:W-:Y:S01]  /*1dd60*/  MOV R3, R57 ;  /* 0x0000003900037202 */ /* 0x000fe20000000f00 */
[----:B------:R-:W-:Y:S05]  /*1dd70*/  BRA `(.L_x_823) ;  /* 0xfffe73c000007947 */ /* 0x000fea000383ffff */
.L_x_637:
[----:B------:R-:W-:Y:S01]  /*1dd80*/  IMAD.MOV.U32 R52, RZ, RZ, R5 ;  /* 0x000000ffff347224 */ /* 0x000fe200078e0005 */
[----:B------:R-:W-:Y:S01]  /*1dd90*/  MOV R2, 0x1 ;  /* 0x0000000100027802 */ /* 0x000fe20000000f00 */
[----:B------:R-:W-:Y:S01]  /*1dda0*/  IMAD.MOV.U32 R57, RZ, RZ, 0x1c1f ;  /* 0x00001c1fff397424 */ /* 0x000fe200078e00ff */
[----:B------:R-:W-:-:S02]  /*1ddb0*/  MOV R3, 0x1ddd0 ;  /* 0x0001ddd000037802 */ /* 0x000fc40000000f00 */
[----:B-1----:R-:W-:Y:S05]  /*1ddc0*/  CALL.REL.NOINC `($__internal_9_$__cuda_sm70_shflsync_idx_p) ;  /* 0x0000426000007944 */ /* 0x002fea0003c00000 */
[----:B------:R-:W-:Y:S01]  /*1ddd0*/  MOV R3, R57 ;  /* 0x0000003900037202 */ /* 0x000fe20000000f00 */
[----:B------:R-:W-:Y:S05]  /*1dde0*/  BRA `(.L_x_824) ;  /* 0xfffe7bf000007947 */ /* 0x000fea000383ffff */
.L_x_642:
[----:B------:R-:W-:Y:S01]  /*1ddf0*/  IMAD.MOV.U32 R52, RZ, RZ, R5 ;  /* 0x000000ffff347224 */ /* 0x000fe200078e0005 */
[----:B------:R-:W-:Y:S01]  /*1de00*/  MOV R2, 0x2 ;  /* 0x0000000200027802 */ /* 0x000fe20000000f00 */
[----:B------:R-:W-:Y:S01]  /*1de10*/  IMAD.MOV.U32 R57, RZ, RZ, 0x1c1f ;  /* 0x00001c1fff397424 */ /* 0x000fe200078e00ff */
[----:B------:R-:W-:-:S02]  /*1de20*/  MOV R3, 0x1de40 ;  /* 0x0001de4000037802 */ /* 0x000fc40000000f00 */
[----:B-12---:R-:W-:Y:S05]  /*1de30*/  CALL.REL.NOINC `($__internal_9_$__cuda_sm70_shflsync_idx_p) ;  /* 0x000041f000007944 */ /* 0x006fea0003c00000 */
[----:B------:R-:W-:Y:S01]  /*1de40*/  MOV R3, R57 ;  /* 0x0000003900037202 */ /* 0x000fe20000000f00 */
[----:B------:R-:W-:Y:S05]  /*1de50*/  BRA `(.L_x_825) ;  /* 0xfffe81f000007947 */ /* 0x000fea000383ffff */
.L_x_647:
[----:B------:R-:W-:Y:S01]  /*1de60*/  IMAD.MOV.U32 R52, RZ, RZ, R5 ;  /* 0x000000ffff347224 */ /* 0x000fe200078e0005 */
[----:B------:R-:W-:Y:S01]  /*1de70*/  MOV R2, 0x3 ;  /* 0x0000000300027802 */ /* 0x000fe20000000f00 */
[----:B------:R-:W-:Y:S01]  /*1de80*/  IMAD.MOV.U32 R57, RZ, RZ, 0x1c1f ;  /* 0x00001c1fff397424 */ /* 0x000fe200078e00ff */
[----:B------:R-:W-:-:S02]  /*1de90*/  MOV R3, 0x1deb0 ;  /* 0x0001deb000037802 */ /* 0x000fc40000000f00 */
[----:B-123--:R-:W-:Y:S05]  /*1dea0*/  CALL.REL.NOINC `($__internal_9_$__cuda_sm70_shflsync_idx_p) ;  /* 0x0000418000007944 */ /* 0x00efea0003c00000 */
[----:B------:R-:W-:Y:S01]  /*1deb0*/  MOV R3, R57 ;  /* 0x0000003900037202 */ /* 0x000fe20000000f00 */
[----:B------:R-:W-:Y:S05]  /*1dec0*/  BRA `(.L_x_826) ;  /* 0xfffe87f000007947 */ /* 0x000fea000383ffff */
.L_x_652:
[----:B------:R-:W-:Y:S01]  /*1ded0*/  IMAD.MOV.U32 R4, RZ, RZ, R0 ;  /* 0x000000ffff047224 */ /* 0x000fe200078e0000 */
[----:B------:R-:W-:-:S02]  /*1dee0*/  MOV R3, 0x2 ;  /* 0x0000000200037802 */ /* 0x000fc40000000f00 */
[----:B------:R-:W-:Y:S02]  /*1def0*/  MOV R2, 0x1df10 ;  /* 0x0001df1000027802 */ /* 0x000fe40000000f00 */
[----:B------:R-:W-:Y:S05]  /*1df00*/  CALL.REL.NOINC `($__internal_8_$__cuda_sm70_shflsync_bfly_p) ;  /* 0x000040c000007944 */ /* 0x000fea0003c00000 */
[----:B------:R-:W-:Y:S01]  /*1df10*/  MOV R2, R9 ;  /* 0x0000000900027202 */ /* 0x000fe20000000f00 */
[----:B------:R-:W-:Y:S05]  /*1df20*/  BRA `(.L_x_827) ;  /* 0xfffe92c000007947 */ /* 0x000fea000383ffff */
.L_x_653:
[----:B------:R-:W-:Y:S02]  /*1df30*/  MOV R3, 0x1 ;  /* 0x0000000100037802 */ /* 0x000fe40000000f00 */
[----:B------:R-:W-:Y:S02]  /*1df40*/  MOV R2, 0x1df60 ;  /* 0x0001df6000027802 */ /* 0x000fe40000000f00 */
[----:B-1----:R-:W-:Y:S05]  /*1df50*/  CALL.REL.NOINC `($__internal_8_$__cuda_sm70_shflsync_bfly_p) ;  /* 0x0000407000007944 */ /* 0x002fea0003c00000 */
[----:B------:R-:W-:Y:S01]  /*1df60*/  FMNMX.FTZ R72, R4, R9, !PT ;  /* 0x0000000904487209 */ /* 0x000fe20007810000 */
[----:B------:R-:W-:Y:S01]  /*1df70*/  IMAD.MOV.U32 R4, RZ, RZ, R5 ;  /* 0x000000ffff047224 */ /* 0x000fe200078e0005 */
[----:B------:R-:W-:Y:S01]  /*1df80*/  MOV R2, 0x1dfb0 ;  /* 0x0001dfb000027802 */ /* 0x000fe20000000f00 */
[----:B------:R-:W-:Y:S02]  /*1df90*/  IMAD.MOV.U32 R3, RZ, RZ, 0x2 ;  /* 0x00000002ff037424 */ /* 0x000fe400078e00ff */
[----:B------:R-:W-:Y:S05]  /*1dfa0*/  CALL.REL.NOINC `($__internal_8_$__cuda_sm70_shflsync_bfly_p) ;  /* 0x0000402000007944 */ /* 0x000fea0003c00000 */
[----:B------:R-:W-:Y:S01]  /*1dfb0*/  FMNMX.FTZ R5, R5, R9, !PT ;  /* 0x0000000905057209 */ /* 0x000fe20007810000 */
[----:B------:R-:W-:Y:S01]  /*1dfc0*/  IMAD.MOV.U32 R3, RZ, RZ, 0x1 ;  /* 0x00000001ff037424 */ /* 0x000fe200078e00ff */
[----:B------:R-:W-:-:S03]  /*1dfd0*/  MOV R2, 0x1e000 ;  /* 0x0001e00000027802 */ /* 0x000fc60000000f00 */
[----:B------:R-:W-:Y:S02]  /*1dfe0*/  IMAD.MOV.U32 R4, RZ, RZ, R5 ;  /* 0x000000ffff047224 */ /* 0x000fe400078e0005 */
[----:B------:R-:W-:Y:S05]  /*1dff0*/  CALL.REL.NOINC `($__internal_8_$__cuda_sm70_shflsync_bfly_p) ;  /* 0x00003fd000007944 */ /* 0x000fea0003c00000 */
        /* <DEDUP_REMOVED lines=20> */
[----:B------:R-:W-:Y:S05]  /*1e140*/  BRA `(.L_x_828) ;  /* 0xfffe919000007947 */ /* 0x000fea000383ffff */
.L_x_661:
[----:B------:R-:W-:Y:S01]  /*1e150*/  MOV R2, RZ ;  /* 0x000000ff00027202 */ /* 0x000fe20000000f00 */
[----:B------:R-:W-:Y:S01]  /*1e160*/  IMAD.MOV.U32 R52, RZ, RZ, R4 ;  /* 0x000000ffff347224 */ /* 0x000fe200078e0004 */
[----:B------:R-:W-:Y:S01]  /*1e170*/  MOV R3, 0x1e1a0 ;  /* 0x0001e1a000037802 */ /* 0x000fe20000000f00 */
[----:B------:R-:W-:Y:S02]  /*1e180*/  IMAD.MOV.U32 R57, RZ, RZ, 0x181f ;  /* 0x0000181fff397424 */ /* 0x000fe400078e00ff */
[----:B------:R-:W-:Y:S05]  /*1e190*/  CALL.REL.NOINC `($__internal_9_$__cuda_sm70_shflsync_idx_p) ;  /* 0x00003e9000007944 */ /* 0x000fea0003c00000 */
[----:B------:R-:W-:Y:S01]  /*1e1a0*/  MOV R7, R57 ;  /* 0x0000003900077202 */ /* 0x000fe20000000f00 */
[----:B------:R-:W-:-:S05]  /*1e1b0*/  BRA `(.L_x_829) ;  /* 0xfffeaf0000007947 */ /* 0x000fca000383ffff */
.L_x_662:
[----:B------:R-:W-:Y:S01]  /*1e1c0*/  MOV R2, RZ ;  /* 0x000000ff00027202 */ /* 0x000fe20000000f00 */
[----:B------:R-:W-:Y:S01]  /*1e1d0*/  IMAD.MOV.U32 R52, RZ, RZ, R0 ;  /* 0x000000ffff347224 */ /* 0x000fe200078e0000 */
[----:B------:R-:W-:Y:S01]  /*1e1e0*/  MOV R3, 0x1e210 ;  /* 0x0001e21000037802 */ /* 0x000fe20000000f00 */
[----:B------:R-:W-:Y:S02]  /*1e1f0*/  IMAD.MOV.U32 R57, RZ, RZ, 0x181f ;  /* 0x0000181fff397424 */ /* 0x000fe400078e00ff */
[----:B-12---:R-:W-:Y:S05]  /*1e200*/  CALL.REL.NOINC `($__internal_9_$__cuda_sm70_shflsync_idx_p) ;  /* 0x00003e2000007944 */ /* 0x006fea0003c00000 */
[----:B------:R-:W-:Y:S01]  /*1e210*/  IMAD.MOV.U32 R52, RZ, RZ, R4 ;  /* 0x000000ffff347224 */ /* 0x000fe200078e0004 */
[----:B------:R-:W-:Y:S01]  /*1e220*/  IADD3 R2, P0, R57, R15, RZ ;  /* 0x0000000f39027210 */ /* 0x000fe20007f1e0ff */
[----:B------:R-:W-:Y:S04]  /*1e230*/  IMAD.MOV.U32 R57, RZ, RZ, 0x181f ;  /* 0x0000181fff397424 */ /* 0x000fe800078e00ff */
[----:B------:R-:W-:Y:S05]  /*1e240*/  IMAD.X R3, R7, 0x1, R5, P0 ;  /* 0x0000000107037824 */ /* 0x000fea00000e0605 */
[----:B------:R-:W-:Y:S01]  /*1e250*/  @!PT LDS RZ, [RZ] ;  /* 0x00000000fffff984 */ /* 0x000fe20000000800 */
[----:B------:R-:W-:Y:S01]  /*1e260*/  @!PT LDS RZ, [RZ] ;  /* 0x00000000fffff984 */ /* 0x000fe20000000800 */
[----:B------:R-:W-:Y:S01]  /*1e270*/  @!PT LDS RZ, [RZ] ;  /* 0x00000000fffff984 */ /* 0x000fe20000000800 */
[----:B------:R1:W-:Y:S02]  /*1e280*/  LDGSTS.E.BYPASS.LTC128B.128 [R203+0x100], [R2.64], !P3 ;  /* 0x0010000002cb7fae */ /* 0x0003e4000d901d46 */
[----:B-1----:R-:W-:Y:S02]  /*1e290*/  MOV R2, 0x1 ;  /* 0x0000000100027802 */ /* 0x002fe40000000f00 */
[----:B------:R-:W-:Y:S02]  /*1e2a0*/  MOV R3, 0x1e2c0 ;  /* 0x0001e2c000037802 */ /* 0x000fe40000000f00 */
[----:B------:R-:W-:Y:S05]  /*1e2b0*/  CALL.REL.NOINC `($__internal_9_$__cuda_sm70_shflsync_idx_p) ;  /* 0x00003d7000007944 */ /* 0x000fea0003c00000 */
[----:B------:R-:W-:Y:S01]  /*1e2c0*/  MOV R2, 0x1 ;  /* 0x0000000100027802 */ /* 0x000fe20000000f00 */
[----:B------:R-:W-:Y:S01]  /*1e2d0*/  IMAD.MOV.U32 R6, RZ, RZ, R57 ;  /* 0x000000ffff067224 */ /* 0x000fe200078e0039 */
[----:B------:R-:W-:Y:S01]  /*1e2e0*/  MOV R57, 0x181f ;  /* 0x0000181f00397802 */ /* 0x000fe20000000f00 */
[----:B------:R-:W-:Y:S01]  /*1e2f0*/  IMAD.MOV.U32 R52, RZ, RZ, R0 ;  /* 0x000000ffff347224 */ /* 0x000fe200078e0000 */
[----:B------:R-:W-:Y:S02]  /*1e300*/  MOV R3, 0x1e320 ;  /* 0x0001e32000037802 */ /* 0x000fe40000000f00 */
[----:B------:R-:W-:Y:S05]  /*1e310*/  CALL.REL.NOINC `($__internal_9_$__cuda_sm70_shflsync_idx_p) ;  /* 0x00003d1000007944 */ /* 0x000fea0003c00000 */
        /* <DEDUP_REMOVED lines=51> */
[----:B------:R-:W-:Y:S01]  /*1e650*/  MOV R0, R57 ;  /* 0x0000003900007202 */ /* 0x000fe20000000f00 */
[----:B------:R-:W-:-:S05]  /*1e660*/  BRA `(.L_x_830) ;  /* 0xfffeabb000007947 */ /* 0x000fca000383ffff */
.L_x_665:
[----:B------:R-:W-:Y:S01]  /*1e670*/  MOV R2, RZ ;  /* 0x000000ff00027202 */ /* 0x000fe20000000f00 */
[----:B------:R-:W-:Y:S01]  /*1e680*/  IMAD.MOV.U32 R52, RZ, RZ, R4 ;  /* 0x000000ffff347224 */ /* 0x000fe200078e0004 */
[----:B------:R-:W-:Y:S01]  /*1e690*/  MOV R3, 0x1e6c0 ;  /* 0x0001e6c000037802 */ /* 0x000fe20000000f00 */
[----:B------:R-:W-:Y:S02]  /*1e6a0*/  IMAD.MOV.U32 R57, RZ, RZ, 0x181f ;  /* 0x0000181fff397424 */ /* 0x000fe400078e00ff */
[----:B------:R-:W-:Y:S05]  /*1e6b0*/  CALL.REL.NOINC `($__internal_9_$__cuda_sm70_shflsync_idx_p) ;  /* 0x0000397000007944 */ /* 0x000fea0003c00000 */
[----:B------:R-:W-:Y:S01]  /*1e6c0*/  MOV R7, R57 ;  /* 0x0000003900077202 */ /* 0x000fe20000000f00 */
[----:B------:R-:W-:-:S05]  /*1e6d0*/  BRA `(.L_x_831) ;  /* 0xfffebe9000007947 */ /* 0x000fca000383ffff */
.L_x_666:
        /* <DEDUP_REMOVED lines=75> */
.L_x_667:
[----:B------:R-:W-:Y:S01]  /*1eb90*/  MOV R2, RZ ;  /* 0x000000ff00027202 */ /* 0x000fe20000000f00 */
[----:B------:R-:W-:Y:S01]  /*1eba0*/  IMAD.MOV.U32 R52, RZ, RZ, R5 ;  /* 0x000000ffff347224 */ /* 0x000fe200078e0005 */
[----:B------:R-:W-:Y:S01]  /*1ebb0*/  MOV R3, 0x1ebe0 ;  /* 0x0001ebe000037802 */ /* 0x000fe20000000f00 */
[----:B------:R-:W-:Y:S02]  /*1ebc0*/  IMAD.MOV.U32 R57, RZ, RZ, 0x1c1f ;  /* 0x00001c1fff397424 */ /* 0x000fe400078e00ff */
[----:B------:R-:W-:Y:S05]  /*1ebd0*/  CALL.REL.NOINC `($__internal_9_$__cuda_sm70_shflsync_idx_p) ;  /* 0x0000345000007944 */ /* 0x000fea0003c00000 */
[----:B------:R-:W-:Y:S01]  /*1ebe0*/  MOV R4, R57 ;  /* 0x0000003900047202 */ /* 0x000fe20000000f00 */
[----:B------:R-:W-:-:S05]  /*1ebf0*/  BRA `(.L_x_833) ;  /* 0xfffebc4000007947 */ /* 0x000fca000383ffff */
.L_x_672:
[----:B------:R-:W-:Y:S01]  /*1ec00*/  MOV R2, 0x1 ;  /* 0x0000000100027802 */ /* 0x000fe20000000f00 */
[----:B------:R-:W-:Y:S01]  /*1ec10*/  IMAD.MOV.U32 R52, RZ, RZ, R5 ;  /* 0x000000ffff347224 */ /* 0x000fe200078e0005 */
[----:B------:R-:W-:Y:S01]  /*1ec20*/  MOV R3, 0x1ec50 ;  /* 0x0001ec5000037802 */ /* 0x000fe20000000f00 */
[----:B------:R-:W-:Y:S02]  /*1ec30*/  IMAD.MOV.U32 R57, RZ, RZ, 0x1c1f ;  /* 0x00001c1fff397424 */ /* 0x000fe400078e00ff */
[----:B-1----:R-:W-:Y:S05]  /*1ec40*/  CALL.REL.NOINC `($__internal_9_$__cuda_sm70_shflsync_idx_p) ;  /* 0x000033e000007944 */ /* 0x002fea0003c00000 */
[----:B------:R-:W-:Y:S01]  /*1ec50*/  MOV R4, R57 ;  /* 0x0000003900047202 */ /* 0x000fe20000000f00 */
[----:B------:R-:W-:-:S05]  /*1ec60*/  BRA `(.L_x_834) ;  /* 0xfffec49000007947 */ /* 0x000fca000383ffff */
.L_x_677:
[----:B------:R-:W-:Y:S01]  /*1ec70*/  MOV R2, 0x2 ;  /* 0x0000000200027802 */ /* 0x000fe20000000f00 */
[----:B------:R-:W-:Y:S01]  /*1ec80*/  IMAD.MOV.U32 R52, RZ, RZ, R5 ;  /* 0x000000ffff347224 */ /* 0x000fe200078e0005 */
[----:B------:R-:W-:Y:S01]  /*1ec90*/  MOV R3, 0x1ecc0 ;  /* 0x0001ecc000037802 */ /* 0x000fe20000000f00 */
[----:B------:R-:W-:Y:S02]  /*1eca0*/  IMAD.MOV.U32 R57, RZ, RZ, 0x1c1f ;  /* 0x00001c1fff397424 */ /* 0x000fe400078e00ff */
[----:B-12---:R-:W-:Y:S05]  /*1ecb0*/  CALL.REL.NOINC `($__internal_9_$__cuda_sm70_shflsync_idx_p) ;  /* 0x0000337000007944 */ /* 0x006fea0003c00000 */
[----:B------:R-:W-:Y:S01]  /*1ecc0*/  MOV R4, R57 ;  /* 0x0000003900047202 */ /* 0x000fe20000000f00 */
[----:B------:R-:W-:-:S05]  /*1ecd0*/  BRA `(.L_x_835) ;  /* 0xfffecaa000007947 */ /* 0x000fca000383ffff */
.L_x_682:
[----:B------:R-:W-:Y:S01]  /*1ece0*/  MOV R2, 0x3 ;  /* 0x0000000300027802 */ /* 0x000fe20000000f00 */
[----:B------:R-:W-:Y:S01]  /*1ecf0*/  IMAD.MOV.U32 R52, RZ, RZ, R5 ;  /* 0x000000ffff347224 */ /* 0x000fe200078e0005 */
[----:B------:R-:W-:Y:S01]  /*1ed00*/  MOV R3, 0x1ed30 ;  /* 0x0001ed3000037802 */ /* 0x000fe20000000f00 */
[----:B------:R-:W-:Y:S02]  /*1ed10*/  IMAD.MOV.U32 R57, RZ, RZ, 0x1c1f ;  /* 0x00001c1fff397424 */ /* 0x000fe400078e00ff */
[----:B-123--:R-:W-:Y:S05]  /*1ed20*/  CALL.REL.NOINC `($__internal_9_$__cuda_sm70_shflsync_idx_p) ;  /* 0x0000330000007944 */ /* 0x00efea0003c00000 */
[----:B------:R-:W-:Y:S01]  /*1ed30*/  MOV R4, R57 ;  /* 0x0000003900047202 */ /* 0x000fe20000000f00 */
[----:B------:R-:W-:-:S05]  /*1ed40*/  BRA `(.L_x_836) ;  /* 0xfffed0b000007947 */ /* 0x000fca000383ffff */
.L_x_687:
[----:B------:R-:W-:Y:S02]  /*1ed50*/  MOV R3, 0x2 ;  /* 0x0000000200037802 */ /* 0x000fe40000000f00 */
[----:B------:R-:W-:Y:S02]  /*1ed60*/  MOV R2, 0x1ed80 ;  /* 0x0001ed8000027802 */ /* 0x000fe40000000f00 */
[----:B------:R-:W-:Y:S05]  /*1ed70*/  CALL.REL.NOINC `($__internal_8_$__cuda_sm70_shflsync_bfly_p) ;  /* 0x0000325000007944 */ /* 0x000fea0003c00000 */
[----:B------:R-:W-:Y:S01]  /*1ed80*/  MOV R2, R9 ;  /* 0x0000000900027202 */ /* 0x000fe20000000f00 */
[----:B------:R-:W-:-:S05]  /*1ed90*/  BRA `(.L_x_837) ;  /* 0xfffedbe000007947 */ /* 0x000fca000383ffff */
.L_x_688:
[----:B------:R-:W-:Y:S01]  /*1eda0*/  MOV R3, 0x1 ;  /* 0x0000000100037802 */ /* 0x000fe20000000f00 */
[----:B-1----:R-:W-:Y:S01]  /*1edb0*/  IMAD.MOV.U32 R4, RZ, RZ, R5 ;  /* 0x000000ffff047224 */ /* 0x002fe200078e0005 */
[----:B------:R-:W-:Y:S02]  /*1edc0*/  MOV R2, 0x1ede0 ;  /* 0x0001ede000027802 */ /* 0x000fe40000000f00 */
[----:B------:R-:W-:Y:S05]  /*1edd0*/  CALL.REL.NOINC `($__internal_8_$__cuda_sm70_shflsync_bfly_p) ;  /* 0x000031f000007944 */ /* 0x000fea0003c00000 */
[----:B------:R-:W-:Y:S01]  /*1ede0*/  IMAD.MOV.U32 R4, RZ, RZ, R0 ;  /* 0x000000ffff047224 */ /* 0x000fe200078e0000 */
[----:B------:R-:W-:Y:S01]  /*1edf0*/  FMNMX.FTZ R72, R5, R9, !PT ;  /* 0x0000000905487209 */ /* 0x000fe20007810000 */
[----:B------:R-:W-:Y:S01]  /*1ee00*/  IMAD.MOV.U32 R3, RZ, RZ, 0x2 ;  /* 0x00000002ff037424 */ /* 0x000fe200078e00ff */
[----:B------:R-:W-:Y:S02]  /*1ee10*/  MOV R2, 0x1ee30 ;  /* 0x0001ee3000027802 */ /* 0x000fe40000000f00 */
[----:B------:R-:W-:Y:S05]  /*1ee20*/  CALL.REL.NOINC `($__internal_8_$__cuda_sm70_shflsync_bfly_p) ;  /* 0x000031a000007944 */ /* 0x000fea0003c00000 */
[----:B------:R-:W-:Y:S01]  /*1ee30*/  FMNMX.FTZ R4, R0, R9, !PT ;  /* 0x0000000900047209 */ /* 0x000fe20007810000 */
[----:B------:R-:W-:Y:S01]  /*1ee40*/  IMAD.MOV.U32 R3, RZ, RZ, 0x1 ;  /* 0x00000001ff037424 */ /* 0x000fe200078e00ff */
[----:B------:R-:W-:Y:S02]  /*1ee50*/  MOV R2, 0x1ee70 ;  /* 0x0001ee7000027802 */ /* 0x000fe40000000f00 */
[----:B------:R-:W-:Y:S05]  /*1ee60*/  CALL.REL.NOINC `($__internal_8_$__cuda_sm70_shflsync_bfly_p) ;  /* 0x0000316000007944 */ /* 0x000fea0003c00000 */
[----:B------:R-:W-:Y:S01]  /*1ee70*/  IMAD.MOV.U32 R3, RZ, RZ, 0x2 ;  /* 0x00000002ff037424 */ /* 0x000fe200078e00ff */
[----:B------:R-:W-:Y:S01]  /*1ee80*/  FMNMX.FTZ R71, R4, R9, !PT ;  /* 0x0000000904477209 */ /* 0x000fe20007810000 */
[----:B------:R-:W-:Y:S01]  /*1ee90*/  IMAD.MOV.U32 R4, RZ, RZ, R6 ;  /* 0x000000ffff047224 */ /* 0x000fe200078e0006 */
        /* <DEDUP_REMOVED lines=15> */
[----:B------:R-:W-:Y:S01]  /*1ef90*/  MOV R3, R9 ;  /* 0x0000000900037202 */ /* 0x000fe20000000f00 */
[----:B------:R-:W-:-:S05]  /*1efa0*/  BRA `(.L_x_838) ;  /* 0xfffedac000007947 */ /* 0x000fca000383ffff */
.L_x_697:
[----:B------:R-:W-:Y:S01]  /*1efb0*/  MOV R2, RZ ;  /* 0x000000ff00027202 */ /* 0x000fe20000000f00 */
[----:B------:R-:W-:Y:S01]  /*1efc0*/  IMAD.MOV.U32 R52, RZ, RZ, R5 ;  /* 0x000000ffff347224 */ /* 0x000fe200078e0005 */
[----:B------:R-:W-:Y:S01]  /*1efd0*/  MOV R3, 0x1f000 ;  /* 0x0001f00000037802 */ /* 0x000fe20000000f00 */
[----:B------:R-:W-:Y:S02]  /*1efe0*/  IMAD.MOV.U32 R57, RZ, RZ, 0x181f ;  /* 0x0000181fff397424 */ /* 0x000fe400078e00ff */
[----:B------:R-:W-:Y:S05]  /*1eff0*/  CALL.REL.NOINC `($__internal_9_$__cuda_sm70_shflsync_idx_p) ;  /* 0x0000303000007944 */ /* 0x000fea0003c00000 */
[----:B------:R-:W-:Y:S01]  /*1f000*/  MOV R8, R57 ;  /* 0x0000003900087202 */ /* 0x000fe20000000f00 */
[----:B------:R-:W-:-:S05]  /*1f010*/  BRA `(.L_x_839) ;  /* 0xfffefe1000007947 */ /* 0x000fca000383ffff */
.L_x_698:
        /* <DEDUP_REMOVED lines=75> */
.L_x_701:
[----:B------:R-:W-:Y:S01]  /*1f4d0*/  MOV R2, RZ ;  /* 0x000000ff00027202 */ /* 0x000fe20000000f00 */
[----:B------:R-:W-:Y:S01]  /*1f4e0*/  IMAD.MOV.U32 R52, RZ, RZ, R5 ;  /* 0x000000ffff347224 */ /* 0x000fe200078e0005 */
[----:B------:R-:W-:Y:S01]  /*1f4f0*/  MOV R3, 0x1f520 ;  /* 0x0001f52000037802 */ /* 0x000fe20000000f00 */
[----:B------:R-:W-:Y:S02]  /*1f500*/  IMAD.MOV.U32 R57, RZ, RZ, 0x181f ;  /* 0x0000181fff397424 */ /* 0x000fe400078e00ff */
[----:B------:R-:W-:Y:S05]  /*1f510*/  CALL.REL.NOINC `($__internal_9_$__cuda_sm70_shflsync_idx_p) ;  /* 0x00002b1000007944 */ /* 0x000fea0003c00000 */
[----:B------:R-:W-:Y:S01]  /*1f520*/  MOV R8, R57 ;  /* 0x0000003900087202 */ /* 0x000fe20000000f00 */
[----:B------:R-:W-:-:S05]  /*1f530*/  BRA `(.L_x_841) ;  /* 0xffff0da000007947 */ /* 0x000fca000383ffff */
.L_x_702:
        /* <DEDUP_REMOVED lines=75> */
.L_x_703:
[----:B------:R-:W-:Y:S02]  /*1f9f0*/  MOV R3, 0x2 ;  /* 0x0000000200037802 */ /* 0x000fe40000000f00 */
[----:B------:R-:W-:Y:S02]  /*1fa00*/  MOV R2, 0x1fa20 ;  /* 0x0001fa2000027802 */ /* 0x000fe40000000f00 */
[----:B------:R-:W-:Y:S05]  /*1fa10*/  CALL.REL.NOINC `($__internal_8_$__cuda_sm70_shflsync_bfly_p) ;  /* 0x000025b000007944 */ /* 0x000fea0003c00000 */
[----:B------:R-:W-:Y:S01]  /*1fa20*/  MOV R2, R9 ;  /* 0x0000000900027202 */ /* 0x000fe20000000f00 */
[----:B------:R-:W-:-:S05]  /*1fa30*/  BRA `(.L_x_843) ;  /* 0xffff0fa000007947 */ /* 0x000fca000383ffff */
.L_x_704:
        /* <DEDUP_REMOVED lines=33> */
.L_x_707:
[----:B-1--4-:R-:W-:Y:S01]  /*1fc50*/  MOV R57, 0x181f ;  /* 0x0000181f00397802 */ /* 0x012fe20000000f00 */
[----:B------:R-:W-:Y:S01]  /*1fc60*/  IMAD.MOV.U32 R2, RZ, RZ, RZ ;  /* 0x000000ffff027224 */ /* 0x000fe200078e00ff */
[----:B------:R-:W-:Y:S02]  /*1fc70*/  MOV R3, 0x1fc90 ;  /* 0x0001fc9000037802 */ /* 0x000fe40000000f00 */
[----:B------:R-:W-:Y:S05]  /*1fc80*/  CALL.REL.NOINC `($__internal_9_$__cuda_sm70_shflsync_idx_p) ;  /* 0x000023a000007944 */ /* 0x000fea0003c00000 */
[----:B------:R-:W-:-:S05]  /*1fc90*/  BRA `(.L_x_845) ;  /* 0xffff2ed000007947 */ /* 0x000fca000383ffff */
.L_x_710:
[----:B------:R-:W-:Y:S01]  /*1fca0*/  MOV R2, RZ ;  /* 0x000000ff00027202 */ /* 0x000fe20000000f00 */
[----:B------:R-:W-:Y:S01]  /*1fcb0*/  IMAD.MOV.U32 R52, RZ, RZ, R4 ;  /* 0x000000ffff347224 */ /* 0x000fe200078e0004 */
[----:B------:R-:W-:Y:S01]  /*1fcc0*/  MOV R3, 0x1fcf0 ;  /* 0x0001fcf000037802 */ /* 0x000fe20000000f00 */
[----:B------:R-:W-:Y:S02]  /*1fcd0*/  IMAD.MOV.U32 R57, RZ, RZ, 0x181f ;  /* 0x0000181fff397424 */ /* 0x000fe400078e00ff */
[----:B------:R-:W-:Y:S05]  /*1fce0*/  CALL.REL.NOINC `($__internal_9_$__cuda_sm70_shflsync_idx_p) ;  /* 0x0000234000007944 */ /* 0x000fea0003c00000 */
[----:B------:R-:W-:Y:S01]  /*1fcf0*/  MOV R7, R57 ;  /* 0x0000003900077202 */ /* 0x000fe20000000f00 */
[----:B------:R-:W-:-:S05]  /*1fd00*/  BRA `(.L_x_846) ;  /* 0xffff42b000007947 */ /* 0x000fca000383ffff */
.L_x_711:
        /* <DEDUP_REMOVED lines=75> */
.L_x_712:
[----:B------:R-:W-:Y:S01]  /*201c0*/  MOV R2, RZ ;  /* 0x000000ff00027202 */ /* 0x000fe20000000f00 */
[----:B------:R-:W-:Y:S01]  /*201d0*/  IMAD.MOV.U32 R52, RZ, RZ, R5 ;  /* 0x000000ffff347224 */ /* 0x000fe200078e0005 */
[----:B------:R-:W-:Y:S01]  /*201e0*/  MOV R3, 0x20210 ;  /* 0x0002021000037802 */ /* 0x000fe20000000f00 */
[----:B------:R-:W-:Y:S02]  /*201f0*/  IMAD.MOV.U32 R57, RZ, RZ, 0x1c1f ;  /* 0x00001c1fff397424 */ /* 0x000fe400078e00ff */
[----:B------:R-:W-:Y:S05]  /*20200*/  CALL.REL.NOINC `($__internal_9_$__cuda_sm70_shflsync_idx_p) ;  /* 0x00001e2000007944 */ /* 0x000fea0003c00000 */
[----:B------:R-:W-:Y:S01]  /*20210*/  MOV R4, R57 ;  /* 0x0000003900047202 */ /* 0x000fe20000000f00 */
[----:B------:R-:W-:-:S05]  /*20220*/  BRA `(.L_x_848) ;  /* 0xffff408000007947 */ /* 0x000fca000383ffff */
.L_x_717:
[----:B------:R-:W-:Y:S01]  /*20230*/  MOV R2, 0x1 ;  /* 0x0000000100027802 */ /* 0x000fe20000000f00 */
[----:B------:R-:W-:Y:S01]  /*20240*/  IMAD.MOV.U32 R52, RZ, RZ, R5 ;  /* 0x000000ffff347224 */ /* 0x000fe200078e0005 */
[----:B------:R-:W-:Y:S01]  /*20250*/  MOV R3, 0x20280 ;  /* 0x0002028000037802 */ /* 0x000fe20000000f00 */
[----:B------:R-:W-:Y:S02]  /*20260*/  IMAD.MOV.U32 R57, RZ, RZ, 0x1c1f ;  /* 0x00001c1fff397424 */ /* 0x000fe400078e00ff */
[----:B-1----:R-:W-:Y:S05]  /*20270*/  CALL.REL.NOINC `($__internal_9_$__cuda_sm70_shflsync_idx_p) ;  /* 0x00001db000007944 */ /* 0x002fea0003c00000 */
[----:B------:R-:W-:Y:S01]  /*20280*/  MOV R4, R57 ;  /* 0x0000003900047202 */ /* 0x000fe20000000f00 */
[----:B------:R-:W-:-:S05]  /*20290*/  BRA `(.L_x_849) ;  /* 0xffff48c000007947 */ /* 0x000fca000383ffff */
.L_x_722:
[----:B------:R-:W-:Y:S01]  /*202a0*/  MOV R2, 0x2 ;  /* 0x0000000200027802 */ /* 0x000fe20000000f00 */
[----:B------:R-:W-:Y:S01]  /*202b0*/  IMAD.MOV.U32 R52, RZ, RZ, R5 ;  /* 0x000000ffff347224 */ /* 0x000fe200078e0005 */
[----:B------:R-:W-:Y:S01]  /*202c0*/  MOV R3, 0x202f0 ;  /* 0x000202f000037802 */ /* 0x000fe20000000f00 */
[----:B------:R-:W-:Y:S02]  /*202d0*/  IMAD.MOV.U32 R57, RZ, RZ, 0x1c1f ;  /* 0x00001c1fff397424 */ /* 0x000fe400078e00ff */
[----:B-12---:R-:W-:Y:S05]  /*202e0*/  CALL.REL.NOINC `($__internal_9_$__cuda_sm70_shflsync_idx_p) ;  /* 0x00001d4000007944 */ /* 0x006fea0003c00000 */
[----:B------:R-:W-:Y:S01]  /*202f0*/  MOV R4, R57 ;  /* 0x0000003900047202 */ /* 0x000fe20000000f00 */
[----:B------:R-:W-:-:S05]  /*20300*/  BRA `(.L_x_850) ;  /* 0xffff4ed000007947 */ /* 0x000fca000383ffff */
.L_x_727:
[----:B------:R-:W-:Y:S01]  /*20310*/  MOV R2, 0x3 ;  /* 0x0000000300027802 */ /* 0x000fe20000000f00 */
[----:B------:R-:W-:Y:S01]  /*20320*/  IMAD.MOV.U32 R52, RZ, RZ, R5 ;  /* 0x000000ffff347224 */ /* 0x000fe200078e0005 */
[----:B------:R-:W-:Y:S01]  /*20330*/  MOV R3, 0x20360 ;  /* 0x0002036000037802 */ /* 0x000fe20000000f00 */
[----:B------:R-:W-:Y:S02]  /*20340*/  IMAD.MOV.U32 R57, RZ, RZ, 0x1c1f ;  /* 0x00001c1fff397424 */ /* 0x000fe400078e00ff */
[----:B-123--:R-:W-:Y:S05]  /*20350*/  CALL.REL.NOINC `($__internal_9_$__cuda_sm70_shflsync_idx_p) ;  /* 0x00001cd000007944 */ /* 0x00efea0003c00000 */
[----:B------:R-:W-:Y:S01]  /*20360*/  MOV R4, R57 ;  /* 0x0000003900047202 */ /* 0x000fe20000000f00 */
[----:B------:R-:W-:-:S05]  /*20370*/  BRA `(.L_x_851) ;  /* 0xffff54e000007947 */ /* 0x000fca000383ffff */
.L_x_732:
[----:B------:R-:W-:Y:S02]  /*20380*/  MOV R3, 0x2 ;  /* 0x0000000200037802 */ /* 0x000fe40000000f00 */
[----:B------:R-:W-:Y:S02]  /*20390*/  MOV R2, 0x203b0 ;  /* 0x000203b000027802 */ /* 0x000fe40000000f00 */
[----:B------:R-:W-:Y:S05]  /*203a0*/  CALL.REL.NOINC `($__internal_8_$__cuda_sm70_shflsync_bfly_p) ;  /* 0x00001c2000007944 */ /* 0x000fea0003c00000 */
[----:B------:R-:W-:Y:S01]  /*203b0*/  MOV R2, R9 ;  /* 0x0000000900027202 */ /* 0x000fe20000000f00 */
[----:B------:R-:W-:-:S05]  /*203c0*/  BRA `(.L_x_852) ;  /* 0xffff601000007947 */ /* 0x000fca000383ffff */
.L_x_733:
        /* <DEDUP_REMOVED lines=33> */
.L_x_735:
[----:B------:R1:W5:Y:S01]  /*205e0*/  LDL R4, [R1+0x4] ;  /* 0x0000040001047983 */ /* 0x0003620000100800 */
[----:B------:R-:W-:-:S02]  /*205f0*/  MOV R3, 0x2 ;  /* 0x0000000200037802 */ /* 0x000fc40000000f00 */
[----:B------:R-:W-:Y:S02]  /*20600*/  MOV R2, 0x20620 ;  /* 0x0002062000027802 */ /* 0x000fe40000000f00 */
[----:B-1---5:R-:W-:Y:S05]  /*20610*/  CALL.REL.NOINC `($__internal_8_$__cuda_sm70_shflsync_bfly_p) ;  /* 0x000019b000007944 */ /* 0x022fea0003c00000 */
[----:B------:R-:W-:Y:S01]  /*20620*/  MOV R0, R9 ;  /* 0x0000000900007202 */ /* 0x000fe20000000f00 */
[----:B------:R-:W-:Y:S05]  /*20630*/  BRA `(.L_x_854) ;  /* 0xffff7d7000007947 */ /* 0x000fea000383ffff */
.L_x_736:
[----:B------:R-:W-:Y:S01]  /*20640*/  IMAD.MOV.U32 R4, RZ, RZ, R5 ;  /* 0x000000ffff047224 */ /* 0x000fe200078e0005 */
[----:B------:R-:W-:Y:S02]  /*20650*/  MOV R3, 0x1 ;  /* 0x0000000100037802 */ /* 0x000fe40000000f00 */
[----:B------:R-:W-:Y:S02]  /*20660*/  MOV R2, 0x20680 ;  /* 0x0002068000027802 */ /* 0x000fe40000000f00 */
[----:B------:R-:W-:Y:S05]  /*20670*/  CALL.REL.NOINC `($__internal_8_$__cuda_sm70_shflsync_bfly_p) ;  /* 0x0000195000007944 */ /* 0x000fea0003c00000 */
[----:B------:R1:W5:Y:S01]  /*20680*/  LDL R4, [R1+0x8] ;  /* 0x0000080001047983 */ /* 0x0003620000100800 */
[----:B------:R-:W-:Y:S01]  /*20690*/  FADD.FTZ R5, R5, R9 ;  /* 0x0000000905057221 */ /* 0x000fe20000010000 */
[----:B------:R-:W-:Y:S02]  /*206a0*/  MOV R3, 0x2 ;  /* 0x0000000200037802 */ /* 0x000fe40000000f00 */
[----:B------:R-:W-:Y:S02]  /*206b0*/  MOV R2, 0x206d0 ;  /* 0x000206d000027802 */ /* 0x000fe40000000f00 */
[----:B-1---5:R-:W-:Y:S05]  /*206c0*/  CALL.REL.NOINC `($__internal_8_$__cuda_sm70_shflsync_bfly_p) ;  /* 0x0000190000007944 */ /* 0x022fea0003c00000 */
[----:B------:R-:W2:Y:S01]  /*206d0*/  LDL.LU R0, [R1+0x8] ;  /* 0x0000080001007983 */ /* 0x000ea20000300800 */
[----:B------:R-:W-:Y:S02]  /*206e0*/  MOV R3, 0x1 ;  /* 0x0000000100037802 */ /* 0x000fe40000000f00 */
[----:B------:R-:W-:Y:S01]  /*206f0*/  MOV R2, 0x20730 ;  /* 0x0002073000027802 */ /* 0x000fe20000000f00 */
[----:B--2---:R-:W-:-:S05]  /*20700*/  FADD.FTZ R6, R0, R9 ;  /* 0x0000000900067221 */ /* 0x004fca0000010000 */
[----:B------:R-:W-:Y:S02]  /*20710*/  MOV R4, R6 ;  /* 0x0000000600047202 */ /* 0x000fe40000000f00 */
        /* <DEDUP_REMOVED lines=20> */
[----:B--2---:R-:W-:Y:S02]  /*20860*/  FADD.FTZ R4, R0, R9 ;  /* 0x0000000900047221 */ /* 0x004fe40000010000 */
[----:B------:R-:W-:Y:S05]  /*20870*/  CALL.REL.NOINC `($__internal_8_$__cuda_sm70_shflsync_bfly_p) ;  /* 0x0000175000007944 */ /* 0x000fea0003c00000 */
[----:B------:R-:W-:Y:S05]  /*20880*/  BRA `(.L_x_855) ;  /* 0xffff7c5000007947 */ /* 0x000fea000383ffff */
.L_x_743:
[----:B-1-34-:R-:W-:Y:S01]  /*20890*/  IMAD.MOV.U32 R52, RZ, RZ, R5 ;  /* 0x000000ffff347224 */ /* 0x01afe200078e0005 */
[----:B------:R-:W-:Y:S01]  /*208a0*/  MOV R2, RZ ;  /* 0x000000ff00027202 */ /* 0x000fe20000000f00 */
[----:B------:R-:W-:Y:S01]  /*208b0*/  IMAD.MOV.U32 R57, RZ, RZ, 0x181f ;  /* 0x0000181fff397424 */ /* 0x000fe200078e00ff */
[----:B------:R-:W-:-:S02]  /*208c0*/  MOV R3, 0x208e0 ;  /* 0x000208e000037802 */ /* 0x000fc40000000f00 */
[----:B------:R-:W-:Y:S05]  /*208d0*/  CALL.REL.NOINC `($__internal_9_$__cuda_sm70_shflsync_idx_p) ;  /* 0x0000175000007944 */ /* 0x000fea0003c00000 */
[----:B------:R-:W-:Y:S01]  /*208e0*/  MOV R7, R57 ;  /* 0x0000003900077202 */ /* 0x000fe20000000f00 */
[----:B------:R-:W-:Y:S05]  /*208f0*/  BRA `(.L_x_856) ;  /* 0xffff921000007947 */ /* 0x000fea000383ffff */
.L_x_744:
[----:B------:R-:W-:Y:S01]  /*20900*/  IMAD.MOV.U32 R52, RZ, RZ, R6 ;  /* 0x000000ffff347224 */ /* 0x000fe200078e0006 */
[----:B------:R-:W-:Y:S01]  /*20910*/  MOV R2, RZ ;  /* 0x000000ff00027202 */ /* 0x000fe20000000f00 */
[----:B------:R-:W-:Y:S01]  /*20920*/  IMAD.MOV.U32 R57, RZ, RZ, 0x181f ;  /* 0x0000181fff397424 */ /* 0x000fe200078e00ff */
[----:B------:R-:W-:-:S02]  /*20930*/  MOV R3, 0x20950 ;  /* 0x0002095000037802 */ /* 0x000fc40000000f00 */
[----:B-12---:R-:W-:Y:S05]  /*20940*/  CALL.REL.NOINC `($__internal_9_$__cuda_sm70_shflsync_idx_p) ;  /* 0x000016e000007944 */ /* 0x006fea0003c00000 */
[----:B------:R-:W-:Y:S01]  /*20950*/  MOV R2, R57 ;  /* 0x0000003900027202 */ /* 0x000fe20000000f00 */
[----:B------:R-:W-:Y:S05]  /*20960*/  BRA `(.L_x_857) ;  /* 0xffff91c000007947 */ /* 0x000fea000383ffff */
.L_x_745:
[----:B------:R-:W-:Y:S01]  /*20970*/  IMAD.MOV.U32 R52, RZ, RZ, R5 ;  /* 0x000000ffff347224 */ /* 0x000fe200078e0005 */
[----:B-1----:R-:W-:Y:S01]  /*20980*/  MOV R2, 0x1 ;  /* 0x0000000100027802 */ /* 0x002fe20000000f00 */
[----:B------:R-:W-:Y:S01]  /*20990*/  IMAD.MOV.U32 R57, RZ, RZ, 0x181f ;  /* 0x0000181fff397424 */ /* 0x000fe200078e00ff */
[----:B------:R-:W-:-:S02]  /*209a0*/  MOV R3, 0x209c0 ;  /* 0x000209c000037802 */ /* 0x000fc40000000f00 */
[----:B---3--:R-:W-:Y:S05]  /*209b0*/  CALL.REL.NOINC `($__internal_9_$__cuda_sm70_shflsync_idx_p) ;  /* 0x0000167000007944 */ /* 0x008fea0003c00000 */
        /* <DEDUP_REMOVED lines=8> */
.L_x_746:
[----:B------:R-:W-:Y:S01]  /*20a40*/  IMAD.MOV.U32 R52, RZ, RZ, R5 ;  /* 0x000000ffff347224 */ /* 0x000fe200078e0005 */
[----:B-1----:R-:W-:Y:S01]  /*20a50*/  MOV R2, 0x2 ;  /* 0x0000000200027802 */ /* 0x002fe20000000f00 */
[----:B------:R-:W-:Y:S01]  /*20a60*/  IMAD.MOV.U32 R57, RZ, RZ, 0x181f ;  /* 0x0000181fff397424 */ /* 0x000fe200078e00ff */
[----:B------:R-:W-:Y:S02]  /*20a70*/  MOV R3, 0x20a90 ;  /* 0x00020a9000037802 */ /* 0x000fe40000000f00 */
[----:B--23--:R-:W-:Y:S05]  /*20a80*/  CALL.REL.NOINC `($__internal_9_$__cuda_sm70_shflsync_idx_p) ;  /* 0x000015a000007944 */ /* 0x00cfea0003c00000 */
[----:B------:R-:W-:Y:S01]  /*20a90*/  MOV R7, R57 ;  /* 0x0000003900077202 */ /* 0x000fe20000000f00 */
[----:B------:R-:W-:Y:S05]  /*20aa0*/  BRA `(.L_x_859) ;  /* 0xffff91e000007947 */ /* 0x000fea000383ffff */
.L_x_747:
[----:B------:R-:W-:Y:S01]  /*20ab0*/  IMAD.MOV.U32 R52, RZ, RZ, R6 ;  /* 0x000000ffff347224 */ /* 0x000fe200078e0006 */
[----:B-1----:R-:W-:Y:S01]  /*20ac0*/  MOV R2, 0x2 ;  /* 0x0000000200027802 */ /* 0x002fe20000000f00 */
[----:B------:R-:W-:Y:S01]  /*20ad0*/  IMAD.MOV.U32 R57, RZ, RZ, 0x181f ;  /* 0x0000181fff397424 */ /* 0x000fe200078e00ff */
[----:B------:R-:W-:Y:S02]  /*20ae0*/  MOV R3, 0x20b00 ;  /* 0x00020b0000037802 */ /* 0x000fe40000000f00 */
[----:B--234-:R-:W-:Y:S05]  /*20af0*/  CALL.REL.NOINC `($__internal_9_$__cuda_sm70_shflsync_idx_p) ;  /* 0x0000153000007944 */ /* 0x01cfea0003c00000 */
[----:B------:R-:W-:Y:S01]  /*20b00*/  MOV R2, R57 ;  /* 0x0000003900027202 */ /* 0x000fe20000000f00 */
[----:B------:R-:W-:Y:S05]  /*20b10*/  BRA `(.L_x_860) ;  /* 0xffff919000007947 */ /* 0x000fea000383ffff */
.L_x_748:
[----:B------:R-:W-:Y:S01]  /*20b20*/  IMAD.MOV.U32 R52, RZ, RZ, R5 ;  /* 0x000000ffff347224 */ /* 0x000fe200078e0005 */
[----:B--2---:R-:W-:Y:S01]  /*20b30*/  MOV R2, 0x3 ;  /* 0x0000000300027802 */ /* 0x004fe20000000f00 */
[----:B------:R-:W-:Y:S01]  /*20b40*/  IMAD.MOV.U32 R57, RZ, RZ, 0x181f ;  /* 0x0000181fff397424 */ /* 0x000fe200078e00ff */
[----:B------:R-:W-:-:S02]  /*20b50*/  MOV R3, 0x20b70 ;  /* 0x00020b7000037802 */ /* 0x000fc40000000f00 */
[----:B-1-34-:R-:W-:Y:S05]  /*20b60*/  CALL.REL.NOINC `($__internal_9_$__cuda_sm70_shflsync_idx_p) ;  /* 0x000014c000007944 */ /* 0x01afea0003c00000 */
        /* <DEDUP_REMOVED lines=8> */
.L_x_749:
[----:B------:R-:W-:Y:S01]  /*20bf0*/  IMAD.MOV.U32 R52, RZ, RZ, R5 ;  /* 0x000000ffff347224 */ /* 0x000fe200078e0005 */
[----:B--2---:R-:W-:Y:S01]  /*20c00*/  MOV R2, 0x4 ;  /* 0x0000000400027802 */ /* 0x004fe20000000f00 */
[----:B------:R-:W-:Y:S01]  /*20c10*/  IMAD.MOV.U32 R57, RZ, RZ, 0x181f ;  /* 0x0000181fff397424 */ /* 0x000fe200078e00ff */
[----:B------:R-:W-:Y:S02]  /*20c20*/  MOV R3, 0x20c40 ;  /* 0x00020c4000037802 */ /* 0x000fe40000000f00 */
[----:B-1-34-:R-:W-:Y:S05]  /*20c30*/  CALL.REL.NOINC `($__internal_9_$__cuda_sm70_shflsync_idx_p) ;  /* 0x000013f000007944 */ /* 0x01afea0003c00000 */
[----:B------:R-:W-:Y:S01]  /*20c40*/  MOV R7, R57 ;  /* 0x0000003900077202 */ /* 0x000fe20000000f00 */
[----:B------:R-:W-:Y:S05]  /*20c50*/  BRA `(.L_x_862) ;  /* 0xffff916000007947 */ /* 0x000fea000383ffff */
.L_x_750:
[----:B------:R-:W-:Y:S01]  /*20c60*/  IMAD.MOV.U32 R52, RZ, RZ, R6 ;  /* 0x000000ffff347224 */ /* 0x000fe200078e0006 */
[----:B--2---:R-:W-:Y:S01]  /*20c70*/  MOV R2, 0x4 ;  /* 0x0000000400027802 */ /* 0x004fe20000000f00 */
[----:B------:R-:W-:Y:S01]  /*20c80*/  IMAD.MOV.U32 R57, RZ, RZ, 0x181f ;  /* 0x0000181fff397424 */ /* 0x000fe200078e00ff */
[----:B------:R-:W-:Y:S02]  /*20c90*/  MOV R3, 0x20cb0 ;  /* 0x00020cb000037802 */ /* 0x000fe40000000f00 */
[----:B-1-34-:R-:W-:Y:S05]  /*20ca0*/  CALL.REL.NOINC `($__internal_9_$__cuda_sm70_shflsync_idx_p) ;  /* 0x0000138000007944 */ /* 0x01afea0003c00000 */
[----:B------:R-:W-:Y:S01]  /*20cb0*/  MOV R2, R57 ;  /* 0x0000003900027202 */ /* 0x000fe20000000f00 */
[----:B------:R-:W-:Y:S05]  /*20cc0*/  BRA `(.L_x_863) ;  /* 0xffff911000007947 */ /* 0x000fea000383ffff */
.L_x_751:
[----:B------:R-:W-:Y:S01]  /*20cd0*/  IMAD.MOV.U32 R52, RZ, RZ, R5 ;  /* 0x000000ffff347224 */ /* 0x000fe200078e0005 */
[----:B-1----:R-:W-:Y:S01]  /*20ce0*/  MOV R2, 0x5 ;  /* 0x0000000500027802 */ /* 0x002fe20000000f00 */
[----:B------:R-:W-:Y:S01]  /*20cf0*/  IMAD.MOV.U32 R57, RZ, RZ, 0x181f ;  /* 0x0000181fff397424 */ /* 0x000fe200078e00ff */
[----:B------:R-:W-:-:S02]  /*20d00*/  MOV R3, 0x20d20 ;  /* 0x00020d2000037802 */ /* 0x000fc40000000f00 */
[----:B--234-:R-:W-:Y:S05]  /*20d10*/  CALL.REL.NOINC `($__internal_9_$__cuda_sm70_shflsync_idx_p) ;  /* 0x0000131000007944 */ /* 0x01cfea0003c00000 */
        /* <DEDUP_REMOVED lines=8> */
.L_x_752:
[----:B------:R-:W-:Y:S01]  /*20da0*/  IMAD.MOV.U32 R52, RZ, RZ, R5 ;  /* 0x000000ffff347224 */ /* 0x000fe200078e0005 */
[----:B--2---:R-:W-:Y:S01]  /*20db0*/  MOV R2, 0x6 ;  /* 0x0000000600027802 */ /* 0x004fe20000000f00 */
[----:B------:R-:W-:Y:S01]  /*20dc0*/  IMAD.MOV.U32 R57, RZ, RZ, 0x181f ;  /* 0x0000181fff397424 */ /* 0x000fe200078e00ff */
[----:B------:R-:W-:Y:S02]  /*20dd0*/  MOV R3, 0x20df0 ;  /* 0x00020df000037802 */ /* 0x000fe40000000f00 */
[----:B-1--4-:R-:W-:Y:S05]  /*20de0*/  CALL.REL.NOINC `($__internal_9_$__cuda_sm70_shflsync_idx_p) ;  /* 0x0000124000007944 */ /* 0x012fea0003c00000 */
[----:B------:R-:W-:Y:S01]  /*20df0*/  MOV R7, R57 ;  /* 0x0000003900077202 */ /* 0x000fe20000000f00 */
[----:B------:R-:W-:Y:S05]  /*20e00*/  BRA `(.L_x_865) ;  /* 0xffff90e000007947 */ /* 0x000fea000383ffff */
.L_x_753:
[----:B------:R-:W-:Y:S01]  /*20e10*/  IMAD.MOV.U32 R52, RZ, RZ, R6 ;  /* 0x000000ffff347224 */ /* 0x000fe200078e0006 */
[----:B--2---:R-:W-:Y:S01]  /*20e20*/  MOV R2, 0x6 ;  /* 0x0000000600027802 */ /* 0x004fe20000000f00 */
[----:B------:R-:W-:Y:S01]  /*20e30*/  IMAD.MOV.U32 R57, RZ, RZ, 0x181f ;  /* 0x0000181fff397424 */ /* 0x000fe200078e00ff */
[----:B------:R-:W-:Y:S02]  /*20e40*/  MOV R3, 0x20e60 ;  /* 0x00020e6000037802 */ /* 0x000fe40000000f00 */
[----:B-1-34-:R-:W-:Y:S05]  /*20e50*/  CALL.REL.NOINC `($__internal_9_$__cuda_sm70_shflsync_idx_p) ;  /* 0x000011d000007944 */ /* 0x01afea0003c00000 */
[----:B------:R-:W-:Y:S01]  /*20e60*/  MOV R2, R57 ;  /* 0x0000003900027202 */ /* 0x000fe20000000f00 */
[----:B------:R-:W-:Y:S05]  /*20e70*/  BRA `(.L_x_866) ;  /* 0xffff909000007947 */ /* 0x000fea000383ffff */
.L_x_754:
[----:B------:R-:W-:Y:S01]  /*20e80*/  IMAD.MOV.U32 R52, RZ, RZ, R5 ;  /* 0x000000ffff347224 */ /* 0x000fe200078e0005 */
[----:B-1----:R-:W-:Y:S01]  /*20e90*/  MOV R2, 0x7 ;  /* 0x0000000700027802 */ /* 0x002fe20000000f00 */
[----:B------:R-:W-:Y:S01]  /*20ea0*/  IMAD.MOV.U32 R57, RZ, RZ, 0x181f ;  /* 0x0000181fff397424 */ /* 0x000fe200078e00ff */
[----:B------:R-:W-:-:S02]  /*20eb0*/  MOV R3, 0x20ed0 ;  /* 0x00020ed000037802 */ /* 0x000fc40000000f00 */
[----:B--2-4-:R-:W-:Y:S05]  /*20ec0*/  CALL.REL.NOINC `($__internal_9_$__cuda_sm70_shflsync_idx_p) ;  /* 0x0000116000007944 */ /* 0x014fea0003c00000 */
        /* <DEDUP_REMOVED lines=8> */
.L_x_756:
[----:B------:R-:W-:Y:S01]  /*20f50*/  IMAD.MOV.U32 R52, RZ, RZ, R5 ;  /* 0x000000ffff347224 */ /* 0x000fe200078e0005 */
[----:B------:R-:W-:Y:S01]  /*20f60*/  MOV R2, RZ ;  /* 0x000000ff00027202 */ /* 0x000fe20000000f00 */
[----:B------:R-:W-:Y:S01]  /*20f70*/  IMAD.MOV.U32 R57, RZ, RZ, 0x1c1f ;  /* 0x00001c1fff397424 */ /* 0x000fe200078e00ff */
[----:B------:R-:W-:Y:S02]  /*20f80*/  MOV R3, 0x20fa0 ;  /* 0x00020fa000037802 */ /* 0x000fe40000000f00 */
[----:B------:R-:W-:Y:S05]  /*20f90*/  CALL.REL.NOINC `($__internal_9_$__cuda_sm70_shflsync_idx_p) ;  /* 0x0000109000007944 */ /* 0x000fea0003c00000 */
[----:B------:R-:W-:Y:S01]  /*20fa0*/  MOV R4, R57 ;  /* 0x0000003900047202 */ /* 0x000fe20000000f00 */
[----:B------:R-:W-:Y:S05]  /*20fb0*/  BRA `(.L_x_868) ;  /* 0xffff927000007947 */ /* 0x000fea000383ffff */
.L_x_757:
[----:B------:R-:W-:Y:S01]  /*20fc0*/  IMAD.MOV.U32 R52, RZ, RZ, R12 ;  /* 0x000000ffff347224 */ /* 0x000fe200078e000c */
[----:B------:R-:W-:Y:S01]  /*20fd0*/  MOV R2, RZ ;  /* 0x000000ff00027202 */ /* 0x000fe20000000f00 */
[----:B------:R-:W-:Y:S01]  /*20fe0*/  IMAD.MOV.U32 R57, RZ, RZ, 0x1c1f ;  /* 0x00001c1fff397424 */ /* 0x000fe200078e00ff */
[----:B------:R-:W-:Y:S02]  /*20ff0*/  MOV R3, 0x21010 ;  /* 0x0002101000037802 */ /* 0x000fe40000000f00 */
[----:B-12---:R-:W-:Y:S05]  /*21000*/  CALL.REL.NOINC `($__internal_9_$__cuda_sm70_shflsync_idx_p) ;  /* 0x0000102000007944 */ /* 0x006fea0003c00000 */
[----:B------:R-:W-:Y:S01]  /*21010*/  MOV R0, R57 ;  /* 0x0000003900007202 */ /* 0x000fe20000000f00 */
[----:B------:R-:W-:Y:S05]  /*21020*/  BRA `(.L_x_869) ;  /* 0xffff922000007947 */ /* 0x000fea000383ffff */
.L_x_760:
[----:B------:R-:W-:Y:S01]  /*21030*/  IMAD.MOV.U32 R52, RZ, RZ, R5 ;  /* 0x000000ffff347224 */ /* 0x000fe200078e0005 */
[----:B---3--:R-:W-:Y:S01]  /*21040*/  MOV R2, 0x1 ;  /* 0x0000000100027802 */ /* 0x008fe20000000f00 */
        /* <DEDUP_REMOVED lines=11> */
.L_x_763:
[----:B------:R-:W-:Y:S01]  /*21100*/  IMAD.MOV.U32 R52, RZ, RZ, R5 ;  /* 0x000000ffff347224 */ /* 0x000fe200078e0005 */
[----:B--23--:R-:W-:Y:S01]  /*21110*/  MOV R2, 0x2 ;  /* 0x0000000200027802 */ /* 0x00cfe20000000f00 */
[----:B------:R-:W-:Y:S01]  /*21120*/  IMAD.MOV.U32 R57, RZ, RZ, 0x1c1f ;  /* 0x00001c1fff397424 */ /* 0x000fe200078e00ff */
[----:B------:R-:W-:Y:S02]  /*21130*/  MOV R3, 0x21150 ;  /* 0x0002115000037802 */ /* 0x000fe40000000f00 */
[----:B-1--4-:R-:W-:Y:S05]  /*21140*/  CALL.REL.NOINC `($__internal_9_$__cuda_sm70_shflsync_idx_p) ;  /* 0x00000ee000007944 */ /* 0x012fea0003c00000 */
[----:B------:R-:W-:Y:S01]  /*21150*/  MOV R4, R57 ;  /* 0x0000003900047202 */ /* 0x000fe20000000f00 */
[----:B------:R-:W-:Y:S05]  /*21160*/  BRA `(.L_x_871) ;  /* 0xffff979000007947 */ /* 0x000fea000383ffff */
.L_x_764:
[----:B------:R-:W-:Y:S01]  /*21170*/  IMAD.MOV.U32 R52, RZ, RZ, R12 ;  /* 0x000000ffff347224 */ /* 0x000fe200078e000c */
[----:B--23--:R-:W-:Y:S01]  /*21180*/  MOV R2, 0x2 ;  /* 0x0000000200027802 */ /* 0x00cfe20000000f00 */
[----:B------:R-:W-:Y:S01]  /*21190*/  IMAD.MOV.U32 R57, RZ, RZ, 0x1c1f ;  /* 0x00001c1fff397424 */ /* 0x000fe200078e00ff */
[----:B------:R-:W-:Y:S02]  /*211a0*/  MOV R3, 0x211c0 ;  /* 0x000211c000037802 */ /* 0x000fe40000000f00 */
[----:B-1--4-:R-:W-:Y:S05]  /*211b0*/  CALL.REL.NOINC `($__internal_9_$__cuda_sm70_shflsync_idx_p) ;  /* 0x00000e7000007944 */ /* 0x012fea0003c00000 */
[----:B------:R-:W-:Y:S01]  /*211c0*/  MOV R0, R57 ;  /* 0x0000003900007202 */ /* 0x000fe20000000f00 */
[----:B------:R-:W-:Y:S05]  /*211d0*/  BRA `(.L_x_872) ;  /* 0xffff974000007947 */ /* 0x000fea000383ffff */
.L_x_767:
[----:B------:R-:W-:Y:S01]  /*211e0*/  IMAD.MOV.U32 R52, RZ, RZ, R5 ;  /* 0x000000ffff347224 */ /* 0x000fe200078e0005 */
[----:B--23--:R-:W-:Y:S01]  /*211f0*/  MOV R2, 0x3 ;  /* 0x0000000300027802 */ /* 0x00cfe20000000f00 */
[----:B------:R-:W-:Y:S01]  /*21200*/  IMAD.MOV.U32 R57, RZ, RZ, 0x1c1f ;  /* 0x00001c1fff397424 */ /* 0x000fe200078e00ff */
[----:B------:R-:W-:-:S02]  /*21210*/  MOV R3, 0x21230 ;  /* 0x0002123000037802 */ /* 0x000fc40000000f00 */
[----:B-1--4-:R-:W-:Y:S05]  /*21220*/  CALL.REL.NOINC `($__internal_9_$__cuda_sm70_shflsync_idx_p) ;  /* 0x00000e0000007944 */ /* 0x012fea0003c00000 */
        /* <DEDUP_REMOVED lines=8> */
.L_x_771:
[----:B------:R-:W-:Y:S01]  /*212b0*/  IMAD.MOV.U32 R52, RZ, RZ, R5 ;  /* 0x000000ffff347224 */ /* 0x000fe200078e0005 */
[----:B------:R-:W-:Y:S01]  /*212c0*/  MOV R2, RZ ;  /* 0x000000ff00027202 */ /* 0x000fe20000000f00 */
[----:B------:R-:W-:Y:S01]  /*212d0*/  IMAD.MOV.U32 R57, RZ, RZ, 0x181f ;  /* 0x0000181fff397424 */ /* 0x000fe200078e00ff */
[----:B------:R-:W-:Y:S02]  /*212e0*/  MOV R3, 0x21300 ;  /* 0x0002130000037802 */ /* 0x000fe40000000f00 */
[----:B------:R-:W-:Y:S05]  /*212f0*/  CALL.REL.NOINC `($__internal_9_$__cuda_sm70_shflsync_idx_p) ;  /* 0x00000d3000007944 */ /* 0x000fea0003c00000 */
[----:B------:R-:W-:Y:S01]  /*21300*/  MOV R7, R57 ;  /* 0x0000003900077202 */ /* 0x000fe20000000f00 */
[----:B------:R-:W-:Y:S05]  /*21310*/  BRA `(.L_x_874) ;  /* 0xffffa42000007947 */ /* 0x000fea000383ffff */
.L_x_772:
[----:B------:R-:W-:Y:S01]  /*21320*/  IMAD.MOV.U32 R52, RZ, RZ, R6 ;  /* 0x000000ffff347224 */ /* 0x000fe200078e0006 */
[----:B------:R-:W-:Y:S01]  /*21330*/  MOV R2, RZ ;  /* 0x000000ff00027202 */ /* 0x000fe20000000f00 */
[----:B------:R-:W-:Y:S01]  /*21340*/  IMAD.MOV.U32 R57, RZ, RZ, 0x181f ;  /* 0x0000181fff397424 */ /* 0x000fe200078e00ff */
[----:B------:R-:W-:Y:S02]  /*21350*/  MOV R3, 0x21370 ;  /* 0x0002137000037802 */ /* 0x000fe40000000f00 */
[----:B-12---:R-:W-:Y:S05]  /*21360*/  CALL.REL.NOINC `($__internal_9_$__cuda_sm70_shflsync_idx_p) ;  /* 0x00000cc000007944 */ /* 0x006fea0003c00000 */
[----:B------:R-:W-:Y:S01]  /*21370*/  MOV R2, R57 ;  /* 0x0000003900027202 */ /* 0x000fe20000000f00 */
[----:B------:R-:W-:Y:S05]  /*21380*/  BRA `(.L_x_875) ;  /* 0xffffa3d000007947 */ /* 0x000fea000383ffff */
.L_x_773:
        /* <DEDUP_REMOVED lines=13> */
.L_x_774:
[----:B------:R-:W-:Y:S01]  /*21460*/  IMAD.MOV.U32 R52, RZ, RZ, R5 ;  /* 0x000000ffff347224 */ /* 0x000fe200078e0005 */
[----:B-1----:R-:W-:Y:S01]  /*21470*/  MOV R2, 0x2 ;  /* 0x0000000200027802 */ /* 0x002fe20000000f00 */
[----:B------:R-:W-:Y:S01]  /*21480*/  IMAD.MOV.U32 R57, RZ, RZ, 0x181f ;  /* 0x0000181fff397424 */ /* 0x000fe200078e00ff */
[----:B------:R-:W-:Y:S02]  /*21490*/  MOV R3, 0x214b0 ;  /* 0x000214b000037802 */ /* 0x000fe40000000f00 */
[----:B--23--:R-:W-:Y:S05]  /*214a0*/  CALL.REL.NOINC `($__internal_9_$__cuda_sm70_shflsync_idx_p) ;  /* 0x00000b8000007944 */ /* 0x00cfea0003c00000 */
[----:B------:R-:W-:Y:S01]  /*214b0*/  MOV R7, R57 ;  /* 0x0000003900077202 */ /* 0x000fe20000000f00 */
[----:B------:R-:W-:Y:S05]  /*214c0*/  BRA `(.L_x_877) ;  /* 0xffffa40000007947 */ /* 0x000fea000383ffff */
.L_x_775:
[----:B------:R-:W-:Y:S01]  /*214d0*/  IMAD.MOV.U32 R52, RZ, RZ, R6 ;  /* 0x000000ffff347224 */ /* 0x000fe200078e0006 */
[----:B-1----:R-:W-:Y:S01]  /*214e0*/  MOV R2, 0x2 ;  /* 0x0000000200027802 */ /* 0x002fe20000000f00 */
[----:B------:R-:W-:Y:S01]  /*214f0*/  IMAD.MOV.U32 R57, RZ, RZ, 0x181f ;  /* 0x0000181fff397424 */ /* 0x000fe200078e00ff */
[----:B------:R-:W-:Y:S02]  /*21500*/  MOV R3, 0x21520 ;  /* 0x0002152000037802 */ /* 0x000fe40000000f00 */
[----:B--234-:R-:W-:Y:S05]  /*21510*/  CALL.REL.NOINC `($__internal_9_$__cuda_sm70_shflsync_idx_p) ;  /* 0x00000b1000007944 */ /* 0x01cfea0003c00000 */
[----:B------:R-:W-:Y:S01]  /*21520*/  MOV R2, R57 ;  /* 0x0000003900027202 */ /* 0x000fe20000000f00 */
[----:B------:R-:W-:Y:S05]  /*21530*/  BRA `(.L_x_878) ;  /* 0xffffa3b000007947 */ /* 0x000fea000383ffff */
.L_x_776:
        /* <DEDUP_REMOVED lines=13> */
.L_x_777:
[----:B------:R-:W-:Y:S01]  /*21610*/  IMAD.MOV.U32 R52, RZ, RZ, R5 ;  /* 0x000000ffff347224 */ /* 0x000fe200078e0005 */
[----:B--2---:R-:W-:Y:S01]  /*21620*/  MOV R2, 0x4 ;  /* 0x0000000400027802 */ /* 0x004fe20000000f00 */
[----:B------:R-:W-:Y:S01]  /*21630*/  IMAD.MOV.U32 R57, RZ, RZ, 0x181f ;  /* 0x0000181fff397424 */ /* 0x000fe200078e00ff */
[----:B------:R-:W-:Y:S02]  /*21640*/  MOV R3, 0x21660 ;  /* 0x0002166000037802 */ /* 0x000fe40000000f00 */
[----:B-1-34-:R-:W-:Y:S05]  /*21650*/  CALL.REL.NOINC `($__internal_9_$__cuda_sm70_shflsync_idx_p) ;  /* 0x000009d000007944 */ /* 0x01afea0003c00000 */
[----:B------:R-:W-:Y:S01]  /*21660*/  MOV R7, R57 ;  /* 0x0000003900077202 */ /* 0x000fe20000000f00 */
[----:B------:R-:W-:Y:S05]  /*21670*/  BRA `(.L_x_880) ;  /* 0xffffa38000007947 */ /* 0x000fea000383ffff */
.L_x_778:
[----:B------:R-:W-:Y:S01]  /*21680*/  IMAD.MOV.U32 R52, RZ, RZ, R6 ;  /* 0x000000ffff347224 */ /* 0x000fe200078e0006 */
[----:B--2---:R-:W-:Y:S01]  /*21690*/  MOV R2, 0x4 ;  /* 0x0000000400027802 */ /* 0x004fe20000000f00 */
[----:B------:R-:W-:Y:S01]  /*216a0*/  IMAD.MOV.U32 R57, RZ, RZ, 0x181f ;  /* 0x0000181fff397424 */ /* 0x000fe200078e00ff */
[----:B------:R-:W-:Y:S02]  /*216b0*/  MOV R3, 0x216d0 ;  /* 0x000216d000037802 */ /* 0x000fe40000000f00 */
[----:B-1-34-:R-:W-:Y:S05]  /*216c0*/  CALL.REL.NOINC `($__internal_9_$__cuda_sm70_shflsync_idx_p) ;  /* 0x0000096000007944 */ /* 0x01afea0003c00000 */
[----:B------:R-:W-:Y:S01]  /*216d0*/  MOV R2, R57 ;  /* 0x0000003900027202 */ /* 0x000fe20000000f00 */
[----:B------:R-:W-:Y:S05]  /*216e0*/  BRA `(.L_x_881) ;  /* 0xffffa33000007947 */ /* 0x000fea000383ffff */
.L_x_779:
        /* <DEDUP_REMOVED lines=13> */
.L_x_780:
[----:B------:R-:W-:Y:S01]  /*217c0*/  IMAD.MOV.U32 R52, RZ, RZ, R5 ;  /* 0x000000ffff347224 */ /* 0x000fe200078e0005 */
[----:B--2---:R-:W-:Y:S01]  /*217d0*/  MOV R2, 0x6 ;  /* 0x0000000600027802 */ /* 0x004fe20000000f00 */
[----:B------:R-:W-:Y:S01]  /*217e0*/  IMAD.MOV.U32 R57, RZ, RZ, 0x181f ;  /* 0x0000181fff397424 */ /* 0x000fe200078e00ff */
[----:B------:R-:W-:Y:S02]  /*217f0*/  MOV R3, 0x21810 ;  /* 0x0002181000037802 */ /* 0x000fe40000000f00 */
[----:B-1--4-:R-:W-:Y:S05]  /*21800*/  CALL.REL.NOINC `($__internal_9_$__cuda_sm70_shflsync_idx_p) ;  /* 0x0000082000007944 */ /* 0x012fea0003c00000 */
[----:B------:R-:W-:Y:S01]  /*21810*/  MOV R7, R57 ;  /* 0x0000003900077202 */ /* 0x000fe20000000f00 */
[----:B------:R-:W-:Y:S05]  /*21820*/  BRA `(.L_x_883) ;  /* 0xffffa30000007947 */ /* 0x000fea000383ffff */
.L_x_781:
[----:B------:R-:W-:Y:S01]  /*21830*/  IMAD.MOV.U32 R52, RZ, RZ, R6 ;  /* 0x000000ffff347224 */ /* 0x000fe200078e0006 */
[----:B--2---:R-:W-:Y:S01]  /*21840*/  MOV R2, 0x6 ;  /* 0x0000000600027802 */ /* 0x004fe20000000f00 */
[----:B------:R-:W-:Y:S01]  /*21850*/  IMAD.MOV.U32 R57, RZ, RZ, 0x181f ;  /* 0x0000181fff397424 */ /* 0x000fe200078e00ff */
[----:B------:R-:W-:Y:S02]  /*21860*/  MOV R3, 0x21880 ;  /* 0x0002188000037802 */ /* 0x000fe40000000f00 */
[----:B-1-34-:R-:W-:Y:S05]  /*21870*/  CALL.REL.NOINC `($__internal_9_$__cuda_sm70_shflsync_idx_p) ;  /* 0x000007b000007944 */ /* 0x01afea0003c00000 */
[----:B------:R-:W-:Y:S01]  /*21880*/  MOV R2, R57 ;  /* 0x0000003900027202 */ /* 0x000fe20000000f00 */
[----:B------:R-:W-:Y:S05]  /*21890*/  BRA `(.L_x_884) ;  /* 0xffffa2b000007947 */ /* 0x000fea000383ffff */
.L_x_782:
        /* <DEDUP_REMOVED lines=13> */
.L_x_784:
[----:B------:R-:W-:Y:S01]  /*21970*/  IMAD.MOV.U32 R52, RZ, RZ, R53 ;  /* 0x000000ffff347224 */ /* 0x000fe200078e0035 */
[----:B------:R-:W-:Y:S01]  /*21980*/  MOV R2, RZ ;  /* 0x000000ff00027202 */ /* 0x000fe20000000f00 */
[----:B------:R-:W-:Y:S01]  /*21990*/  IMAD.MOV.U32 R57, RZ, RZ, 0x1f ;  /* 0x0000001fff397424 */ /* 0x000fe200078e00ff */
[----:B------:R-:W-:Y:S02]  /*219a0*/  MOV R3, 0x219c0 ;  /* 0x000219c000037802 */ /* 0x000fe40000000f00 */
[----:B------:R-:W-:Y:S05]  /*219b0*/  CALL.REL.NOINC `($__internal_9_$__cuda_sm70_shflsync_idx_p) ;  /* 0x0000067000007944 */ /* 0x000fea0003c00000 */
[----:B------:R-:W-:Y:S01]  /*219c0*/  MOV R9, R57 ;  /* 0x0000003900097202 */ /* 0x000fe20000000f00 */
[----:B------:R-:W-:Y:S05]  /*219d0*/  BRA `(.L_x_886) ;  /* 0xffffa36000007947 */ /* 0x000fea000383ffff */
.L_x_785:
[----:B------:R-:W-:Y:S01]  /*219e0*/  IMAD.MOV.U32 R52, RZ, RZ, R53 ;  /* 0x000000ffff347224 */ /* 0x000fe200078e0035 */
[----:B------:R-:W-:Y:S01]  /*219f0*/  MOV R2, 0x1 ;  /* 0x0000000100027802 */ /* 0x000fe20000000f00 */
[----:B------:R-:W-:Y:S01]  /*21a00*/  IMAD.MOV.U32 R57, RZ, RZ, 0x1f ;  /* 0x0000001fff397424 */ /* 0x000fe200078e00ff */
[----:B------:R-:W-:Y:S02]  /*21a10*/  MOV R3, 0x21a30 ;  /* 0x00021a3000037802 */ /* 0x000fe40000000f00 */
[----:B-12---:R-:W-:Y:S05]  /*21a20*/  CALL.REL.NOINC `($__internal_9_$__cuda_sm70_shflsync_idx_p) ;  /* 0x0000060000007944 */ /* 0x006fea0003c00000 */
[----:B------:R-:W-:Y:S01]  /*21a30*/  MOV R8, R57 ;  /* 0x0000003900087202 */ /* 0x000fe20000000f00 */
[----:B------:R-:W-:Y:S05]  /*21a40*/  BRA `(.L_x_887) ;  /* 0xffffa31000007947 */ /* 0x000fea000383ffff */
.L_x_786:
[----:B------:R-:W-:Y:S02]  /*21a50*/  MOV R2, 0x1 ;  /* 0x0000000100027802 */ /* 0x000fe40000000f00 */
[----:B------:R-:W-:-:S02]  /*21a60*/  MOV R3, 0x21a80 ;  /* 0x00021a8000037802 */ /* 0x000fc40000000f00 */
[----:B-1234-:R-:W-:Y:S05]  /*21a70*/  CALL.REL.NOINC `($__internal_10_$__cuda_sm70_shflsync_up_p) ;  /* 0x0000061000007944 */ /* 0x01efea0003c00000 */
[----:B------:R-:W-:Y:S05]  /*21a80*/  BRA `(.L_x_888) ;  /* 0xffffa40000007947 */ /* 0x000fea000383ffff */
.L_x_787:
[----:B------:R-:W-:Y:S02]  /*21a90*/  MOV R2, 0x2 ;  /* 0x0000000200027802 */ /* 0x000fe40000000f00 */
[----:B------:R-:W-:-:S02]  /*21aa0*/  MOV R3, 0x21ac0 ;  /* 0x00021ac000037802 */ /* 0x000fc40000000f00 */
[----:B--2-4-:R-:W-:Y:S05]  /*21ab0*/  CALL.REL.NOINC `($__internal_10_$__cuda_sm70_shflsync_up_p) ;  /* 0x000005d000007944 */ /* 0x014fea0003c00000 */
        /* <DEDUP_REMOVED lines=24> */
.L_x_791:
[----:B------:R-:W-:Y:S02]  /*21c40*/  MOV R2, 0x1 ;  /* 0x0000000100027802 */ /* 0x000fe40000000f00 */
[----:B------:R-:W-:Y:S02]  /*21c50*/  MOV R3, 0x21c70 ;  /* 0x00021c7000037802 */ /* 0x000fe40000000f00 */
[----:B------:R-:W-:Y:S05]  /*21c60*/  CALL.REL.NOINC `($__internal_10_$__cuda_sm70_shflsync_up_p) ;  /* 0x0000042000007944 */ /* 0x000fea0003c00000 */
[----:B------:R-:W-:Y:S01]  /*21c70*/  MOV R2, R4 ;  /* 0x0000000400027202 */ /* 0x000fe20000000f00 */
[----:B------:R-:W-:Y:S05]  /*21c80*/  BRA `(.L_x_890) ;  /* 0xffffa46000007947 */ /* 0x000fea000383ffff */
.L_x_792:
        /* <DEDUP_REMOVED lines=27> */
.L_x_794:
[----:B------:R-:W-:Y:S02]  /*21e40*/  SEL R0, RZ, 0x1, P0 ;  /* 0x00000001ff007807 */ /* 0x000fe40000000000 */
[----:B------:R-:W-:Y:S02]  /*21e50*/  MOV R2, 0x21e70 ;  /* 0x00021e7000027802 */ /* 0x000fe40000000f00 */
[----:B-1----:R-:W-:Y:S05]  /*21e60*/  CALL.REL.NOINC `($__internal_11_$__cuda_sm70_votesync_ballot) ;  /* 0x0000029000007944 */ /* 0x002fea0003c00000 */
[----:B------:R-:W-:Y:S01]  /*21e70*/  MOV R10, R0 ;  /* 0x00000000000a7202 */ /* 0x000fe20000000f00 */
[----:B------:R-:W-:Y:S05]  /*21e80*/  BRA `(.L_x_892) ;  /* 0xffffa3f000007947 */ /* 0x000fea000383ffff */
.L_x_795:
[----:B------:R-:W-:Y:S01]  /*21e90*/  IMAD.MOV.U32 R52, RZ, RZ, R6 ;  /* 0x000000ffff347224 */ /* 0x000fe200078e0006 */
[----:B--2---:R-:W-:Y:S01]  /*21ea0*/  MOV R2, R0 ;  /* 0x0000000000027202 */ /* 0x004fe20000000f00 */
[----:B------:R-:W-:Y:S01]  /*21eb0*/  IMAD.MOV.U32 R57, RZ, RZ, 0x1f ;  /* 0x0000001fff397424 */ /* 0x000fe200078e00ff */
[----:B------:R-:W-:Y:S02]  /*21ec0*/  MOV R3, 0x21ee0 ;  /* 0x00021ee000037802 */ /* 0x000fe40000000f00 */
[----:B-1----:R-:W-:Y:S05]  /*21ed0*/  CALL.REL.NOINC `($__internal_9_$__cuda_sm70_shflsync_idx_p) ;  /* 0x0000015000007944 */ /* 0x002fea0003c00000 */
[----:B------:R-:W-:Y:S01]  /*21ee0*/  IMAD.MOV.U32 R8, RZ, RZ, R57 ;  /* 0x000000ffff087224 */ /* 0x000fe200078e0039 */
[----:B------:R-:W-:Y:S01]  /*21ef0*/  MOV R2, R0 ;  /* 0x0000000000027202 */ /* 0x000fe20000000f00 */
[----:B------:R-:W-:Y:S01]  /*21f00*/  IMAD.MOV.U32 R52, RZ, RZ, R7 ;  /* 0x000000ffff347224 */ /* 0x000fe200078e0007 */
[----:B------:R-:W-:-:S02]  /*21f10*/  MOV R57, 0x1f ;  /* 0x0000001f00397802 */ /* 0x000fc40000000f00 */
[----:B------:R-:W-:Y:S02]  /*21f20*/  MOV R3, 0x21f40 ;  /* 0x00021f4000037802 */ /* 0x000fe40000000f00 */
[----:B------:R-:W-:Y:S05]  /*21f30*/  CALL.REL.NOINC `($__internal_9_$__cuda_sm70_shflsync_idx_p) ;  /* 0x000000f000007944 */ /* 0x000fea0003c00000 */
[----:B------:R-:W-:Y:S01]  /*21f40*/  MOV R7, R57 ;  /* 0x0000003900077202 */ /* 0x000fe20000000f00 */
[----:B------:R-:W-:Y:S05]  /*21f50*/  BRA `(.L_x_893) ;  /* 0xffffa39000007947 */ /* 0x000fea000383ffff */
.L_x_798:
[----:B------:R-:W-:Y:S01]  /*21f60*/  IMAD.MOV.U32 R52, RZ, RZ, R4 ;  /* 0x000000ffff347224 */ /* 0x000fe200078e0004 */
[----:B--2---:R-:W-:Y:S01]  /*21f70*/  MOV R2, R0 ;  /* 0x0000000000027202 */ /* 0x004fe20000000f00 */
[----:B------:R-:W-:Y:S01]  /*21f80*/  IMAD.MOV.U32 R57, RZ, RZ, 0x1f ;  /* 0x0000001fff397424 */ /* 0x000fe200078e00ff */
[----:B------:R-:W-:Y:S02]  /*21f90*/  MOV R3, 0x21fb0 ;  /* 0x00021fb000037802 */ /* 0x000fe40000000f00 */
[----:B-1--4-:R-:W-:Y:S05]  /*21fa0*/  CALL.REL.NOINC `($__internal_9_$__cuda_sm70_shflsync_idx_p) ;  /* 0x0000008000007944 */ /* 0x012fea0003c00000 */
[----:B------:R-:W-:Y:S01]  /*21fb0*/  MOV R11, R57 ;  /* 0x00000039000b7202 */ /* 0x000fe20000000f00 */
[----:B------:R-:W-:Y:S05]  /*21fc0*/  BRA `(.L_x_797) ;  /* 0xffffa38000007947 */ /* 0x000fea000383ffff */
        .weak           $__internal_8_$__cuda_sm70_shflsync_bfly_p
        .type           $__internal_8_$__cuda_sm70_shflsync_bfly_p,@function
        .size           $__internal_8_$__cuda_sm70_shflsync_bfly_p,($__internal_9_$__cuda_sm70_shflsync_idx_p - $__internal_8_$__cuda_sm70_shflsync_bfly_p)
$__internal_8_$__cuda_sm70_shflsync_bfly_p:
[----:B------:R-:W-:Y:S02]  /*21fd0*/  MOV R9, 0x1f ;  /* 0x0000001f00097802 */ /* 0x000fe40000000f00 */
[----:B------:R-:W-:-:S04]  /*21fe0*/  MOV R52, 0xffffffff ;  /* 0xffffffff00347802 */ /* 0x000fc80000000f00 */
[----:B------:R-:W-:Y:S04]  /*21ff0*/  WARPSYNC R52 ;  /* 0x0000003400007348 */ /* 0x000fe80003800000 */
[----:B------:R1:W2:Y:S02]  /*22000*/  SHFL.BFLY PT, R9, R4, R3, R9 ;  /* 0x0c00000304097389 */ /* 0x0002a400000e0009 */
[----:B-1----:R-:W-:-:S04]  /*22010*/  MOV R3, 0x0 ;  /* 0x0000000000037802 */ /* 0x002fc80000000f00 */
[----:B--2---:R-:W-:Y:S05]  /*22020*/  RET.REL.NODEC R2 `(_ZN7cutlass13device_kernelIN5flash19enable_sm80_to_sm89INS1_16FlashAttnFwdSm80INS1_25CollectiveMainloopFwdSm80ILi4ELi1ELb0EN4cute5tupleIJNS5_1CILi128EEENS7_ILi80EEENS7_ILi64EEEEEELi64ENS_6half_tEfNS_4arch4Sm80ELb0ELb1ELb1ELb1ELb1ELb0ELb1ELb1EEENS1_21CollectiveEpilogueFwdINS6_IJS8_SA_S9_EEENS6_IJNS7_ILi1EEESI_SI_EEESC_SE_Li128ELb1ELb1ELb1ELb0EEENS1_36VarlenDynamicPersistentTileSchedulerILi128ELi80ELi128ELi128ELb1ELb1ELb0ELb1ELb0ELb1EEEEEEEEEvNT_6ParamsE) ;  /* 0xfffddfd002007950 */ /* 0x004fea0003c3ffff */
        .weak           $__internal_9_$__cuda_sm70_shflsync_idx_p
        .type           $__internal_9_$__cuda_sm70_shflsync_idx_p,@function
        .size           $__internal_9_$__cuda_sm70_shflsync_idx_p,($__internal_10_$__cuda_sm70_shflsync_up_p - $__internal_9_$__cuda_sm70_shflsync_idx_p)
$__internal_9_$__cuda_sm70_shflsync_idx_p:
[----:B------:R-:W-:-:S04]  /*22030*/  MOV R69, 0xffffffff ;  /* 0xffffffff00457802 */ /* 0x000fc80000000f00 */
[----:B------:R-:W-:Y:S04]  /*22040*/  WARPSYNC R69 ;  /* 0x0000004500007348 */ /* 0x000fe80003800000 */
[----:B------:R1:W2:Y:S02]  /*22050*/  SHFL.IDX PT, R57, R52, R2, R57 ;  /* 0x0000000234397389 */ /* 0x0002a400000e0039 */
[----:B-1----:R-:W-:Y:S02]  /*22060*/  MOV R2, R3 ;  /* 0x0000000300027202 */ /* 0x002fe40000000f00 */
[----:B------:R-:W-:-:S04]  /*22070*/  MOV R3, 0x0 ;  /* 0x0000000000037802 */ /* 0x000fc80000000f00 */
[----:B--2---:R-:W-:Y:S05]  /*22080*/  RET.REL.NODEC R2 `(_ZN7cutlass13device_kernelIN5flash19enable_sm80_to_sm89INS1_16FlashAttnFwdSm80INS1_25CollectiveMainloopFwdSm80ILi4ELi1ELb0EN4cute5tupleIJNS5_1CILi128EEENS7_ILi80EEENS7_ILi64EEEEEELi64ENS_6half_tEfNS_4arch4Sm80ELb0ELb1ELb1ELb1ELb1ELb0ELb1ELb1EEENS1_21CollectiveEpilogueFwdINS6_IJS8_SA_S9_EEENS6_IJNS7_ILi1EEESI_SI_EEESC_SE_Li128ELb1ELb1ELb1ELb0EEENS1_36VarlenDynamicPersistentTileSchedulerILi128ELi80ELi128ELi128ELb1ELb1ELb0ELb1ELb0ELb1EEEEEEEEEvNT_6ParamsE) ;  /* 0xfffddf7002007950 */ /* 0x004fea0003c3ffff */
        .weak           $__internal_10_$__cuda_sm70_shflsync_up_p
        .type           $__internal_10_$__cuda_sm70_shflsync_up_p,@function
        .size           $__internal_10_$__cuda_sm70_shflsync_up_p,($__internal_11_$__cuda_sm70_votesync_ballot - $__internal_10_$__cuda_sm70_shflsync_up_p)
$__internal_10_$__cuda_sm70_shflsync_up_p:
[----:B------:R-:W-:Y:S02]  /*22090*/  IMAD.MOV.U32 R4, RZ, RZ, RZ ;  /* 0x000000ffff047224 */ /* 0x000fe400078e00ff */
[----:B------:R-:W-:-:S04]  /*220a0*/  IMAD.MOV.U32 R10, RZ, RZ, -0x1 ;  /* 0xffffffffff0a7424 */ /* 0x000fc800078e00ff */
[----:B------:R-:W-:Y:S04]  /*220b0*/  WARPSYNC R10 ;  /* 0x0000000a00007348 */ /* 0x000fe80003800000 */
[----:B------:R1:W2:Y:S02]  /*220c0*/  SHFL.UP PT, R4, R0, R2, R4 ;  /* 0x0400000200047389 */ /* 0x0002a400000e0004 */
[----:B-1----:R-:W-:Y:S02]  /*220d0*/  MOV R2, R3 ;  /* 0x0000000300027202 */ /* 0x002fe40000000f00 */
[----:B------:R-:W-:-:S04]  /*220e0*/  MOV R3, 0x0 ;  /* 0x0000000000037802 */ /* 0x000fc80000000f00 */
[----:B--2---:R-:W-:Y:S05]  /*220f0*/  RET.REL.NODEC R2 `(_ZN7cutlass13device_kernelIN5flash19enable_sm80_to_sm89INS1_16FlashAttnFwdSm80INS1_25CollectiveMainloopFwdSm80ILi4ELi1ELb0EN4cute5tupleIJNS5_1CILi128EEENS7_ILi80EEENS7_ILi64EEEEEELi64ENS_6half_tEfNS_4arch4Sm80ELb0ELb1ELb1ELb1ELb1ELb0ELb1ELb1EEENS1_21CollectiveEpilogueFwdINS6_IJS8_SA_S9_EEENS6_IJNS7_ILi1EEESI_SI_EEESC_SE_Li128ELb1ELb1ELb1ELb0EEENS1_36VarlenDynamicPersistentTileSchedulerILi128ELi80ELi128ELi128ELb1ELb1ELb0ELb1ELb0ELb1EEEEEEEEEvNT_6ParamsE) ;  /* 0xfffddf0002007950 */ /* 0x004fea0003c3ffff */
        .weak           $__internal_11_$__cuda_sm70_votesync_ballot
        .type           $__internal_11_$__cuda_sm70_votesync_ballot,@function
        .size           $__internal_11_$__cuda_sm70_votesync_ballot,(.L_x_1921 - $__internal_11_$__cuda_sm70_votesync_ballot)
$__internal_11_$__cuda_sm70_votesync_ballot:
[----:B------:R-:W-:Y:S01]  /*22100*/  ISETP.NE.U32.AND P0, PT, R0, 0x1, PT ;  /* 0x000000010000780c */ /* 0x000fe20003f05070 */
[----:B------:R-:W-:-:S04]  /*22110*/  IMAD.MOV.U32 R3, RZ, RZ, -0x1 ;  /* 0xffffffffff037424 */ /* 0x000fc800078e00ff */
[----:B------:R-:W-:Y:S08]  /*22120*/  WARPSYNC R3 ;  /* 0x0000000300007348 */ /* 0x000ff00003800000 */
[----:B------:R-:W-:-:S04]  /*22130*/  VOTE.ANY R0, PT, !P0 ;  /* 0x0000000000007806 */ /* 0x000fc800040e0100 */
[----:B------:R-:W-:Y:S01]  /*22140*/  LOP3.LUT R0, R0, R3, RZ, 0xc0, !PT ;  /* 0x0000000300007212 */ /* 0x000fe200078ec0ff */
[----:B------:R-:W-:-:S04]  /*22150*/  IMAD.MOV.U32 R3, RZ, RZ, 0x0 ;  /* 0x00000000ff037424 */ /* 0x000fc800078e00ff */
[----:B------:R-:W-:Y:S05]  /*22160*/  RET.REL.NODEC R2 `(_ZN7cutlass13device_kernelIN5flash19enable_sm80_to_sm89INS1_16FlashAttnFwdSm80INS1_25CollectiveMainloopFwdSm80ILi4ELi1ELb0EN4cute5tupleIJNS5_1CILi128EEENS7_ILi80EEENS7_ILi64EEEEEELi64ENS_6half_tEfNS_4arch4Sm80ELb0ELb1ELb1ELb1ELb1ELb0ELb1ELb1EEENS1_21CollectiveEpilogueFwdINS6_IJS8_SA_S9_EEENS6_IJNS7_ILi1EEESI_SI_EEESC_SE_Li128ELb1ELb1ELb1ELb0EEENS1_36VarlenDynamicPersistentTileSchedulerILi128ELi80ELi128ELi128ELb1ELb1ELb0ELb1ELb0ELb1EEEEEEEEEvNT_6ParamsE) ;  /* 0xfffdde9002007950 */ /* 0x000fea0003c3ffff */
.L_x_894:
        /* <DEDUP_REMOVED lines=9> */
.L_x_1921:


//--------------------- .text._ZN7cutlass13device_kernelIN5flash19enable_sm80_to_sm89INS1_16FlashAttnFwdSm80INS1_25CollectiveMainloopFwdSm80ILi4ELi1ELb0EN4cute5tupleIJNS5_1CILi128EEENS7_ILi80EEENS7_ILi64EEEEEELi64ENS_6half_tEfNS_4arch4Sm80ELb0ELb1ELb1ELb1ELb1ELb1ELb1ELb1EEENS1_21CollectiveEpilogueFwdINS6_IJS8_SA_S9_EEENS6_IJNS7_ILi1EEESI_SI_EEESC_SE_Li128ELb1ELb1ELb1ELb0EEENS1_36VarlenDynamicPersistentTileSchedulerILi128ELi80ELi128ELi128ELb1ELb1ELb0ELb1ELb0ELb1EEEEEEEEEvNT_6ParamsE --------------------------
	.section	.text._ZN7cutlass13device_kernelIN5flash19enable_sm80_to_sm89INS1_16FlashAttnFwdSm80INS1_25CollectiveMainloopFwdSm80ILi4ELi1ELb0EN4cute5tupleIJNS5_1CILi128EEENS7_ILi80EEENS7_ILi64EEEEEELi64ENS_6half_tEfNS_4arch4Sm80ELb0ELb1ELb1ELb1ELb1ELb1ELb1ELb1EEENS1_21CollectiveEpilogueFwdINS6_IJS8_SA_S9_EEENS6_IJNS7_ILi1EEESI_SI_EEESC_SE_Li128ELb1ELb1ELb1ELb0EEENS1_36VarlenDynamicPersistentTileSchedulerILi128ELi80ELi128ELi128ELb1ELb1ELb0ELb1ELb0ELb1EEEEEEEEEvNT_6ParamsE,"ax",@progbits
	.sectioninfo	@"SHI_REGISTERS=255"
	.align	128
.text._ZN7cutlass13device_kernelIN5flash19enable_sm80_to_sm89INS1_16FlashAttnFwdSm80INS1_25CollectiveMainloopFwdSm80ILi4ELi1ELb0EN4cute5tupleIJNS5_1CILi128EEENS7_ILi80EEENS7_ILi64EEEEEELi64ENS_6half_tEfNS_4arch4Sm80ELb0ELb1ELb1ELb1ELb1ELb1ELb1ELb1EEENS1_21CollectiveEpilogueFwdINS6_IJS8_SA_S9_EEENS6_IJNS7_ILi1EEESI_SI_EEESC_SE_Li128ELb1ELb1ELb1ELb0EEENS1_36VarlenDynamicPersistentTileSchedulerILi128ELi80ELi128ELi128ELb1ELb1ELb0ELb1ELb0ELb1EEEEEEEEEvNT_6ParamsE:
        .type           _ZN7cutlass13device_kernelIN5flash19enable_sm80_to_sm89INS1_16FlashAttnFwdSm80INS1_25CollectiveMainloopFwdSm80ILi4ELi1ELb0EN4cute5tupleIJNS5_1CILi128EEENS7_ILi80EEENS7_ILi64EEEEEELi64ENS_6half_tEfNS_4arch4Sm80ELb0ELb1ELb1ELb1ELb1ELb1ELb1ELb1EEENS1_21CollectiveEpilogueFwdINS6_IJS8_SA_S9_EEENS6_IJNS7_ILi1EEESI_SI_EEESC_SE_Li128ELb1ELb1ELb1ELb0EEENS1_36VarlenDynamicPersistentTileSchedulerILi128ELi80ELi128ELi128ELb1ELb1ELb0ELb1ELb0ELb1EEEEEEEEEvNT_6ParamsE,@function
        .size           _ZN7cutlass13device_kernelIN5flash19enable_sm80_to_sm89INS1_16FlashAttnFwdSm80INS1_25CollectiveMainloopFwdSm80ILi4ELi1ELb0EN4cute5tupleIJNS5_1CILi128EEENS7_ILi80EEENS7_ILi64EEEEEELi64ENS_6half_tEfNS_4arch4Sm80ELb0ELb1ELb1ELb1ELb1ELb1ELb1ELb1EEENS1_21CollectiveEpilogueFwdINS6_IJS8_SA_S9_EEENS6_IJNS7_ILi1EEESI_SI_EEESC_SE_Li128ELb1ELb1ELb1ELb0EEENS1_36VarlenDynamicPersistentTileSchedulerILi128ELi80ELi128ELi128ELb1ELb1ELb0ELb1ELb0ELb1EEEEEEEEEvNT_6ParamsE,(.L_x_1926 - _ZN7cutlass13device_kernelIN5flash19enable_sm80_to_sm89INS1_16FlashAttnFwdSm80INS1_25CollectiveMainloopFwdSm80ILi4ELi1ELb0EN4cute5tupleIJNS5_1CILi128EEENS7_ILi80EEENS7_ILi64EEEEEELi64ENS_6half_tEfNS_4arch4Sm80ELb0ELb1ELb1ELb1ELb1ELb1ELb1ELb1EEENS1_21CollectiveEpilogueFwdINS6_IJS8_SA_S9_EEENS6_IJNS7_ILi1EEESI_SI_EEESC_SE_Li128ELb1ELb1ELb1ELb0EEENS1_36VarlenDynamicPersistentTileSchedulerILi128ELi80ELi128ELi128ELb1ELb1ELb0ELb1ELb0ELb1EEEEEEEEEvNT_6ParamsE)
        .other          _ZN7cutlass13device_kernelIN5flash19enable_sm80_to_sm89INS1_16FlashAttnFwdSm80INS1_25CollectiveMainloopFwdSm80ILi4ELi1ELb0EN4cute5tupleIJNS5_1CILi128EEENS7_ILi80EEENS7_ILi64EEEEEELi64ENS_6half_tEfNS_4arch4Sm80ELb0ELb1ELb1ELb1ELb1ELb1ELb1ELb1EEENS1_21CollectiveEpilogueFwdINS6_IJS8_SA_S9_EEENS6_IJNS7_ILi1EEESI_SI_EEESC_SE_Li128ELb1ELb1ELb1ELb0EEENS1_36VarlenDynamicPersistentTileSchedulerILi128ELi80ELi128ELi128ELb1ELb1ELb0ELb1ELb0ELb1EEEEEEEEEvNT_6ParamsE,@"STO_CUDA_ENTRY STV_DEFAULT"
_ZN7cutlass13device_kernelIN5flash19enable_sm80_to_sm89INS1_16FlashAttnFwdSm80INS1_25CollectiveMainloopFwdSm80ILi4ELi1ELb0EN4cute5tupleIJNS5_1CILi128EEENS7_ILi80EEENS7_ILi64EEEEEELi64ENS_6half_tEfNS_4arch4Sm80ELb0ELb1ELb1ELb1ELb1ELb1ELb1ELb1EEENS1_21CollectiveEpilogueFwdINS6_IJS8_SA_S9_EEENS6_IJNS7_ILi1EEESI_SI_EEESC_SE_Li128ELb1ELb1ELb1ELb0EEENS1_36VarlenDynamicPersistentTileSchedulerILi128ELi80ELi128ELi128ELb1ELb1ELb0ELb1ELb0ELb1EEEEEEEEEvNT_6ParamsE:
        /* <DEDUP_REMOVED lines=54> */
.L_x_900:
        /* <DEDUP_REMOVED lines=16> */
.L_x_1209:
        /* <DEDUP_REMOVED lines=16> */
.L_x_1210:
[----:B--2---:R-:W-:-:S05]  /*0560*/  IMAD R0, R0, c[0x0][0x538], RZ ;  /* 0x00014e0000007a24 */ /* 0x004fca00078e02ff */
[----:B------:R-:W-:-:S04]  /*0570*/  IADD3 R7, R0, R7, RZ ;  /* 0x0000000700077210 */ /* 0x000fc80007ffe0ff */
[----:B------:R-:W-:-:S13]  /*0580*/  ISETP.GT.AND P0, PT, R7, UR4, PT ;  /* 0x0000000407007c0c */ /* 0x000fda000bf04270 */
[----:B-1----:R-:W-:Y:S05]  /*0590*/  @!P0 BRA `(.L_x_900) ;  /* 0xfffffdc000008947 */ /* 0x002fea000383ffff */
.L_x_896:
[----:B------:R-:W-:-:S05]  /*05a0*/  IADD3 R10, -R0, R7, RZ ;  /* 0x00000007000a7210 */ /* 0x000fca0007ffe1ff */
[----:B------:R-:W-:-:S05]  /*05b0*/  IMAD R0, R4, c[0x0][0x538], R10 ;  /* 0x00014e0004007a24 */ /* 0x000fca00078e020a */
[----:B------:R-:W-:Y:S01]  /*05c0*/  ISETP.GT.AND P0, PT, R0, UR4, PT ;  /* 0x0000000400007c0c */ /* 0x000fe2000bf04270 */
[----:B------:R-:W-:-:S12]  /*05d0*/  BRA.DIV ~URZ, `(.L_x_901) ;  /* 0x000279527f007947 */ /* 0x000fd8000b800000 */
[----:B------:R-:W-:-:S04]  /*05e0*/  VOTE.ANY R7, PT, !P0 ;  /* 0x0000000000077806 */ /* 0x000fc800040e0100 */
.L_x_1211:
[----:B------:R-:W1:Y:S02]  /*05f0*/  POPC R0, R7 ;  /* 0x0000000700007309 */ /* 0x000e640000000000 */
[----:B-1----:R-:W-:-:S05]  /*0600*/  IADD3 R2, R0, R6, RZ ;  /* 0x0000000600027210 */ /* 0x002fca0007ffe0ff */
[----:B------:R1:W-:Y:S01]  /*0610*/  STL [R1+0x4c], R2 ;  /* 0x00004c0201007387 */ /* 0x0003e20000100800 */
[----:B------:R-:W-:Y:S05]  /*0620*/  BRA.DIV ~URZ, `(.L_x_902) ;  /* 0x000279527f007947 */ /* 0x000fea000b800000 */
[----:B------:R2:W3:Y:S01]  /*0630*/  SHFL.IDX PT, R12, R9, R0, 0x1f ;  /* 0x00001f00090c7589 */ /* 0x0004e200000e0000 */
[----:B------:R-:W-:-:S03]  /*0640*/  MOV R5, RZ ;  /* 0x000000ff00057202 */ /* 0x000fc60000000f00 */
[----:B------:R2:W4:Y:S04]  /*0650*/  SHFL.IDX PT, R9, R8, R0, 0x1f ;  /* 0x00001f0008097589 */ /* 0x00052800000e0000 */
.L_x_1212:
[----:B------:R-:W-:Y:S01]  /*0660*/  ISETP.NE.AND P0, PT, R7, RZ, PT ;  /* 0x000000ff0700720c */ /* 0x000fe20003f05270 */
[----:B------:R-:W-:-:S12]  /*0670*/  BSSY B0, `(.L_x_903) ;  /* 0x0000005000007945 */ /* 0x000fd80003800000 */
[----:B------:R-:W-:Y:S05]  /*0680*/  @!P0 BRA `(.L_x_904) ;  /* 0x0000003000008947 */ /* 0x000fea0003800000 */
[----:B--2---:R-:W-:Y:S01]  /*0690*/  IADD3 R0, R0, -0x1, RZ ;  /* 0xffffffff00007810 */ /* 0x004fe20007ffe0ff */
[----:B------:R-:W-:Y:S05]  /*06a0*/  BRA.DIV ~URZ, `(.L_x_905) ;  /* 0x000279b27f007947 */ /* 0x000fea000b800000 */
[----:B------:R2:W1:Y:S02]  /*06b0*/  SHFL.IDX PT, R5, R4, R0, 0x1f ;  /* 0x00001f0004057589 */ /* 0x00046400000e0000 */
.L_x_904:
[----:B------:R-:W-:Y:S05]  /*06c0*/  BSYNC B0 ;  /* 0x0000000000007941 */ /* 0x000fea0003800000 */
.L_x_903:
        /* <DEDUP_REMOVED lines=69> */
.L_x_907:
        /* <DEDUP_REMOVED lines=70> */
.L_x_908:
[----:B------:R-:W-:Y:S05]  /*0f80*/  BSYNC B0 ;  /* 0x0000000000007941 */ /* 0x000fea0003800000 */
.L_x_906:
[----:B------:R-:W-:-:S04]  /*0f90*/  LOP3.LUT R0, RZ, R0, RZ, 0x33, !PT ;  /* 0x00000000ff007212 */ /* 0x000fc800078e33ff */
[----:B------:R-:W-:-:S05]  /*0fa0*/  IADD3 R0, R0, R12, RZ ;  /* 0x0000000c00007210 */ /* 0x000fca0007ffe0ff */
[----:B------:R2:W-:Y:S01]  /*0fb0*/  STL [R1+0x44], R0 ;  /* 0x0000440001007387 */ /* 0x0005e20000100800 */
[----:B------:R-:W-:Y:S05]  /*0fc0*/  BRA `(.L_x_909) ;  /* 0x0000006000007947 */ /* 0x000fea0003800000 */
.L_x_897:
[----:B------:R-:W-:Y:S01]  /*0fd0*/  MOV R0, UR4 ;  /* 0x0000000400007c02 */ /* 0x000fe20008000f00 */
[----:B------:R-:W-:Y:S04]  /*0fe0*/  STL [R1+0x44], RZ ;  /* 0x000044ff01007387 */ /* 0x000fe80000100800 */
[----:B------:R-:W-:Y:S04]  /*0ff0*/  STL [R1+0x48], RZ ;  /* 0x000048ff01007387 */ /* 0x000fe80000100800 */
[----:B------:R1:W-:Y:S02]  /*1000*/  STL [R1+0x40], R0 ;  /* 0x0000400001007387 */ /* 0x0003e40000100800 */
[----:B-1----:R-:W-:-:S05]  /*1010*/  MOV R0, c[0x0][0x53c] ;  /* 0x00014f0000007a02 */ /* 0x002fca0000000f00 */
[----:B------:R1:W-:Y:S02]  /*1020*/  STL [R1+0x4c], R0 ;  /* 0x00004c0001007387 */ /* 0x0003e40000100800 */
.L_x_909:
        /* <DEDUP_REMOVED lines=8> */
.L_x_895:
[----:B-12---:R-:W2:Y:S02]  /*10b0*/  LDL R0, [R1+0x4c] ;  /* 0x00004c0001007983 */ /* 0x006ea40000100800 */
[----:B--2---:R-:W-:-:S13]  /*10c0*/  ISETP.GE.AND P0, PT, R0, c[0x0][0x53c], PT ;  /* 0x00014f0000007a0c */ /* 0x004fda0003f06270 */
[----:B------:R-:W-:Y:S05]  /*10d0*/  @P0 EXIT ;  /* 0x000000000000094d */ /* 0x000fea0003800000 */
[----:B------:R-:W1:Y:S01]  /*10e0*/  S2R R15, SR_TID.X ;  /* 0x00000000000f7919 */ /* 0x000e620000002100 */
[----:B------:R-:W-:Y:S01]  /*10f0*/  IMAD.MOV.U32 R16, RZ, RZ, 0x40 ;  /* 0x00000040ff107424 */ /* 0x000fe200078e00ff */
[----:B------:R-:W-:Y:S01]  /*1100*/  ULDC UR4, c[0x0][0x2ac] ;  /* 0x0000ab0000047ab9 */ /* 0x000fe20000000800 */
[----:B------:R-:W-:Y:S01]  /*1110*/  IMAD.MOV.U32 R17, RZ, RZ, 0x20 ;  /* 0x00000020ff117424 */ /* 0x000fe200078e00ff */
[----:B------:R-:W-:Y:S01]  /*1120*/  ULDC UR6, c[0x0][0x1d0] ;  /* 0x0000740000067ab9 */ /* 0x000fe20000000800 */
[----:B------:R-:W-:Y:S01]  /*1130*/  IMAD.MOV.U32 R18, RZ, RZ, -0x10 ;  /* 0xfffffff0ff127424 */ /* 0x000fe200078e00ff */
[----:B------:R-:W-:Y:S01]  /*1140*/  UIMAD UR6, UR4, UR6, URZ ;  /* 0x00000006040672a4 */ /* 0x000fe2000f8e023f */
[----:B-1----:R-:W-:-:S04]  /*1150*/  SHF.R.S32.HI R14, RZ, 0x1f, R15 ;  /* 0x0000001fff0e7819 */ /* 0x002fc8000001140f */
[CC--:B------:R-:W-:Y:S02]  /*1160*/  LEA.HI R10, R14.reuse, R15.reuse, RZ, 0x3 ;  /* 0x0000000f0e0a7211 */ /* 0x0c0fe400078f18ff */
[----:B------:R-:W-:Y:S02]  /*1170*/  LEA.HI R2, R14, R15, RZ, 0x4 ;  /* 0x0000000f0e027211 */ /* 0x000fe400078f20ff */
[----:B---3--:R-:W-:Y:S02]  /*1180*/  LOP3.LUT R4, R10, 0xfffffff8, RZ, 0xc0, !PT ;  /* 0xfffffff80a047812 */ /* 0x008fe400078ec0ff */
[----:B------:R-:W-:Y:S02]  /*1190*/  SHF.R.S32.HI R3, RZ, 0x4, R2 ;  /* 0x00000004ff037819 */ /* 0x000fe40000011402 */
[----:B------:R-:W-:Y:S01]  /*11a0*/  LOP3.LUT R0, R2, 0xfffffff0, RZ, 0xc0, !PT ;  /* 0xfffffff002007812 */ /* 0x000fe200078ec0ff */
[----:B------:R-:W-:Y:S01]  /*11b0*/  IMAD.IADD R9, R15, 0x1, -R4 ;  /* 0x000000010f097824 */ /* 0x000fe200078e0a04 */
[----:B------:R-:W-:-:S02]  /*11c0*/  SHF.R.S32.HI R27, RZ, 0x3, R10 ;  /* 0x00000003ff1b7819 */ /* 0x000fc4000001140a */
[----:B------:R-:W-:Y:S01]  /*11d0*/  LEA.HI R4, R2, R3, RZ, 0x1 ;  /* 0x0000000302047211 */ /* 0x000fe200078f08ff */
[----:B------:R-:W-:Y:S01]  /*11e0*/  IMAD.IADD R2, R15, 0x1, -R0 ;  /* 0x000000010f027824 */ /* 0x000fe200078e0a00 */
[----:B------:R-:W-:Y:S01]  /*11f0*/  LOP3.LUT P3, RZ, R9, 0x2, RZ, 0xc0, !PT ;  /* 0x0000000209ff7812 */ /* 0x000fe2000786c0ff */
[----:B------:R-:W-:Y:S01]  /*1200*/  IMAD.SHL.U32 R5, R27, 0x40, RZ ;  /* 0x000000401b057824 */ /* 0x000fe200078e00ff */
[----:B------:R-:W-:Y:S01]  /*1210*/  LOP3.LUT R4, R4, 0xfffffffe, RZ, 0xc0, !PT ;  /* 0xfffffffe04047812 */ /* 0x000fe200078ec0ff */
[C---:B------:R-:W-:Y:S01]  /*1220*/  IMAD.SHL.U32 R244, R9.reuse, 0x8, RZ ;  /* 0x0000000809f47824 */ /* 0x040fe200078e00ff */
[----:B------:R-:W-:Y:S01]  /*1230*/  SHF.R.S32.HI R8, RZ, 0x1f, R2 ;  /* 0x0000001fff087819 */ /* 0x000fe20000011402 */
[----:B------:R-:W-:Y:S01]  /*1240*/  IMAD.SHL.U32 R7, R9, 0x40, RZ ;  /* 0x0000004009077824 */ /* 0x000fe200078e00ff */
[----:B------:R-:W-:Y:S01]  /*1250*/  LOP3.LUT R0, R5, 0x1c0, RZ, 0xc0, !PT ;  /* 0x000001c005007812 */ /* 0x000fe200078ec0ff */
[----:B------:R-:W-:Y:S01]  /*1260*/  IMAD.IADD R12, R3, 0x1, -R4 ;  /* 0x00000001030c7824 */ /* 0x000fe200078e0a04 */
[----:B------:R-:W-:-:S02]  /*1270*/  LEA.HI R11, R8, R2, RZ, 0x3 ;  /* 0x00000002080b7211 */ /* 0x000fc400078f18ff */
[----:B------:R-:W-:Y:S02]  /*1280*/  LOP3.LUT R6, R0, 0x38, R244, 0xf8, !PT ;  /* 0x0000003800067812 */ /* 0x000fe400078ef8f4 */
[----:B------:R-:W-:Y:S02]  /*1290*/  SHF.R.U32.HI R5, RZ, 0x3, R0 ;  /* 0x00000003ff057819 */ /* 0x000fe40000011600 */
[----:B------:R-:W-:Y:S02]  /*12a0*/  LOP3.LUT R0, R7, 0x1c0, RZ, 0xc0, !PT ;  /* 0x000001c007007812 */ /* 0x000fe400078ec0ff */
[----:B------:R-:W-:Y:S02]  /*12b0*/  LEA.HI R7, R14, R15, RZ, 0x6 ;  /* 0x0000000f0e077211 */ /* 0x000fe400078f30ff */
[----:B------:R-:W-:Y:S02]  /*12c0*/  LOP3.LUT R4, R11, 0xfffffff8, RZ, 0xc0, !PT ;  /* 0xfffffff80b047812 */ /* 0x000fe400078ec0ff */
[----:B------:R-:W-:-:S02]  /*12d0*/  LOP3.LUT R6, R6, R5, RZ, 0x3c, !PT ;  /* 0x0000000506067212 */ /* 0x000fc400078e3cff */
[----:B------:R-:W-:Y:S01]  /*12e0*/  LOP3.LUT R5, R0, 0x8, R10, 0xf8, !PT ;  /* 0x0000000800057812 */ /* 0x000fe200078ef80a */
[----:B------:R-:W-:Y:S01]  /*12f0*/  IMAD.IADD R8, R2, 0x1, -R4 ;  /* 0x0000000102087824 */ /* 0x000fe200078e0a04 */
[----:B------:R-:W-:Y:S01]  /*1300*/  SHF.R.U32.HI R3, RZ, 0x3, R0 ;  /* 0x00000003ff037819 */ /* 0x000fe20000011600 */
[----:B------:R-:W-:Y:S01]  /*1310*/  IMAD.SHL.U32 R0, R7, 0x8, RZ ;  /* 0x0000000807007824 */ /* 0x000fe200078e00ff */
[CC--:B------:R-:W-:Y:S02]  /*1320*/  LEA.HI R10, R14.reuse, R15.reuse, RZ, 0x2 ;  /* 0x0000000f0e0a7211 */ /* 0x0c0fe400078f10ff */
[----:B------:R-:W-:Y:S02]  /*1330*/  LEA.HI R2, R14, R15, RZ, 0x5 ;  /* 0x0000000f0e027211 */ /* 0x000fe400078f28ff */
[----:B------:R-:W-:Y:S02]  /*1340*/  LOP3.LUT R13, R5, R3, RZ, 0x3c, !PT ;  /* 0x00000003050d7212 */ /* 0x000fe400078e3cff */
[----:B------:R-:W-:-:S02]  /*1350*/  SHF.R.S32.HI R125, RZ, 0x2, R10 ;  /* 0x00000002ff7d7819 */ /* 0x000fc4000001140a */
        /* <DEDUP_REMOVED lines=46> */
[----:B------:R-:W-:Y:S01]  /*1640*/  STL [R1+0x54], R21 ;  /* 0x0000541501007387 */ /* 0x000fe20000100800 */
[----:B------:R-:W-:Y:S01]  /*1650*/  LOP3.LUT R3, R3, 0xfffffe00, RZ, 0xc0, !PT ;  /* 0xfffffe0003037812 */ /* 0x000fe200078ec0ff */
[----:B------:R-:W-:Y:S01]  /*1660*/  IMAD.IADD R15, R6, 0x1, R4 ;  /* 0x00000001060f7824 */ /* 0x000fe200078e0204 */
[C---:B------:R-:W-:Y:S01]  /*1670*/  IADD3 R26, R125.reuse, 0x20, RZ ;  /* 0x000000207d1a7810 */ /* 0x040fe20007ffe0ff */
[----:B------:R-:W-:Y:S01]  /*1680*/  STL [R1+0x58], R20 ;  /* 0x0000581401007387 */ /* 0x000fe20000100800 */
[-C--:B------:R-:W-:Y:S01]  /*1690*/  IADD3 R4, R0, R3.reuse, R5 ;  /* 0x0000000300047210 */ /* 0x080fe20007ffe005 */
[----:B------:R-:W-:Y:S01]  /*16a0*/  IMAD R2, R12, 0x200, R13 ;  /* 0x000002000c027824 */ /* 0x000fe200078e020d */
[----:B------:R-:W-:Y:S01]  /*16b0*/  IADD3 R22, R125, 0x40, RZ ;  /* 0x000000407d167810 */ /* 0x000fe20007ffe0ff */
[----:B------:R-:W-:Y:S01]  /*16c0*/  IMAD.SHL.U32 R6, R26, 0x40, RZ ;  /* 0x000000401a067824 */ /* 0x000fe200078e00ff */
[----:B------:R-:W-:Y:S01]  /*16d0*/  LOP3.LUT R5, R0, R3, RZ, 0xfc, !PT ;  /* 0x0000000300057212 */ /* 0x000fe200078efcff */
[----:B------:R-:W-:Y:S01]  /*16e0*/  IMAD R0, R9, 0x10, R27 ;  /* 0x0000001009007824 */ /* 0x000fe200078e021b */
[----:B------:R-:W-:Y:S01]  /*16f0*/  IADD3 R24, R125, 0x60, RZ ;  /* 0x000000607d187810 */ /* 0x000fe20007ffe0ff */
[----:B------:R-:W-:Y:S01]  /*1700*/  IMAD.SHL.U32 R3, R22, 0x40, RZ ;  /* 0x0000004016037824 */ /* 0x000fe200078e00ff */
[----:B------:R-:W-:-:S02]  /*1710*/  LOP3.LUT P5, RZ, R8, 0x2, RZ, 0xc0, !PT ;  /* 0x0000000208ff7812 */ /* 0x000fc400078ac0ff */
[----:B------:R-:W-:Y:S01]  /*1720*/  LOP3.LUT P4, RZ, R8, 0x4, RZ, 0xc0, !PT ;  /* 0x0000000408ff7812 */ /* 0x000fe2000788c0ff */
[----:B------:R1:W-:Y:S01]  /*1730*/  STL [R1+0x10], R0 ;  /* 0x0000100001007387 */ /* 0x0003e20000100800 */
[----:B------:R-:W-:Y:S02]  /*1740*/  SHF.R.S32.HI R7, RZ, 0x1f, R26 ;  /* 0x0000001fff077819 */ /* 0x000fe4000001141a */
[----:B------:R-:W-:Y:S02]  /*1750*/  SHF.R.S32.HI R8, RZ, 0x1f, R22 ;  /* 0x0000001fff087819 */ /* 0x000fe40000011416 */
[----:B------:R-:W-:Y:S02]  /*1760*/  LOP3.LUT P2, RZ, R9, 0x4, RZ, 0xc0, !PT ;  /* 0x0000000409ff7812 */ /* 0x000fe4000784c0ff */
[----:B------:R-:W-:Y:S02]  /*1770*/  SHF.R.S32.HI R9, RZ, 0x1f, R24 ;  /* 0x0000001fff097819 */ /* 0x000fe40000011418 */
[----:B------:R-:W-:-:S02]  /*1780*/  LOP3.LUT R11, R6, 0x1c0, RZ, 0xc0, !PT ;  /* 0x000001c0060b7812 */ /* 0x000fc400078ec0ff */
[----:B------:R-:W-:Y:S02]  /*1790*/  LEA.HI R7, R7, R26, RZ, 0x3 ;  /* 0x0000001a07077211 */ /* 0x000fe400078f18ff */
[----:B------:R-:W-:Y:S02]  /*17a0*/  LEA.HI R6, R8, R22, RZ, 0x3 ;  /* 0x0000001608067211 */ /* 0x000fe400078f18ff */
[----:B------:R-:W-:Y:S01]  /*17b0*/  LOP3.LUT R22, R3, 0x1c0, RZ, 0xc0, !PT ;  /* 0x000001c003167812 */ /* 0x000fe200078ec0ff */
[----:B------:R-:W-:Y:S01]  /*17c0*/  IMAD.SHL.U32 R7, R7, 0x40, RZ ;  /* 0x0000004007077824 */ /* 0x000fe200078e00ff */
[----:B------:R-:W-:Y:S01]  /*17d0*/  LEA.HI R3, R9, R24, RZ, 0x3 ;  /* 0x0000001809037211 */ /* 0x000fe200078f18ff */
[----:B------:R-:W-:Y:S01]  /*17e0*/  IMAD.SHL.U32 R6, R6, 0x40, RZ ;  /* 0x0000004006067824 */ /* 0x000fe200078e00ff */
[----:B------:R-:W-:Y:S02]  /*17f0*/  IADD3 R124, R90, 0x10, RZ ;  /* 0x000000105a7c7810 */ /* 0x000fe40007ffe0ff */
[----:B------:R-:W-:Y:S01]  /*1800*/  IADD3 R241, R84, 0x20, RZ ;  /* 0x0000002054f17810 */ /* 0x000fe20007ffe0ff */
[----:B------:R-:W-:Y:S01]  /*1810*/  IMAD.SHL.U32 R3, R3, 0x40, RZ ;  /* 0x0000004003037824 */ /* 0x000fe200078e00ff */
[----:B------:R-:W-:Y:S01]  /*1820*/  LOP3.LUT R9, R10, 0x7ffffffc, RZ, 0xc0, !PT ;  /* 0x7ffffffc0a097812 */ /* 0x000fe200078ec0ff */
[----:B-1----:R-:W-:Y:S01]  /*1830*/  IMAD.SHL.U32 R0, R24, 0x40, RZ ;  /* 0x0000004018007824 */ /* 0x002fe200078e00ff */
[----:B------:R-:W-:-:S02]  /*1840*/  LOP3.LUT R12, R11, 0x38, R84, 0xf8, !PT ;  /* 0x000000380b0c7812 */ /* 0x000fc400078ef854 */
[----:B------:R-:W-:Y:S01]  /*1850*/  SHF.R.U32.HI R13, RZ, 0x3, R11 ;  /* 0x00000003ff0d7819 */ /* 0x000fe2000001160b */
[----:B------:R-:W-:Y:S01]  /*1860*/  IMAD.IADD R9, R23, 0x1, -R9 ;  /* 0x0000000117097824 */ /* 0x000fe200078e0a09 */
[----:B------:R-:W-:Y:S02]  /*1870*/  LOP3.LUT R8, R0, 0x1c0, RZ, 0xc0, !PT ;  /* 0x000001c000087812 */ /* 0x000fe400078ec0ff */
[----:B------:R-:W-:Y:S01]  /*1880*/  LOP3.LUT R11, R22, 0x38, R84, 0xf8, !PT ;  /* 0x00000038160b7812 */ /* 0x000fe200078ef854 */
[----:B------:R-:W-:Y:S01]  /*1890*/  IMAD.SHL.U32 R251, R9, 0x2, RZ ;  /* 0x0000000209fb7824 */ /* 0x000fe200078e00ff */
[----:B------:R-:W-:Y:S01]  /*18a0*/  SHF.R.U32.HI R24, RZ, 0x3, R22 ;  /* 0x00000003ff187819 */ /* 0x000fe20000011616 */
[----:B------:R-:W-:Y:S01]  /*18b0*/  IMAD.IADD R9, R25, 0x1, R14 ;  /* 0x0000000119097824 */ /* 0x000fe200078e020e */
[----:B------:R-:W-:Y:S02]  /*18c0*/  LOP3.LUT R10, R8, 0x38, R84, 0xf8, !PT ;  /* 0x00000038080a7812 */ /* 0x000fe400078ef854 */
[----:B------:R-:W-:-:S02]  /*18d0*/  SHF.R.U32.HI R22, RZ, 0x3, R8 ;  /* 0x00000003ff167819 */ /* 0x000fc40000011608 */
[----:B------:R-:W-:Y:S02]  /*18e0*/  SHF.R.S32.HI R26, RZ, 0x1f, R124 ;  /* 0x0000001fff1a7819 */ /* 0x000fe4000001147c */
[----:B------:R-:W-:Y:S02]  /*18f0*/  SHF.R.S32.HI R8, RZ, 0x1f, R241 ;  /* 0x0000001fff087819 */ /* 0x000fe400000114f1 */
[----:B------:R-:W-:Y:S01]  /*1900*/  LOP3.LUT R7, R7, 0xfffffe00, RZ, 0xc0, !PT ;  /* 0xfffffe0007077812 */ /* 0x000fe200078ec0ff */
[----:B------:R-:W-:Y:S01]  /*1910*/  STL [R1+0x68], R26 ;  /* 0x0000681a01007387 */ /* 0x000fe20000100800 */
[----:B------:R-:W-:Y:S02]  /*1920*/  LOP3.LUT R23, R6, 0xfffffe00, RZ, 0xc0, !PT ;  /* 0xfffffe0006177812 */ /* 0x000fe400078ec0ff */
[----:B------:R-:W-:Y:S01]  /*1930*/  LOP3.LUT R3, R3, 0xfffffe00, RZ, 0xc0, !PT ;  /* 0xfffffe0003037812 */ /* 0x000fe200078ec0ff */
[----:B------:R1:W-:Y:S01]  /*1940*/  STL [R1+0x4], R8 ;  /* 0x0000040801007387 */ /* 0x0003e20000100800 */
[----:B------:R-:W-:-:S02]  /*1950*/  LOP3.LUT R13, R7, R12, R13, 0xf6, !PT ;  /* 0x0000000c070d7212 */ /* 0x000fc400078ef60d */
[----:B------:R-:W-:Y:S01]  /*1960*/  LOP3.LUT R12, R23, R11, R24, 0xf6, !PT ;  /* 0x0000000b170c7212 */ /* 0x000fe200078ef618 */
[----:B------:R-:W-:Y:S01]  /*1970*/  STL [R1+0x60], R7 ;  /* 0x0000600701007387 */ /* 0x000fe20000100800 */
[----:B------:R-:W-:Y:S02]  /*1980*/  LOP3.LUT R11, R3, R10, R22, 0xf6, !PT ;  /* 0x0000000a030b7212 */ /* 0x000fe400078ef616 */
[----:B------:R-:W-:Y:S01]  /*1990*/  LOP3.LUT R10, R21, 0x38, R84, 0xf8, !PT ;  /* 0x00000038150a7812 */ /* 0x000fe200078ef854 */
[----:B------:R-:W-:Y:S01]  /*19a0*/  STL [R1+0x5c], R23 ;  /* 0x00005c1701007387 */ /* 0x000fe20000100800 */
[----:B------:R-:W-:Y:S02]  /*19b0*/  LEA R14, R13, 0x5100, 0x1 ;  /* 0x000051000d0e7811 */ /* 0x000fe400078e08ff */
[----:B------:R-:W-:Y:S01]  /*19c0*/  LOP3.LUT R10, R19, R10, R20, 0xf6, !PT ;  /* 0x0000000a130a7212 */ /* 0x000fe200078ef614 */
[----:B------:R2:W-:Y:S01]  /*19d0*/  STL [R1+0xa4], R3 ;  /* 0x0000a40301007387 */ /* 0x0005e20000100800 */
[----:B------:R-:W-:-:S02]  /*19e0*/  LEA R13, R12, 0x5100, 0x1 ;  /* 0x000051000c0d7811 */ /* 0x000fc400078e08ff */
[----:B------:R-:W-:Y:S01]  /*19f0*/  LEA R12, R11, 0x5100, 0x1 ;  /* 0x000051000b0c7811 */ /* 0x000fe200078e08ff */
[----:B------:R3:W-:Y:S01]  /*1a00*/  STL [R1+0x50], R9 ;  /* 0x0000500901007387 */ /* 0x0007e20000100800 */
[----:B------:R-:W-:Y:S02]  /*1a10*/  SEL R0, R16, 0xffffffc0, !P2 ;  /* 0xffffffc010007807 */ /* 0x000fe40005000000 */
[----:B------:R-:W-:Y:S01]  /*1a20*/  SHF.R.S32.HI R11, RZ, 0x1f, R251 ;  /* 0x0000001fff0b7819 */ /* 0x000fe200000114fb */
[----:B------:R-:W-:Y:S01]  /*1a30*/  STL [R1+0x9c], R14 ;  /* 0x00009c0e01007387 */ /* 0x000fe20000100800 */
[----:B------:R-:W-:Y:S02]  /*1a40*/  LEA R127, R2, 0x2900, 0x1 ;  /* 0x00002900027f7811 */ /* 0x000fe400078e08ff */
[----:B------:R-:W-:Y:S01]  /*1a50*/  IADD3 R11, R251, 0x30, RZ ;  /* 0x00000030fb0b7810 */ /* 0x000fe20007ffe0ff */
[----:B------:R4:W-:Y:S01]  /*1a60*/  STL [R1+0x98], R13 ;  /* 0x0000980d01007387 */ /* 0x0009e20000100800 */
[----:B-1----:R-:W-:Y:S01]  /*1a70*/  SEL R8, R16, 0xffffffc0, !P6 ;  /* 0xffffffc010087807 */ /* 0x002fe20007000000 */
[----:B------:R-:W-:Y:S01]  /*1a80*/  IMAD.IADD R197, R127, 0x1, R0 ;  /* 0x000000017fc57824 */ /* 0x000fe200078e0200 */
[C---:B------:R-:W-:Y:S01]  /*1a90*/  SEL R6, R17.reuse, 0xffffffe0, !P0 ;  /* 0xffffffe011067807 */ /* 0x040fe20004000000 */
[----:B------:R1:W-:Y:S01]  /*1aa0*/  STL [R1+0x94], R12 ;  /* 0x0000940c01007387 */ /* 0x0003e20000100800 */
[----:B------:R-:W-:-:S02]  /*1ab0*/  SEL R2, R17, 0xffffffe0, !P5 ;  /* 0xffffffe011027807 */ /* 0x000fc40006800000 */
[----:B------:R-:W-:Y:S02]  /*1ac0*/  IADD3 R17, R251, 0x10, RZ ;  /* 0x00000010fb117810 */ /* 0x000fe40007ffe0ff */
[C---:B------:R-:W-:Y:S02]  /*1ad0*/  IADD3 R202, R127.reuse, 0x20, RZ ;  /* 0x000000207fca7810 */ /* 0x040fe40007ffe0ff */
[----:B------:R-:W-:Y:S02]  /*1ae0*/  @P3 IADD3 R202, R127, -0x20, RZ ;  /* 0xffffffe07fca3810 */ /* 0x000fe40007ffe0ff */
[----:B--2---:R-:W-:Y:S02]  /*1af0*/  LOP3.LUT R3, R21, 0x18, R84, 0xf8, !PT ;  /* 0x0000001815037812 */ /* 0x004fe400078ef854 */
[----:B------:R-:W-:Y:S01]  /*1b00*/  SEL R7, R18, 0x10, !P1 ;  /* 0x0000001012077807 */ /* 0x000fe20004800000 */
[----:B------:R-:W-:Y:S01]  /*1b10*/  IMAD.IADD R194, R0, 0x1, R202 ;  /* 0x0000000100c27824 */ /* 0x000fe200078e02ca */
[----:B---3--:R-:W-:-:S02]  /*1b20*/  LOP3.LUT R9, R19, R3, R20, 0xf6, !PT ;  /* 0x0000000313097212 */ /* 0x008fc400078ef614 */
[----:B------:R-:W-:Y:S02]  /*1b30*/  SEL R3, R16, 0xffffffc0, !P4 ;  /* 0xffffffc010037807 */ /* 0x000fe40006000000 */
[----:B------:R-:W-:Y:S02]  /*1b40*/  LEA R252, R9, 0x100, 0x1 ;  /* 0x0000010009fc7811 */ /* 0x000fe400078e08ff */
[----:B------:R-:W-:Y:S02]  /*1b50*/  LEA R9, R10, 0x5100, 0x1 ;  /* 0x000051000a097811 */ /* 0x000fe400078e08ff */
[C---:B------:R-:W-:Y:S02]  /*1b60*/  IADD3 R16, R251.reuse, 0x18, RZ ;  /* 0x00000018fb107810 */ /* 0x040fe40007ffe0ff */
[C---:B----4-:R-:W-:Y:S01]  /*1b70*/  IADD3 R13, R251.reuse, 0x28, RZ ;  /* 0x00000028fb0d7810 */ /* 0x050fe20007ffe0ff */
[----:B------:R2:W-:Y:S01]  /*1b80*/  STL [R1+0x90], R9 ;  /* 0x0000900901007387 */ /* 0x0005e20000100800 */
[----:B-1----:R-:W-:-:S02]  /*1b90*/  IADD3 R12, R251, 0x38, RZ ;  /* 0x00000038fb0c7810 */ /* 0x002fc40007ffe0ff */
[----:B------:R-:W-:Y:S02]  /*1ba0*/  SHF.R.S32.HI R10, RZ, 0x1f, R17 ;  /* 0x0000001fff0a7819 */ /* 0x000fe40000011411 */
[----:B------:R-:W-:Y:S02]  /*1bb0*/  SHF.R.S32.HI R10, RZ, 0x1f, R13 ;  /* 0x0000001fff0a7819 */ /* 0x000fe4000001140d */
[----:B------:R-:W-:Y:S02]  /*1bc0*/  SHF.R.S32.HI R10, RZ, 0x1f, R12 ;  /* 0x0000001fff0a7819 */ /* 0x000fe4000001140c */
[----:B------:R-:W-:Y:S02]  /*1bd0*/  LEA R198, R4, 0x5100, 0x1 ;  /* 0x0000510004c67811 */ /* 0x000fe400078e08ff */
[----:B------:R-:W-:Y:S02]  /*1be0*/  LEA R192, R5, 0x100, 0x1 ;  /* 0x0000010005c07811 */ /* 0x000fe400078e08ff */
[C---:B------:R-:W-:Y:S01]  /*1bf0*/  IADD3 R18, R251.reuse, 0x8, RZ ;  /* 0x00000008fb127810 */ /* 0x040fe20007ffe0ff */
[C---:B------:R-:W-:Y:S01]  /*1c00*/  IMAD.IADD R199, R198.reuse, 0x1, R3 ;  /* 0x00000001c6c77824 */ /* 0x040fe200078e0203 */
[----:B------:R-:W-:Y:S01]  /*1c10*/  IADD3 R14, R251, 0x20, RZ ;  /* 0x00000020fb0e7810 */ /* 0x000fe20007ffe0ff */
[----:B------:R-:W-:Y:S01]  /*1c20*/  IMAD.IADD R193, R3, 0x1, R192 ;  /* 0x0000000103c17824 */ /* 0x000fe200078e02c0 */
[----:B------:R-:W-:Y:S01]  /*1c30*/  SHF.R.S32.HI R245, RZ, 0x1f, R244 ;  /* 0x0000001ffff57819 */ /* 0x000fe200000114f4 */
[----:B------:R-:W-:Y:S01]  /*1c40*/  IMAD.IADD R201, R198, 0x1, R2 ;  /* 0x00000001c6c97824 */ /* 0x000fe200078e0202 */
[----:B------:R-:W-:Y:S01]  /*1c50*/  SHF.R.S32.HI R85, RZ, 0x1f, R84 ;  /* 0x0000001fff557819 */ /* 0x000fe20000011454 */
[C---:B------:R-:W-:Y:S01]  /*1c60*/  IMAD.IADD R196, R2.reuse, 0x1, R192 ;  /* 0x0000000102c47824 */ /* 0x040fe200078e02c0 */
[----:B------:R-:W-:Y:S01]  /*1c70*/  SHF.R.S32.HI R91, RZ, 0x1f, R90 ;  /* 0x0000001fff5b7819 */ /* 0x000fe2000001145a */
[C---:B------:R-:W-:Y:S01]  /*1c80*/  IMAD.IADD R200, R2.reuse, 0x1, R199 ;  /* 0x0000000102c87824 */ /* 0x040fe200078e02c7 */
[----:B------:R-:W-:Y:S01]  /*1c90*/  SHF.R.S32.HI R18, RZ, 0x1f, R18 ;  /* 0x0000001fff127819 */ /* 0x000fe20000011412 */
[----:B------:R-:W-:Y:S01]  /*1ca0*/  IMAD.IADD R195, R2, 0x1, R193 ;  /* 0x0000000102c37824 */ /* 0x000fe200078e02c1 */
[----:B--2---:R-:W-:-:S02]  /*1cb0*/  SHF.R.S32.HI R9, RZ, 0x1f, R16 ;  /* 0x0000001fff097819 */ /* 0x004fc40000011410 */
[----:B------:R-:W-:Y:S01]  /*1cc0*/  SHF.R.S32.HI R9, RZ, 0x1f, R11 ;  /* 0x0000001fff097819 */ /* 0x000fe2000001140b */
[----:B------:R-:W-:Y:S01]  /*1cd0*/  IMAD.IADD R9, R252, 0x1, R8 ;  /* 0x00000001fc097824 */ /* 0x000fe200078e0208 */
[----:B------:R-:W-:Y:S02]  /*1ce0*/  LEA R11, R15, 0x80, 0x1 ;  /* 0x000000800f0b7811 */ /* 0x000fe400078e08ff */
[----:B------:R-:W-:Y:S02]  /*1cf0*/  SHF.R.S32.HI R14, RZ, 0x1f, R14 ;  /* 0x0000001fff0e7819 */ /* 0x000fe4000001140e */
[C---:B------:R-:W-:Y:S01]  /*1d00*/  IADD3 R206, R202.reuse, 0x800, RZ ;  /* 0x00000800cace7810 */ /* 0x040fe20007ffe0ff */
[C---:B------:R-:W-:Y:S01]  /*1d10*/  IMAD.IADD R10, R11.reuse, 0x1, R8 ;  /* 0x000000010b0a7824 */ /* 0x040fe200078e0208 */
[----:B------:R-:W-:Y:S01]  /*1d20*/  STL [R1+0x6c], R11 ;  /* 0x00006c0b01007387 */ /* 0x000fe20000100800 */
[----:B------:R-:W-:Y:S01]  /*1d30*/  IMAD.IADD R0, R11, 0x1, R6 ;  /* 0x000000010b007824 */ /* 0x000fe200078e0206 */
[----:B------:R-:W-:Y:S01]  /*1d40*/  IADD3 R205, R202, 0x1000, RZ ;  /* 0x00001000cacd7810 */ /* 0x000fe20007ffe0ff */
[----:B------:R-:W-:Y:S01]  /*1d50*/  IMAD.IADD R4, R6, 0x1, R10 ;  /* 0x0000000106047824 */ /* 0x000fe200078e020a */
[----:B------:R1:W-:Y:S01]  /*1d60*/  STL [R1], R9 ;  /* 0x0000000901007387 */ /* 0x0003e20000100800 */
[----:B------:R-:W-:-:S02]  /*1d70*/  IADD3 R204, R202, 0x1800, RZ ;  /* 0x00001800cacc7810 */ /* 0x000fc40007ffe0ff */
[----:B------:R-:W-:Y:S01]  /*1d80*/  IMAD.IADD R3, R7, 0x1, R4 ;  /* 0x0000000107037824 */ /* 0x000fe200078e0204 */
[----:B------:R-:W-:Y:S01]  /*1d90*/  STL [R1+0x70], R10 ;  /* 0x0000700a01007387 */ /* 0x000fe20000100800 */
[----:B------:R-:W-:-:S03]  /*1da0*/  IADD3 R203, R202, 0x2000, RZ ;  /* 0x00002000cacb7810 */ /* 0x000fc60007ffe0ff */
        /* <DEDUP_REMOVED lines=11> */
.L_x_1208:
[----:B------:R-:W3:Y:S01]  /*1e60*/  LDL R25, [R1+0x4c] ;  /* 0x00004c0001197983 */ /* 0x000ee20000100800 */
[----:B------:R-:W-:Y:S01]  /*1e70*/  ISETP.NE.U32.AND P0, PT, RZ, c[0x0][0x370], PT ;  /* 0x0000dc00ff007a0c */ /* 0x000fe20003f05070 */
[----:B------:R-:W-:Y:S01]  /*1e80*/  IMAD.MOV.U32 R147, RZ, RZ, 0x4 ;  /* 0x00000004ff937424 */ /* 0x000fe200078e00ff */
[----:B------:R-:W-:Y:S01]  /*1e90*/  ISETP.NE.U32.AND P1, PT, RZ, c[0x0][0x360], PT ;  /* 0x0000d800ff007a0c */ /* 0x000fe20003f25070 */
[----:B------:R-:W-:Y:S01]  /*1ea0*/  IMAD.MOV.U32 R12, RZ, RZ, RZ ;  /* 0x000000ffff0c7224 */ /* 0x000fe200078e00ff */
[----:B------:R-:W-:Y:S01]  /*1eb0*/  ISETP.NE.AND.EX P2, PT, RZ, c[0x0][0x374], PT, P0 ;  /* 0x0000dd00ff007a0c */ /* 0x000fe20003f45300 */
[----:B------:R-:W-:Y:S01]  /*1ec0*/  IMAD.MOV.U32 R142, RZ, RZ, RZ ;  /* 0x000000ffff8e7224 */ /* 0x000fe200078e00ff */
[----:B------:R-:W-:Y:S01]  /*1ed0*/  ISETP.NE.AND.EX P0, PT, RZ, c[0x0][0x364], PT, P1 ;  /* 0x0000d900ff007a0c */ /* 0x000fe20003f05310 */
[----:B------:R-:W-:Y:S01]  /*1ee0*/  CS2R R14, SRZ ;  /* 0x00000000000e7805 */ /* 0x000fe2000001ff00 */
[----:B------:R-:W-:Y:S02]  /*1ef0*/  ISETP.NE.U32.AND P1, PT, RZ, c[0x0][0x348], PT ;  /* 0x0000d200ff007a0c */ /* 0x000fe40003f25070 */
[----:B------:R-:W-:-:S02]  /*1f00*/  ISETP.NE.U32.AND P3, PT, RZ, c[0x0][0x350], PT ;  /* 0x0000d400ff007a0c */ /* 0x000fc40003f65070 */
[----:B------:R-:W-:Y:S02]  /*1f10*/  ISETP.NE.U32.AND P5, PT, RZ, c[0x0][0x358], PT ;  /* 0x0000d600ff007a0c */ /* 0x000fe40003fa5070 */
[----:B------:R-:W-:Y:S02]  /*1f20*/  ISETP.NE.AND.EX P1, PT, RZ, c[0x0][0x34c], PT, P1 ;  /* 0x0000d300ff007a0c */ /* 0x000fe40003f25310 */
[----:B------:R-:W-:Y:S02]  /*1f30*/  ISETP.NE.AND.EX P3, PT, RZ, c[0x0][0x354], PT, P3 ;  /* 0x0000d500ff007a0c */ /* 0x000fe40003f65330 */
[----:B------:R-:W-:Y:S01]  /*1f40*/  ISETP.NE.AND.EX P5, PT, RZ, c[0x0][0x35c], PT, P5 ;  /* 0x0000d700ff007a0c */ /* 0x000fe20003fa5350 */
[----:B---3--:R-:W-:-:S04]  /*1f50*/  @P2 IMAD.WIDE R10, R25, R147, c[0x0][0x370] ;  /* 0x0000dc00190a2625 */ /* 0x008fc800078e0293 */
[CC--:B------:R-:W-:Y:S01]  /*1f60*/  @P0 IMAD.WIDE R8, R25.reuse, R147.reuse, c[0x0][0x360] ;  /* 0x0000d80019080625 */ /* 0x0c0fe200078e0293 */
[----:B------:R-:W3:Y:S03]  /*1f70*/  @P2 LDG.E R12, [R10.64] ;  /* 0x000000080a0c2981 */ /* 0x000ee6000c1e1900 */
[CC--:B------:R-:W-:Y:S01]  /*1f80*/  IMAD.WIDE R6, R25.reuse, R147.reuse, c[0x0][0x348] ;  /* 0x0000d20019067625 */ /* 0x0c0fe200078e0293 */
[----:B------:R1:W5:Y:S03]  /*1f90*/  @P0 LDG.E R249, [R8.64] ;  /* 0x0000000808f90981 */ /* 0x000366000c1e1900 */
[CC--:B--2---:R-:W-:Y:S01]  /*1fa0*/  IMAD.WIDE R4, R25.reuse, R147.reuse, c[0x0][0x350] ;  /* 0x0000d40019047625 */ /* 0x0c4fe200078e0293 */
[----:B------:R1:W5:Y:S03]  /*1fb0*/  @P1 LDG.E R142, [R6.64] ;  /* 0x00000008068e1981 */ /* 0x000366000c1e1900 */
[----:B------:R-:W-:Y:S01]  /*1fc0*/  IMAD.WIDE R2, R25, R147, c[0x0][0x358] ;  /* 0x0000d60019027625 */ /* 0x000fe200078e0293 */
[----:B------:R1:W5:Y:S04]  /*1fd0*/  @P3 LDG.E R15, [R4.64] ;  /* 0x00000008040f3981 */ /* 0x000368000c1e1900 */
[----:B------:R1:W5:Y:S01]  /*1fe0*/  @P5 LDG.E R14, [R2.64] ;  /* 0x00000008020e5981 */ /* 0x000362000c1e1900 */
[----:B------:R-:W-:Y:S03]  /*1ff0*/  YIELD ;  /* 0x0000000000007946 */ /* 0x000fe60003800000 */
[----:B---3--:R1:W-:Y:S01]  /*2000*/  STL [R1+0x3c], R12 ;  /* 0x00003c0c01007387 */ /* 0x0083e20000100800 */
[----:B------:R-:W-:Y:S05]  /*2010*/  @P0 BRA `(.L_x_910) ;  /* 0x0000005000000947 */ /* 0x000fea0003800000 */
[----:B-----5:R-:W-:Y:S01]  /*2020*/  MOV R249, c[0x0][0x168] ;  /* 0x00005a0000f97a02 */ /* 0x020fe20000000f00 */
[----:B------:R-:W-:Y:S05]  /*2030*/  @!P1 BRA `(.L_x_910) ;  /* 0x0000003000009947 */ /* 0x000fea0003800000 */
[----:B-1----:R-:W2:Y:S04]  /*2040*/  LDG.E R8, [R6.64] ;  /* 0x0000000806087981 */ /* 0x002ea8000c1e1900 */
[----:B------:R-:W2:Y:S02]  /*2050*/  LDG.E R0, [R6.64+0x4] ;  /* 0x0000040806007981 */ /* 0x000ea4000c1e1900 */
[----:B--2---:R-:W-:-:S02]  /*2060*/  IADD3 R249, -R8, R0, RZ ;  /* 0x0000000008f97210 */ /* 0x004fc40007ffe1ff */
.L_x_910:
[----:B------:R-:W-:-:S04]  /*2070*/  ISETP.NE.U32.AND P0, PT, RZ, c[0x0][0x368], PT ;  /* 0x0000da00ff007a0c */ /* 0x000fc80003f05070 */
[----:B------:R-:W-:-:S13]  /*2080*/  ISETP.NE.AND.EX P0, PT, RZ, c[0x0][0x36c], PT, P0 ;  /* 0x0000db00ff007a0c */ /* 0x000fda0003f05300 */
[----:B------:R-:W-:Y:S05]  /*2090*/  @!P0 BRA `(.L_x_911) ;  /* 0x0000003000008947 */ /* 0x000fea0003800000 */
[----:B-1----:R-:W-:-:S05]  /*20a0*/  IMAD.WIDE R4, R25, R147, c[0x0][0x368] ;  /* 0x0000da0019047625 */ /* 0x002fca00078e0293 */
[----:B------:R1:W5:Y:S01]  /*20b0*/  LDG.E R13, [R4.64] ;  /* 0x00000008040d7981 */ /* 0x000362000c1e1900 */
[----:B------:R-:W-:Y:S05]  /*20c0*/  BRA `(.L_x_912) ;  /* 0x0000005000007947 */ /* 0x000fea0003800000 */
.L_x_911:
[----:B------:R-:W-:Y:S01]  /*20d0*/  MOV R13, UR6 ;  /* 0x00000006000d7c02 */ /* 0x000fe20008000f00 */
[----:B------:R-:W-:Y:S05]  /*20e0*/  @!P3 BRA `(.L_x_912) ;  /* 0x000000300000b947 */ /* 0x000fea0003800000 */
[----:B-1----:R-:W2:Y:S04]  /*20f0*/  LDG.E R6, [R4.64] ;  /* 0x0000000804067981 */ /* 0x002ea8000c1e1900 */
[----:B------:R-:W2:Y:S02]  /*2100*/  LDG.E R0, [R4.64+0x4] ;  /* 0x0000040804007981 */ /* 0x000ea4000c1e1900 */
[----:B--2---:R-:W-:Y:S02]  /*2110*/  IADD3 R13, -R6, R0, RZ ;  /* 0x00000000060d7210 */ /* 0x004fe40007ffe1ff */
.L_x_912:
[----:B-1----:R-:W2:Y:S04]  /*2120*/  LDL.LU R5, [R1+0x44] ;  /* 0x0000440001057983 */ /* 0x002ea80000300800 */
[----:B------:R1:W3:Y:S04]  /*2130*/  @P5 LDG.E R4, [R2.64] ;  /* 0x0000000802045981 */ /* 0x0002e8000c1e1900 */
[----:B------:R1:W3:Y:S01]  /*2140*/  @P5 LDG.E R0, [R2.64+0x4] ;  /* 0x0000040802005981 */ /* 0x0002e2000c1e1900 */
[----:B------:R-:W-:Y:S01]  /*2150*/  ISETP.NE.U32.AND P0, PT, RZ, c[0x0][0x378], PT ;  /* 0x0000de00ff007a0c */ /* 0x000fe20003f05070 */
[----:B-----5:R-:W-:-:S03]  /*2160*/  IMAD.MOV.U32 R136, RZ, RZ, R13 ;  /* 0x000000ffff887224 */ /* 0x020fc600078e000d */
[----:B------:R-:W-:Y:S01]  /*2170*/  ISETP.NE.AND.EX P0, PT, RZ, c[0x0][0x37c], PT, P0 ;  /* 0x0000df00ff007a0c */ /* 0x000fe20003f05300 */
[----:B------:R-:W-:-:S05]  /*2180*/  IMAD.MOV.U32 R6, RZ, RZ, c[0x0][0x2c4] ;  /* 0x0000b100ff067624 */ /* 0x000fca00078e00ff */
[----:B------:R-:W-:Y:S01]  /*2190*/  ISETP.NE.AND P2, PT, R6, 0x1, PT ;  /* 0x000000010600780c */ /* 0x000fe20003f45270 */
[----:B------:R-:W-:Y:S02]  /*21a0*/  IMAD.IADD R12, R13, 0x1, -R12 ;  /* 0x000000010d0c7824 */ /* 0x000fe400078e0a0c */
[----:B------:R-:W-:-:S04]  /*21b0*/  IMAD.MOV.U32 R6, RZ, RZ, c[0x0][0x32c] ;  /* 0x0000cb00ff067624 */ /* 0x000fc800078e00ff */
[----:B-1----:R-:W-:-:S05]  /*21c0*/  @P0 IMAD.WIDE R2, R25, R147, c[0x0][0x378] ;  /* 0x0000de0019020625 */ /* 0x002fca00078e0293 */
[----:B------:R1:W5:Y:S01]  /*21d0*/  @P0 LDG.E R136, [R2.64] ;  /* 0x0000000802880981 */ /* 0x000362000c1e1900 */
[----:B------:R-:W-:Y:S02]  /*21e0*/  ISETP.GE.AND P1, PT, R6, 0x1, PT ;  /* 0x000000010600780c */ /* 0x000fe40003f26270 */
[----:B------:R-:W-:-:S04]  /*21f0*/  LOP3.LUT R207, R207, 0xfffbffff, RZ, 0xc0, !PT ;  /* 0xfffbffffcfcf7812 */ /* 0x000fc800078ec0ff */
[----:B------:R-:W-:-:S04]  /*2200*/  @P2 LOP3.LUT R207, R207, 0x40000, RZ, 0xfc, !PT ;  /* 0x00040000cfcf2812 */ /* 0x000fc800078efcff */
[----:B------:R-:W-:-:S04]  /*2210*/  LOP3.LUT R207, R207, 0xfffeffff, RZ, 0xc0, !PT ;  /* 0xfffeffffcfcf7812 */ /* 0x000fc800078ec0ff */
[----:B------:R-:W-:Y:S01]  /*2220*/  @P1 LOP3.LUT R207, R207, 0x10000, RZ, 0xfc, !PT ;  /* 0x00010000cfcf1812 */ /* 0x000fe200078efcff */
[----:B-1----:R-:W-:Y:S02]  /*2230*/  IMAD.MOV.U32 R2, RZ, RZ, c[0x0][0x228] ;  /* 0x00008a00ff027624 */ /* 0x002fe400078e00ff */
[----:B--2---:R-:W-:-:S05]  /*2240*/  IMAD.SHL.U32 R7, R5, 0x80, RZ ;  /* 0x0000008005077824 */ /* 0x004fca00078e00ff */
[----:B------:R1:W-:Y:S01]  /*2250*/  STL [R1+0x38], R7 ;  /* 0x0000380701007387 */ /* 0x0003e20000100800 */
[----:B---3--:R-:W-:Y:S01]  /*2260*/  @P5 IMAD.IADD R2, R0, 0x1, -R4 ;  /* 0x0000000100025824 */ /* 0x008fe200078e0a04 */
[----:B------:R-:W-:-:S03]  /*2270*/  IADD3 R0, R7, 0x7f, RZ ;  /* 0x0000007f07007810 */ /* 0x000fc60007ffe0ff */
[----:B------:R-:W-:Y:S02]  /*2280*/  IMAD.IADD R250, R12, 0x1, R2 ;  /* 0x000000010cfa7824 */ /* 0x000fe400078e0202 */
[----:B------:R-:W-:-:S03]  /*2290*/  @P2 IMAD.HI.U32 R4, R0, c[0x0][0x2c8], RZ ;  /* 0x0000b20000042a27 */ /* 0x000fc600078e00ff */
[C---:B------:R-:W-:Y:S02]  /*22a0*/  IADD3 R3, R250.reuse, 0x4f, RZ ;  /* 0x0000004ffa037810 */ /* 0x040fe40007ffe0ff */
[----:B------:R-:W-:Y:S02]  /*22b0*/  @P2 SHF.R.U32.HI R0, RZ, c[0x0][0x2cc], R4 ;  /* 0x0000b300ff002a19 */ /* 0x000fe40000011604 */
[----:B------:R-:W-:Y:S01]  /*22c0*/  IADD3 R4, R250, 0x1, -R249 ;  /* 0x00000001fa047810 */ /* 0x000fe20007ffe8f9 */
[----:B------:R-:W-:-:S04]  /*22d0*/  IMAD.HI R3, R3, 0x66666667, RZ ;  /* 0x6666666703037827 */ /* 0x000fc800078e02ff */
[----:B------:R-:W-:Y:S01]  /*22e0*/  IMAD.IADD R0, R4, 0x1, R0 ;  /* 0x0000000104007824 */ /* 0x000fe200078e0200 */
[----:B------:R-:W-:-:S04]  /*22f0*/  SHF.R.U32.HI R5, RZ, 0x1f, R3 ;  /* 0x0000001fff057819 */ /* 0x000fc80000011603 */
[----:B------:R-:W-:Y:S02]  /*2300*/  LEA.HI.SX32 R143, R3, R5, 0x1b ;  /* 0x00000005038f7211 */ /* 0x000fe400078fdaff */
[----:B------:R-:W-:Y:S01]  /*2310*/  IADD3 R4, R0, c[0x0][0x328], RZ ;  /* 0x0000ca0000047a10 */ /* 0x000fe20007ffe0ff */
[----:B------:R-:W-:Y:S05]  /*2320*/  @!P1 BRA `(.L_x_913) ;  /* 0x0000010000009947 */ /* 0x000fea0003800000 */
[C---:B-1----:R-:W-:Y:S01]  /*2330*/  ISETP.GT.AND P0, PT, R0.reuse, RZ, PT ;  /* 0x000000ff0000720c */ /* 0x042fe20003f04270 */
        /* <DEDUP_REMOVED lines=9> */
.L_x_915:
[----:B------:R-:W-:-:S13]  /*23d0*/  ISETP.NE.AND P0, PT, R6, 0x1, PT ;  /* 0x000000010600780c */ /* 0x000fda0003f05270 */
[----:B------:R-:W-:-:S05]  /*23e0*/  @P0 IMAD.HI.U32 R0, R3, c[0x0][0x330], RZ ;  /* 0x0000cc0003000a27 */ /* 0x000fca00078e00ff */
[----:B------:R-:W-:Y:S02]  /*23f0*/  @P0 SHF.R.U32.HI R3, RZ, c[0x0][0x334], R0 ;  /* 0x0000cd00ff030a19 */ /* 0x000fe40000011600 */
.L_x_916:
[----:B------:R-:W-:Y:S05]  /*2400*/  BSYNC B0 ;  /* 0x0000000000007941 */ /* 0x000fea0003800000 */
.L_x_914:
[----:B------:R-:W-:-:S05]  /*2410*/  IMAD R3, R3, R6, c[0x0][0x32c] ;  /* 0x0000cb0003037624 */ /* 0x000fca00078e0206 */
[----:B------:R-:W-:-:S04]  /*2420*/  IMNMX R4, R4, R3, PT ;  /* 0x0000000304047217 */ /* 0x000fc80003800200 */
.L_x_913:
[----:B-1----:R-:W-:Y:S01]  /*2430*/  IADD3 R4, R4, 0x4f, RZ ;  /* 0x0000004f04047810 */ /* 0x002fe20007ffe0ff */
[----:B------:R-:W-:-:S04]  /*2440*/  @P2 IMAD.HI.U32 R3, R7, c[0x0][0x2c8], RZ ;  /* 0x0000b20007032a27 */ /* 0x000fc800078e00ff */
[----:B------:R-:W-:-:S04]  /*2450*/  IMAD.HI R4, R4, 0x66666667, RZ ;  /* 0x6666666704047827 */ /* 0x000fc800078e02ff */
[----:B------:R-:W-:Y:S01]  /*2460*/  IMAD.MOV.U32 R0, RZ, RZ, R7 ;  /* 0x000000ffff007224 */ /* 0x000fe200078e0007 */
[----:B------:R-:W-:Y:S01]  /*2470*/  @P2 SHF.R.U32.HI R0, RZ, c[0x0][0x2cc], R3 ;  /* 0x0000b300ff002a19 */ /* 0x000fe20000011603 */
[----:B------:R-:W-:Y:S01]  /*2480*/  IMAD.IADD R230, R250, 0x1, -R249 ;  /* 0x00000001fae67824 */ /* 0x000fe200078e0af9 */
[----:B------:R-:W-:-:S03]  /*2490*/  SHF.R.U32.HI R3, RZ, 0x1f, R4 ;  /* 0x0000001fff037819 */ /* 0x000fc60000011604 */
[----:B------:R-:W-:Y:S01]  /*24a0*/  IMAD.IADD R0, R230, 0x1, R0 ;  /* 0x00000001e6007824 */ /* 0x000fe200078e0200 */
[----:B------:R-:W-:-:S04]  /*24b0*/  LEA.HI.SX32 R7, R4, R3, 0x1b ;  /* 0x0000000304077211 */ /* 0x000fc800078fdaff */
[----:B------:R-:W-:Y:S02]  /*24c0*/  IADD3 R3, R0, -c[0x0][0x324], RZ ;  /* 0x8000c90000037a10 */ /* 0x000fe40007ffe0ff */
        /* <DEDUP_REMOVED lines=11> */
.L_x_919:
[----:B------:R-:W-:-:S13]  /*2580*/  ISETP.NE.AND P0, PT, R6, 0x1, PT ;  /* 0x000000010600780c */ /* 0x000fda0003f05270 */
[----:B------:R-:W-:-:S05]  /*2590*/  @P0 IMAD.HI.U32 R4, R0, c[0x0][0x330], RZ ;  /* 0x0000cc0000040a27 */ /* 0x000fca00078e00ff */
[----:B------:R-:W-:Y:S02]  /*25a0*/  @P0 SHF.R.U32.HI R0, RZ, c[0x0][0x334], R4 ;  /* 0x0000cd00ff000a19 */ /* 0x000fe40000011604 */
.L_x_920:
[----:B------:R-:W-:Y:S05]  /*25b0*/  BSYNC B0 ;  /* 0x0000000000007941 */ /* 0x000fea0003800000 */
.L_x_918:
[----:B------:R-:W-:-:S05]  /*25c0*/  IMAD R0, R0, c[0x0][0x32c], RZ ;  /* 0x0000cb0000007a24 */ /* 0x000fca00078e02ff */
[----:B------:R-:W-:-:S04]  /*25d0*/  IMNMX R3, R3, R0, !PT ;  /* 0x0000000003037217 */ /* 0x000fc80007800200 */
.L_x_917:
        /* <DEDUP_REMOVED lines=12> */
[----:B------:R-:W-:Y:S02]  /*26a0*/  SHF.R.U32.HI R8, RZ, 0x10, R3 ;  /* 0x00000010ff087819 */ /* 0x000fe40000011603 */
[----:B------:R-:W-:Y:S02]  /*26b0*/  LOP3.LUT R17, R3, 0xff, RZ, 0xc0, !PT ;  /* 0x000000ff03117812 */ /* 0x000fe400078ec0ff */
[C---:B------:R-:W-:Y:S01]  /*26c0*/  ISETP.NE.AND P1, PT, R8.reuse, RZ, PT ;  /* 0x000000ff0800720c */ /* 0x040fe20003f25270 */
[----:B------:R1:W-:Y:S03]  /*26d0*/  STL [R1+0x44], R8 ;  /* 0x0000440801007387 */ /* 0x0003e60000100800 */
[----:B------:R-:W-:Y:S01]  /*26e0*/  SEL R129, R8, c[0x0][0x338], P1 ;  /* 0x0000ce0008817a07 */ /* 0x000fe20000800000 */
[----:B------:R1:W-:Y:S01]  /*26f0*/  STL [R1+0x64], R17 ;  /* 0x0000641101007387 */ /* 0x0003e20000100800 */
[----:B------:R-:W-:Y:S05]  /*2700*/  @!P0 BRA `(.L_x_922) ;  /* 0x000001d000008947 */ /* 0x000fea0003800000 */
[----:B------:R-:W-:Y:S02]  /*2710*/  IABS R3, R129 ;  /* 0x0000008100037213 */ /* 0x000fe40000000000 */
[----:B------:R-:W-:-:S02]  /*2720*/  IADD3 R4, R129, -0x1, R7 ;  /* 0xffffffff81047810 */ /* 0x000fc40007ffe007 */
[----:B------:R-:W2:Y:S03]  /*2730*/  I2F.RP R0, R3 ;  /* 0x0000000300007306 */ /* 0x000ea60000209400 */
[----:B-1----:R-:W-:Y:S02]  /*2740*/  IMAD.IADD R8, R4, 0x1, -R6 ;  /* 0x0000000104087824 */ /* 0x002fe400078e0a06 */
[----:B------:R-:W-:-:S03]  /*2750*/  IMAD.MOV.U32 R4, RZ, RZ, RZ ;  /* 0x000000ffff047224 */ /* 0x000fc600078e00ff */
[----:B------:R-:W-:Y:S01]  /*2760*/  IABS R11, R8 ;  /* 0x00000008000b7213 */ /* 0x000fe20000000000 */
[----:B--2---:R-:W1:Y:S02]  /*2770*/  MUFU.RCP R0, R0 ;  /* 0x0000000000007308 */ /* 0x004e640000001000 */
        /* <DEDUP_REMOVED lines=22> */
.L_x_922:
[----:B------:R-:W-:Y:S05]  /*28e0*/  BSYNC B0 ;  /* 0x0000000000007941 */ /* 0x000fea0003800000 */
.L_x_921:
[----:B------:R-:W-:-:S04]  /*28f0*/  IMAD R3, R17, R0, R6 ;  /* 0x0000000011037224 */ /* 0x000fc800078e0206 */
[C---:B------:R-:W-:Y:S02]  /*2900*/  IMAD.IADD R0, R3.reuse, 0x1, R0 ;  /* 0x0000000103007824 */ /* 0x040fe400078e0200 */
[----:B------:R-:W-:-:S03]  /*2910*/  IMAD R3, R3, 0x50, -R12 ;  /* 0x0000005003037824 */ /* 0x000fc600078e0a0c */
[----:B------:R-:W-:Y:S02]  /*2920*/  IMNMX R0, R7, R0, PT ;  /* 0x0000000007007217 */ /* 0x000fe40003800200 */
[----:B------:R-:W-:-:S03]  /*2930*/  IMNMX R3, RZ, R3, !PT ;  /* 0x00000003ff037217 */ /* 0x000fc60007800200 */
[----:B------:R-:W-:Y:S02]  /*2940*/  IMAD R0, R0, 0x50, -R12 ;  /* 0x0000005000007824 */ /* 0x000fe400078e0a0c */
[----:B------:R-:W-:-:S03]  /*2950*/  IMAD.WIDE.U32 R4, R3, -0x33333333, RZ ;  /* 0xcccccccd03047825 */ /* 0x000fc600078e00ff */
        /* <DEDUP_REMOVED lines=11> */
[----:B------:R-:W2:Y:S03]  /*2a10*/  S2R R9, SR_TID.X ;  /* 0x0000000000097919 */ /* 0x000ea60000002100 */
[----:B------:R-:W-:-:S13]  /*2a20*/  ISETP.NE.AND.EX P4, PT, RZ, c[0x0][0x344], PT, P0 ;  /* 0x0000d100ff007a0c */ /* 0x000fda0003f85300 */
[----:B------:R-:W-:-:S05]  /*2a30*/  @P4 IMAD.WIDE R4, R25, R147, c[0x0][0x340] ;  /* 0x0000d00019044625 */ /* 0x000fca00078e0293 */
[----:B------:R3:W4:Y:S01]  /*2a40*/  @P4 LDG.E R21, [R4.64] ;  /* 0x0000000804154981 */ /* 0x000722000c1e1900 */
[----:B-12---:R-:W-:-:S04]  /*2a50*/  SHF.R.S32.HI R8, RZ, 0x1f, R9 ;  /* 0x0000001fff087819 */ /* 0x006fc80000011409 */
[----:B------:R-:W-:-:S04]  /*2a60*/  LEA.HI R8, R8, R9, RZ, 0x3 ;  /* 0x0000000908087211 */ /* 0x000fc800078f18ff */
[----:B------:R-:W-:Y:S02]  /*2a70*/  SHF.R.S32.HI R8, RZ, 0x3, R8 ;  /* 0x00000003ff087819 */ /* 0x000fe40000011408 */
[----:B------:R-:W-:Y:S02]  /*2a80*/  SHF.R.S32.HI R3, RZ, 0x1f, R14 ;  /* 0x0000001fff037819 */ /* 0x000fe4000001140e */
[----:B------:R-:W-:-:S04]  /*2a90*/  IADD3 R102, P0, R8, R14, RZ ;  /* 0x0000000e08667210 */ /* 0x000fc80007f1e0ff */
[----:B------:R-:W-:-:S05]  /*2aa0*/  LEA.HI.X.SX32 R103, R8, R3, 0x1, P0 ;  /* 0x0000000308677211 */ /* 0x000fca00000f0eff */
[----:B------:R-:W-:Y:S02]  /*2ab0*/  IMAD R3, R103, c[0x0][0x238], RZ ;  /* 0x00008e0067037a24 */ /* 0x000fe400078e02ff */
[----:B---3--:R-:W-:Y:S01]  /*2ac0*/  IMAD.WIDE.U32 R4, R102, c[0x0][0x238], R244 ;  /* 0x00008e0066047a25 */ /* 0x008fe200078e00f4 */
[----:B------:R-:W-:-:S03]  /*2ad0*/  LOP3.LUT R24, R16, 0xffff, RZ, 0xc0, !PT ;  /* 0x0000ffff10187812 */ /* 0x000fc600078ec0ff */
[----:B------:R-:W-:Y:S01]  /*2ae0*/  IMAD R3, R102, c[0x0][0x23c], R3 ;  /* 0x00008f0066037a24 */ /* 0x000fe200078e0203 */
[----:B------:R-:W-:-:S03]  /*2af0*/  SHF.R.S32.HI R20, RZ, 0x1f, R25 ;  /* 0x0000001fff147819 */ /* 0x000fc60000011419 */
[----:B------:R-:W-:Y:S01]  /*2b00*/  IMAD.IADD R5, R5, 0x1, R3 ;  /* 0x0000000105057824 */ /* 0x000fe200078e0203 */
[----:B------:R-:W-:Y:S01]  /*2b10*/  SEL R22, R20, RZ, !P5 ;  /* 0x000000ff14167207 */ /* 0x000fe20006800000 */
[----:B------:R-:W-:Y:S01]  /*2b20*/  IMAD.MOV.U32 R132, RZ, RZ, 0x50 ;  /* 0x00000050ff847424 */ /* 0x000fe200078e00ff */
[----:B------:R-:W-:Y:S01]  /*2b30*/  IADD3 R31, R0, -0x1, RZ ;  /* 0xffffffff001f7810 */ /* 0x000fe20007ffe0ff */
[----:B------:R-:W-:Y:S01]  /*2b40*/  IMAD.WIDE.U32 R4, R24, c[0x0][0x240], R4 ;  /* 0x0000900018047a25 */ /* 0x000fe200078e0004 */
[----:B------:R-:W-:Y:S02]  /*2b50*/  IADD3 R114, -R8, R2, RZ ;  /* 0x0000000208727210 */ /* 0x000fe40007ffe1ff */
[----:B------:R-:W-:Y:S01]  /*2b60*/  SEL R23, R25, RZ, !P5 ;  /* 0x000000ff19177207 */ /* 0x000fe20006800000 */
[----:B------:R-:W-:Y:S02]  /*2b70*/  IMAD R5, R24, c[0x0][0x244], R5 ;  /* 0x0000910018057a24 */ /* 0x000fe400078e0205 */
[----:B------:R-:W-:-:S02]  /*2b80*/  IMAD R0, R22, c[0x0][0x248], RZ ;  /* 0x0000920016007a24 */ /* 0x000fc400078e02ff */
        /* <DEDUP_REMOVED lines=15> */
[----:B------:R-:W-:-:S03]  /*2c80*/  MOV R16, c[0x0][0x238] ;  /* 0x00008e0000107a02 */ /* 0x000fc60000000f00 */
[----:B------:R-:W-:Y:S01]  /*2c90*/  IMAD.IADD R5, R5, 0x1, R0 ;  /* 0x0000000105057824 */ /* 0x000fe200078e0200 */
[----:B------:R-:W-:Y:S02]  /*2ca0*/  @P0 LEA R6, P2, R4, c[0x0][0x220], 0x1 ;  /* 0x0000880004060a11 */ /* 0x000fe400078408ff */
[----:B------:R-:W-:Y:S02]  /*2cb0*/  SHF.L.U32 R152, R16, 0x4, RZ ;  /* 0x0000000410987819 */ /* 0x000fe400000006ff */
[----:B------:R-:W-:Y:S02]  /*2cc0*/  @P0 LEA.HI.X R7, R4, c[0x0][0x224], R5, 0x1, P2 ;  /* 0x0000890004070a11 */ /* 0x000fe400010f0c05 */
[----:B------:R-:W-:Y:S02]  /*2cd0*/  SHF.L.U64.HI R147, R16, R147, c[0x0][0x23c] ;  /* 0x00008f0010937619 */ /* 0x000fe40000010293 */
[----:B------:R-:W-:Y:S01]  /*2ce0*/  @P1 IADD3 R0, P3, R152, R4, RZ ;  /* 0x0000000498001210 */ /* 0x000fe20007f7e0ff */
[----:B------:R-:W-:Y:S01]  /*2cf0*/  @!PT LDS RZ, [RZ] ;  /* 0x00000000fffff984 */ /* 0x000fe20000000800 */
[----:B------:R-:W-:Y:S01]  /*2d00*/  @!PT LDS RZ, [RZ] ;  /* 0x00000000fffff984 */ /* 0x000fe20000000800 */
[----:B------:R-:W-:Y:S01]  /*2d10*/  @!PT LDS RZ, [RZ] ;  /* 0x00000000fffff984 */ /* 0x000fe20000000800 */
[----:B------:R1:W-:Y:S01]  /*2d20*/  @P0 LDGSTS.E.BYPASS.LTC128B.128 [R208+0x2900], [R6.64], !P6 ;  /* 0x0290000006d00fae */ /* 0x0003e2000f101d48 */
[----:B------:R-:W-:-:S03]  /*2d30*/  ISETP.GE.AND P2, PT, R3, 0x21, PT ;  /* 0x000000210300780c */ /* 0x000fc60003f46270 */
[----:B-1----:R-:W-:Y:S01]  /*2d40*/  @P1 IMAD.X R7, R5, 0x1, R147, P3 ;  /* 0x0000000105071824 */ /* 0x002fe200018e0693 */
[----:B------:R-:W-:-:S04]  /*2d50*/  @P1 LEA R6, P0, R0, c[0x0][0x220], 0x1 ;  /* 0x0000880000061a11 */ /* 0x000fc800078008ff */
[----:B------:R-:W-:Y:S02]  /*2d60*/  @P1 LEA.HI.X R7, R0, c[0x0][0x224], R7, 0x1, P0 ;  /* 0x0000890000071a11 */ /* 0x000fe400000f0c07 */
[----:B------:R-:W-:-:S03]  /*2d70*/  ISETP.GE.AND P0, PT, R3, 0x31, PT ;  /* 0x000000310300780c */ /* 0x000fc60003f06270 */
[----:B------:R1:W-:Y:S01]  /*2d80*/  @P1 LDGSTS.E.BYPASS.LTC128B.128 [R208+0x3100], [R6.64], !P6 ;  /* 0x0310000006d01fae */ /* 0x0003e2000f101d48 */
[----:B------:R-:W-:Y:S02]  /*2d90*/  @P2 LEA R0, P1, R16, R4, 0x5 ;  /* 0x0000000410002211 */ /* 0x000fe400078228ff */
[----:B-1----:R-:W-:-:S04]  /*2da0*/  @P2 MOV R6, c[0x0][0x23c] ;  /* 0x00008f0000062a02 */ /* 0x002fc80000000f00 */
[----:B------:R-:W-:Y:S02]  /*2db0*/  @P2 LEA.HI.X R6, R16, R5, R6, 0x5, P1 ;  /* 0x0000000510062211 */ /* 0x000fe400008f2c06 */
[----:B------:R-:W-:Y:S01]  /*2dc0*/  @P2 LEA R8, P1, R0, c[0x0][0x220], 0x1 ;  /* 0x0000880000082a11 */ /* 0x000fe200078208ff */
[----:B------:R-:W-:-:S03]  /*2dd0*/  @P0 IMAD.MOV.U32 R7, RZ, RZ, c[0x0][0x23c] ;  /* 0x00008f00ff070624 */ /* 0x000fc600078e00ff */
[----:B------:R-:W-:Y:S02]  /*2de0*/  @P2 LEA.HI.X R9, R0, c[0x0][0x224], R6, 0x1, P1 ;  /* 0x0000890000092a11 */ /* 0x000fe400008f0c06 */
[----:B------:R-:W-:Y:S01]  /*2df0*/  ISETP.GE.AND P1, PT, R3, 0x41, PT ;  /* 0x000000410300780c */ /* 0x000fe20003f26270 */
[----:B------:R-:W-:Y:S02]  /*2e00*/  @P0 IMAD R0, R7, 0x30, RZ ;  /* 0x0000003007000824 */ /* 0x000fe400078e02ff */
[----:B------:R-:W-:Y:S01]  /*2e10*/  @P0 IMAD.WIDE.U32 R6, R16, 0x30, R4 ;  /* 0x0000003010060825 */ /* 0x000fe200078e0004 */
[----:B------:R1:W-:Y:S01]  /*2e20*/  @P2 LDGSTS.E.BYPASS.LTC128B.128 [R208+0x3900], [R8.64], !P6 ;  /* 0x0390000008d02fae */ /* 0x0003e2000f101d48 */
[----:B------:R-:W-:-:S03]  /*2e30*/  SHF.R.S32.HI R3, RZ, 0x1f, R125 ;  /* 0x0000001fff037819 */ /* 0x000fc6000001147d */
[----:B------:R-:W-:Y:S02]  /*2e40*/  @P0 IADD3 R0, R7, R0, RZ ;  /* 0x0000000007000210 */ /* 0x000fe40007ffe0ff */
[----:B------:R-:W-:-:S03]  /*2e50*/  @P0 LEA R18, P2, R6, c[0x0][0x220], 0x1 ;  /* 0x0000880006120a11 */ /* 0x000fc600078408ff */
[----:B------:R-:W-:Y:S02]  /*2e60*/  @P1 MOV R12, c[0x0][0x23c] ;  /* 0x00008f00000c1a02 */ /* 0x000fe40000000f00 */
[----:B------:R-:W-:Y:S01]  /*2e70*/  @P0 LEA.HI.X R19, R6, c[0x0][0x224], R0, 0x1, P2 ;  /* 0x0000890006130a11 */ /* 0x000fe200010f0c00 */
[C---:B------:R-:W-:Y:S01]  /*2e80*/  IMAD R0, R3.reuse, c[0x0][0x280], RZ ;  /* 0x0000a00003007a24 */ /* 0x040fe200078e02ff */
[C---:B------:R-:W-:Y:S01]  /*2e90*/  @P1 LEA R4, P2, R16.reuse, R4, 0x6 ;  /* 0x0000000410041211 */ /* 0x040fe200078430ff */
[----:B------:R-:W-:Y:S02]  /*2ea0*/  IMAD R3, R3, c[0x0][0x290], RZ ;  /* 0x0000a40003037a24 */ /* 0x000fe400078e02ff */
[C---:B------:R-:W-:Y:S01]  /*2eb0*/  IMAD.WIDE.U32 R6, R125.reuse, c[0x0][0x280], R90 ;  /* 0x0000a0007d067a25 */ /* 0x040fe200078e005a */
[----:B------:R-:W-:Y:S01]  /*2ec0*/  @P1 LEA.HI.X R5, R16, R5, R12, 0x6, P2 ;  /* 0x0000000510051211 */ /* 0x000fe200010f340c */
[----:B------:R2:W-:Y:S01]  /*2ed0*/  @P0 LDGSTS.E.BYPASS.LTC128B.128 [R208+0x4100], [R18.64], !P6 ;  /* 0x0410000012d00fae */ /* 0x0005e2000f101d48 */
[----:B------:R-:W-:Y:S01]  /*2ee0*/  @P1 LEA R16, P2, R4, c[0x0][0x220], 0x1 ;  /* 0x0000880004101a11 */ /* 0x000fe200078408ff */
[----:B------:R-:W-:-:S02]  /*2ef0*/  IMAD R0, R125, c[0x0][0x284], R0 ;  /* 0x0000a1007d007a24 */ /* 0x000fc400078e0200 */
[----:B------:R-:W-:Y:S02]  /*2f00*/  IMAD.IADD R123, R13, 0x1, R15 ;  /* 0x000000010d7b7824 */ /* 0x000fe400078e020f */
[----:B-1----:R-:W-:Y:S01]  /*2f10*/  IMAD.WIDE.U32 R8, R125, c[0x0][0x280], R84 ;  /* 0x0000a0007d087a25 */ /* 0x002fe200078e0054 */
[----:B------:R-:W-:-:S03]  /*2f20*/  @P1 LEA.HI.X R17, R4, c[0x0][0x224], R5, 0x1, P2 ;  /* 0x0000890004111a11 */ /* 0x000fc600010f0c05 */
[----:B------:R-:W-:-:S04]  /*2f30*/  IMAD.WIDE.U32 R10, R125, c[0x0][0x290], R90 ;  /* 0x0000a4007d0a7a25 */ /* 0x000fc800078e005a */
[C---:B------:R-:W-:Y:S01]  /*2f40*/  IMAD R3, R125.reuse, c[0x0][0x294], R3 ;  /* 0x0000a5007d037a24 */ /* 0x040fe200078e0203 */
[----:B------:R2:W-:Y:S01]  /*2f50*/  @P1 LDGSTS.E.BYPASS.LTC128B.128 [R208+0x4900], [R16.64], !P6 ;  /* 0x0490000010d01fae */ /* 0x0005e2000f101d48 */
[----:B------:R-:W-:-:S04]  /*2f60*/  IMAD.WIDE.U32 R14, R125, c[0x0][0x290], R84 ;  /* 0x0000a4007d0e7a25 */ /* 0x000fc800078e0054 */
[----:B------:R-:W-:Y:S02]  /*2f70*/  IMAD.IADD R13, R7, 0x1, R0 ;  /* 0x00000001070d7824 */ /* 0x000fe400078e0200 */
[----:B------:R-:W-:Y:S01]  /*2f80*/  IMAD.IADD R9, R0, 0x1, R9 ;  /* 0x0000000100097824 */ /* 0x000fe200078e0209 */
[----:B-----5:R-:W-:Y:S01]  /*2f90*/  SHF.R.S32.HI R0, RZ, 0x1f, R136 ;  /* 0x0000001fff007819 */ /* 0x020fe20000011488 */
[----:B------:R-:W-:Y:S01]  /*2fa0*/  IMAD.MOV.U32 R12, RZ, RZ, R6 ;  /* 0x000000ffff0c7224 */ /* 0x000fe200078e0006 */
[----:B------:R-:W-:Y:S01]  /*2fb0*/  IADD3 R11, R11, R3, RZ ;  /* 0x000000030b0b7210 */ /* 0x000fe20007ffe0ff */
[----:B------:R-:W-:Y:S01]  /*2fc0*/  IMAD.MOV.U32 R137, RZ, RZ, c[0x0][0x280] ;  /* 0x0000a000ff897624 */ /* 0x000fe200078e00ff */
[----:B------:R-:W-:Y:S01]  /*2fd0*/  IADD3 R7, R3, R15, RZ ;  /* 0x0000000f03077210 */ /* 0x000fe20007ffe0ff */
[C---:B------:R-:W-:Y:S01]  /*2fe0*/  IMAD R3, R0.reuse, c[0x0][0x280], RZ ;  /* 0x0000a00000037a24 */ /* 0x040fe200078e02ff */
[----:B------:R-:W-:Y:S01]  /*2ff0*/  MOV R6, R14 ;  /* 0x0000000e00067202 */ /* 0x000fe20000000f00 */
[----:B------:R-:W-:Y:S01]  /*3000*/  IMAD R0, R0, c[0x0][0x290], RZ ;  /* 0x0000a40000007a24 */ /* 0x000fe200078e02ff */
[----:B------:R-:W-:Y:S01]  /*3010*/  MOV R141, 0x5 ;  /* 0x00000005008d7802 */ /* 0x000fe20000000f00 */
[----:B------:R-:W-:-:S02]  /*3020*/  IMAD R144, R132, c[0x0][0x284], RZ ;  /* 0x0000a10084907a24 */ /* 0x000fc400078e02ff */
[C---:B------:R-:W-:Y:S02]  /*3030*/  IMAD R145, R132.reuse, c[0x0][0x294], RZ ;  /* 0x0000a50084917a24 */ /* 0x040fe400078e02ff */
[----:B------:R-:W-:Y:S01]  /*3040*/  IMAD.WIDE.U32 R134, R132, c[0x0][0x280], RZ ;  /* 0x0000a00084867a25 */ /* 0x000fe200078e00ff */
[----:B------:R-:W-:Y:S01]  /*3050*/  ISETP.GE.AND P1, PT, R241, c[0x0][0x1d4], PT ;  /* 0x00007500f1007a0c */ /* 0x000fe20003f26270 */
[----:B------:R-:W0:Y:S01]  /*3060*/  LDGDEPBAR ;  /* 0x00000000000079af */ /* 0x000e220000000000 */
        /* <DEDUP_REMOVED lines=19> */
[C---:B------:R-:W-:Y:S01]  /*31a0*/  SHF.L.U64.HI R141, R149.reuse, R141, c[0x0][0x294] ;  /* 0x0000a500958d7619 */ /* 0x040fe2000001028d */
[C---:B------:R-:W-:Y:S01]  /*31b0*/  IMAD R122, R24.reuse, c[0x0][0x1ec], R113 ;  /* 0x00007b00187a7a24 */ /* 0x040fe200078e0271 */
[----:B------:R-:W-:Y:S01]  /*31c0*/  SHF.L.U32 R151, R149, 0x5, RZ ;  /* 0x0000000595977819 */ /* 0x000fe200000006ff */
[----:B------:R-:W-:Y:S01]  /*31d0*/  IMAD R121, R24, c[0x0][0x214], R111 ;  /* 0x0000850018797a24 */ /* 0x000fe200078e026f */
[----:B------:R-:W-:Y:S01]  /*31e0*/  IADD3 R145, R133, R145, RZ ;  /* 0x0000009185917210 */ /* 0x000fe20007ffe0ff */
[----:B------:R-:W-:Y:S01]  /*31f0*/  IMAD.IADD R100, R93, 0x1, R3 ;  /* 0x000000015d647824 */ /* 0x000fe200078e0203 */
[----:B------:R-:W-:Y:S01]  /*3200*/  IADD3 R98, R3, R87, RZ ;  /* 0x0000005703627210 */ /* 0x000fe20007ffe0ff */
[----:B------:R-:W-:Y:S01]  /*3210*/  IMAD.IADD R99, R89, 0x1, R0 ;  /* 0x0000000159637824 */ /* 0x000fe200078e0200 */
[----:B------:R-:W-:-:S02]  /*3220*/  IADD3 R97, R0, R83, RZ ;  /* 0x0000005300617210 */ /* 0x000fc40007ffe0ff */
[--C-:B----4-:R-:W-:Y:S01]  /*3230*/  @P4 SHF.R.S32.HI R5, RZ, 0x1f, R21.reuse ;  /* 0x0000001fff054819 */ /* 0x110fe20000011415 */
[----:B------:R-:W-:Y:S02]  /*3240*/  @!P4 IMAD.MOV.U32 R5, RZ, RZ, R20 ;  /* 0x000000ffff05c224 */ /* 0x000fe400078e0014 */
[----:B------:R-:W-:Y:S01]  /*3250*/  @P4 IMAD.MOV.U32 R4, RZ, RZ, R21 ;  /* 0x000000ffff044224 */ /* 0x000fe200078e0015 */
[----:B------:R-:W-:Y:S01]  /*3260*/  @!P4 MOV R4, R25 ;  /* 0x000000190004c202 */ /* 0x000fe20000000f00 */
[----:B------:R-:W-:-:S04]  /*3270*/  IMAD R5, R5, c[0x0][0x2b0], RZ ;  /* 0x0000ac0005057a24 */ /* 0x000fc800078e02ff */
[C---:B------:R-:W-:Y:S02]  /*3280*/  IMAD R5, R4.reuse, c[0x0][0x2b4], R5 ;  /* 0x0000ad0004057a24 */ /* 0x040fe400078e0205 */
[----:B------:R-:W-:-:S05]  /*3290*/  IMAD.WIDE.U32 R108, R4, c[0x0][0x2b0], RZ ;  /* 0x0000ac00046c7a25 */ /* 0x000fca00078e00ff */
[----:B------:R-:W-:Y:S02]  /*32a0*/  IADD3 R119, R109, R5, RZ ;  /* 0x000000056d777210 */ /* 0x000fe40007ffe0ff */
[----:B--2---:R-:W2:Y:S04]  /*32b0*/  LDL R19, [R1+0x54] ;  /* 0x0000540001137983 */ /* 0x004ea80000100800 */
[----:B------:R-:W3:Y:S04]  /*32c0*/  LDL R16, [R1+0x58] ;  /* 0x0000580001107983 */ /* 0x000ee80000100800 */
[----:B------:R-:W4:Y:S04]  /*32d0*/  LDL R15, [R1+0x60] ;  /* 0x00006000010f7983 */ /* 0x000f280000100800 */
[----:B------:R-:W5:Y:S01]  /*32e0*/  LDL R14, [R1+0x5c] ;  /* 0x00005c00010e7983 */ /* 0x000f620000100800 */
[----:B------:R-:W-:Y:S01]  /*32f0*/  ISETP.GE.AND P0, PT, R84, c[0x0][0x27c], PT ;  /* 0x00009f0054007a0c */ /* 0x000fe20003f06270 */
[----:B------:R-:W-:Y:S01]  /*3300*/  IMAD R0, R22, c[0x0][0x268], RZ ;  /* 0x00009a0016007a24 */ /* 0x000fe200078e02ff */
[C---:B------:R-:W-:Y:S01]  /*3310*/  IADD3 R17, R125.reuse, 0x20, RZ ;  /* 0x000000207d117810 */ /* 0x040fe20007ffe0ff */
[----:B------:R-:W-:Y:S01]  /*3320*/  IMAD.WIDE.U32 R4, R24, c[0x0][0x260], R244 ;  /* 0x0000980018047a25 */ /* 0x000fe200078e00f4 */
[----:B------:R-:W-:Y:S01]  /*3330*/  SEL R3, RZ, c[0x0][0x27c], !P0 ;  /* 0x00009f00ff037a07 */ /* 0x000fe20004000000 */
[----:B------:R-:W-:Y:S01]  /*3340*/  ULDC.U8 UR5, c[0x0][0x298] ;  /* 0x0000a60000057ab9 */ /* 0x000fe20000000000 */
[----:B------:R-:W-:Y:S01]  /*3350*/  IADD3 R18, R125, 0x40, RZ ;  /* 0x000000407d127810 */ /* 0x000fe20007ffe0ff */
[----:B------:R-:W-:Y:S01]  /*3360*/  IMAD.SHL.U32 R17, R17, 0x40, RZ ;  /* 0x0000004011117824 */ /* 0x000fe200078e00ff */
[----:B------:R-:W-:Y:S01]  /*3370*/  P2R R120, PR, RZ, 0x1 ;  /* 0x00000001ff787803 */ /* 0x000fe20000000000 */
[----:B------:R-:W-:-:S02]  /*3380*/  IMAD.IADD R3, R84, 0x1, R3 ;  /* 0x0000000154037824 */ /* 0x000fc400078e0203 */
[----:B------:R-:W-:Y:S01]  /*3390*/  IMAD R6, R23, c[0x0][0x26c], R0 ;  /* 0x00009b0017067a24 */ /* 0x000fe200078e0200 */
[----:B------:R-:W-:Y:S01]  /*33a0*/  LOP3.LUT R17, R17, 0x1c0, RZ, 0xc0, !PT ;  /* 0x000001c011117812 */ /* 0x000fe200078ec0ff */
[----:B------:R-:W-:Y:S01]  /*33b0*/  IMAD R5, R24, c[0x0][0x264], R5 ;  /* 0x0000990018057a24 */ /* 0x000fe200078e0205 */
[----:B------:R-:W-:Y:S01]  /*33c0*/  SHF.R.S32.HI R0, RZ, 0x1f, R3 ;  /* 0x0000001fff007819 */ /* 0x000fe20000011403 */
[----:B------:R-:W-:Y:S02]  /*33d0*/  IMAD.SHL.U32 R18, R18, 0x40, RZ ;  /* 0x0000004012127824 */ /* 0x000fe400078e00ff */
[----:B------:R-:W-:Y:S01]  /*33e0*/  IMAD.WIDE.U32 R76, R23, c[0x0][0x268], R4 ;  /* 0x00009a00174c7a25 */ /* 0x000fe200078e0004 */
[----:B------:R-:W-:Y:S02]  /*33f0*/  LEA.HI R3, R0, R3, RZ, 0x3 ;  /* 0x0000000300037211 */ /* 0x000fe400078f18ff */
[----:B------:R-:W-:Y:S01]  /*3400*/  LOP3.LUT R18, R18, 0x1c0, RZ, 0xc0, !PT ;  /* 0x000001c012127812 */ /* 0x000fe200078ec0ff */
[----:B------:R-:W-:Y:S01]  /*3410*/  IMAD.IADD R79, R77, 0x1, R6 ;  /* 0x000000014d4f7824 */ /* 0x000fe200078e0206 */
[--C-:B------:R-:W-:Y:S01]  /*3420*/  LOP3.LUT R5, R17, 0x38, R3.reuse, 0xf8, !PT ;  /* 0x0000003811057812 */ /* 0x100fe200078ef803 */
[----:B------:R-:W-:Y:S01]  /*3430*/  IMAD.MOV.U32 R138, RZ, RZ, 0x6 ;  /* 0x00000006ff8a7424 */ /* 0x000fe200078e00ff */
[----:B------:R-:W1:Y:S01]  /*3440*/  S2R R17, SR_TID.X ;  /* 0x0000000000117919 */ /* 0x000e620000002100 */
[--C-:B------:R-:W-:Y:S01]  /*3450*/  LOP3.LUT R4, R18, 0x38, R3.reuse, 0xf8, !PT ;  /* 0x0000003812047812 */ /* 0x100fe200078ef803 */
[----:B------:R-:W-:Y:S01]  /*3460*/  IMAD.MOV.U32 R154, RZ, RZ, c[0x0][0x2b8] ;  /* 0x0000ae00ff9a7624 */ /* 0x000fe200078e00ff */
[----:B------:R-:W-:Y:S01]  /*3470*/  IADD3 R18, R125, 0x20, RZ ;  /* 0x000000207d127810 */ /* 0x000fe20007ffe0ff */
[----:B------:R-:W-:Y:S01]  /*3480*/  IMAD.MOV.U32 R153, RZ, RZ, c[0x0][0x27c] ;  /* 0x00009f00ff997624 */ /* 0x000fe200078e00ff */
        /* <DEDUP_REMOVED lines=8> */
[----:B------:R-:W-:-:S02]  /*3510*/  LOP3.LUT R18, R18, 0x1c0, RZ, 0xc0, !PT ;  /* 0x000001c012127812 */ /* 0x000fc400078ec0ff */
[----:B------:R-:W-:Y:S02]  /*3520*/  SHF.R.S32.HI R95, RZ, 0x1f, R78 ;  /* 0x0000001fff5f7819 */ /* 0x000fe4000001144e */
        /* <DEDUP_REMOVED lines=22> */
.L_x_958:
[----:B------:R-:W-:Y:S01]  /*3690*/  IMAD R3, R31, 0x50, R0 ;  /* 0x000000501f037824 */ /* 0x000fe200078e0200 */
[----:B------:R-:W-:Y:S01]  /*36a0*/  ISETP.NE.AND P1, PT, R154, 0x1, PT ;  /* 0x000000019a00780c */ /* 0x000fe20003f25270 */
[----:B------:R-:W-:Y:S01]  /*36b0*/  IMAD.MOV.U32 R74, RZ, RZ, RZ ;  /* 0x000000ffff4a7224 */ /* 0x000fe200078e00ff */
[----:B-1---5:R1:W5:Y:S01]  /*36c0*/  LDL R156, [R1+0x4] ;  /* 0x00000400019c7983 */ /* 0x0223620000100800 */
[----:B------:R-:W-:Y:S01]  /*36d0*/  IMAD.IADD R4, R123, 0x1, R3 ;  /* 0x000000017b047824 */ /* 0x000fe200078e0203 */
[----:B------:R-:W-:Y:S01]  /*36e0*/  ISETP.GE.AND P0, PT, R3, R2, PT ;  /* 0x000000020300720c */ /* 0x000fe20003f06270 */
[----:B------:R-:W-:Y:S04]  /*36f0*/  DEPBAR.LE SB0, 0x0 ;  /* 0x000080000000791a */ /* 0x000fe80000000000 */
[--C-:B------:R-:W-:Y:S01]  /*3700*/  IMAD.MOV.U32 R3, RZ, RZ, R4.reuse ;  /* 0x000000ffff037224 */ /* 0x100fe200078e0004 */
[----:B------:R-:W-:Y:S01]  /*3710*/  ISETP.GT.OR P0, PT, R0, 0x4f, P0 ;  /* 0x0000004f0000780c */ /* 0x000fe20000704670 */
[----:B------:R1:W5:Y:S01]  /*3720*/  LDL R155, [R1] ;  /* 0x00000000019b7983 */ /* 0x0003620000100800 */
[----:B------:R-:W-:Y:S01]  /*3730*/  WARPSYNC 0xffffffff ;  /* 0xffffffff00007948 */ /* 0x000fe20003800000 */
[----:B------:R-:W-:Y:S01]  /*3740*/  @P1 IMAD.HI.U32 R5, R4, c[0x0][0x2bc], RZ ;  /* 0x0000af0004051a27 */ /* 0x000fe200078e00ff */
[----:B------:R-:W-:Y:S01]  /*3750*/  ISETP.GE.AND P2, PT, R153, 0x1, PT ;  /* 0x000000019900780c */ /* 0x000fe20003f46270 */
[----:B------:R-:W-:Y:S03]  /*3760*/  BSSY B2, `(.L_x_924) ;  /* 0x0000416000027945 */ /* 0x000fe60003800000 */
[----:B------:R-:W-:Y:S05]  /*3770*/  @P1 SHF.R.U32.HI R3, RZ, c[0x0][0x2c0], R5 ;  /* 0x0000b000ff031a19 */ /* 0x000fea0000011605 */
        /* <DEDUP_REMOVED lines=8> */
[----:B--2---:R-:W2:Y:S04]  /*3800*/  @!P0 LDG.E R74, [R6.64] ;  /* 0x00000008064a8981 */ /* 0x004ea8000c1e1900 */
        /* <DEDUP_REMOVED lines=13> */
[-C--:B-1----:R-:W-:Y:S01]  /*38e0*/  IMAD R6, R144, R31.reuse, RZ ;  /* 0x0000001f90067224 */ /* 0x082fe200078e02ff */
[----:B------:R-:W-:Y:S01]  /*38f0*/  ISETP.NE.AND P0, PT, RZ, UR5, PT ;  /* 0x00000005ff007c0c */ /* 0x000fe2000bf05270 */
[-C--:B------:R-:W-:Y:S01]  /*3900*/  IMAD R5, R145, R31.reuse, RZ ;  /* 0x0000001f91057224 */ /* 0x080fe200078e02ff */
[----:B------:R-:W-:Y:S01]  /*3910*/  SHF.R.S32.HI R4, RZ, 0x1f, R31 ;  /* 0x0000001fff047819 */ /* 0x000fe2000001141f */
[----:B------:R-:W-:Y:S02]  /*3920*/  IMAD R3, R31, -0x50, R2 ;  /* 0xffffffb01f037824 */ /* 0x000fe400078e0202 */
[-C--:B------:R-:W-:Y:S03]  /*3930*/  IMAD.WIDE.U32 R14, R134, R31.reuse, RZ ;  /* 0x0000001f860e7225 */ /* 0x080fe600078e00ff */
[----:B------:R-:W-:Y:S01]  /*3940*/  IMNMX R63, R3, 0x50, PT ;  /* 0x00000050033f7817 */ /* 0x000fe20003800200 */
[C---:B------:R-:W-:Y:S02]  /*3950*/  IMAD R6, R4.reuse, R134, R6 ;  /* 0x0000008604067224 */ /* 0x040fe400078e0206 */
[----:B------:R-:W-:Y:S02]  /*3960*/  IMAD R5, R4, R132, R5 ;  /* 0x0000008404057224 */ /* 0x000fe400078e0205 */
[----:B------:R-:W-:Y:S01]  /*3970*/  IMAD.WIDE.U32 R12, R132, R31, RZ ;  /* 0x0000001f840c7225 */ /* 0x000fe200078e00ff */
[----:B------:R-:W-:Y:S04]  /*3980*/  IADD3 R28, R15, R6, RZ ;  /* 0x000000060f1c7210 */ /* 0x000fe80007ffe0ff */
        /* <DEDUP_REMOVED lines=30> */
.L_x_928:
[----:B------:R-:W-:Y:S05]  /*3b70*/  BSYNC B0 ;  /* 0x0000000000007941 */ /* 0x000fea0003800000 */
.L_x_927:
        /* <DEDUP_REMOVED lines=40> */
.L_x_930:
[----:B------:R-:W-:Y:S05]  /*3e00*/  BSYNC B0 ;  /* 0x0000000000007941 */ /* 0x000fea0003800000 */
.L_x_929:
        /* <DEDUP_REMOVED lines=39> */
.L_x_932:
[----:B------:R-:W-:Y:S05]  /*4080*/  BSYNC B0 ;  /* 0x0000000000007941 */ /* 0x000fea0003800000 */
.L_x_931:
        /* <DEDUP_REMOVED lines=75> */
.L_x_936:
[----:B------:R-:W-:Y:S05]  /*4540*/  BSYNC B0 ;  /* 0x0000000000007941 */ /* 0x000fea0003800000 */
.L_x_935:
        /* <DEDUP_REMOVED lines=57> */
.L_x_934:
[----:B------:R-:W-:Y:S05]  /*48e0*/  BSYNC B1 ;  /* 0x0000000000017941 */ /* 0x000fea0003800000 */
.L_x_933:
        /* <DEDUP_REMOVED lines=62> */
.L_x_940:
[----:B------:R-:W-:Y:S05]  /*4cd0*/  BSYNC B0 ;  /* 0x0000000000007941 */ /* 0x000fea0003800000 */
.L_x_939:
        /* <DEDUP_REMOVED lines=57> */
.L_x_938:
[----:B------:R-:W-:Y:S05]  /*5070*/  BSYNC B1 ;  /* 0x0000000000017941 */ /* 0x000fea0003800000 */
.L_x_937:
        /* <DEDUP_REMOVED lines=61> */
.L_x_943:
[----:B------:R-:W-:Y:S05]  /*5450*/  BSYNC B0 ;  /* 0x0000000000007941 */ /* 0x000fea0003800000 */
.L_x_942:
        /* <DEDUP_REMOVED lines=58> */
.L_x_926:
        /* <DEDUP_REMOVED lines=106> */
[----:B------:R-:W-:Y:S02]  /*5ea0*/  @!P1 SHF.R.U64 R41, R34, 0x10, R35 ;  /* 0x0000001022299819 */ /* 0x000fe40000001223 */
        /* <DEDUP_REMOVED lines=105> */
.L_x_945:
[----:B------:R-:W-:Y:S05]  /*6540*/  BSYNC B0 ;  /* 0x0000000000007941 */ /* 0x000fea0003800000 */
.L_x_944:
        /* <DEDUP_REMOVED lines=126> */
.L_x_947:
[----:B------:R-:W-:Y:S05]  /*6d30*/  BSYNC B0 ;  /* 0x0000000000007941 */ /* 0x000fea0003800000 */
.L_x_946:
[----:B------:R1:W2:Y:S01]  /*6d40*/  SHFL.IDX PT, R37, R70, 0x2, 0x1c1f ;  /* 0x005c1f0046257f89 */ /* 0x0002a200000e0000 */
[----:B------:R-:W-:Y:S03]  /*6d50*/  ISETP.GE.OR P0, PT, R157, R63, P5 ;  /* 0x0000003f9d00720c */ /* 0x000fe60002f06670 */
[----:B------:R1:W4:Y:S10]  /*6d60*/  SHFL.IDX PT, R36, R71, 0x2, 0x1c1f ;  /* 0x005c1f0047247f89 */ /* 0x00033400000e0000 */
[----:B------:R-:W-:-:S05]  /*6d70*/  @P0 BRA `(.L_x_941) ;  /* 0x00000b4000000947 */ /* 0x000fca0003800000 */
[----:B------:R-:W-:Y:S01]  /*6d80*/  SEL R3, R139, R128, !P4 ;  /* 0x000000808b037207 */ /* 0x000fe20006000000 */
[----:B------:R-:W5:Y:S01]  /*6d90*/  LDL R5, [R1+0x5c] ;  /* 0x00005c0001057983 */ /* 0x000f620000100800 */
[C---:B---3--:R-:W-:Y:S01]  /*6da0*/  IADD3 R7, R125.reuse, 0x40, RZ ;  /* 0x000000407d077810 */ /* 0x048fe20007ffe0ff */
[----:B------:R-:W-:Y:S01]  /*6db0*/  @!P1 HADD2.F32 R11, -RZ, R58.H0_H0 ;  /* 0x2000003aff0b9230 */ /* 0x000fe20000004100 */
[----:B------:R-:W-:Y:S01]  /*6dc0*/  SHF.R.S32.HI R4, RZ, 0x1f, R3 ;  /* 0x0000001fff047819 */ /* 0x000fe20000011403 */
[----:B-1----:R-:W1:Y:S01]  /*6dd0*/  LDS.128 R16, [R116+0x2900] ;  /* 0x0029000074107984 */ /* 0x002e620000000c00 */
[----:B----4-:R-:W-:Y:S01]  /*6de0*/  IADD3 R6, R125, 0x40, RZ ;  /* 0x000000407d067810 */ /* 0x010fe20007ffe0ff */
[----:B------:R-:W-:Y:S01]  /*6df0*/  IMAD.SHL.U32 R7, R7, 0x40, RZ ;  /* 0x0000004007077824 */ /* 0x000fe200078e00ff */
[----:B------:R-:W-:Y:S01]  /*6e00*/  LEA.HI R3, R4, R3, RZ, 0x4 ;  /* 0x0000000304037211 */ /* 0x000fe200078f20ff */
[----:B------:R-:W-:Y:S01]  /*6e10*/  @!P1 HADD2.F32 R23, -RZ, R59.H1_H1 ;  /* 0x3000003bff179230 */ /* 0x000fe20000004100 */
[----:B------:R-:W-:Y:S02]  /*6e20*/  SHF.L.U32 R6, R6, 0x6, RZ ;  /* 0x0000000606067819 */ /* 0x000fe400000006ff */
[----:B------:R-:W-:Y:S02]  /*6e30*/  LEA.HI.SX32 R3, R3, R96, 0x1c ;  /* 0x0000006003037211 */ /* 0x000fe400078fe2ff */
[----:B------:R-:W-:Y:S02]  /*6e40*/  LOP3.LUT R6, R6, 0x1c0, RZ, 0xc0, !PT ;  /* 0x000001c006067812 */ /* 0x000fe400078ec0ff */
[----:B------:R-:W-:Y:S02]  /*6e50*/  LOP3.LUT R7, R7, 0x1c0, RZ, 0xc0, !PT ;  /* 0x000001c007077812 */ /* 0x000fe400078ec0ff */
[----:B------:R-:W-:Y:S02]  /*6e60*/  SHF.L.U32 R38, R3, 0x3, RZ ;  /* 0x0000000303267819 */ /* 0x000fe400000006ff */
[----:B------:R-:W-:Y:S02]  /*6e70*/  SHF.R.U32.HI R6, RZ, 0x3, R6 ;  /* 0x00000003ff067819 */ /* 0x000fe40000011606 */
[----:B------:R-:W-:Y:S02]  /*6e80*/  LOP3.LUT R3, R7, 0x38, R38, 0xf8, !PT ;  /* 0x0000003807037812 */ /* 0x000fe400078ef826 */
[--C-:B------:R-:W-:Y:S02]  /*6e90*/  @!P1 SHF.R.U64 R4, R24, 0x10, R25.reuse ;  /* 0x0000001018049819 */ /* 0x100fe40000001219 */
[----:B------:R-:W-:Y:S01]  /*6ea0*/  LOP3.LUT R3, R3, R6, RZ, 0x3c, !PT ;  /* 0x0000000603037212 */ /* 0x000fe200078e3cff */
[----:B------:R-:W-:Y:S01]  /*6eb0*/  @!P1 HADD2.F32 R6, -RZ, R29.H0_H0 ;  /* 0x2000001dff069230 */ /* 0x000fe20000004100 */
[C---:B------:R-:W-:Y:S01]  /*6ec0*/  LEA R44, P0, R78.reuse, R36, 0x1 ;  /* 0x000000244e2c7211 */ /* 0x040fe200078008ff */
[----:B------:R-:W-:Y:S01]  /*6ed0*/  @!P1 HADD2.F32 R4, -RZ, R4.H0_H0 ;  /* 0x20000004ff049230 */ /* 0x000fe20000004100 */
[----:B------:R-:W-:Y:S02]  /*6ee0*/  @!P1 SHF.R.U32.HI R8, RZ, 0x10, R25 ;  /* 0x00000010ff089819 */ /* 0x000fe40000011619 */
[----:B--2---:R-:W-:Y:S02]  /*6ef0*/  LEA.HI.X R45, R78, R37, R95, 0x1, P0 ;  /* 0x000000254e2d7211 */ /* 0x004fe400000f0c5f */
[----:B------:R-:W-:Y:S02]  /*6f00*/  @!P1 SHF.R.U64 R12, R26, 0x10, R27 ;  /* 0x000000101a0c9819 */ /* 0x000fe4000000121b */
[--C-:B------:R-:W-:Y:S02]  /*6f10*/  @!P1 SHF.R.U64 R14, R52, 0x10, R53.reuse ;  /* 0x00000010340e9819 */ /* 0x100fe40000001235 */
[----:B------:R-:W-:Y:S02]  /*6f20*/  @!P1 SHF.R.U32.HI R21, RZ, 0x10, R53 ;  /* 0x00000010ff159819 */ /* 0x000fe40000011635 */
[----:B------:R-:W-:Y:S01]  /*6f30*/  @!P1 SHF.R.U32.HI R10, RZ, 0x10, R27 ;  /* 0x00000010ff0a9819 */ /* 0x000fe2000001161b */
[----:B------:R-:W-:Y:S01]  /*6f40*/  @!P1 HADD2.F32 R14, -RZ, R14.H0_H0 ;  /* 0x2000000eff0e9230 */ /* 0x000fe20000004100 */
[--C-:B------:R-:W-:Y:S01]  /*6f50*/  @!P1 SHF.R.U32.HI R22, RZ, 0x10, R55.reuse ;  /* 0x00000010ff169819 */ /* 0x100fe20000011637 */
[----:B------:R-:W-:Y:S01]  /*6f60*/  @!P1 HADD2.F32 R21, -RZ, R21.H0_H0 ;  /* 0x20000015ff159230 */ /* 0x000fe20000004100 */
[----:B------:R-:W-:Y:S01]  /*6f70*/  @!P1 SHF.R.U64 R25, R54, 0x10, R55 ;  /* 0x0000001036199819 */ /* 0x000fe20000001237 */
[----:B------:R-:W-:Y:S01]  /*6f80*/  @!P1 HADD2.F32 R27, -RZ, R59.H0_H0 ;  /* 0x2000003bff1b9230 */ /* 0x000fe20000004100 */
[----:B------:R-:W-:Y:S01]  /*6f90*/  ISETP.GE.AND P0, PT, R38, c[0x0][0x1d4], PT ;  /* 0x0000750026007a0c */ /* 0x000fe20003f06270 */
[----:B------:R-:W-:Y:S02]  /*6fa0*/  @!P1 HADD2.F32 R10, -RZ, R10.H0_H0 ;  /* 0x2000000aff0a9230 */ /* 0x000fe40000004100 */
[----:B------:R-:W-:Y:S01]  /*6fb0*/  @!P1 HADD2.F32 R25, -RZ, R25.H0_H0 ;  /* 0x20000019ff199230 */ /* 0x000fe20000004100 */
[----:B-----5:R-:W-:Y:S05]  /*6fc0*/  IMAD.IADD R3, R5, 0x1, R3 ;  /* 0x0000000105037824 */ /* 0x020fea00078e0203 */
[----:B------:R-:W-:Y:S05]  /*6fd0*/  SHF.L.U32 R3, R3, 0x1, RZ ;  /* 0x0000000103037819 */ /* 0x000fea00000006ff */
[----:B------:R1:W2:Y:S02]  /*6fe0*/  LDS.128 R32, [R3+0x2900] ;  /* 0x0029000003207984 */ /* 0x0002a40000000c00 */
[----:B-1----:R-:W-:Y:S05]  /*6ff0*/  @!P1 IMAD.MOV.U32 R3, RZ, RZ, R16 ;  /* 0x000000ffff039224 */ /* 0x002fea00078e0010 */
[----:B------:R-:W-:Y:S01]  /*7000*/  @!P1 HADD2.F32 R7, -RZ, R3.H0_H0 ;  /* 0x20000003ff079230 */ /* 0x000fe20000004100 */
[----:B--2---:R-:W-:Y:S05]  /*7010*/  @!P1 MOV R5, R32 ;  /* 0x0000002000059202 */ /* 0x004fea0000000f00 */
        /* <DEDUP_REMOVED lines=8> */
[----:B------:R-:W-:Y:S01]  /*70a0*/  @!P1 HADD2.F32 R15, -RZ, R58.H1_H1 ;  /* 0x3000003aff0f9230 */ /* 0x000fe20000004100 */
[----:B------:R-:W-:Y:S01]  /*70b0*/  @!P1 IMAD.MOV.U32 R11, RZ, RZ, R33 ;  /* 0x000000ffff0b9224 */ /* 0x000fe200078e0021 */
[----:B------:R-:W-:Y:S01]  /*70c0*/  @!P1 HADD2.F32 R7, -RZ, R8.H0_H0 ;  /* 0x20000008ff079230 */ /* 0x000fe20000004100 */
[C---:B------:R-:W-:Y:S02]  /*70d0*/  @!P1 FMUL.FTZ R4, R5.reuse, R4 ;  /* 0x0000000405049220 */ /* 0x040fe40000410000 */
[-C--:B------:R-:W-:Y:S01]  /*70e0*/  @!P1 FFMA.FTZ R46, R5, R14.reuse, -R6 ;  /* 0x0000000e052e9223 */ /* 0x080fe20000010806 */
[----:B------:R-:W-:Y:S01]  /*70f0*/  @!P1 MOV R6, R17 ;  /* 0x0000001100069202 */ /* 0x000fe20000000f00 */
[----:B------:R-:W-:Y:S01]  /*7100*/  @!P1 FFMA.FTZ R4, R13, R14, R4 ;  /* 0x0000000e0d049223 */ /* 0x000fe20000010004 */
[----:B------:R-:W-:Y:S02]  /*7110*/  @!P1 HADD2.F32 R14, -RZ, R11.H0_H0 ;  /* 0x2000000bff0e9230 */ /* 0x000fe40000004100 */
[----:B------:R-:W-:Y:S02]  /*7120*/  @!P1 HADD2.F32 R5, -RZ, R29.H1_H1 ;  /* 0x3000001dff059230 */ /* 0x000fe40000004100 */
[--C-:B------:R-:W-:Y:S01]  /*7130*/  @!P1 HADD2.F32 R9, -RZ, R6.reuse.H0_H0 ;  /* 0x20000006ff099230 */ /* 0x100fe20000004100 */
[----:B------:R-:W-:Y:S01]  /*7140*/  @!P1 F2FP.PACK_AB R4, R4, R3 ;  /* 0x000000030404923e */ /* 0x000fe200000000ff */
[----:B------:R-:W-:Y:S02]  /*7150*/  @!P1 HADD2.F32 R20, -RZ, R11.H1_H1 ;  /* 0x3000000bff149230 */ /* 0x000fe40000004100 */
[----:B------:R-:W-:Y:S01]  /*7160*/  @!P1 HADD2.F32 R8, -RZ, R6.H1_H1 ;  /* 0x30000006ff089230 */ /* 0x000fe20000004100 */
[-C--:B------:R-:W-:Y:S01]  /*7170*/  @!P1 FMUL.FTZ R6, R14, R5.reuse ;  /* 0x000000050e069220 */ /* 0x080fe20000410000 */
[----:B------:R-:W-:Y:S01]  /*7180*/  @!P1 HADD2.F32 R29, -RZ, R22.H0_H0 ;  /* 0x20000016ff1d9230 */ /* 0x000fe20000004100 */
[C---:B------:R-:W-:Y:S01]  /*7190*/  @!P1 FMUL.FTZ R5, R9.reuse, R5 ;  /* 0x0000000509059220 */ /* 0x040fe20000410000 */
[----:B------:R-:W-:Y:S01]  /*71a0*/  @!P1 MOV R32, R4 ;  /* 0x0000000400209202 */ /* 0x000fe20000000f00 */
[----:B------:R-:W-:Y:S02]  /*71b0*/  @!P1 FMUL.FTZ R11, R20, R7 ;  /* 0x00000007140b9220 */ /* 0x000fe40000410000 */
        /* <DEDUP_REMOVED lines=9> */
[----:B------:R-:W-:Y:S01]  /*7250*/  @!P1 HADD2.F32 R28, -RZ, R9.H1_H1 ;  /* 0x30000009ff1c9230 */ /* 0x000fe20000004100 */
[----:B------:R-:W-:Y:S01]  /*7260*/  @!P1 F2FP.PACK_AB R14, R42, R43 ;  /* 0x0000002b2a0e923e */ /* 0x000fe200000000ff */
[--C-:B------:R-:W-:Y:S01]  /*7270*/  @!P1 HADD2.F32 R11, -RZ, R8.reuse.H0_H0 ;  /* 0x20000008ff0b9230 */ /* 0x100fe20000004100 */
[-C--:B------:R-:W-:Y:S01]  /*7280*/  @!P1 FMUL.FTZ R13, R26, R7.reuse ;  /* 0x000000071a0d9220 */ /* 0x080fe20000410000 */
[----:B------:R-:W-:Y:S01]  /*7290*/  @!P1 HADD2.F32 R8, -RZ, R8.H1_H1 ;  /* 0x30000008ff089230 */ /* 0x000fe20000004100 */
[----:B------:R-:W-:Y:S02]  /*72a0*/  @!P1 MOV R17, R14 ;  /* 0x0000000e00119202 */ /* 0x000fe40000000f00 */
[C---:B------:R-:W-:Y:S01]  /*72b0*/  @!P1 FMUL.FTZ R9, R11.reuse, R7 ;  /* 0x000000070b099220 */ /* 0x040fe20000410000 */
[----:B------:R-:W-:Y:S01]  /*72c0*/  @!P1 F2FP.PACK_AB R5, R6, R5 ;  /* 0x000000050605923e */ /* 0x000fe200000000ff */
[-C--:B------:R-:W-:Y:S02]  /*72d0*/  @!P1 FMUL.FTZ R7, R28, R10.reuse ;  /* 0x0000000a1c079220 */ /* 0x080fe40000410000 */
[----:B------:R-:W-:Y:S01]  /*72e0*/  @!P1 FFMA.FTZ R41, R11, R27, -R13 ;  /* 0x0000001b0b299223 */ /* 0x000fe2000001080d */
[----:B------:R-:W-:Y:S01]  /*72f0*/  @!P1 HADD2.F32 R11, -RZ, R12.H0_H0 ;  /* 0x2000000cff0b9230 */ /* 0x000fe20000004100 */
[----:B------:R-:W-:Y:S02]  /*7300*/  @!P1 IMAD.MOV.U32 R13, RZ, RZ, R34 ;  /* 0x000000ffff0d9224 */ /* 0x000fe400078e0022 */
[C---:B------:R-:W-:Y:S02]  /*7310*/  @!P1 FMUL.FTZ R10, R8.reuse, R10 ;  /* 0x0000000a080a9220 */ /* 0x040fe40000410000 */
[----:B------:R-:W-:Y:S01]  /*7320*/  @!P1 FFMA.FTZ R40, R8, R29, -R7 ;  /* 0x0000001d08289223 */ /* 0x000fe20000010807 */
[----:B------:R-:W-:Y:S01]  /*7330*/  @!P1 MOV R8, R18 ;  /* 0x0000001200089202 */ /* 0x000fe20000000f00 */
[----:B------:R-:W-:Y:S01]  /*7340*/  @!P1 IMAD.MOV.U32 R33, RZ, RZ, R5 ;  /* 0x000000ffff219224 */ /* 0x000fe200078e0005 */
[----:B------:R-:W-:Y:S02]  /*7350*/  @!P1 HADD2.F32 R7, -RZ, R30.H1_H1 ;  /* 0x3000001eff079230 */ /* 0x000fe40000004100 */
[--C-:B------:R-:W-:Y:S02]  /*7360*/  @!P1 HADD2.F32 R22, -RZ, R13.reuse.H0_H0 ;  /* 0x2000000dff169230 */ /* 0x100fe40000004100 */
[----:B------:R-:W-:Y:S02]  /*7370*/  @!P1 HADD2.F32 R24, -RZ, R13.H1_H1 ;  /* 0x3000000dff189230 */ /* 0x000fe40000004100 */
[--C-:B------:R-:W-:Y:S02]  /*7380*/  @!P1 HADD2.F32 R13, -RZ, R8.reuse.H0_H0 ;  /* 0x20000008ff0d9230 */ /* 0x100fe40000004100 */
[----:B------:R-:W-:Y:S01]  /*7390*/  @!P1 HADD2.F32 R12, -RZ, R8.H1_H1 ;  /* 0x30000008ff0c9230 */ /* 0x000fe20000004100 */
[----:B------:R-:W-:Y:S02]  /*73a0*/  @!P1 FMUL.FTZ R8, R22, R7 ;  /* 0x0000000716089220 */ /* 0x000fe40000410000 */
[----:B------:R-:W-:Y:S02]  /*73b0*/  @!P1 FMUL.FTZ R30, R24, R11 ;  /* 0x0000000b181e9220 */ /* 0x000fe40000410000 */
[C---:B------:R-:W-:Y:S02]  /*73c0*/  @!P1 FFMA.FTZ R39, R13.reuse, R23, -R8 ;  /* 0x000000170d279223 */ /* 0x040fe40000010808 */
[----:B------:R-:W-:Y:S02]  /*73d0*/  @!P1 FFMA.FTZ R30, R12, R25, -R30 ;  /* 0x000000190c1e9223 */ /* 0x000fe4000001081e */
[----:B------:R-:W-:Y:S01]  /*73e0*/  @!P1 FMUL.FTZ R7, R13, R7 ;  /* 0x000000070d079220 */ /* 0x000fe20000410000 */
[----:B------:R-:W-:Y:S01]  /*73f0*/  @!P1 F2FP.PACK_AB R13, R46, R47 ;  /* 0x0000002f2e0d923e */ /* 0x000fe200000000ff */
[----:B------:R-:W-:Y:S01]  /*7400*/  @!P1 FMUL.FTZ R8, R12, R11 ;  /* 0x0000000b0c089220 */ /* 0x000fe20000410000 */
[----:B------:R-:W-:Y:S01]  /*7410*/  @!P1 F2FP.PACK_AB R11, R30, R39 ;  /* 0x000000271e0b923e */ /* 0x000fe200000000ff */
[----:B------:R-:W-:Y:S01]  /*7420*/  @!P1 FFMA.FTZ R7, R22, R23, R7 ;  /* 0x0000001716079223 */ /* 0x000fe20000010007 */
[----:B------:R-:W-:Y:S01]  /*7430*/  @!P1 F2FP.PACK_AB R12, R40, R41 ;  /* 0x00000029280c923e */ /* 0x000fe200000000ff */
[----:B------:R-:W-:Y:S02]  /*7440*/  @!P1 IMAD.MOV.U32 R16, RZ, RZ, R13 ;  /* 0x000000ffff109224 */ /* 0x000fe400078e000d */
[----:B------:R-:W-:Y:S01]  /*7450*/  @!P1 IMAD.MOV.U32 R18, RZ, RZ, R11 ;  /* 0x000000ffff129224 */ /* 0x000fe200078e000b */
[----:B------:R-:W-:Y:S01]  /*7460*/  @!P1 MOV R19, R12 ;  /* 0x0000000c00139202 */ /* 0x000fe20000000f00 */
[----:B------:R-:W-:Y:S02]  /*7470*/  @!P1 FFMA.FTZ R8, R24, R25, R8 ;  /* 0x0000001918089223 */ /* 0x000fe40000010008 */
[----:B------:R-:W-:Y:S02]  /*7480*/  @!P1 FFMA.FTZ R9, R26, R27, R9 ;  /* 0x0000001b1a099223 */ /* 0x000fe40000010009 */
[----:B------:R1:W-:Y:S01]  /*7490*/  ST.E.128 [R44.64], R16 ;  /* 0x000000102c007985 */ /* 0x0003e2000c101d08 */
[----:B------:R-:W-:Y:S01]  /*74a0*/  @!P1 F2FP.PACK_AB R7, R8, R7 ;  /* 0x000000070807923e */ /* 0x000fe200000000ff */
[----:B------:R-:W-:Y:S03]  /*74b0*/  @!P1 FFMA.FTZ R10, R28, R29, R10 ;  /* 0x0000001d1c0a9223 */ /* 0x000fe6000001000a */
        /* <DEDUP_REMOVED lines=8> */
.L_x_925:
[----:B-1----:R1:W2:Y:S01]  /*7540*/  SHFL.IDX PT, R5, R70, RZ, 0x1c1f ;  /* 0x001c1fff46057589 */ /* 0x0022a200000e0000 */
        /* <DEDUP_REMOVED lines=16> */
[----:B-----5:R-:W-:Y:S01]  /*7650*/  @!P0 LEA.HI.X R5, R241, R5, R156, 0x1, P2 ;  /* 0x00000005f1058211 */ /* 0x020fe200010f0c9c */
[----:B-1----:R-:W-:Y:S04]  /*7660*/  @!P1 ST.E.128 [R6.64], R8 ;  /* 0x0000000806009985 */ /* 0x002fe8000c101d08 */
[----:B------:R-:W1:Y:S04]  /*7670*/  @!P0 LDS.128 R8, [R155+0x2800] ;  /* 0x002800009b088984 */ /* 0x000e680000000c00 */
[----:B-1----:R1:W-:Y:S02]  /*7680*/  @!P0 ST.E.128 [R4.64], R8 ;  /* 0x0000000804008985 */ /* 0x0023e4000c101d08 */
.L_x_949:
[----:B-12---:R-:W-:Y:S05]  /*7690*/  BSYNC B0 ;  /* 0x0000000000007941 */ /* 0x006fea0003800000 */
.L_x_948:
        /* <DEDUP_REMOVED lines=13> */
[----:B-----5:R-:W-:Y:S01]  /*7770*/  @!P0 LEA.HI.X R5, R241, R5, R156, 0x1, P2 ;  /* 0x00000005f1058211 */ /* 0x020fe200010f0c9c */
[----:B----4-:R-:W-:Y:S04]  /*7780*/  @!P1 ST.E.128 [R6.64], R8 ;  /* 0x0000000806009985 */ /* 0x010fe8000c101d08 */
[----:B------:R-:W2:Y:S04]  /*7790*/  @!P0 LDS.128 R8, [R155+0x3800] ;  /* 0x003800009b088984 */ /* 0x000ea80000000c00 */
[----:B--2---:R2:W-:Y:S02]  /*77a0*/  @!P0 ST.E.128 [R4.64], R8 ;  /* 0x0000000804008985 */ /* 0x0045e4000c101d08 */
.L_x_951:
[----:B------:R-:W-:Y:S05]  /*77b0*/  BSYNC B0 ;  /* 0x0000000000007941 */ /* 0x000fea0003800000 */
.L_x_950:
[----:B--2---:R2:W4:Y:S01]  /*77c0*/  SHFL.IDX PT, R5, R70, 0x2, 0x1c1f ;  /* 0x005c1f0046057f89 */ /* 0x00452200000e0000 */
[----:B------:R-:W-:Y:S03]  /*77d0*/  ISETP.GE.AND P0, PT, R3, 0x41, PT ;  /* 0x000000410300780c */ /* 0x000fe60003f06270 */
[----:B---3--:R2:W3:Y:S10]  /*77e0*/  SHFL.IDX PT, R4, R71, 0x2, 0x1c1f ;  /* 0x005c1f0047047f89 */ /* 0x0084f400000e0000 */
[----:B------:R-:W-:-:S05]  /*77f0*/  @!P0 BRA `(.L_x_941) ;  /* 0x000000c000008947 */ /* 0x000fca0003800000 */
[C---:B------:R-:W-:Y:S11]  /*7800*/  ISETP.GE.AND P1, PT, R84.reuse, c[0x0][0x1d4], PT ;  /* 0x0000750054007a0c */ /* 0x040ff60003f26270 */
[----:B------:R-:W-:Y:S02]  /*7810*/  @!UPT UIADD3 URZ, URZ, URZ, URZ ;  /* 0x0000003f3f3ff290 */ /* 0x000fe4000fffe03f */
[----:B------:R-:W1:Y:S01]  /*7820*/  @!P1 LDS.128 R8, [R252+0x4800] ;  /* 0x00480000fc089984 */ /* 0x000e620000000c00 */
[CC--:B---3--:R-:W-:Y:S04]  /*7830*/  @!P1 LEA R6, P0, R84.reuse, R4.reuse, 0x1 ;  /* 0x0000000454069211 */ /* 0x0c8fe800078008ff */
[-C--:B----4-:R-:W-:Y:S02]  /*7840*/  @!P1 LEA.HI.X R7, R84, R5.reuse, R85, 0x1, P0 ;  /* 0x0000000554079211 */ /* 0x090fe400000f0c55 */
[C---:B------:R-:W-:Y:S11]  /*7850*/  ISETP.GE.AND P0, PT, R241.reuse, c[0x0][0x1d4], PT ;  /* 0x00007500f1007a0c */ /* 0x040ff60003f06270 */
[----:B------:R-:W-:Y:S02]  /*7860*/  @!UPT UIADD3 URZ, URZ, URZ, URZ ;  /* 0x0000003f3f3ff290 */ /* 0x000fe4000fffe03f */
[C---:B------:R-:W-:Y:S04]  /*7870*/  @!P0 LEA R4, P2, R241.reuse, R4, 0x1 ;  /* 0x00000004f1048211 */ /* 0x040fe800078408ff */
[----:B-----5:R-:W-:Y:S01]  /*7880*/  @!P0 LEA.HI.X R5, R241, R5, R156, 0x1, P2 ;  /* 0x00000005f1058211 */ /* 0x020fe200010f0c9c */
[----:B-1----:R-:W-:Y:S04]  /*7890*/  @!P1 ST.E.128 [R6.64], R8 ;  /* 0x0000000806009985 */ /* 0x002fe8000c101d08 */
[----:B------:R-:W1:Y:S04]  /*78a0*/  @!P0 LDS.128 R8, [R155+0x4800] ;  /* 0x004800009b088984 */ /* 0x000e680000000c00 */
[----:B-1----:R1:W-:Y:S02]  /*78b0*/  @!P0 ST.E.128 [R4.64], R8 ;  /* 0x0000000804008985 */ /* 0x0023e4000c101d08 */
.L_x_941:
[----:B------:R-:W-:Y:S05]  /*78c0*/  BSYNC B2 ;  /* 0x0000000000027941 */ /* 0x000fea0003800000 */
.L_x_924:
[----:B------:R-:W-:Y:S01]  /*78d0*/  IMAD R20, R31, -0x50, RZ ;  /* 0xffffffb01f147824 */ /* 0x000fe200078e02ff */
[----:B------:R-:W-:Y:S01]  /*78e0*/  BSSY B0, `(.L_x_952) ;  /* 0x0000063000007945 */ /* 0x000fe20003800000 */
[----:B-123--:R-:W-:Y:S02]  /*78f0*/  IMAD R4, R81, c[0x0][0x208], RZ ;  /* 0x0000820051047a24 */ /* 0x00efe400078e02ff */
[----:B------:R-:W-:Y:S02]  /*7900*/  IMAD.IADD R3, R114, 0x1, R20 ;  /* 0x0000000172037824 */ /* 0x000fe400078e0214 */
[C---:B------:R-:W-:Y:S02]  /*7910*/  IMAD R8, R75.reuse, c[0x0][0x20c], R4 ;  /* 0x000083004b087a24 */ /* 0x040fe400078e0204 */
[----:B----4-:R-:W-:Y:S01]  /*7920*/  IMAD.WIDE.U32 R4, R75, c[0x0][0x208], RZ ;  /* 0x000082004b047a25 */ /* 0x010fe200078e00ff */
[C---:B------:R-:W-:Y:S02]  /*7930*/  ISETP.GE.AND P3, PT, R3.reuse, 0x11, PT ;  /* 0x000000110300780c */ /* 0x040fe40003f66270 */
[----:B------:R-:W-:Y:S01]  /*7940*/  ISETP.GE.AND P2, PT, R3, 0x21, PT ;  /* 0x000000210300780c */ /* 0x000fe20003f46270 */
[----:B------:R-:W-:Y:S01]  /*7950*/  IMAD.WIDE R6, R31, 0x50, R102 ;  /* 0x000000501f067825 */ /* 0x000fe200078e0266 */
[----:B------:R-:W-:Y:S02]  /*7960*/  IADD3 R5, R5, R8, RZ ;  /* 0x0000000805057210 */ /* 0x000fe40007ffe0ff */
[----:B------:R-:W-:Y:S01]  /*7970*/  ISETP.GE.AND P1, PT, R3, 0x31, PT ;  /* 0x000000310300780c */ /* 0x000fe20003f26270 */
[----:B------:R-:W-:Y:S02]  /*7980*/  IMAD R9, R94, c[0x0][0x218], RZ ;  /* 0x000086005e097a24 */ /* 0x000fe400078e02ff */
[----:B------:R-:W-:Y:S04]  /*7990*/  IMAD.WIDE.U32 R4, R74, c[0x0][0x218], R4 ;  /* 0x000086004a047a25 */ /* 0x000fe800078e0004 */
[----:B------:R-:W-:Y:S01]  /*79a0*/  @P3 IADD3 R10, P0, R6, 0x10, RZ ;  /* 0x00000010060a3810 */ /* 0x000fe20007f1e0ff */
[----:B------:R-:W-:Y:S03]  /*79b0*/  IMAD R9, R74, c[0x0][0x21c], R9 ;  /* 0x000087004a097a24 */ /* 0x000fe600078e0209 */
[----:B------:R-:W-:Y:S02]  /*79c0*/  @P3 IADD3.X R12, RZ, R7, RZ, P0, !PT ;  /* 0x00000007ff0c3210 */ /* 0x000fe400007fe4ff */
[----:B------:R-:W-:Y:S05]  /*79d0*/  @P2 IADD3 R11, P0, R6, 0x20, RZ ;  /* 0x00000020060b2810 */ /* 0x000fea0007f1e0ff */
[----:B------:R-:W-:Y:S01]  /*79e0*/  @P2 IMAD.X R22, RZ, RZ, R7, P0 ;  /* 0x000000ffff162224 */ /* 0x000fe200000e0607 */
[----:B------:R-:W-:Y:S04]  /*79f0*/  IADD3 R8, P0, R110, R4, RZ ;  /* 0x000000046e087210 */ /* 0x000fe80007f1e0ff */
[----:B------:R-:W-:Y:S02]  /*7a00*/  IADD3.X R9, R121, R5, R9, P0, !PT ;  /* 0x0000000579097210 */ /* 0x000fe400007fe409 */
[C---:B------:R-:W-:Y:S05]  /*7a10*/  @P1 IADD3 R16, P0, R6.reuse, 0x30, RZ ;  /* 0x0000003006101810 */ /* 0x040fea0007f1e0ff */
[----:B------:R-:W-:Y:S01]  /*7a20*/  @P1 IMAD.X R21, RZ, RZ, R7, P0 ;  /* 0x000000ffff151224 */ /* 0x000fe200000e0607 */
[C---:B------:R-:W-:Y:S11]  /*7a30*/  ISETP.GE.AND P0, PT, R3.reuse, 0x41, PT ;  /* 0x000000410300780c */ /* 0x040ff60003f06270 */
[----:B------:R-:W-:Y:S02]  /*7a40*/  @!UPT UIADD3 URZ, URZ, URZ, URZ ;  /* 0x0000003f3f3ff290 */ /* 0x000fe4000fffe03f */
[C---:B------:R-:W-:Y:S04]  /*7a50*/  @P0 IADD3 R19, P4, R6.reuse, 0x40, RZ ;  /* 0x0000004006130810 */ /* 0x040fe80007f9e0ff */
[----:B------:R-:W-:Y:S02]  /*7a60*/  @P0 IADD3.X R23, RZ, R7, RZ, P4, !PT ;  /* 0x00000007ff170210 */ /* 0x000fe400027fe4ff */
[----:B------:R-:W-:Y:S11]  /*7a70*/  ISETP.GE.AND P4, PT, R3, 0x1, PT ;  /* 0x000000010300780c */ /* 0x000ff60003f86270 */
[----:B------:R-:W-:Y:S02]  /*7a80*/  @!UPT UIADD3 URZ, URZ, URZ, URZ ;  /* 0x0000003f3f3ff290 */ /* 0x000fe4000fffe03f */
[----:B------:R-:W-:Y:S01]  /*7a90*/  @P4 MOV R5, R79 ;  /* 0x0000004f00054202 */ /* 0x000fe20000000f00 */
[----:B------:R-:W-:Y:S02]  /*7aa0*/  @P4 IMAD R3, R7, c[0x0][0x258], RZ ;  /* 0x0000960007034a24 */ /* 0x000fe400078e02ff */
[----:B------:R-:W-:Y:S02]  /*7ab0*/  @P4 IMAD.MOV.U32 R4, RZ, RZ, R76 ;  /* 0x000000ffff044224 */ /* 0x000fe400078e004c */
[C---:B------:R-:W-:Y:S02]  /*7ac0*/  @P4 IMAD R3, R6.reuse, c[0x0][0x25c], R3 ;  /* 0x0000970006034a24 */ /* 0x040fe400078e0203 */
[----:B------:R-:W-:Y:S04]  /*7ad0*/  @P4 IMAD.WIDE.U32 R4, R6, c[0x0][0x258], R4 ;  /* 0x0000960006044a25 */ /* 0x000fe800078e0004 */
[----:B------:R-:W-:Y:S01]  /*7ae0*/  @P4 IMAD.IADD R3, R5, 0x1, R3 ;  /* 0x0000000105034824 */ /* 0x000fe200078e0203 */
[C---:B------:R-:W-:Y:S01]  /*7af0*/  @P4 LEA R14, P5, R4.reuse, c[0x0][0x250], 0x1 ;  /* 0x00009400040e4a11 */ /* 0x040fe200078a08ff */
[----:B------:R-:W-:Y:S03]  /*7b00*/  @P3 IMAD.MOV.U32 R5, RZ, RZ, R79 ;  /* 0x000000ffff053224 */ /* 0x000fe600078e004f */
[----:B------:R-:W-:Y:S01]  /*7b10*/  @P4 LEA.HI.X R15, R4, c[0x0][0x254], R3, 0x1, P5 ;  /* 0x00009500040f4a11 */ /* 0x000fe200028f0c03 */
[----:B------:R-:W-:Y:S01]  /*7b20*/  @P3 IMAD R3, R12, c[0x0][0x258], RZ ;  /* 0x000096000c033a24 */ /* 0x000fe200078e02ff */
[-C--:B------:R-:W-:Y:S02]  /*7b30*/  @P3 MOV R4, R76.reuse ;  /* 0x0000004c00043202 */ /* 0x080fe40000000f00 */
[----:B------:R-:W-:Y:S01]  /*7b40*/  LEA R18, P5, R8, c[0x0][0x1f8], 0x1 ;  /* 0x00007e0008127a11 */ /* 0x000fe200078a08ff */
[----:B------:R-:W-:Y:S01]  /*7b50*/  @!PT LDS RZ, [RZ] ;  /* 0x00000000fffff984 */ /* 0x000fe20000000800 */
[----:B------:R-:W-:Y:S01]  /*7b60*/  @!PT LDS RZ, [RZ] ;  /* 0x00000000fffff984 */ /* 0x000fe20000000800 */
[----:B------:R-:W-:Y:S01]  /*7b70*/  @!PT LDS RZ, [RZ] ;  /* 0x00000000fffff984 */ /* 0x000fe20000000800 */
[----:B------:R1:W-:Y:S01]  /*7b80*/  @P4 LDGSTS.E.BYPASS.LTC128B.128 [R208+0x100], [R14.64], !P6 ;  /* 0x001000000ed04fae */ /* 0x0003e2000f101d48 */
[C---:B------:R-:W-:Y:S02]  /*7b90*/  @P3 IMAD R3, R10.reuse, c[0x0][0x25c], R3 ;  /* 0x000097000a033a24 */ /* 0x040fe400078e0203 */
[----:B------:R-:W-:Y:S01]  /*7ba0*/  @P3 IMAD.WIDE.U32 R4, R10, c[0x0][0x258], R4 ;  /* 0x000096000a043a25 */ /* 0x000fe200078e0004 */
[----:B------:R-:W-:Y:S04]  /*7bb0*/  LEA.HI.X R17, R8, c[0x0][0x1fc], R9, 0x1, P5 ;  /* 0x00007f0008117a11 */ /* 0x000fe800028f0c09 */
[C---:B------:R-:W-:Y:S02]  /*7bc0*/  @P3 LEA R12, P5, R4.reuse, c[0x0][0x250], 0x1 ;  /* 0x00009400040c3a11 */ /* 0x040fe400078a08ff */
[----:B------:R-:W-:Y:S02]  /*7bd0*/  @P3 IADD3 R3, R5, R3, RZ ;  /* 0x0000000305033210 */ /* 0x000fe40007ffe0ff */
[----:B------:R-:W-:Y:S02]  /*7be0*/  @P2 MOV R5, R79 ;  /* 0x0000004f00052202 */ /* 0x000fe40000000f00 */
[----:B------:R-:W-:Y:S01]  /*7bf0*/  @P3 LEA.HI.X R13, R4, c[0x0][0x254], R3, 0x1, P5 ;  /* 0x00009500040d3a11 */ /* 0x000fe200028f0c03 */
[----:B------:R-:W-:Y:S02]  /*7c00*/  @P2 IMAD R3, R22, c[0x0][0x258], RZ ;  /* 0x0000960016032a24 */ /* 0x000fe400078e02ff */
[----:B------:R-:W-:Y:S02]  /*7c10*/  @P2 IMAD.MOV.U32 R4, RZ, RZ, R76 ;  /* 0x000000ffff042224 */ /* 0x000fe400078e004c */
        /* <DEDUP_REMOVED lines=23> */
[----:B------:R1:W2:Y:S03]  /*7d90*/  SHFL.IDX PT, R5, R17, RZ, 0x1c1f ;  /* 0x001c1fff11057589 */ /* 0x0002a600000e0000 */
[----:B------:R-:W-:Y:S02]  /*7da0*/  @P0 LEA.HI.X R7, R4, c[0x0][0x254], R3, 0x1, P5 ;  /* 0x0000950004070a11 */ /* 0x000fe400028f0c03 */
[----:B------:R-:W-:Y:S02]  /*7db0*/  IADD3 R3, R20, R2, RZ ;  /* 0x0000000214037210 */ /* 0x000fe40007ffe0ff */
[----:B------:R1:W3:Y:S02]  /*7dc0*/  SHFL.IDX PT, R4, R18, RZ, 0x1c1f ;  /* 0x001c1fff12047589 */ /* 0x0002e400000e0000 */
[----:B------:R-:W-:Y:S05]  /*7dd0*/  IMNMX R3, R3, 0x50, PT ;  /* 0x0000005003037817 */ /* 0x000fea0003800200 */
[----:B------:R1:W-:Y:S01]  /*7de0*/  @P0 LDGSTS.E.BYPASS.LTC128B.128 [R208+0x2100], [R6.64], !P6 ;  /* 0x0210000006d00fae */ /* 0x0003e2000f101d48 */
[----:B------:R-:W-:Y:S05]  /*7df0*/  IMAD.IADD R3, R3, 0x1, -R125 ;  /* 0x0000000103037824 */ /* 0x000fea00078e0a7d */
[----:B------:R-:W-:Y:S01]  /*7e00*/  ISETP.GE.AND P0, PT, R3, 0x1, PT ;  /* 0x000000010300780c */ /* 0x000fe20003f06270 */
[----:B------:R-:W0:Y:S01]  /*7e10*/  LDGDEPBAR ;  /* 0x00000000000079af */ /* 0x000e220000000000 */
[----:B------:R-:W-:Y:S06]  /*7e20*/  DEPBAR.LE SB0, 0x0 ;  /* 0x000080000000791a */ /* 0x000fec0000000000 */
[----:B------:R-:W-:Y:S06]  /*7e30*/  BAR.SYNC.DEFER_BLOCKING 0x0 ;  /* 0x0000000000007b1d */ /* 0x000fec0000010000 */
[----:B------:R-:W-:-:S05]  /*7e40*/  @!P0 BRA `(.L_x_953) ;  /* 0x000000c000008947 */ /* 0x000fca0003800000 */
[C---:B-123--:R-:W-:Y:S11]  /*7e50*/  ISETP.GE.AND P1, PT, R84.reuse, c[0x0][0x1d4], PT ;  /* 0x0000750054007a0c */ /* 0x04eff60003f26270 */
[----:B------:R-:W-:Y:S02]  /*7e60*/  @!UPT UIADD3 URZ, URZ, URZ, URZ ;  /* 0x0000003f3f3ff290 */ /* 0x000fe4000fffe03f */
[----:B------:R-:W1:Y:S01]  /*7e70*/  @!P1 LDS.128 R8, [R252] ;  /* 0x00000000fc089984 */ /* 0x000e620000000c00 */
[CC--:B------:R-:W-:Y:S04]  /*7e80*/  @!P1 LEA R6, P0, R84.reuse, R4.reuse, 0x1 ;  /* 0x0000000454069211 */ /* 0x0c0fe800078008ff */
[-C--:B------:R-:W-:Y:S02]  /*7e90*/  @!P1 LEA.HI.X R7, R84, R5.reuse, R85, 0x1, P0 ;  /* 0x0000000554079211 */ /* 0x080fe400000f0c55 */
[C---:B------:R-:W-:Y:S11]  /*7ea0*/  ISETP.GE.AND P0, PT, R241.reuse, c[0x0][0x1d4], PT ;  /* 0x00007500f1007a0c */ /* 0x040ff60003f06270 */
[----:B------:R-:W-:Y:S02]  /*7eb0*/  @!UPT UIADD3 URZ, URZ, URZ, URZ ;  /* 0x0000003f3f3ff290 */ /* 0x000fe4000fffe03f */
[C---:B------:R-:W-:Y:S04]  /*7ec0*/  @!P0 LEA R4, P2, R241.reuse, R4, 0x1 ;  /* 0x00000004f1048211 */ /* 0x040fe800078408ff */
[----:B-----5:R-:W-:Y:S01]  /*7ed0*/  @!P0 LEA.HI.X R5, R241, R5, R156, 0x1, P2 ;  /* 0x00000005f1058211 */ /* 0x020fe200010f0c9c */
[----:B-1----:R-:W-:Y:S04]  /*7ee0*/  @!P1 ST.E.128 [R6.64], R8 ;  /* 0x0000000806009985 */ /* 0x002fe8000c101d08 */
[----:B------:R-:W1:Y:S04]  /*7ef0*/  @!P0 LDS.128 R8, [R155] ;  /* 0x000000009b088984 */ /* 0x000e680000000c00 */
[----:B-1----:R1:W-:Y:S02]  /*7f00*/  @!P0 ST.E.128 [R4.64], R8 ;  /* 0x0000000804008985 */ /* 0x0023e4000c101d08 */
.L_x_953:
[----:B-123--:R-:W-:Y:S05]  /*7f10*/  BSYNC B0 ;  /* 0x0000000000007941 */ /* 0x00efea0003800000 */
.L_x_952:
[----:B------:R1:W2:Y:S01]  /*7f20*/  SHFL.IDX PT, R5, R17, 0x1, 0x1c1f ;  /* 0x003c1f0011057f89 */ /* 0x0002a200000e0000 */
        /* <DEDUP_REMOVED lines=16> */
.L_x_955:
[----:B------:R-:W-:Y:S05]  /*8030*/  BSYNC B0 ;  /* 0x0000000000007941 */ /* 0x000fea0003800000 */
.L_x_954:
[----:B--2---:R2:W4:Y:S01]  /*8040*/  SHFL.IDX PT, R5, R17, 0x2, 0x1c1f ;  /* 0x005c1f0011057f89 */ /* 0x00452200000e0000 */
[----:B------:R-:W-:Y:S01]  /*8050*/  ISETP.GE.AND P0, PT, R3, 0x41, PT ;  /* 0x000000410300780c */ /* 0x000fe20003f06270 */
[----:B------:R-:W-:Y:S02]  /*8060*/  BSSY B0, `(.L_x_956) ;  /* 0x000000f000007945 */ /* 0x000fe40003800000 */
        /* <DEDUP_REMOVED lines=14> */
.L_x_957:
[----:B------:R-:W-:Y:S05]  /*8150*/  BSYNC B0 ;  /* 0x0000000000007941 */ /* 0x000fea0003800000 */
.L_x_956:
[C---:B------:R-:W-:Y:S02]  /*8160*/  ISETP.GT.AND P0, PT, R31.reuse, R115, PT ;  /* 0x000000731f00720c */ /* 0x040fe40003f04270 */
[----:B------:R-:W-:Y:S11]  /*8170*/  IADD3 R31, R31, -0x1, RZ ;  /* 0xffffffff1f1f7810 */ /* 0x000ff60007ffe0ff */
[----:B------:R-:W-:Y:S01]  /*8180*/  @P0 SHF.R.S32.HI R6, RZ, 0x1f, R31 ;  /* 0x0000001fff060819 */ /* 0x000fe2000001141f */
[----:B------:R-:W-:Y:S02]  /*8190*/  @P0 IMAD R3, R146, R31, RZ ;  /* 0x0000001f92030224 */ /* 0x000fe400078e02ff */
[----:B-1-3--:R-:W-:Y:S02]  /*81a0*/  @P0 IMAD.MOV.U32 R4, RZ, RZ, R106 ;  /* 0x000000ffff040224 */ /* 0x00afe400078e006a */
[----:B----4-:R-:W-:Y:S02]  /*81b0*/  @P0 IMAD.MOV.U32 R5, RZ, RZ, R105 ;  /* 0x000000ffff050224 */ /* 0x010fe400078e0069 */
[-C--:B------:R-:W-:Y:S02]  /*81c0*/  @P0 IMAD R3, R6, R130.reuse, R3 ;  /* 0x0000008206030224 */ /* 0x080fe400078e0203 */
[----:B------:R-:W-:Y:S04]  /*81d0*/  @P0 IMAD.WIDE.U32 R4, R31, R130, R4 ;  /* 0x000000821f040225 */ /* 0x000fe800078e0004 */
[----:B------:R-:W-:Y:S01]  /*81e0*/  @P0 IMAD.IADD R3, R5, 0x1, R3 ;  /* 0x0000000105030824 */ /* 0x000fe200078e0203 */
[----:B------:R-:W-:Y:S01]  /*81f0*/  @P0 LEA R10, P1, R4, c[0x0][0x220], 0x1 ;  /* 0x00008800040a0a11 */ /* 0x000fe200078208ff */
[----:B------:R-:W-:Y:S03]  /*8200*/  @P0 IMAD.SHL.U32 R12, R152, 0x2, RZ ;  /* 0x00000002980c0824 */ /* 0x000fe600078e00ff */
[----:B------:R-:W-:Y:S02]  /*8210*/  @P0 LEA.HI.X R11, R4, c[0x0][0x224], R3, 0x1, P1 ;  /* 0x00008900040b0a11 */ /* 0x000fe400008f0c03 */
[----:B------:R-:W-:Y:S02]  /*8220*/  @P0 IADD3 R8, P1, R12, R10, RZ ;  /* 0x0000000a0c080210 */ /* 0x000fe40007f3e0ff */
[----:B------:R-:W-:Y:S01]  /*8230*/  @P0 SHF.L.U64.HI R3, R152, 0x1, R147 ;  /* 0x0000000198030819 */ /* 0x000fe20000010293 */
[----:B------:R-:W-:Y:S01]  /*8240*/  @!PT LDS RZ, [RZ] ;  /* 0x00000000fffff984 */ /* 0x000fe20000000800 */
[----:B------:R-:W-:Y:S01]  /*8250*/  @!PT LDS RZ, [RZ] ;  /* 0x00000000fffff984 */ /* 0x000fe20000000800 */
[----:B------:R-:W-:Y:S01]  /*8260*/  @!PT LDS RZ, [RZ] ;  /* 0x00000000fffff984 */ /* 0x000fe20000000800 */
[----:B------:R1:W-:Y:S03]  /*8270*/  @P0 LDGSTS.E.BYPASS.LTC128B.128 [R208+0x2900], [R10.64], !P6 ;  /* 0x029000000ad00fae */ /* 0x0003e6000f101d48 */
        /* <DEDUP_REMOVED lines=15> */
.L_x_923:
[----:B-1----:R-:W3:Y:S01]  /*8370*/  LDL R11, [R1+0x38] ;  /* 0x00003800010b7983 */ /* 0x002ee20000100800 */
[----:B------:R-:W-:-:S05]  /*8380*/  IMAD.MOV.U32 R0, RZ, RZ, c[0x0][0x2c4] ;  /* 0x0000b100ff007624 */ /* 0x000fca00078e00ff */
[----:B------:R-:W-:Y:S01]  /*8390*/  ISETP.NE.AND P3, PT, R0, 0x1, PT ;  /* 0x000000010000780c */ /* 0x000fe20003f65270 */
[----:B------:R-:W-:-:S05]  /*83a0*/  IMAD.MOV.U32 R4, RZ, RZ, c[0x0][0x32c] ;  /* 0x0000cb00ff047624 */ /* 0x000fca00078e00ff */
[----:B------:R-:W-:Y:S02]  /*83b0*/  ISETP.GE.AND P1, PT, R4, 0x1, PT ;  /* 0x000000010400780c */ /* 0x000fe40003f26270 */
[----:B------:R-:W-:Y:S02]  /*83c0*/  IADD3 R2, R250, 0x1, -R249 ;  /* 0x00000001fa027810 */ /* 0x000fe40007ffe8f9 */
[----:B---3--:R-:W-:-:S05]  /*83d0*/  IADD3 R0, R11, 0x7f, RZ ;  /* 0x0000007f0b007810 */ /* 0x008fca0007ffe0ff */
[----:B------:R-:W-:-:S05]  /*83e0*/  @P3 IMAD.HI.U32 R3, R0, c[0x0][0x2c8], RZ ;  /* 0x0000b20000033a27 */ /* 0x000fca00078e00ff */
[----:B------:R-:W-:-:S05]  /*83f0*/  @P3 SHF.R.U32.HI R0, RZ, c[0x0][0x2cc], R3 ;  /* 0x0000b300ff003a19 */ /* 0x000fca0000011603 */
[----:B------:R-:W-:-:S05]  /*8400*/  IMAD.IADD R0, R2, 0x1, R0 ;  /* 0x0000000102007824 */ /* 0x000fca00078e0200 */
[----:B------:R-:W-:Y:S01]  /*8410*/  IADD3 R3, R0, c[0x0][0x328], RZ ;  /* 0x0000ca0000037a10 */ /* 0x000fe20007ffe0ff */
[----:B------:R-:W-:Y:S05]  /*8420*/  @!P1 BRA `(.L_x_959) ;  /* 0x0000011000009947 */ /* 0x000fea0003800000 */
[C---:B------:R-:W-:Y:S01]  /*8430*/  ISETP.GT.AND P0, PT, R0.reuse, RZ, PT ;  /* 0x000000ff0000720c */ /* 0x040fe20003f04270 */
[----:B------:R-:W-:Y:S01]  /*8440*/  BSSY B0, `(.L_x_960) ;  /* 0x000000d000007945 */ /* 0x000fe20003800000 */
[----:B------:R-:W-:Y:S01]  /*8450*/  IADD3 R2, R0, -0x1, RZ ;  /* 0xffffffff00027810 */ /* 0x000fe20007ffe0ff */
[----:B------:R-:W-:-:S10]  /*8460*/  IMAD.MOV.U32 R4, RZ, RZ, c[0x0][0x32c] ;  /* 0x0000cb00ff047624 */ /* 0x000fd400078e00ff */
[----:B------:R-:W-:Y:S05]  /*8470*/  @P0 BRA `(.L_x_961) ;  /* 0x0000006000000947 */ /* 0x000fea0003800000 */
[----:B------:R-:W-:Y:S01]  /*8480*/  ISETP.NE.AND P0, PT, R4, 0x1, PT ;  /* 0x000000010400780c */ /* 0x000fe20003f05270 */
[----:B------:R-:W-:-:S12]  /*8490*/  IMAD.MOV R0, RZ, RZ, -R0 ;  /* 0x000000ffff007224 */ /* 0x000fd800078e0a00 */
[----:B------:R-:W-:-:S05]  /*84a0*/  @P0 IMAD.HI.U32 R2, R0, c[0x0][0x330], RZ ;  /* 0x0000cc0000020a27 */ /* 0x000fca00078e00ff */
[----:B------:R-:W-:-:S04]  /*84b0*/  @P0 SHF.R.U32.HI R0, RZ, c[0x0][0x334], R2 ;  /* 0x0000cd00ff000a19 */ /* 0x000fc80000011602 */
[----:B------:R-:W-:Y:S01]  /*84c0*/  LOP3.LUT R2, RZ, R0, RZ, 0x33, !PT ;  /* 0x00000000ff027212 */ /* 0x000fe200078e33ff */
[----:B------:R-:W-:Y:S05]  /*84d0*/  BRA `(.L_x_962) ;  /* 0x0000003000007947 */ /* 0x000fea0003800000 */
.L_x_961:
[----:B------:R-:W-:-:S13]  /*84e0*/  ISETP.NE.AND P0, PT, R4, 0x1, PT ;  /* 0x000000010400780c */ /* 0x000fda0003f05270 */
[----:B------:R-:W-:-:S05]  /*84f0*/  @P0 IMAD.HI.U32 R0, R2, c[0x0][0x330], RZ ;  /* 0x0000cc0002000a27 */ /* 0x000fca00078e00ff */
[----:B------:R-:W-:Y:S02]  /*8500*/  @P0 SHF.R.U32.HI R2, RZ, c[0x0][0x334], R0 ;  /* 0x0000cd00ff020a19 */ /* 0x000fe40000011600 */
.L_x_962:
[----:B------:R-:W-:Y:S05]  /*8510*/  BSYNC B0 ;  /* 0x0000000000007941 */ /* 0x000fea0003800000 */
.L_x_960:
[----:B------:R-:W-:-:S05]  /*8520*/  IMAD R2, R2, R4, c[0x0][0x32c] ;  /* 0x0000cb0002027624 */ /* 0x000fca00078e0204 */
[----:B------:R-:W-:-:S04]  /*8530*/  IMNMX R3, R3, R2, PT ;  /* 0x0000000203037217 */ /* 0x000fc80003800200 */
.L_x_959:
[----:B------:R-:W-:Y:S01]  /*8540*/  IADD3 R3, R3, 0x4f, RZ ;  /* 0x0000004f03037810 */ /* 0x000fe20007ffe0ff */
[----:B------:R-:W-:-:S04]  /*8550*/  @P3 IMAD.HI.U32 R2, R11, c[0x0][0x2c8], RZ ;  /* 0x0000b2000b023a27 */ /* 0x000fc800078e00ff */
[----:B------:R-:W-:-:S04]  /*8560*/  IMAD.HI R3, R3, 0x66666667, RZ ;  /* 0x6666666703037827 */ /* 0x000fc800078e02ff */
[----:B------:R-:W-:Y:S01]  /*8570*/  IMAD.MOV.U32 R0, RZ, RZ, R11 ;  /* 0x000000ffff007224 */ /* 0x000fe200078e000b */
[----:B------:R-:W-:Y:S02]  /*8580*/  @P3 SHF.R.U32.HI R0, RZ, c[0x0][0x2cc], R2 ;  /* 0x0000b300ff003a19 */ /* 0x000fe40000011602 */
        /* <DEDUP_REMOVED lines=16> */
.L_x_965:
[----:B------:R-:W-:-:S04]  /*8690*/  MOV R3, c[0x0][0x32c] ;  /* 0x0000cb0000037a02 */ /* 0x000fc80000000f00 */
[----:B------:R-:W-:-:S13]  /*86a0*/  ISETP.NE.AND P0, PT, R3, 0x1, PT ;  /* 0x000000010300780c */ /* 0x000fda0003f05270 */
[----:B------:R-:W-:-:S05]  /*86b0*/  @P0 IMAD.HI.U32 R3, R0, c[0x0][0x330], RZ ;  /* 0x0000cc0000030a27 */ /* 0x000fca00078e00ff */
[----:B------:R-:W-:Y:S02]  /*86c0*/  @P0 SHF.R.U32.HI R0, RZ, c[0x0][0x334], R3 ;  /* 0x0000cd00ff000a19 */ /* 0x000fe40000011603 */
.L_x_966:
[----:B------:R-:W-:Y:S05]  /*86d0*/  BSYNC B0 ;  /* 0x0000000000007941 */ /* 0x000fea0003800000 */
.L_x_964:
[----:B------:R-:W-:-:S05]  /*86e0*/  IMAD R0, R0, c[0x0][0x32c], RZ ;  /* 0x0000cb0000007a24 */ /* 0x000fca00078e02ff */
[----:B------:R-:W-:-:S05]  /*86f0*/  IMNMX R2, R2, R0, !PT ;  /* 0x0000000002027217 */ /* 0x000fca0007800200 */
.L_x_963:
[----:B------:R-:W-:Y:S01]  /*8700*/  IMAD.HI R2, R2, 0x66666667, RZ ;  /* 0x6666666702027827 */ /* 0x000fe200078e02ff */
[----:B------:R-:W-:Y:S04]  /*8710*/  BSSY B0, `(.L_x_967) ;  /* 0x0000024000007945 */ /* 0x000fe80003800000 */
[----:B------:R-:W-:-:S04]  /*8720*/  SHF.R.U32.HI R0, RZ, 0x1f, R2 ;  /* 0x0000001fff007819 */ /* 0x000fc80000011602 */
[----:B------:R-:W-:Y:S01]  /*8730*/  LEA.HI.SX32 R2, R2, R0, 0x1b ;  /* 0x0000000002027211 */ /* 0x000fe200078fdaff */
[----:B------:R-:W-:-:S03]  /*8740*/  IMAD.MOV.U32 R0, RZ, RZ, RZ ;  /* 0x000000ffff007224 */ /* 0x000fc600078e00ff */
[----:B------:R-:W-:-:S04]  /*8750*/  IMNMX R6, RZ, R2, !PT ;  /* 0x00000002ff067217 */ /* 0x000fc80007800200 */
[----:B------:R-:W-:-:S13]  /*8760*/  ISETP.GT.AND P0, PT, R7, R6, PT ;  /* 0x000000060700720c */ /* 0x000fda0003f04270 */
[----:B------:R-:W-:Y:S05]  /*8770*/  @!P0 BRA `(.L_x_968) ;  /* 0x000001d000008947 */ /* 0x000fea0003800000 */
[----:B------:R-:W-:Y:S02]  /*8780*/  IABS R2, R129 ;  /* 0x0000008100027213 */ /* 0x000fe40000000000 */
[----:B------:R-:W-:Y:S02]  /*8790*/  IADD3 R3, R129, -0x1, R7 ;  /* 0xffffffff81037810 */ /* 0x000fe40007ffe007 */
[----:B------:R-:W1:Y:S03]  /*87a0*/  I2F.RP R0, R2 ;  /* 0x0000000200007306 */ /* 0x000e660000209400 */
[----:B------:R-:W-:-:S05]  /*87b0*/  IMAD.IADD R8, R3, 0x1, -R6 ;  /* 0x0000000103087824 */ /* 0x000fca00078e0a06 */
[----:B------:R-:W-:Y:S01]  /*87c0*/  IABS R10, R8 ;  /* 0x00000008000a7213 */ /* 0x000fe20000000000 */
[----:B-1----:R-:W1:Y:S02]  /*87d0*/  MUFU.RCP R0, R0 ;  /* 0x0000000000007308 */ /* 0x002e640000001000 */
[----:B-1----:R-:W-:-:S06]  /*87e0*/  IADD3 R0, R0, 0xffffffe, RZ ;  /* 0x0ffffffe00007810 */ /* 0x002fcc0007ffe0ff */
[----:B------:R-:W1:Y:S02]  /*87f0*/  F2I.FTZ.U32.TRUNC.NTZ R5, R0 ;  /* 0x0000000000057305 */ /* 0x000e64000021f000 */
        /* <DEDUP_REMOVED lines=21> */
.L_x_968:
[----:B------:R-:W-:Y:S05]  /*8950*/  BSYNC B0 ;  /* 0x0000000000007941 */ /* 0x000fea0003800000 */
.L_x_967:
[----:B------:R-:W3:Y:S01]  /*8960*/  LDL R2, [R1+0x64] ;  /* 0x0000640001027983 */ /* 0x000ee20000100800 */
        /* <DEDUP_REMOVED lines=34> */
[----:B---3--:R-:W-:-:S04]  /*8b90*/  IMAD R3, R2, R0, R6 ;  /* 0x0000000002037224 */ /* 0x008fc800078e0206 */
[--C-:B------:R-:W-:Y:S01]  /*8ba0*/  IMAD.IADD R2, R3, 0x1, R0.reuse ;  /* 0x0000000103027824 */ /* 0x100fe200078e0200 */
[----:B------:R1:W-:Y:S01]  /*8bb0*/  STL [R1+0x8], R3 ;  /* 0x0000080301007387 */ /* 0x0003e20000100800 */
[----:B------:R-:W-:-:S03]  /*8bc0*/  PRMT R0, RZ, 0x7610, R0 ;  /* 0x00007610ff007816 */ /* 0x000fc60000000000 */
[----:B------:R-:W-:-:S04]  /*8bd0*/  IMNMX R228, R7, R2, PT ;  /* 0x0000000207e47217 */ /* 0x000fc80003800200 */
[----:B------:R-:W-:-:S13]  /*8be0*/  ISETP.GT.AND P0, PT, R228, R3, PT ;  /* 0x00000003e400720c */ /* 0x000fda0003f04270 */
[----:B------:R-:W-:Y:S05]  /*8bf0*/  @!P0 BRA `(.L_x_969) ;  /* 0x0001ae7000008947 */ /* 0x000fea0003800000 */
[----:B------:R-:W3:Y:S04]  /*8c00*/  LDL R9, [R1+0x4c] ;  /* 0x00004c0001097983 */ /* 0x000ee80000100800 */
[----:B------:R-:W4:Y:S04]  /*8c10*/  LDL R5, [R1+0x48] ;  /* 0x0000480001057983 */ /* 0x000f280000100800 */
[----:B--2---:R-:W2:Y:S01]  /*8c20*/  LDL R4, [R1+0x10] ;  /* 0x0000100001047983 */ /* 0x004ea20000100800 */
[----:B------:R-:W-:-:S04]  /*8c30*/  ISETP.NE.U32.AND P0, PT, RZ, c[0x0][0x340], PT ;  /* 0x0000d000ff007a0c */ /* 0x000fc80003f05070 */
[----:B------:R-:W-:-:S13]  /*8c40*/  ISETP.NE.AND.EX P1, PT, RZ, c[0x0][0x344], PT, P0 ;  /* 0x0000d100ff007a0c */ /* 0x000fda0003f25300 */
[----:B------:R-:W-:Y:S01]  /*8c50*/  @P1 IMAD.MOV.U32 R2, RZ, RZ, 0x4 ;  /* 0x00000004ff021424 */ /* 0x000fe200078e00ff */
[----:B------:R-:W-:-:S05]  /*8c60*/  SHF.R.S32.HI R0, RZ, 0x1f, R142 ;  /* 0x0000001fff007819 */ /* 0x000fca000001148e */
[----:B------:R-:W-:Y:S01]  /*8c70*/  IMAD R0, R0, c[0x0][0x178], RZ ;  /* 0x00005e0000007a24 */ /* 0x000fe200078e02ff */
[----:B------:R-:W-:-:S03]  /*8c80*/  ISETP.NE.U32.AND P0, PT, RZ, c[0x0][0x348], PT ;  /* 0x0000d200ff007a0c */ /* 0x000fc60003f05070 */
[----:B------:R-:W-:Y:S01]  /*8c90*/  IMAD R0, R142, c[0x0][0x17c], R0 ;  /* 0x00005f008e007a24 */ /* 0x000fe200078e0200 */
[----:B------:R-:W-:Y:S01]  /*8ca0*/  ISETP.NE.AND.EX P0, PT, RZ, c[0x0][0x34c], PT, P0 ;  /* 0x0000d300ff007a0c */ /* 0x000fe20003f05300 */
[----:B-1-3--:R-:W-:-:S05]  /*8cb0*/  @P1 IMAD.WIDE R2, R9, R2, c[0x0][0x340] ;  /* 0x0000d00009021625 */ /* 0x00afca00078e0202 */
[----:B------:R1:W5:Y:S01]  /*8cc0*/  @P1 LDG.E R8, [R2.64] ;  /* 0x0000000802081981 */ /* 0x000362000c1e1900 */
[----:B----4-:R-:W-:Y:S02]  /*8cd0*/  LOP3.LUT R74, R5, 0xffff, RZ, 0xc0, !PT ;  /* 0x0000ffff054a7812 */ /* 0x010fe400078ec0ff */
[----:B--2---:R-:W-:Y:S01]  /*8ce0*/  IADD3 R4, R4, R11, RZ ;  /* 0x0000000b04047210 */ /* 0x004fe20007ffe0ff */
[----:B------:R-:W2:Y:S01]  /*8cf0*/  S2R R12, SR_TID.X ;  /* 0x00000000000c7919 */ /* 0x000ea20000002100 */
[----:B------:R-:W-:-:S03]  /*8d00*/  SEL R5, R9, RZ, !P0 ;  /* 0x000000ff09057207 */ /* 0x000fc60004000000 */
[----:B------:R-:W-:-:S04]  /*8d10*/  @P3 IMAD.HI.U32 R7, R4, c[0x0][0x2c8], RZ ;  /* 0x0000b20004073a27 */ /* 0x000fc800078e00ff */
[----:B-1----:R-:W-:-:S04]  /*8d20*/  IMAD.WIDE.U32 R2, R142, c[0x0][0x178], RZ ;  /* 0x00005e008e027a25 */ /* 0x002fc800078e00ff */
[----:B------:R-:W-:Y:S01]  /*8d30*/  IMAD.IADD R3, R3, 0x1, R0 ;  /* 0x0000000103037824 */ /* 0x000fe200078e0200 */
[----:B------:R-:W-:-:S03]  /*8d40*/  SHF.R.S32.HI R0, RZ, 0x1f, R9 ;  /* 0x0000001fff007819 */ /* 0x000fc60000011409 */
[----:B------:R-:W-:Y:S01]  /*8d50*/  IMAD.WIDE.U32 R2, R74, c[0x0][0x1b8], R2 ;  /* 0x00006e004a027a25 */ /* 0x000fe200078e0002 */
[----:B------:R-:W-:-:S03]  /*8d60*/  SEL R6, R0, RZ, !P0 ;  /* 0x000000ff00067207 */ /* 0x000fc60004000000 */
[----:B------:R-:W-:Y:S01]  /*8d70*/  IMAD.MOV.U32 R0, RZ, RZ, R4 ;  /* 0x000000ffff007224 */ /* 0x000fe200078e0004 */
[----:B------:R-:W-:Y:S01]  /*8d80*/  @P3 SHF.R.U32.HI R0, RZ, c[0x0][0x2cc], R7 ;  /* 0x0000b300ff003a19 */ /* 0x000fe20000011607 */
[----:B------:R-:W-:Y:S02]  /*8d90*/  IMAD R3, R74, c[0x0][0x1bc], R3 ;  /* 0x00006f004a037a24 */ /* 0x000fe400078e0203 */
[----:B------:R-:W-:Y:S02]  /*8da0*/  IMAD R6, R6, c[0x0][0x1c0], RZ ;  /* 0x0000700006067a24 */ /* 0x000fe400078e02ff */
[----:B------:R-:W-:Y:S01]  /*8db0*/  IMAD.WIDE.U32 R2, R5, c[0x0][0x1c0], R2 ;  /* 0x0000700005027a25 */ /* 0x000fe200078e0002 */
[----:B------:R-:W-:-:S03]  /*8dc0*/  SHF.R.S32.HI R7, RZ, 0x1f, R0 ;  /* 0x0000001fff077819 */ /* 0x000fc60000011400 */
[----:B------:R-:W-:Y:S01]  /*8dd0*/  IMAD R6, R5, c[0x0][0x1c4], R6 ;  /* 0x0000710005067a24 */ /* 0x000fe200078e0206 */
[----:B------:R-:W-:-:S03]  /*8de0*/  IADD3 R5, -R0, RZ, RZ ;  /* 0x000000ff00057210 */ /* 0x000fc60007ffe1ff */
[----:B------:R-:W-:Y:S02]  /*8df0*/  IMAD.IADD R3, R3, 0x1, R6 ;  /* 0x0000000103037824 */ /* 0x000fe400078e0206 */
[----:B------:R-:W-:Y:S02]  /*8e00*/  IMAD R4, R5, c[0x0][0x2c4], R4 ;  /* 0x0000b10005047a24 */ /* 0x000fe400078e0204 */
[----:B------:R-:W-:Y:S02]  /*8e10*/  IMAD R5, R7, c[0x0][0x1b0], RZ ;  /* 0x00006c0007057a24 */ /* 0x000fe400078e02ff */
[----:B------:R-:W-:-:S04]  /*8e20*/  IMAD.WIDE.U32 R2, R0, c[0x0][0x1b0], R2 ;  /* 0x00006c0000027a25 */ /* 0x000fc800078e0002 */
[----:B------:R-:W-:Y:S01]  /*8e30*/  IMAD R6, R0, c[0x0][0x1b4], R5 ;  /* 0x00006d0000067a24 */ /* 0x000fe200078e0205 */
[----:B------:R-:W-:Y:S02]  /*8e40*/  SHF.R.S32.HI R5, RZ, 0x1f, R4 ;  /* 0x0000001fff057819 */ /* 0x000fe40000011404 */
[----:B--2---:R-:W-:Y:S02]  /*8e50*/  SHF.R.S32.HI R10, RZ, 0x1f, R12 ;  /* 0x0000001fff0a7819 */ /* 0x004fe4000001140c */
[----:B------:R-:W-:Y:S01]  /*8e60*/  IADD3 R3, R3, R6, RZ ;  /* 0x0000000603037210 */ /* 0x000fe20007ffe0ff */
[----:B------:R-:W-:Y:S01]  /*8e70*/  IMAD R0, R5, c[0x0][0x1a8], RZ ;  /* 0x00006a0005007a24 */ /* 0x000fe200078e02ff */
[----:B------:R-:W-:-:S03]  /*8e80*/  LEA.HI R10, R10, R12, RZ, 0x3 ;  /* 0x0000000c0a0a7211 */ /* 0x000fc600078f18ff */
[C---:B------:R-:W-:Y:S02]  /*8e90*/  IMAD R0, R4.reuse, c[0x0][0x1ac], R0 ;  /* 0x00006b0004007a24 */ /* 0x040fe400078e0200 */
[----:B------:R-:W-:Y:S01]  /*8ea0*/  IMAD.WIDE.U32 R2, R4, c[0x0][0x1a8], R2 ;  /* 0x00006a0004027a25 */ /* 0x000fe200078e0002 */
[----:B------:R-:W-:-:S03]  /*8eb0*/  SHF.R.S32.HI R10, RZ, 0x3, R10 ;  /* 0x00000003ff0a7819 */ /* 0x000fc6000001140a */
[----:B------:R-:W-:Y:S01]  /*8ec0*/  IMAD.IADD R0, R3, 0x1, R0 ;  /* 0x0000000103007824 */ /* 0x000fe200078e0200 */
[----:B------:R-:W-:Y:S02]  /*8ed0*/  LEA R6, P0, R2, c[0x0][0x160], 0x1 ;  /* 0x0000580002067a11 */ /* 0x000fe400078008ff */
[----:B------:R-:W-:Y:S02]  /*8ee0*/  ISETP.GE.AND P2, PT, R244, c[0x0][0x198], PT ;  /* 0x00006600f4007a0c */ /* 0x000fe40003f46270 */
[----:B------:R-:W-:Y:S02]  /*8ef0*/  LEA.HI.X R5, R2, c[0x0][0x164], R0, 0x1, P0 ;  /* 0x0000590002057a11 */ /* 0x000fe400000f0c00 */
[----:B------:R-:W-:Y:S02]  /*8f00*/  IADD3 R158, R228, -0x1, RZ ;  /* 0xffffffffe49e7810 */ /* 0x000fe40007ffe0ff */
[----:B------:R-:W-:Y:S01]  /*8f10*/  IADD3 R4, R10, R11, RZ ;  /* 0x0000000b0a047210 */ /* 0x000fe20007ffe0ff */
[----:B------:R-:W-:Y:S01]  /*8f20*/  @!P1 IMAD.MOV.U32 R8, RZ, RZ, R9 ;  /* 0x000000ffff089224 */ /* 0x000fe200078e0009 */
[----:B------:R-:W-:Y:S05]  /*8f30*/  BRA.DIV ~URZ, `(.L_x_970) ;  /* 0x0001f1927f007947 */ /* 0x000fea000b800000 */
[----:B------:R1:W2:Y:S02]  /*8f40*/  SHFL.IDX PT, R7, R5, RZ, 0x181f ;  /* 0x00181fff05077589 */ /* 0x0002a400000e0000 */
.L_x_1213:
[----:B------:R-:W-:Y:S05]  /*8f50*/  BRA.DIV ~URZ, `(.L_x_971) ;  /* 0x0001f1e27f007947 */ /* 0x000fea000b800000 */
[----:B------:R3:W4:Y:S02]  /*8f60*/  SHFL.IDX PT, R2, R6, RZ, 0x181f ;  /* 0x00181fff06027589 */ /* 0x00072400000e0000 */
.L_x_1214:
        /* <DEDUP_REMOVED lines=10> */
.L_x_973:
[----:B------:R-:W-:Y:S05]  /*9010*/  BSYNC B0 ;  /* 0x0000000000007941 */ /* 0x000fea0003800000 */
.L_x_972:
[----:B------:R-:W-:Y:S05]  /*9020*/  BRA.DIV ~URZ, `(.L_x_974) ;  /* 0x0001f1827f007947 */ /* 0x000fea000b800000 */
[----:B--2---:R2:W1:Y:S04]  /*9030*/  SHFL.IDX PT, R7, R5, 0x1, 0x181f ;  /* 0x00381f0005077f89 */ /* 0x00446800000e0000 */
[----:B----4-:R2:W4:Y:S02]  /*9040*/  SHFL.IDX PT, R2, R6, 0x1, 0x181f ;  /* 0x00381f0006027f89 */ /* 0x01052400000e0000 */
.L_x_1215:
        /* <DEDUP_REMOVED lines=10> */
.L_x_976:
[----:B------:R-:W-:Y:S05]  /*90f0*/  BSYNC B0 ;  /* 0x0000000000007941 */ /* 0x000fea0003800000 */
.L_x_975:
[----:B------:R-:W-:Y:S05]  /*9100*/  BRA.DIV ~URZ, `(.L_x_977) ;  /* 0x0001f1727f007947 */ /* 0x000fea000b800000 */
[----:B-1----:R1:W2:Y:S02]  /*9110*/  SHFL.IDX PT, R7, R5, 0x2, 0x181f ;  /* 0x00581f0005077f89 */ /* 0x0022a400000e0000 */
.L_x_1216:
[----:B------:R-:W-:Y:S05]  /*9120*/  BRA.DIV ~URZ, `(.L_x_978) ;  /* 0x0001f1c27f007947 */ /* 0x000fea000b800000 */
[----:B----4-:R4:W1:Y:S02]  /*9130*/  SHFL.IDX PT, R2, R6, 0x2, 0x181f ;  /* 0x00581f0006027f89 */ /* 0x01086400000e0000 */
.L_x_1217:
        /* <DEDUP_REMOVED lines=10> */
.L_x_980:
[----:B------:R-:W-:Y:S05]  /*91e0*/  BSYNC B0 ;  /* 0x0000000000007941 */ /* 0x000fea0003800000 */
.L_x_979:
[----:B------:R-:W-:Y:S05]  /*91f0*/  BRA.DIV ~URZ, `(.L_x_981) ;  /* 0x0001f1627f007947 */ /* 0x000fea000b800000 */
[----:B--2---:R2:W3:Y:S04]  /*9200*/  SHFL.IDX PT, R7, R5, 0x3, 0x181f ;  /* 0x00781f0005077f89 */ /* 0x0044e800000e0000 */
[----:B-1----:R2:W1:Y:S02]  /*9210*/  SHFL.IDX PT, R2, R6, 0x3, 0x181f ;  /* 0x00781f0006027f89 */ /* 0x00246400000e0000 */
.L_x_1218:
        /* <DEDUP_REMOVED lines=10> */
.L_x_983:
[----:B------:R-:W-:Y:S05]  /*92c0*/  BSYNC B0 ;  /* 0x0000000000007941 */ /* 0x000fea0003800000 */
.L_x_982:
[----:B------:R-:W-:Y:S05]  /*92d0*/  BRA.DIV ~URZ, `(.L_x_984) ;  /* 0x0001f1527f007947 */ /* 0x000fea000b800000 */
[----:B---3--:R3:W2:Y:S02]  /*92e0*/  SHFL.IDX PT, R7, R5, 0x4, 0x181f ;  /* 0x00981f0005077f89 */ /* 0x0086a400000e0000 */
.L_x_1219:
[----:B------:R-:W-:Y:S05]  /*92f0*/  BRA.DIV ~URZ, `(.L_x_985) ;  /* 0x0001f1a27f007947 */ /* 0x000fea000b800000 */
[----:B-1----:R1:W3:Y:S02]  /*9300*/  SHFL.IDX PT, R2, R6, 0x4, 0x181f ;  /* 0x00981f0006027f89 */ /* 0x0022e400000e0000 */
.L_x_1220:
        /* <DEDUP_REMOVED lines=10> */
.L_x_987:
[----:B------:R-:W-:Y:S05]  /*93b0*/  BSYNC B0 ;  /* 0x0000000000007941 */ /* 0x000fea0003800000 */
.L_x_986:
[----:B------:R-:W-:Y:S05]  /*93c0*/  BRA.DIV ~URZ, `(.L_x_988) ;  /* 0x0001f1427f007947 */ /* 0x000fea000b800000 */
[----:B--2---:R2:W1:Y:S04]  /*93d0*/  SHFL.IDX PT, R7, R5, 0x5, 0x181f ;  /* 0x00b81f0005077f89 */ /* 0x00446800000e0000 */
[----:B---3--:R2:W3:Y:S02]  /*93e0*/  SHFL.IDX PT, R2, R6, 0x5, 0x181f ;  /* 0x00b81f0006027f89 */ /* 0x0084e400000e0000 */
.L_x_1221:
        /* <DEDUP_REMOVED lines=10> */
.L_x_990:
[----:B------:R-:W-:Y:S05]  /*9490*/  BSYNC B0 ;  /* 0x0000000000007941 */ /* 0x000fea0003800000 */
.L_x_989:
[----:B------:R-:W-:Y:S05]  /*94a0*/  BRA.DIV ~URZ, `(.L_x_991) ;  /* 0x0001f1327f007947 */ /* 0x000fea000b800000 */
[----:B-1----:R1:W2:Y:S02]  /*94b0*/  SHFL.IDX PT, R7, R5, 0x6, 0x181f ;  /* 0x00d81f0005077f89 */ /* 0x0022a400000e0000 */
.L_x_1222:
[----:B------:R-:W-:Y:S05]  /*94c0*/  BRA.DIV ~URZ, `(.L_x_992) ;  /* 0x0001f1827f007947 */ /* 0x000fea000b800000 */
[----:B---3--:R3:W1:Y:S02]  /*94d0*/  SHFL.IDX PT, R2, R6, 0x6, 0x181f ;  /* 0x00d81f0006027f89 */ /* 0x00866400000e0000 */
.L_x_1223:
        /* <DEDUP_REMOVED lines=10> */
.L_x_994:
[----:B------:R-:W-:Y:S05]  /*9580*/  BSYNC B0 ;  /* 0x0000000000007941 */ /* 0x000fea0003800000 */
.L_x_993:
[----:B------:R-:W-:Y:S05]  /*9590*/  BRA.DIV ~URZ, `(.L_x_995) ;  /* 0x0001f1227f007947 */ /* 0x000fea000b800000 */
[----:B-12---:R-:W1:Y:S04]  /*95a0*/  SHFL.IDX PT, R5, R5, 0x7, 0x181f ;  /* 0x00f81f0005057f89 */ /* 0x006e6800000e0000 */
[----:B------:R2:W3:Y:S02]  /*95b0*/  SHFL.IDX PT, R3, R6, 0x7, 0x181f ;  /* 0x00f81f0006037f89 */ /* 0x0004e400000e0000 */
.L_x_1224:
        /* <DEDUP_REMOVED lines=17> */
[----:B------:R-:W3:Y:S04]  /*96d0*/  LDL R163, [R1+0x10] ;  /* 0x0000100001a37983 */ /* 0x000ee80000100800 */
[----:B------:R-:W5:Y:S01]  /*96e0*/  LDL R166, [R1+0x3c] ;  /* 0x00003c0001a67983 */ /* 0x000f620000100800 */
[----:B------:R-:W-:Y:S02]  /*96f0*/  IMAD.MOV.U32 R86, RZ, RZ, 0x50 ;  /* 0x00000050ff567424 */ /* 0x000fe400078e00ff */
[----:B------:R-:W-:Y:S02]  /*9700*/  IMAD.MOV.U32 R167, RZ, RZ, c[0x0][0x2b8] ;  /* 0x0000ae00ffa77624 */ /* 0x000fe400078e00ff */
[----:B------:R-:W-:-:S03]  /*9710*/  IMAD R157, R228, R86, -0x50 ;  /* 0xffffffb0e49d7424 */ /* 0x000fc600078e0256 */
[----:B------:R-:W-:Y:S02]  /*9720*/  ISETP.NE.AND P1, PT, R167, 0x1, PT ;  /* 0x00000001a700780c */ /* 0x000fe40003f25270 */
[----:B------:R-:W-:Y:S01]  /*9730*/  LOP3.LUT R207, R207, 0xfffdffff, RZ, 0xc0, !PT ;  /* 0xfffdffffcfcf7812 */ /* 0x000fe200078ec0ff */
[----:B------:R-:W-:-:S10]  /*9740*/  IMAD.MOV.U32 R216, RZ, RZ, RZ ;  /* 0x000000ffffd87224 */ /* 0x000fd400078e00ff */
[----:B------:R-:W-:Y:S01]  /*9750*/  @P1 LOP3.LUT R207, R207, 0x20000, RZ, 0xfc, !PT ;  /* 0x00020000cfcf1812 */ /* 0x000fe200078efcff */
[----:B------:R-:W-:Y:S01]  /*9760*/  BAR.SYNC.DEFER_BLOCKING 0x0 ;  /* 0x0000000000007b1d */ /* 0x000fe20000010000 */
[----:B---3--:R-:W-:-:S05]  /*9770*/  IMAD.IADD R3, R163, 0x1, R157 ;  /* 0x00000001a3037824 */ /* 0x008fca00078e029d */
[C---:B------:R-:W-:Y:S01]  /*9780*/  ISETP.GE.AND P0, PT, R3.reuse, R250, PT ;  /* 0x000000fa0300720c */ /* 0x040fe20003f06270 */
[----:B-----5:R-:W-:-:S03]  /*9790*/  IMAD.IADD R3, R3, 0x1, R166 ;  /* 0x0000000103037824 */ /* 0x020fc600078e02a6 */
[----:B------:R-:W-:Y:S01]  /*97a0*/  ISETP.GT.OR P0, PT, R163, 0x4f, P0 ;  /* 0x0000004fa300780c */ /* 0x000fe20000704670 */
[----:B------:R-:W-:-:S04]  /*97b0*/  @P1 IMAD.HI.U32 R4, R3, c[0x0][0x2bc], RZ ;  /* 0x0000af0003041a27 */ /* 0x000fc800078e00ff */
[----:B------:R-:W-:Y:S01]  /*97c0*/  IMAD.MOV.U32 R2, RZ, RZ, R3 ;  /* 0x000000ffff027224 */ /* 0x000fe200078e0003 */
[----:B------:R-:W-:-:S07]  /*97d0*/  @P1 SHF.R.U32.HI R2, RZ, c[0x0][0x2c0], R4 ;  /* 0x0000b000ff021a19 */ /* 0x000fce0000011604 */
[----:B------:R-:W-:-:S04]  /*97e0*/  @!P0 IADD3 R5, P1, R2, R164, RZ ;  /* 0x000000a402058210 */ /* 0x000fc80007f3e0ff */
[----:B--2-4-:R-:W-:Y:S02]  /*97f0*/  @!P0 LEA.HI.X.SX32 R6, R2, R162, 0x1, P1 ;  /* 0x000000a202068211 */ /* 0x014fe400008f0eff */
[----:B------:R-:W-:-:S04]  /*9800*/  @!P0 LEA R4, P1, R5, c[0x0][0x2a0], 0x2 ;  /* 0x0000a80005048a11 */ /* 0x000fc800078210ff */
[----:B------:R-:W-:-:S05]  /*9810*/  @!P0 LEA.HI.X R5, R5, c[0x0][0x2a4], R6, 0x2, P1 ;  /* 0x0000a90005058a11 */ /* 0x000fca00008f1406 */
[----:B------:R1:W2:Y:S01]  /*9820*/  @!P0 LDG.E R216, [R4.64] ;  /* 0x0000000804d88981 */ /* 0x0002a2000c1e1900 */
[----:B------:R-:W-:-:S04]  /*9830*/  IMAD.MOV R2, RZ, RZ, -R2 ;  /* 0x000000ffff027224 */ /* 0x000fc800078e0a02 */
[----:B------:R-:W-:Y:S01]  /*9840*/  IMAD R229, R2, c[0x0][0x2b8], R3 ;  /* 0x0000ae0002e57a24 */ /* 0x000fe200078e0203 */
[----:B------:R-:W3:Y:S04]  /*9850*/  S2R R9, SR_TID.X ;  /* 0x0000000000097919 */ /* 0x000ee80000002100 */
[----:B------:R-:W-:Y:S01]  /*9860*/  SHF.R.S32.HI R82, RZ, 0x1f, R229 ;  /* 0x0000001fff527819 */ /* 0x000fe200000114e5 */
[----:B------:R-:W-:-:S04]  /*9870*/  IMAD.WIDE.U32 R2, R229, c[0x0][0x1e0], RZ ;  /* 0x00007800e5027a25 */ /* 0x000fc800078e00ff */
[----:B-1----:R-:W-:-:S04]  /*9880*/  IMAD R4, R82, c[0x0][0x1e0], RZ ;  /* 0x0000780052047a24 */ /* 0x002fc800078e02ff */
[----:B------:R-:W-:-:S04]  /*9890*/  IMAD R4, R229, c[0x0][0x1e4], R4 ;  /* 0x00007900e5047a24 */ /* 0x000fc800078e0204 */
[----:B------:R-:W-:Y:S02]  /*98a0*/  IMAD.IADD R3, R3, 0x1, R4 ;  /* 0x0000000103037824 */ /* 0x000fe400078e0204 */
[----:B------:R-:W-:-:S04]  /*98b0*/  IMAD.WIDE.U32 R160, R74, c[0x0][0x1e8], RZ ;  /* 0x00007a004aa07a25 */ /* 0x000fc800078e00ff */
[----:B------:R-:W-:Y:S01]  /*98c0*/  IMAD R159, R74, c[0x0][0x1ec], R161 ;  /* 0x00007b004a9f7a24 */ /* 0x000fe200078e02a1 */
[----:B---3--:R-:W-:Y:S01]  /*98d0*/  SHF.R.S32.HI R7, RZ, 0x1f, R9 ;  /* 0x0000001fff077819 */ /* 0x008fe20000011409 */
[----:B------:R-:W-:-:S03]  /*98e0*/  IMAD R86, R228, -0x50, R86 ;  /* 0xffffffb0e4567824 */ /* 0x000fc600078e0256 */
[----:B------:R-:W-:Y:S01]  /*98f0*/  LEA.HI R7, R7, R9, RZ, 0x3 ;  /* 0x0000000907077211 */ /* 0x000fe200078f18ff */
[----:B------:R-:W-:-:S03]  /*9900*/  IMAD.IADD R156, R250, 0x1, R86 ;  /* 0x00000001fa9c7824 */ /* 0x000fc600078e0256 */
[----:B------:R-:W-:-:S05]  /*9910*/  SHF.R.S32.HI R7, RZ, 0x3, R7 ;  /* 0x00000003ff077819 */ /* 0x000fca0000011407 */
[----:B------:R-:W-:Y:S01]  /*9920*/  IMAD.IADD R66, R156, 0x1, -R7 ;  /* 0x000000019c427824 */ /* 0x000fe200078e0a07 */
[----:B------:R-:W-:-:S04]  /*9930*/  ISETP.GE.AND P2, PT, R244, c[0x0][0x1d4], PT ;  /* 0x00007500f4007a0c */ /* 0x000fc80003f46270 */
[C---:B------:R-:W-:Y:S02]  /*9940*/  ISETP.GE.AND P5, PT, R66.reuse, 0x11, PT ;  /* 0x000000114200780c */ /* 0x040fe40003fa6270 */
[----:B------:R-:W-:Y:S01]  /*9950*/  ISETP.GE.AND P4, PT, R66, 0x21, PT ;  /* 0x000000214200780c */ /* 0x000fe20003f86270 */
[----:B------:R-:W-:Y:S04]  /*9960*/  STL.64 [R1+0x20], R160 ;  /* 0x000020a001007387 */ /* 0x000fe80000100a00 */
[----:B------:R-:W-:Y:S01]  /*9970*/  STL [R1+0x30], R159 ;  /* 0x0000309f01007387 */ /* 0x000fe20000100800 */
[----:B------:R-:W-:Y:S02]  /*9980*/  ISETP.GT.AND P6, PT, R163, 0x4f, PT ;  /* 0x0000004fa300780c */ /* 0x000fe40003fc4270 */
[----:B------:R-:W-:-:S11]  /*9990*/  LOP3.LUT R207, R207, 0xffff7fff, RZ, 0xc0, !PT ;  /* 0xffff7fffcfcf7812 */ /* 0x000fd600078ec0ff */
[----:B------:R-:W-:Y:S02]  /*99a0*/  @P6 LOP3.LUT R207, R207, 0x8000, RZ, 0xfc, !PT ;  /* 0x00008000cfcf6812 */ /* 0x000fe400078efcff */
        /* <DEDUP_REMOVED lines=14> */
[----:B------:R-:W5:Y:S01]  /*9a90*/  SHFL.IDX PT, R11, R10, 0x2, 0x181f ;  /* 0x00581f000a0b7f89 */ /* 0x000f6200000e0000 */
[----:B-1----:R-:W-:-:S03]  /*9aa0*/  @P0 LEA R4, P1, R244, R3, 0x1 ;  /* 0x00000003f4040211 */ /* 0x002fc600078208ff */
[----:B------:R-:W1:Y:S01]  /*9ab0*/  SHFL.IDX PT, R3, R2, 0x3, 0x181f ;  /* 0x00781f0002037f89 */ /* 0x000e6200000e0000 */
[----:B--2---:R-:W-:-:S05]  /*9ac0*/  @P0 LEA.HI.X R5, R244, R5, R245, 0x1, P1 ;  /* 0x00000005f4050211 */ /* 0x004fca00008f0cf5 */
[----:B------:R2:W-:Y:S01]  /*9ad0*/  @P0 LDGSTS.E.BYPASS.LTC128B.128 [R208+0x2900], [R4.64], !P2 ;  /* 0x0290000004d00fae */ /* 0x0005e2000d101d48 */
[----:B------:R-:W-:Y:S02]  /*9ae0*/  ISETP.GE.AND P1, PT, R66, 0x31, PT ;  /* 0x000000314200780c */ /* 0x000fe40003f26270 */
[C---:B---3--:R-:W-:Y:S01]  /*9af0*/  @P5 LEA R8, P0, R244.reuse, R6, 0x1 ;  /* 0x00000006f4085211 */ /* 0x048fe200078008ff */
[----:B------:R-:W-:Y:S03]  /*9b00*/  SHFL.IDX PT, R2, R2, 0x4, 0x181f ;  /* 0x00981f0002027f89 */ /* 0x000fe600000e0000 */
[C---:B----4-:R-:W-:Y:S02]  /*9b10*/  @P5 LEA.HI.X R9, R244.reuse, R9, R245, 0x1, P0 ;  /* 0x00000009f4095211 */ /* 0x050fe400000f0cf5 */
[----:B-----5:R-:W-:-:S03]  /*9b20*/  @P4 LEA R6, P0, R244, R7, 0x1 ;  /* 0x00000007f4064211 */ /* 0x020fc600078008ff */
[----:B------:R3:W-:Y:S04]  /*9b30*/  @P5 LDGSTS.E.BYPASS.LTC128B.128 [R208+0x3100], [R8.64], !P2 ;  /* 0x0310000008d05fae */ /* 0x0007e8000d101d48 */
[----:B--2---:R-:W2:Y:S01]  /*9b40*/  SHFL.IDX PT, R5, R10, 0x3, 0x181f ;  /* 0x00781f000a057f89 */ /* 0x004ea200000e0000 */
[C-C-:B------:R-:W-:Y:S02]  /*9b50*/  @P4 LEA.HI.X R7, R244.reuse, R11, R245.reuse, 0x1, P0 ;  /* 0x0000000bf4074211 */ /* 0x140fe400000f0cf5 */
[C---:B-1----:R-:W-:Y:S02]  /*9b60*/  @P1 LEA R4, P0, R244.reuse, R3, 0x1 ;  /* 0x00000003f4041211 */ /* 0x042fe400078008ff */
[----:B------:R-:W1:Y:S04]  /*9b70*/  SHFL.IDX PT, R3, R10, 0x4, 0x181f ;  /* 0x00981f000a037f89 */ /* 0x000e6800000e0000 */
[----:B------:R3:W-:Y:S01]  /*9b80*/  @P4 LDGSTS.E.BYPASS.LTC128B.128 [R208+0x3900], [R6.64], !P2 ;  /* 0x0390000006d04fae */ /* 0x0007e2000d101d48 */
[----:B--2---:R-:W-:-:S02]  /*9b90*/  @P1 LEA.HI.X R5, R244, R5, R245, 0x1, P0 ;  /* 0x00000005f4051211 */ /* 0x004fc400000f0cf5 */
[----:B------:R-:W-:-:S03]  /*9ba0*/  ISETP.GE.AND P0, PT, R66, 0x41, PT ;  /* 0x000000414200780c */ /* 0x000fc60003f06270 */
[----:B------:R3:W-:Y:S10]  /*9bb0*/  @P1 LDGSTS.E.BYPASS.LTC128B.128 [R208+0x4100], [R4.64], !P2 ;  /* 0x0410000004d01fae */ /* 0x0007f4000d101d48 */
[----:B------:R-:W-:-:S04]  /*9bc0*/  @P0 LEA R2, P3, R244, R2, 0x1 ;  /* 0x00000002f4020211 */ /* 0x000fc800078608ff */
[----:B-1----:R-:W-:-:S05]  /*9bd0*/  @P0 LEA.HI.X R3, R244, R3, R245, 0x1, P3 ;  /* 0x00000003f4030211 */ /* 0x002fca00018f0cf5 */
[----:B------:R3:W-:Y:S01]  /*9be0*/  @P0 LDGSTS.E.BYPASS.LTC128B.128 [R208+0x4900], [R2.64], !P2 ;  /* 0x0490000002d00fae */ /* 0x0007e2000d101d48 */
[----:B------:R-:W-:-:S03]  /*9bf0*/  ISETP.LT.AND P0, PT, RZ, c[0x0][0x27c], PT ;  /* 0x00009f00ff007a0c */ /* 0x000fc60003f01270 */
[----:B------:R-:W0:Y:S10]  /*9c00*/  LDGDEPBAR ;  /* 0x00000000000079af */ /* 0x000e340000000000 */
[----:B------:R-:W-:Y:S05]  /*9c10*/  @P0 BRA `(.L_x_996) ;  /* 0x0000002000000947 */ /* 0x000fea0003800000 */
[----:B------:R-:W-:-:S04]  /*9c20*/  DEPBAR.LE SB0, 0x1 ;  /* 0x000080400000791a */ /* 0x000fc80000000000 */
[----:B------:R-:W-:Y:S05]  /*9c30*/  BRA `(.L_x_997) ;  /* 0x00004b5000007947 */ /* 0x000fea0003800000 */
.L_x_996:
[----:B------:R-:W2:Y:S01]  /*9c40*/  LDL R63, [R1+0x38] ;  /* 0x00003800013f7983 */ /* 0x000ea20000100800 */
[----:B------:R-:W-:Y:S01]  /*9c50*/  ULDC.U8 UR4, c[0x0][0x298] ;  /* 0x0000a60000047ab9 */ /* 0x000fe20000000000 */
[----:B---3--:R-:W-:Y:S01]  /*9c60*/  SHF.R.S32.HI R2, RZ, 0x1f, R136 ;  /* 0x0000001fff027819 */ /* 0x008fe20000011488 */
[----:B------:R-:W-:Y:S01]  /*9c70*/  IMAD.WIDE.U32 R6, R136, c[0x0][0x280], RZ ;  /* 0x0000a00088067a25 */ /* 0x000fe200078e00ff */
[----:B------:R-:W-:Y:S01]  /*9c80*/  ISETP.NE.AND P0, PT, RZ, UR4, PT ;  /* 0x00000004ff007c0c */ /* 0x000fe2000bf05270 */
[----:B------:R-:W-:Y:S02]  /*9c90*/  BSSY B2, `(.L_x_997) ;  /* 0x00004af000027945 */ /* 0x000fe40003800000 */
[C---:B------:R-:W-:Y:S02]  /*9ca0*/  IMAD R3, R2.reuse, c[0x0][0x280], RZ ;  /* 0x0000a00002037a24 */ /* 0x040fe400078e02ff */
[----:B------:R-:W-:Y:S02]  /*9cb0*/  IMAD R2, R2, c[0x0][0x290], RZ ;  /* 0x0000a40002027a24 */ /* 0x000fe400078e02ff */
[----:B------:R-:W-:-:S02]  /*9cc0*/  IMAD R3, R136, c[0x0][0x284], R3 ;  /* 0x0000a10088037a24 */ /* 0x000fc400078e0203 */
[C---:B------:R-:W-:Y:S02]  /*9cd0*/  IMAD R8, R136.reuse, c[0x0][0x294], R2 ;  /* 0x0000a50088087a24 */ /* 0x040fe400078e0202 */
[----:B------:R-:W-:Y:S01]  /*9ce0*/  IMAD.WIDE.U32 R4, R136, c[0x0][0x290], RZ ;  /* 0x0000a40088047a25 */ /* 0x000fe200078e00ff */
[----:B------:R-:W-:-:S04]  /*9cf0*/  IADD3 R3, R3, R7, RZ ;  /* 0x0000000703037210 */ /* 0x000fc80007ffe0ff */
[----:B------:R-:W-:Y:S02]  /*9d00*/  IADD3 R8, R8, R5, RZ ;  /* 0x0000000508087210 */ /* 0x000fe40007ffe0ff */
[----:B--2---:R-:W-:-:S04]  /*9d10*/  IADD3 R14, R125, R63, RZ ;  /* 0x0000003f7d0e7210 */ /* 0x004fc80007ffe0ff */
[----:B------:R-:W-:Y:S01]  /*9d20*/  LEA R2, R126, R14, 0x5 ;  /* 0x0000000e7e027211 */ /* 0x000fe200078e28ff */
[----:B------:R-:W-:Y:S05]  /*9d30*/  @!P0 BRA `(.L_x_998) ;  /* 0x0000260000008947 */ /* 0x000fea0003800000 */
[----:B------:R1:W5:Y:S01]  /*9d40*/  LDL R46, [R1+0x68] ;  /* 0x00006800012e7983 */ /* 0x0003620000100800 */
[----:B------:R-:W-:-:S05]  /*9d50*/  IMAD.MOV.U32 R9, RZ, RZ, c[0x0][0x2c4] ;  /* 0x0000b100ff097624 */ /* 0x000fca00078e00ff */
[----:B------:R-:W-:-:S13]  /*9d60*/  ISETP.NE.AND P1, PT, R9, 0x1, PT ;  /* 0x000000010900780c */ /* 0x000fda0003f25270 */
[----:B------:R-:W-:-:S05]  /*9d70*/  @P1 IMAD.HI.U32 R5, R2, c[0x0][0x2c8], RZ ;  /* 0x0000b20002051a27 */ /* 0x000fca00078e00ff */
[----:B------:R-:W-:-:S04]  /*9d80*/  @P1 SHF.R.U32.HI R2, RZ, c[0x0][0x2cc], R5 ;  /* 0x0000b300ff021a19 */ /* 0x000fc80000011605 */
[----:B------:R-:W-:Y:S01]  /*9d90*/  SHF.R.S32.HI R5, RZ, 0x1f, R2 ;  /* 0x0000001fff057819 */ /* 0x000fe20000011402 */
[----:B------:R-:W-:Y:S01]  /*9da0*/  IMAD.MOV.U32 R7, RZ, RZ, R3 ;  /* 0x000000ffff077224 */ /* 0x000fe200078e0003 */
[----:B------:R-:W-:Y:S01]  /*9db0*/  MOV R9, R8 ;  /* 0x0000000800097202 */ /* 0x000fe20000000f00 */
[----:B------:R-:W-:Y:S02]  /*9dc0*/  IMAD.MOV.U32 R8, RZ, RZ, R4 ;  /* 0x000000ffff087224 */ /* 0x000fe400078e0004 */
[C---:B------:R-:W-:Y:S02]  /*9dd0*/  IMAD R3, R5.reuse, c[0x0][0x280], RZ ;  /* 0x0000a00005037a24 */ /* 0x040fe400078e02ff */
[----:B------:R-:W-:Y:S02]  /*9de0*/  IMAD R10, R5, c[0x0][0x290], RZ ;  /* 0x0000a400050a7a24 */ /* 0x000fe400078e02ff */
[----:B------:R-:W-:-:S04]  /*9df0*/  IMAD.WIDE.U32 R6, R2, c[0x0][0x280], R6 ;  /* 0x0000a00002067a25 */ /* 0x000fc800078e0006 */
[----:B------:R-:W-:-:S04]  /*9e00*/  IMAD.WIDE.U32 R4, R2, c[0x0][0x290], R8 ;  /* 0x0000a40002047a25 */ /* 0x000fc800078e0008 */
[C---:B------:R-:W-:Y:S02]  /*9e10*/  IMAD R3, R2.reuse, c[0x0][0x284], R3 ;  /* 0x0000a10002037a24 */ /* 0x040fe400078e0203 */
[----:B------:R-:W-:Y:S01]  /*9e20*/  IMAD R2, R2, c[0x0][0x294], R10 ;  /* 0x0000a50002027a24 */ /* 0x000fe200078e020a */
[----:B------:R-:W-:-:S04]  /*9e30*/  LEA R27, P0, R4, c[0x0][0x288], 0x1 ;  /* 0x0000a200041b7a11 */ /* 0x000fc800078008ff */
[----:B------:R-:W-:-:S04]  /*9e40*/  IADD3 R2, R5, R2, RZ ;  /* 0x0000000205027210 */ /* 0x000fc80007ffe0ff */
[----:B------:R-:W-:Y:S02]  /*9e50*/  LEA.HI.X R15, R4, c[0x0][0x28c], R2, 0x1, P0 ;  /* 0x0000a300040f7a11 */ /* 0x000fe400000f0c02 */
[----:B------:R-:W-:Y:S02]  /*9e60*/  ISETP.GE.AND P0, PT, R14, R0, PT ;  /* 0x000000000e00720c */ /* 0x000fe40003f06270 */
[----:B------:R-:W-:Y:S02]  /*9e70*/  LEA R26, P1, R6, c[0x0][0x270], 0x1 ;  /* 0x00009c00061a7a11 */ /* 0x000fe400078208ff */
[----:B------:R-:W-:-:S04]  /*9e80*/  IADD3 R3, R7, R3, RZ ;  /* 0x0000000307037210 */ /* 0x000fc80007ffe0ff */
[----:B------:R-:W-:Y:S01]  /*9e90*/  LEA.HI.X R24, R6, c[0x0][0x274], R3, 0x1, P1 ;  /* 0x00009d0006187a11 */ /* 0x000fe200008f0c03 */
[----:B------:R1:W2:Y:S01]  /*9ea0*/  SHFL.IDX PT, R20, R26, RZ, 0x1c1f ;  /* 0x001c1fff1a147589 */ /* 0x0002a200000e0000 */
[----:B------:R-:W-:Y:S03]  /*9eb0*/  BSSY B0, `(.L_x_999) ;  /* 0x0000020000007945 */ /* 0x000fe60003800000 */
[----:B------:R1:W3:Y:S01]  /*9ec0*/  SHFL.IDX PT, R21, R27, RZ, 0x1c1f ;  /* 0x001c1fff1b157589 */ /* 0x0002e200000e0000 */
[----:B------:R-:W-:-:S03]  /*9ed0*/  CS2R R36, SRZ ;  /* 0x0000000000247805 */ /* 0x000fc6000001ff00 */
[----:B------:R1:W4:Y:S01]  /*9ee0*/  SHFL.IDX PT, R22, R24, RZ, 0x1c1f ;  /* 0x001c1fff18167589 */ /* 0x00032200000e0000 */
[----:B------:R-:W-:-:S03]  /*9ef0*/  CS2R R12, SRZ ;  /* 0x00000000000c7805 */ /* 0x000fc6000001ff00 */
[----:B------:R1:W1:Y:S01]  /*9f00*/  SHFL.IDX PT, R23, R15, RZ, 0x1c1f ;  /* 0x001c1fff0f177589 */ /* 0x00026200000e0000 */
[----:B------:R-:W-:Y:S01]  /*9f10*/  CS2R R10, SRZ ;  /* 0x00000000000a7805 */ /* 0x000fe2000001ff00 */
[----:B------:R-:W-:Y:S01]  /*9f20*/  CS2R R8, SRZ ;  /* 0x0000000000087805 */ /* 0x000fe2000001ff00 */
[----:B------:R-:W-:Y:S01]  /*9f30*/  CS2R R6, SRZ ;  /* 0x0000000000067805 */ /* 0x000fe2000001ff00 */
[----:B------:R-:W-:Y:S05]  /*9f40*/  @P0 BRA `(.L_x_1000) ;  /* 0x0000016000000947 */ /* 0x000fea0003800000 */
[----:B------:R-:W-:Y:S01]  /*9f50*/  ISETP.GE.AND P1, PT, R90, c[0x0][0x27c], PT ;  /* 0x00009f005a007a0c */ /* 0x000fe20003f26270 */
[----:B------:R-:W-:Y:S01]  /*9f60*/  CS2R R12, SRZ ;  /* 0x00000000000c7805 */ /* 0x000fe2000001ff00 */
[----:B------:R-:W-:-:S11]  /*9f70*/  CS2R R10, SRZ ;  /* 0x00000000000a7805 */ /* 0x000fd6000001ff00 */
[C---:B------:R-:W-:Y:S01]  /*9f80*/  @!P1 IMAD.SHL.U32 R3, R90.reuse, 0x2, RZ ;  /* 0x000000025a039824 */ /* 0x040fe200078e00ff */
[----:B------:R-:W-:-:S04]  /*9f90*/  @!P1 SHF.L.U64.HI R2, R90, 0x1, R91 ;  /* 0x000000015a029819 */ /* 0x000fc8000001025b */
[----:B--2---:R-:W-:-:S05]  /*9fa0*/  @!P1 IADD3 R18, P0, R20, R3, RZ ;  /* 0x0000000314129210 */ /* 0x004fca0007f1e0ff */
[--C-:B----4-:R-:W-:Y:S01]  /*9fb0*/  @!P1 IMAD.X R19, R22, 0x1, R2.reuse, P0 ;  /* 0x0000000116139824 */ /* 0x110fe200000e0602 */
[----:B---3--:R-:W-:Y:S01]  /*9fc0*/  @!P1 IADD3 R16, P0, R21, R3, RZ ;  /* 0x0000000315109210 */ /* 0x008fe20007f1e0ff */
[----:B------:R-:W-:Y:S01]  /*9fd0*/  CS2R R6, SRZ ;  /* 0x0000000000067805 */ /* 0x000fe2000001ff00 */
[----:B------:R-:W-:Y:S02]  /*9fe0*/  CS2R R8, SRZ ;  /* 0x0000000000087805 */ /* 0x000fe4000001ff00 */
[----:B------:R2:W5:Y:S01]  /*9ff0*/  @!P1 LD.E.64 R10, [R18.64] ;  /* 0x00000008120a9980 */ /* 0x000562000c101b00 */
[----:B-1----:R-:W-:Y:S01]  /*a000*/  @!P1 IMAD.X R17, R23, 0x1, R2, P0 ;  /* 0x0000000117119824 */ /* 0x002fe200000e0602 */
[----:B------:R-:W-:-:S04]  /*a010*/  ISETP.GE.AND P0, PT, R124, c[0x0][0x27c], PT ;  /* 0x00009f007c007a0c */ /* 0x000fc80003f06270 */
[----:B------:R2:W5:Y:S09]  /*a020*/  @!P1 LD.E.64 R6, [R16.64] ;  /* 0x0000000810069980 */ /* 0x000572000c101b00 */
[C---:B------:R-:W-:Y:S01]  /*a030*/  @!P0 IMAD.SHL.U32 R4, R124.reuse, 0x2, RZ ;  /* 0x000000027c048824 */ /* 0x040fe200078e00ff */
[----:B-----5:R-:W-:-:S04]  /*a040*/  @!P0 SHF.L.U64.HI R5, R124, 0x1, R46 ;  /* 0x000000017c058819 */ /* 0x020fc8000001022e */
[----:B------:R-:W-:-:S05]  /*a050*/  @!P0 IADD3 R2, P3, R20, R4, RZ ;  /* 0x0000000414028210 */ /* 0x000fca0007f7e0ff */
[----:B------:R-:W-:Y:S01]  /*a060*/  @!P0 IMAD.X R3, R22, 0x1, R5, P3 ;  /* 0x0000000116038824 */ /* 0x000fe200018e0605 */
[----:B------:R-:W-:-:S04]  /*a070*/  @!P0 IADD3 R4, P3, R21, R4, RZ ;  /* 0x0000000415048210 */ /* 0x000fc80007f7e0ff */
[----:B------:R2:W5:Y:S01]  /*a080*/  @!P0 LD.E.64 R12, [R2.64] ;  /* 0x00000008020c8980 */ /* 0x000562000c101b00 */
[----:B------:R-:W-:-:S05]  /*a090*/  @!P0 IMAD.X R5, R23, 0x1, R5, P3 ;  /* 0x0000000117058824 */ /* 0x000fca00018e0605 */
[----:B------:R2:W5:Y:S03]  /*a0a0*/  @!P0 LD.E.64 R8, [R4.64] ;  /* 0x0000000804088980 */ /* 0x000566000c101b00 */
.L_x_1000:
[----:B------:R-:W-:Y:S05]  /*a0b0*/  BSYNC B0 ;  /* 0x0000000000007941 */ /* 0x000fea0003800000 */
.L_x_999:
[----:B--2---:R-:W-:Y:S01]  /*a0c0*/  IADD3 R2, R14, 0x20, RZ ;  /* 0x000000200e027810 */ /* 0x004fe20007ffe0ff */
[----:B-----5:R-:W-:Y:S01]  /*a0d0*/  IMAD.MOV.U32 R5, RZ, RZ, R12 ;  /* 0x000000ffff057224 */ /* 0x020fe200078e000c */
[----:B----4-:R2:W4:Y:S01]  /*a0e0*/  SHFL.IDX PT, R22, R24, 0x1, 0x1c1f ;  /* 0x003c1f0018167f89 */ /* 0x01052200000e0000 */
[----:B------:R-:W-:Y:S01]  /*a0f0*/  IMAD.MOV.U32 R4, RZ, RZ, R13 ;  /* 0x000000ffff047224 */ /* 0x000fe200078e000d */
[----:B------:R-:W-:Y:S01]  /*a100*/  ISETP.GE.AND P0, PT, R2, R0, PT ;  /* 0x000000000200720c */ /* 0x000fe20003f06270 */
[----:B------:R-:W-:Y:S01]  /*a110*/  IMAD.MOV.U32 R3, RZ, RZ, R10 ;  /* 0x000000ffff037224 */ /* 0x000fe200078e000a */
[----:B------:R-:W-:Y:S01]  /*a120*/  PRMT R49, R49, 0x5410, R5 ;  /* 0x0000541031317816 */ /* 0x000fe20000000005 */
[----:B------:R-:W-:Y:S01]  /*a130*/  IMAD.MOV.U32 R2, RZ, RZ, R11 ;  /* 0x000000ffff027224 */ /* 0x000fe200078e000b */
[----:B------:R-:W-:Y:S01]  /*a140*/  PRMT R50, R50, 0x5410, R4 ;  /* 0x0000541032327816 */ /* 0x000fe20000000004 */
[----:B------:R-:W-:Y:S01]  /*a150*/  IMAD.MOV.U32 R5, RZ, RZ, R8 ;  /* 0x000000ffff057224 */ /* 0x000fe200078e0008 */
[----:B------:R-:W-:Y:S01]  /*a160*/  PRMT R47, R47, 0x5410, R3 ;  /* 0x000054102f2f7816 */ /* 0x000fe20000000003 */
[----:B------:R-:W-:Y:S01]  /*a170*/  IMAD.MOV.U32 R4, RZ, RZ, R9 ;  /* 0x000000ffff047224 */ /* 0x000fe200078e0009 */
[----:B------:R-:W-:Y:S01]  /*a180*/  PRMT R48, R48, 0x5410, R2 ;  /* 0x0000541030307816 */ /* 0x000fe20000000002 */
[----:B------:R-:W-:Y:S01]  /*a190*/  IMAD.MOV.U32 R3, RZ, RZ, R6 ;  /* 0x000000ffff037224 */ /* 0x000fe200078e0006 */
[----:B------:R2:W3:Y:S01]  /*a1a0*/  SHFL.IDX PT, R16, R26, 0x1, 0x1c1f ;  /* 0x003c1f001a107f89 */ /* 0x0004e200000e0000 */
[----:B------:R-:W-:Y:S01]  /*a1b0*/  IMAD.MOV.U32 R2, RZ, RZ, R7 ;  /* 0x000000ffff027224 */ /* 0x000fe200078e0007 */
[----:B------:R-:W-:Y:S01]  /*a1c0*/  BSSY B0, `(.L_x_1001) ;  /* 0x0000021000007945 */ /* 0x000fe20003800000 */
[----:B------:R-:W-:Y:S01]  /*a1d0*/  PRMT R49, R5, 0x7610, R49 ;  /* 0x0000761005317816 */ /* 0x000fe20000000031 */
[----:B-1----:R2:W1:Y:S01]  /*a1e0*/  SHFL.IDX PT, R23, R15, 0x1, 0x1c1f ;  /* 0x003c1f000f177f89 */ /* 0x00246200000e0000 */
[----:B------:R-:W-:Y:S01]  /*a1f0*/  PRMT R50, R4, 0x7610, R50 ;  /* 0x0000761004327816 */ /* 0x000fe20000000032 */
[----:B------:R-:W-:Y:S01]  /*a200*/  CS2R R30, SRZ ;  /* 0x00000000001e7805 */ /* 0x000fe2000001ff00 */
[----:B------:R-:W-:Y:S01]  /*a210*/  PRMT R47, R3, 0x7610, R47 ;  /* 0x00007610032f7816 */ /* 0x000fe2000000002f */
[----:B------:R2:W1:Y:S01]  /*a220*/  SHFL.IDX PT, R17, R27, 0x1, 0x1c1f ;  /* 0x003c1f001b117f89 */ /* 0x00046200000e0000 */
[----:B------:R-:W-:Y:S01]  /*a230*/  PRMT R48, R2, 0x7610, R48 ;  /* 0x0000761002307816 */ /* 0x000fe20000000030 */
[----:B------:R-:W-:Y:S01]  /*a240*/  CS2R R4, SRZ ;  /* 0x0000000000047805 */ /* 0x000fe2000001ff00 */
[----:B------:R-:W-:Y:S01]  /*a250*/  CS2R R2, SRZ ;  /* 0x0000000000027805 */ /* 0x000fe2000001ff00 */
[----:B------:R-:W-:Y:S05]  /*a260*/  @P0 BRA `(.L_x_1002) ;  /* 0x0000016000000947 */ /* 0x000fea0003800000 */
[----:B----4-:R-:W-:Y:S01]  /*a270*/  ISETP.GE.AND P1, PT, R90, c[0x0][0x27c], PT ;  /* 0x00009f005a007a0c */ /* 0x010fe20003f26270 */
[----:B------:R-:W-:-:S12]  /*a280*/  CS2R R36, SRZ ;  /* 0x0000000000247805 */ /* 0x000fd8000001ff00 */
[C---:B------:R-:W-:Y:S01]  /*a290*/  @!P1 IMAD.SHL.U32 R2, R90.reuse, 0x2, RZ ;  /* 0x000000025a029824 */ /* 0x040fe200078e00ff */
[----:B------:R-:W-:-:S04]  /*a2a0*/  @!P1 SHF.L.U64.HI R3, R90, 0x1, R91 ;  /* 0x000000015a039819 */ /* 0x000fc8000001025b */
[----:B---3--:R-:W-:-:S05]  /*a2b0*/  @!P1 IADD3 R20, P0, R16, R2, RZ ;  /* 0x0000000210149210 */ /* 0x008fca0007f1e0ff */
[----:B------:R-:W-:Y:S01]  /*a2c0*/  @!P1 IMAD.X R21, R22, 0x1, R3, P0 ;  /* 0x0000000116159824 */ /* 0x000fe200000e0603 */
[----:B-1----:R-:W-:-:S05]  /*a2d0*/  @!P1 IADD3 R18, P0, R17, R2, RZ ;  /* 0x0000000211129210 */ /* 0x002fca0007f1e0ff */
[----:B------:R-:W-:Y:S01]  /*a2e0*/  @!P1 IMAD.X R19, R23, 0x1, R3, P0 ;  /* 0x0000000117139824 */ /* 0x000fe200000e0603 */
[----:B------:R-:W-:-:S13]  /*a2f0*/  ISETP.GE.AND P0, PT, R124, c[0x0][0x27c], PT ;  /* 0x00009f007c007a0c */ /* 0x000fda0003f06270 */
[C---:B------:R-:W-:Y:S01]  /*a300*/  @!P0 IMAD.SHL.U32 R4, R124.reuse, 0x2, RZ ;  /* 0x000000027c048824 */ /* 0x040fe200078e00ff */
[----:B------:R-:W-:-:S04]  /*a310*/  @!P0 SHF.L.U64.HI R5, R124, 0x1, R46 ;  /* 0x000000017c058819 */ /* 0x000fc8000001022e */
[----:B------:R-:W-:-:S05]  /*a320*/  @!P0 IADD3 R2, P3, R16, R4, RZ ;  /* 0x0000000410028210 */ /* 0x000fca0007f7e0ff */
[----:B------:R-:W-:Y:S01]  /*a330*/  @!P0 IMAD.X R3, R22, 0x1, R5, P3 ;  /* 0x0000000116038824 */ /* 0x000fe200018e0605 */
[----:B------:R-:W-:Y:S01]  /*a340*/  @!P0 IADD3 R16, P3, R17, R4, RZ ;  /* 0x0000000411108210 */ /* 0x000fe20007f7e0ff */
[----:B------:R-:W-:-:S03]  /*a350*/  CS2R R30, SRZ ;  /* 0x00000000001e7805 */ /* 0x000fc6000001ff00 */
[----:B------:R1:W5:Y:S01]  /*a360*/  @!P0 LD.E.64 R36, [R2.64] ;  /* 0x0000000802248980 */ /* 0x000362000c101b00 */
[----:B------:R-:W-:Y:S02]  /*a370*/  @!P0 IMAD.X R17, R23, 0x1, R5, P3 ;  /* 0x0000000117118824 */ /* 0x000fe400018e0605 */
[----:B------:R-:W-:-:S03]  /*a380*/  CS2R R4, SRZ ;  /* 0x0000000000047805 */ /* 0x000fc6000001ff00 */
[----:B------:R3:W5:Y:S04]  /*a390*/  @!P0 LD.E.64 R30, [R16.64] ;  /* 0x00000008101e8980 */ /* 0x000768000c101b00 */
[----:B------:R3:W5:Y:S01]  /*a3a0*/  @!P1 LD.E.64 R4, [R20.64] ;  /* 0x0000000814049980 */ /* 0x000762000c101b00 */
[----:B-1----:R-:W-:-:S06]  /*a3b0*/  CS2R R2, SRZ ;  /* 0x0000000000027805 */ /* 0x002fcc000001ff00 */
[----:B------:R3:W5:Y:S02]  /*a3c0*/  @!P1 LD.E.64 R2, [R18.64] ;  /* 0x0000000812029980 */ /* 0x000764000c101b00 */
.L_x_1002:
[----:B----4-:R-:W-:Y:S05]  /*a3d0*/  BSYNC B0 ;  /* 0x0000000000007941 */ /* 0x010fea0003800000 */
.L_x_1001:
[----:B---3--:R-:W-:Y:S01]  /*a3e0*/  IADD3 R16, R14, 0x40, RZ ;  /* 0x000000400e107810 */ /* 0x008fe20007ffe0ff */
[----:B-----5:R-:W-:Y:S01]  /*a3f0*/  IMAD.MOV.U32 R21, RZ, RZ, R36 ;  /* 0x000000ffff157224 */ /* 0x020fe200078e0024 */
[----:B------:R3:W4:Y:S01]  /*a400*/  SHFL.IDX PT, R19, R24, 0x2, 0x1c1f ;  /* 0x005c1f0018137f89 */ /* 0x00072200000e0000 */
[----:B------:R-:W-:Y:S01]  /*a410*/  IMAD.MOV.U32 R20, RZ, RZ, R37 ;  /* 0x000000ffff147224 */ /* 0x000fe200078e0025 */
[----:B------:R-:W-:Y:S01]  /*a420*/  ISETP.GE.AND P0, PT, R16, R0, PT ;  /* 0x000000001000720c */ /* 0x000fe20003f06270 */
[----:B-1----:R-:W-:Y:S01]  /*a430*/  IMAD.MOV.U32 R17, RZ, RZ, R4 ;  /* 0x000000ffff117224 */ /* 0x002fe200078e0004 */
        /* <DEDUP_REMOVED lines=8> */
[----:B------:R3:W1:Y:S01]  /*a4c0*/  SHFL.IDX PT, R18, R26, 0x2, 0x1c1f ;  /* 0x005c1f001a127f89 */ /* 0x00066200000e0000 */
[----:B------:R-:W-:Y:S01]  /*a4d0*/  IMAD.MOV.U32 R16, RZ, RZ, R3 ;  /* 0x000000ffff107224 */ /* 0x000fe200078e0003 */
[----:B------:R-:W-:Y:S01]  /*a4e0*/  BSSY B0, `(.L_x_1003) ;  /* 0x0000023000007945 */ /* 0x000fe20003800000 */
[----:B------:R-:W-:Y:S01]  /*a4f0*/  PRMT R53, R21, 0x7610, R53 ;  /* 0x0000761015357816 */ /* 0x000fe20000000035 */
[----:B------:R3:W2:Y:S01]  /*a500*/  SHFL.IDX PT, R28, R15, 0x2, 0x1c1f ;  /* 0x005c1f000f1c7f89 */ /* 0x0006a200000e0000 */
[----:B------:R-:W-:Y:S01]  /*a510*/  PRMT R54, R20, 0x7610, R54 ;  /* 0x0000761014367816 */ /* 0x000fe20000000036 */
[----:B------:R-:W-:Y:S01]  /*a520*/  CS2R R44, SRZ ;  /* 0x00000000002c7805 */ /* 0x000fe2000001ff00 */
[----:B------:R-:W-:Y:S01]  /*a530*/  PRMT R51, R17, 0x7610, R51 ;  /* 0x0000761011337816 */ /* 0x000fe20000000033 */
[----:B------:R3:W1:Y:S01]  /*a540*/  SHFL.IDX PT, R25, R27, 0x2, 0x1c1f ;  /* 0x005c1f001b197f89 */ /* 0x00066200000e0000 */
[----:B------:R-:W-:Y:S01]  /*a550*/  PRMT R52, R16, 0x7610, R52 ;  /* 0x0000761010347816 */ /* 0x000fe20000000034 */
[----:B------:R-:W-:Y:S01]  /*a560*/  CS2R R38, SRZ ;  /* 0x0000000000267805 */ /* 0x000fe2000001ff00 */
[----:B------:R-:W-:Y:S01]  /*a570*/  CS2R R32, SRZ ;  /* 0x0000000000207805 */ /* 0x000fe2000001ff00 */
[----:B------:R-:W-:Y:S01]  /*a580*/  CS2R R40, SRZ ;  /* 0x0000000000287805 */ /* 0x000fe2000001ff00 */
[----:B------:R-:W-:Y:S01]  /*a590*/  CS2R R34, SRZ ;  /* 0x0000000000227805 */ /* 0x000fe2000001ff00 */
[----:B------:R-:W-:Y:S05]  /*a5a0*/  @P0 BRA `(.L_x_1004) ;  /* 0x0000016000000947 */ /* 0x000fea0003800000 */
[----:B----4-:R-:W-:Y:S01]  /*a5b0*/  ISETP.GE.AND P1, PT, R90, c[0x0][0x27c], PT ;  /* 0x00009f005a007a0c */ /* 0x010fe20003f26270 */
[----:B------:R-:W-:Y:S01]  /*a5c0*/  CS2R R38, SRZ ;  /* 0x0000000000267805 */ /* 0x000fe2000001ff00 */
[----:B------:R-:W-:-:S11]  /*a5d0*/  CS2R R32, SRZ ;  /* 0x0000000000207805 */ /* 0x000fd6000001ff00 */
[C---:B------:R-:W-:Y:S01]  /*a5e0*/  @!P1 IMAD.SHL.U32 R16, R90.reuse, 0x2, RZ ;  /* 0x000000025a109824 */ /* 0x040fe200078e00ff */
[----:B------:R-:W-:-:S04]  /*a5f0*/  @!P1 SHF.L.U64.HI R17, R90, 0x1, R91 ;  /* 0x000000015a119819 */ /* 0x000fc8000001025b */
[----:B-1----:R-:W-:-:S05]  /*a600*/  @!P1 IADD3 R22, P0, R18, R16, RZ ;  /* 0x0000001012169210 */ /* 0x002fca0007f1e0ff */
[--C-:B------:R-:W-:Y:S01]  /*a610*/  @!P1 IMAD.X R23, R19, 0x1, R17.reuse, P0 ;  /* 0x0000000113179824 */ /* 0x100fe200000e0611 */
[----:B------:R-:W-:Y:S01]  /*a620*/  @!P1 IADD3 R20, P0, R25, R16, RZ ;  /* 0x0000001019149210 */ /* 0x000fe20007f1e0ff */
[----:B------:R-:W-:Y:S01]  /*a630*/  CS2R R34, SRZ ;  /* 0x0000000000227805 */ /* 0x000fe2000001ff00 */
[----:B------:R-:W-:Y:S02]  /*a640*/  CS2R R40, SRZ ;  /* 0x0000000000287805 */ /* 0x000fe4000001ff00 */
[----:B------:R1:W5:Y:S01]  /*a650*/  @!P1 LD.E.64 R32, [R22.64] ;  /* 0x0000000816209980 */ /* 0x000362000c101b00 */
[----:B--2---:R-:W-:Y:S01]  /*a660*/  @!P1 IMAD.X R21, R28, 0x1, R17, P0 ;  /* 0x000000011c159824 */ /* 0x004fe200000e0611 */
[----:B------:R-:W-:-:S04]  /*a670*/  ISETP.GE.AND P0, PT, R124, c[0x0][0x27c], PT ;  /* 0x00009f007c007a0c */ /* 0x000fc80003f06270 */
[----:B------:R1:W5:Y:S09]  /*a680*/  @!P1 LD.E.64 R34, [R20.64] ;  /* 0x0000000814229980 */ /* 0x000372000c101b00 */
[C---:B------:R-:W-:Y:S01]  /*a690*/  @!P0 IMAD.SHL.U32 R16, R124.reuse, 0x2, RZ ;  /* 0x000000027c108824 */ /* 0x040fe200078e00ff */
[----:B------:R-:W-:-:S04]  /*a6a0*/  @!P0 SHF.L.U64.HI R17, R124, 0x1, R46 ;  /* 0x000000017c118819 */ /* 0x000fc8000001022e */
[----:B------:R-:W-:-:S05]  /*a6b0*/  @!P0 IADD3 R18, P3, R18, R16, RZ ;  /* 0x0000001012128210 */ /* 0x000fca0007f7e0ff */
[----:B------:R-:W-:Y:S01]  /*a6c0*/  @!P0 IMAD.X R19, R19, 0x1, R17, P3 ;  /* 0x0000000113138824 */ /* 0x000fe200018e0611 */
[----:B------:R-:W-:-:S04]  /*a6d0*/  @!P0 IADD3 R16, P3, R25, R16, RZ ;  /* 0x0000001019108210 */ /* 0x000fc80007f7e0ff */
[----:B------:R1:W5:Y:S01]  /*a6e0*/  @!P0 LD.E.64 R38, [R18.64] ;  /* 0x0000000812268980 */ /* 0x000362000c101b00 */
[----:B------:R-:W-:-:S05]  /*a6f0*/  @!P0 IMAD.X R17, R28, 0x1, R17, P3 ;  /* 0x000000011c118824 */ /* 0x000fca00018e0611 */
[----:B------:R1:W5:Y:S03]  /*a700*/  @!P0 LD.E.64 R40, [R16.64] ;  /* 0x0000000810288980 */ /* 0x000366000c101b00 */
.L_x_1004:
[----:B----4-:R-:W-:Y:S05]  /*a710*/  BSYNC B0 ;  /* 0x0000000000007941 */ /* 0x010fea0003800000 */
.L_x_1003:
[----:B------:R-:W-:Y:S01]  /*a720*/  IADD3 R14, R14, 0x60, RZ ;  /* 0x000000600e0e7810 */ /* 0x000fe20007ffe0ff */
[----:B-1----:R1:W4:Y:S01]  /*a730*/  SHFL.IDX PT, R23, R15, 0x3, 0x1c1f ;  /* 0x007c1f000f177f89 */ /* 0x00232200000e0000 */
[----:B-----5:R-:W-:Y:S01]  /*a740*/  IMAD.MOV.U32 R19, RZ, RZ, R38 ;  /* 0x000000ffff137224 */ /* 0x020fe200078e0026 */
[----:B------:R-:W-:Y:S01]  /*a750*/  BSSY B0, `(.L_x_1005) ;  /* 0x000002e000007945 */ /* 0x000fe20003800000 */
[----:B------:R-:W-:Y:S01]  /*a760*/  ISETP.GE.AND P0, PT, R14, R0, PT ;  /* 0x000000000e00720c */ /* 0x000fe20003f06270 */
[----:B------:R-:W-:Y:S01]  /*a770*/  IMAD.MOV.U32 R18, RZ, RZ, R39 ;  /* 0x000000ffff127224 */ /* 0x000fe200078e0027 */
[----:B------:R-:W3:Y:S01]  /*a780*/  SHFL.IDX PT, R17, R24, 0x3, 0x1c1f ;  /* 0x007c1f0018117f89 */ /* 0x000ee200000e0000 */
[----:B------:R-:W-:Y:S01]  /*a790*/  IMAD.MOV.U32 R14, RZ, RZ, R33 ;  /* 0x000000ffff0e7224 */ /* 0x000fe200078e0021 */
[----:B------:R-:W-:Y:S01]  /*a7a0*/  PRMT R57, R57, 0x5410, R19 ;  /* 0x0000541039397816 */ /* 0x000fe20000000013 */
[----:B------:R-:W-:Y:S01]  /*a7b0*/  IMAD.MOV.U32 R19, RZ, RZ, R40 ;  /* 0x000000ffff137224 */ /* 0x000fe200078e0028 */
[----:B------:R-:W-:Y:S01]  /*a7c0*/  PRMT R59, R18, 0x7610, R59 ;  /* 0x00007610123b7816 */ /* 0x000fe2000000003b */
[----:B------:R-:W-:Y:S01]  /*a7d0*/  IMAD.MOV.U32 R18, RZ, RZ, R41 ;  /* 0x000000ffff127224 */ /* 0x000fe200078e0029 */
[----:B------:R-:W-:Y:S01]  /*a7e0*/  PRMT R56, R56, 0x5410, R14 ;  /* 0x0000541038387816 */ /* 0x000fe2000000000e */
[----:B------:R-:W-:Y:S01]  /*a7f0*/  IMAD.MOV.U32 R14, RZ, RZ, R35 ;  /* 0x000000ffff0e7224 */ /* 0x000fe200078e0023 */
[----:B------:R-:W2:Y:S01]  /*a800*/  SHFL.IDX PT, R16, R26, 0x3, 0x1c1f ;  /* 0x007c1f001a107f89 */ /* 0x000ea200000e0000 */
[----:B------:R-:W-:Y:S01]  /*a810*/  PRMT R57, R19, 0x7610, R57 ;  /* 0x0000761013397816 */ /* 0x000fe20000000039 */
[----:B------:R-:W-:Y:S01]  /*a820*/  CS2R R42, SRZ ;  /* 0x00000000002a7805 */ /* 0x000fe2000001ff00 */
[----:B------:R-:W-:Y:S01]  /*a830*/  PRMT R58, R18, 0x7610, R58 ;  /* 0x00007610123a7816 */ /* 0x000fe2000000003a */
[----:B------:R2:W3:Y:S01]  /*a840*/  SHFL.IDX PT, R22, R27, 0x3, 0x1c1f ;  /* 0x007c1f001b167f89 */ /* 0x0004e200000e0000 */
[----:B------:R-:W-:Y:S01]  /*a850*/  PRMT R56, R14, 0x7610, R56 ;  /* 0x000076100e387816 */ /* 0x000fe20000000038 */
[----:B--2---:R-:W-:Y:S01]  /*a860*/  CS2R R28, SRZ ;  /* 0x00000000001c7805 */ /* 0x004fe2000001ff00 */
[----:B-1-3--:R-:W-:-:S05]  /*a870*/  IMAD.MOV.U32 R15, RZ, RZ, R32 ;  /* 0x000000ffff0f7224 */ /* 0x00afca00078e0020 */
[----:B------:R-:W-:Y:S01]  /*a880*/  PRMT R55, R55, 0x5410, R15 ;  /* 0x0000541037377816 */ /* 0x000fe2000000000f */
[----:B------:R-:W-:-:S05]  /*a890*/  IMAD.MOV.U32 R15, RZ, RZ, R34 ;  /* 0x000000ffff0f7224 */ /* 0x000fca00078e0022 */
[----:B------:R-:W-:Y:S01]  /*a8a0*/  PRMT R54, R54, 0x5410, R15 ;  /* 0x0000541036367816 */ /* 0x000fe2000000000f */
[----:B------:R-:W-:Y:S01]  /*a8b0*/  CS2R R26, SRZ ;  /* 0x00000000001a7805 */ /* 0x000fe2000001ff00 */
[----:B------:R-:W-:Y:S05]  /*a8c0*/  @P0 BRA `(.L_x_1006) ;  /* 0x0000016000000947 */ /* 0x000fea0003800000 */
[----:B----4-:R-:W-:Y:S01]  /*a8d0*/  ISETP.GE.AND P1, PT, R90, c[0x0][0x27c], PT ;  /* 0x00009f005a007a0c */ /* 0x010fe20003f26270 */
[----:B------:R-:W-:Y:S01]  /*a8e0*/  CS2R R44, SRZ ;  /* 0x00000000002c7805 */ /* 0x000fe2000001ff00 */
[----:B------:R-:W-:-:S11]  /*a8f0*/  CS2R R26, SRZ ;  /* 0x00000000001a7805 */ /* 0x000fd6000001ff00 */
[C---:B------:R-:W-:Y:S01]  /*a900*/  @!P1 IMAD.SHL.U32 R14, R90.reuse, 0x2, RZ ;  /* 0x000000025a0e9824 */ /* 0x040fe200078e00ff */
[----:B------:R-:W-:-:S04]  /*a910*/  @!P1 SHF.L.U64.HI R15, R90, 0x1, R91 ;  /* 0x000000015a0f9819 */ /* 0x000fc8000001025b */
[----:B------:R-:W-:-:S05]  /*a920*/  @!P1 IADD3 R20, P0, R16, R14, RZ ;  /* 0x0000000e10149210 */ /* 0x000fca0007f1e0ff */
[--C-:B------:R-:W-:Y:S01]  /*a930*/  @!P1 IMAD.X R21, R17, 0x1, R15.reuse, P0 ;  /* 0x0000000111159824 */ /* 0x100fe200000e060f */
[----:B------:R-:W-:Y:S01]  /*a940*/  @!P1 IADD3 R18, P0, R22, R14, RZ ;  /* 0x0000000e16129210 */ /* 0x000fe20007f1e0ff */
[----:B------:R-:W-:Y:S01]  /*a950*/  CS2R R28, SRZ ;  /* 0x00000000001c7805 */ /* 0x000fe2000001ff00 */
[----:B------:R-:W-:Y:S02]  /*a960*/  CS2R R42, SRZ ;  /* 0x00000000002a7805 */ /* 0x000fe4000001ff00 */
[----:B------:R1:W5:Y:S01]  /*a970*/  @!P1 LD.E.64 R26, [R20.64] ;  /* 0x00000008141a9980 */ /* 0x000362000c101b00 */
[----:B------:R-:W-:Y:S01]  /*a980*/  @!P1 IMAD.X R19, R23, 0x1, R15, P0 ;  /* 0x0000000117139824 */ /* 0x000fe200000e060f */
        /* <DEDUP_REMOVED lines=10> */
.L_x_1006:
[----:B----4-:R-:W-:Y:S05]  /*aa30*/  BSYNC B0 ;  /* 0x0000000000007941 */ /* 0x010fea0003800000 */
.L_x_1005:
[----:B-1---5:R-:W-:Y:S01]  /*aa40*/  IMAD.MOV.U32 R14, RZ, RZ, R44 ;  /* 0x000000ffff0e7224 */ /* 0x022fe200078e002c */
[----:B------:R-:W-:-:S04]  /*aa50*/  DEPBAR.LE SB0, 0x1 ;  /* 0x000080400000791a */ /* 0x000fc80000000000 */
[----:B------:R-:W-:Y:S01]  /*aa60*/  IMAD.MOV.U32 R16, RZ, RZ, R45 ;  /* 0x000000ffff107224 */ /* 0x000fe200078e002d */
[----:B------:R-:W-:Y:S01]  /*aa70*/  BSSY B1, `(.L_x_1007) ;  /* 0x000006d000017945 */ /* 0x000fe20003800000 */
[----:B------:R-:W-:-:S03]  /*aa80*/  IMAD.MOV.U32 R15, RZ, RZ, R26 ;  /* 0x000000ffff0f7224 */ /* 0x000fc600078e001a */
[----:B------:R-:W-:Y:S01]  /*aa90*/  PRMT R62, R14, 0x5410, R16 ;  /* 0x000054100e3e7816 */ /* 0x000fe20000000010 */
[----:B------:R-:W-:Y:S01]  /*aaa0*/  IMAD.IADD R14, R0, 0x1, -R63 ;  /* 0x00000001000e7824 */ /* 0x000fe200078e0a3f */
[----:B------:R-:W-:Y:S01]  /*aab0*/  MOV R0, R27 ;  /* 0x0000001b00007202 */ /* 0x000fe20000000f00 */
[----:B------:R-:W-:Y:S01]  /*aac0*/  IMAD.MOV.U32 R16, RZ, RZ, R42 ;  /* 0x000000ffff107224 */ /* 0x000fe200078e002a */
[----:B------:R-:W-:Y:S01]  /*aad0*/  PRMT R59, R59, 0x5410, R15 ;  /* 0x000054103b3b7816 */ /* 0x000fe2000000000f */
[----:B------:R-:W-:Y:S01]  /*aae0*/  IMAD.MOV.U32 R15, RZ, RZ, R43 ;  /* 0x000000ffff0f7224 */ /* 0x000fe200078e002b */
[----:B------:R-:W-:Y:S02]  /*aaf0*/  IMNMX R46, R14, 0x80, PT ;  /* 0x000000800e2e7817 */ /* 0x000fe40003800200 */
[----:B------:R-:W-:Y:S01]  /*ab00*/  PRMT R60, R60, 0x5410, R0 ;  /* 0x000054103c3c7816 */ /* 0x000fe20000000000 */
[----:B------:R-:W-:Y:S01]  /*ab10*/  IMAD.MOV.U32 R0, RZ, RZ, R29 ;  /* 0x000000ffff007224 */ /* 0x000fe200078e001d */
[----:B------:R-:W-:Y:S01]  /*ab20*/  BAR.SYNC.DEFER_BLOCKING 0x0 ;  /* 0x0000000000007b1d */ /* 0x000fe20000010000 */
[----:B------:R-:W-:-:S02]  /*ab30*/  ISETP.GE.AND P0, PT, R125, R46, PT ;  /* 0x0000002e7d00720c */ /* 0x000fc40003f06270 */
[----:B------:R-:W-:Y:S02]  /*ab40*/  MOV R14, R28 ;  /* 0x0000001c000e7202 */ /* 0x000fe40000000f00 */
[----:B------:R-:W-:Y:S02]  /*ab50*/  PRMT R61, R16, 0x5410, R15 ;  /* 0x00005410103d7816 */ /* 0x000fe4000000000f */
[----:B------:R-:W-:Y:S02]  /*ab60*/  PRMT R58, R58, 0x5410, R14 ;  /* 0x000054103a3a7816 */ /* 0x000fe4000000000e */
[----:B------:R-:W-:-:S05]  /*ab70*/  PRMT R60, R0, 0x7610, R60 ;  /* 0x00007610003c7816 */ /* 0x000fca000000003c */
[----:B------:R-:W-:Y:S05]  /*ab80*/  @P0 BRA `(.L_x_1008) ;  /* 0x000005b000000947 */ /* 0x000fea0003800000 */
[----:B------:R-:W-:Y:S01]  /*ab90*/  ISETP.GE.AND P0, PT, R90, c[0x0][0x27c], PT ;  /* 0x00009f005a007a0c */ /* 0x000fe20003f06270 */
[----:B------:R-:W-:-:S12]  /*aba0*/  BSSY B0, `(.L_x_1009) ;  /* 0x000002c000007945 */ /* 0x000fd80003800000 */
[----:B------:R-:W-:Y:S05]  /*abb0*/  @P0 BRA `(.L_x_1010) ;  /* 0x000002a000000947 */ /* 0x000fea0003800000 */
[----:B------:R-:W1:Y:S01]  /*abc0*/  LDS.128 R16, [R252+0x5000] ;  /* 0x00500000fc107984 */ /* 0x000e620000000c00 */
[--C-:B------:R-:W-:Y:S02]  /*abd0*/  SHF.R.U32.HI R0, RZ, 0x10, R7.reuse ;  /* 0x00000010ff007819 */ /* 0x100fe40000011607 */
[----:B------:R-:W-:Y:S01]  /*abe0*/  SHF.R.U64 R24, R6, 0x10, R7 ;  /* 0x0000001006187819 */ /* 0x000fe20000001207 */
[----:B------:R-:W-:Y:S01]  /*abf0*/  HADD2.F32 R7, -RZ, R47.H1_H1 ;  /* 0x3000002fff077230 */ /* 0x000fe20000004100 */
[--C-:B------:R-:W-:Y:S02]  /*ac00*/  SHF.R.U64 R25, R10, 0x10, R11.reuse ;  /* 0x000000100a197819 */ /* 0x100fe4000000120b */
[----:B------:R-:W-:-:S05]  /*ac10*/  SHF.R.U32.HI R21, RZ, 0x10, R11 ;  /* 0x00000010ff157819 */ /* 0x000fca000001160b */
[----:B------:R-:W-:Y:S02]  /*ac20*/  HADD2.F32 R22, -RZ, R21.H0_H0 ;  /* 0x20000015ff167230 */ /* 0x000fe40000004100 */
[--C-:B-1----:R-:W-:Y:S02]  /*ac30*/  HADD2.F32 R20, -RZ, R19.reuse.H0_H0 ;  /* 0x20000013ff147230 */ /* 0x102fe40000004100 */
[----:B------:R-:W-:Y:S02]  /*ac40*/  HADD2.F32 R6, -RZ, R19.H1_H1 ;  /* 0x30000013ff067230 */ /* 0x000fe40000004100 */
[--C-:B------:R-:W-:Y:S02]  /*ac50*/  HADD2.F32 R19, -RZ, R16.reuse.H0_H0 ;  /* 0x20000010ff137230 */ /* 0x100fe40000004100 */
[----:B------:R-:W-:Y:S02]  /*ac60*/  HADD2.F32 R15, -RZ, R16.H1_H1 ;  /* 0x30000010ff0f7230 */ /* 0x000fe40000004100 */
[----:B------:R-:W-:-:S02]  /*ac70*/  HADD2.F32 R16, -RZ, R18.H0_H0 ;  /* 0x20000012ff107230 */ /* 0x000fc40000004100 */
[----:B------:R-:W-:Y:S02]  /*ac80*/  HADD2.F32 R10, -RZ, R18.H1_H1 ;  /* 0x30000012ff0a7230 */ /* 0x000fe40000004100 */
[----:B------:R-:W-:Y:S02]  /*ac90*/  HADD2.F32 R18, -RZ, R0.H0_H0 ;  /* 0x20000000ff127230 */ /* 0x000fe40000004100 */
[--C-:B------:R-:W-:Y:S02]  /*aca0*/  HADD2.F32 R14, -RZ, R17.reuse.H0_H0 ;  /* 0x20000011ff0e7230 */ /* 0x100fe40000004100 */
[----:B------:R-:W-:Y:S01]  /*acb0*/  HADD2.F32 R11, -RZ, R17.H1_H1 ;  /* 0x30000011ff0b7230 */ /* 0x000fe20000004100 */
[-C--:B------:R-:W-:Y:S01]  /*acc0*/  FMUL.FTZ R17, R6, R18.reuse ;  /* 0x0000001206117220 */ /* 0x080fe20000410000 */
[----:B------:R-:W-:Y:S01]  /*acd0*/  HADD2.F32 R0, -RZ, R47.H0_H0 ;  /* 0x2000002fff007230 */ /* 0x000fe20000004100 */
[C---:B------:R-:W-:Y:S02]  /*ace0*/  FMUL.FTZ R18, R20.reuse, R18 ;  /* 0x0000001214127220 */ /* 0x040fe40000410000 */
[----:B------:R-:W-:-:S02]  /*acf0*/  FFMA.FTZ R23, R20, R22, -R17 ;  /* 0x0000001614177223 */ /* 0x000fc40000010811 */
[-C--:B------:R-:W-:Y:S02]  /*ad00*/  FMUL.FTZ R17, R19, R0.reuse ;  /* 0x0000000013117220 */ /* 0x080fe40000410000 */
[C---:B------:R-:W-:Y:S01]  /*ad10*/  FMUL.FTZ R21, R15.reuse, R0 ;  /* 0x000000000f157220 */ /* 0x040fe20000410000 */
[----:B------:R-:W-:Y:S01]  /*ad20*/  HADD2.F32 R0, -RZ, R48.H0_H0 ;  /* 0x20000030ff007230 */ /* 0x000fe20000004100 */
[-C--:B------:R-:W-:Y:S01]  /*ad30*/  FFMA.FTZ R20, R15, R7.reuse, R17 ;  /* 0x000000070f147223 */ /* 0x080fe20000010011 */
[----:B------:R-:W-:Y:S01]  /*ad40*/  HADD2.F32 R17, -RZ, R24.H0_H0 ;  /* 0x20000018ff117230 */ /* 0x000fe20000004100 */
[----:B------:R-:W-:Y:S01]  /*ad50*/  FFMA.FTZ R22, R6, R22, R18 ;  /* 0x0000001606167223 */ /* 0x000fe20000010012 */
[----:B------:R-:W-:Y:S01]  /*ad60*/  HADD2.F32 R6, -RZ, R48.H1_H1 ;  /* 0x30000030ff067230 */ /* 0x000fe20000004100 */
[----:B------:R-:W-:Y:S01]  /*ad70*/  FFMA.FTZ R21, R19, R7, -R21 ;  /* 0x0000000713157223 */ /* 0x000fe20000010815 */
[----:B------:R-:W-:Y:S01]  /*ad80*/  HADD2.F32 R19, -RZ, R25.H0_H0 ;  /* 0x20000019ff137230 */ /* 0x000fe20000004100 */
[----:B------:R-:W-:-:S02]  /*ad90*/  FMUL.FTZ R7, R10, R0 ;  /* 0x000000000a077220 */ /* 0x000fc40000410000 */
[----:B------:R-:W-:Y:S02]  /*ada0*/  FMUL.FTZ R0, R16, R0 ;  /* 0x0000000010007220 */ /* 0x000fe40000410000 */
[-C--:B------:R-:W-:Y:S02]  /*adb0*/  FMUL.FTZ R15, R11, R17.reuse ;  /* 0x000000110b0f7220 */ /* 0x080fe40000410000 */
[----:B------:R-:W-:Y:S02]  /*adc0*/  FMUL.FTZ R17, R14, R17 ;  /* 0x000000110e117220 */ /* 0x000fe40000410000 */
[-C--:B------:R-:W-:Y:S01]  /*add0*/  FFMA.FTZ R18, R16, R6.reuse, -R7 ;  /* 0x0000000610127223 */ /* 0x080fe20000010807 */
[----:B------:R-:W-:Y:S01]  /*ade0*/  F2FP.PACK_AB R16, R20, R21 ;  /* 0x000000151410723e */ /* 0x000fe200000000ff */
[----:B------:R-:W-:Y:S02]  /*adf0*/  FFMA.FTZ R0, R10, R6, R0 ;  /* 0x000000060a007223 */ /* 0x000fe40000010000 */
[----:B------:R-:W-:-:S02]  /*ae00*/  FFMA.FTZ R7, R14, R19, -R15 ;  /* 0x000000130e077223 */ /* 0x000fc4000001080f */
[----:B------:R-:W-:Y:S01]  /*ae10*/  FFMA.FTZ R6, R11, R19, R17 ;  /* 0x000000130b067223 */ /* 0x000fe20000010011 */
[----:B------:R-:W-:Y:S02]  /*ae20*/  F2FP.PACK_AB R19, R22, R23 ;  /* 0x000000171613723e */ /* 0x000fe400000000ff */
[----:B------:R-:W-:Y:S02]  /*ae30*/  F2FP.PACK_AB R18, R0, R18 ;  /* 0x000000120012723e */ /* 0x000fe400000000ff */
[----:B------:R-:W-:-:S05]  /*ae40*/  F2FP.PACK_AB R17, R6, R7 ;  /* 0x000000070611723e */ /* 0x000fca00000000ff */
[----:B------:R1:W-:Y:S02]  /*ae50*/  STS.128 [R252+0x5000], R16 ;  /* 0x00500010fc007388 */ /* 0x0003e40000000c00 */
.L_x_1010:
[----:B------:R-:W-:Y:S05]  /*ae60*/  BSYNC B0 ;  /* 0x0000000000007941 */ /* 0x000fea0003800000 */
.L_x_1009:
[----:B------:R-:W-:-:S13]  /*ae70*/  ISETP.GE.AND P0, PT, R124, c[0x0][0x27c], PT ;  /* 0x00009f007c007a0c */ /* 0x000fda0003f06270 */
[----:B------:R-:W-:Y:S05]  /*ae80*/  @P0 BRA `(.L_x_1008) ;  /* 0x000002b000000947 */ /* 0x000fea0003800000 */
[----:B------:R-:W2:Y:S01]  /*ae90*/  LDL R22, [R1] ;  /* 0x0000000001167983 */ /* 0x000ea20000100800 */
[----:B------:R-:W-:Y:S02]  /*aea0*/  SHF.R.U32.HI R0, RZ, 0x10, R9 ;  /* 0x00000010ff007819 */ /* 0x000fe40000011609 */
[--C-:B------:R-:W-:Y:S02]  /*aeb0*/  SHF.R.U64 R21, R12, 0x10, R13.reuse ;  /* 0x000000100c157819 */ /* 0x100fe4000000120d */
[----:B------:R-:W-:Y:S02]  /*aec0*/  SHF.R.U32.HI R7, RZ, 0x10, R13 ;  /* 0x00000010ff077819 */ /* 0x000fe4000001160d */
[----:B------:R-:W-:Y:S01]  /*aed0*/  SHF.R.U64 R20, R8, 0x10, R9 ;  /* 0x0000001008147819 */ /* 0x000fe20000001209 */
[----:B-12---:R-:W1:Y:S02]  /*aee0*/  LDS.128 R16, [R22+0x5000] ;  /* 0x0050000016107984 */ /* 0x006e640000000c00 */
[----:B-1----:R-:W-:-:S02]  /*aef0*/  HADD2.F32 R12, -RZ, R16.H0_H0 ;  /* 0x20000010ff0c7230 */ /* 0x002fc40000004100 */
[----:B------:R-:W-:Y:S02]  /*af00*/  HADD2.F32 R11, -RZ, R16.H1_H1 ;  /* 0x30000010ff0b7230 */ /* 0x000fe40000004100 */
[----:B------:R-:W-:Y:S02]  /*af10*/  HADD2.F32 R6, -RZ, R19.H1_H1 ;  /* 0x30000013ff067230 */ /* 0x000fe40000004100 */
[----:B------:R-:W-:Y:S02]  /*af20*/  HADD2.F32 R16, -RZ, R0.H0_H0 ;  /* 0x20000000ff107230 */ /* 0x000fe40000004100 */
[----:B------:R-:W-:Y:S02]  /*af30*/  HADD2.F32 R0, -RZ, R49.H0_H0 ;  /* 0x20000031ff007230 */ /* 0x000fe40000004100 */
[----:B------:R-:W-:Y:S01]  /*af40*/  HADD2.F32 R13, -RZ, R19.H0_H0 ;  /* 0x20000013ff0d7230 */ /* 0x000fe20000004100 */
[----:B------:R-:W-:Y:S01]  /*af50*/  FMUL.FTZ R15, R6, R16 ;  /* 0x00000010060f7220 */ /* 0x000fe20000410000 */
[----:B------:R-:W-:-:S02]  /*af60*/  HADD2.F32 R19, -RZ, R7.H0_H0 ;  /* 0x20000007ff137230 */ /* 0x000fc40000004100 */
[--C-:B------:R-:W-:Y:S01]  /*af70*/  HADD2.F32 R10, -RZ, R17.reuse.H0_H0 ;  /* 0x20000011ff0a7230 */ /* 0x100fe20000004100 */
[----:B------:R-:W-:Y:S01]  /*af80*/  FMUL.FTZ R16, R13, R16 ;  /* 0x000000100d107220 */ /* 0x000fe20000410000 */
[----:B------:R-:W-:Y:S01]  /*af90*/  HADD2.F32 R9, -RZ, R17.H1_H1 ;  /* 0x30000011ff097230 */ /* 0x000fe20000004100 */
[-C--:B------:R-:W-:Y:S01]  /*afa0*/  FMUL.FTZ R17, R11, R0.reuse ;  /* 0x000000000b117220 */ /* 0x080fe20000410000 */
[----:B------:R-:W-:Y:S02]  /*afb0*/  HADD2.F32 R7, -RZ, R49.H1_H1 ;  /* 0x30000031ff077230 */ /* 0x000fe40000004100 */
[--C-:B------:R-:W-:Y:S02]  /*afc0*/  HADD2.F32 R14, -RZ, R18.reuse.H0_H0 ;  /* 0x20000012ff0e7230 */ /* 0x100fe40000004100 */
[----:B------:R-:W-:Y:S01]  /*afd0*/  HADD2.F32 R8, -RZ, R18.H1_H1 ;  /* 0x30000012ff087230 */ /* 0x000fe20000004100 */
[----:B------:R-:W-:Y:S02]  /*afe0*/  FFMA.FTZ R18, R13, R19, -R15 ;  /* 0x000000130d127223 */ /* 0x000fe4000001080f */
[C---:B------:R-:W-:Y:S01]  /*aff0*/  FMUL.FTZ R13, R12.reuse, R0 ;  /* 0x000000000c0d7220 */ /* 0x040fe20000410000 */
[----:B------:R-:W-:Y:S01]  /*b000*/  HADD2.F32 R0, -RZ, R50.H0_H0 ;  /* 0x20000032ff007230 */ /* 0x000fe20000004100 */
[----:B------:R-:W-:Y:S01]  /*b010*/  FFMA.FTZ R17, R12, R7, -R17 ;  /* 0x000000070c117223 */ /* 0x000fe20000010811 */
[----:B------:R-:W-:Y:S01]  /*b020*/  HADD2.F32 R12, -RZ, R20.H0_H0 ;  /* 0x20000014ff0c7230 */ /* 0x000fe20000004100 */
[----:B------:R-:W-:Y:S01]  /*b030*/  FFMA.FTZ R15, R6, R19, R16 ;  /* 0x00000013060f7223 */ /* 0x000fe20000010010 */
[----:B------:R-:W-:Y:S01]  /*b040*/  HADD2.F32 R6, -RZ, R50.H1_H1 ;  /* 0x30000032ff067230 */ /* 0x000fe20000004100 */
[----:B------:R-:W-:Y:S01]  /*b050*/  FFMA.FTZ R13, R11, R7, R13 ;  /* 0x000000070b0d7223 */ /* 0x000fe2000001000d */
[----:B------:R-:W-:Y:S01]  /*b060*/  HADD2.F32 R16, -RZ, R21.H0_H0 ;  /* 0x20000015ff107230 */ /* 0x000fe20000004100 */
[----:B------:R-:W-:-:S02]  /*b070*/  FMUL.FTZ R7, R8, R0 ;  /* 0x0000000008077220 */ /* 0x000fc40000410000 */
[----:B------:R-:W-:Y:S02]  /*b080*/  FMUL.FTZ R0, R14, R0 ;  /* 0x000000000e007220 */ /* 0x000fe40000410000 */
[-C--:B------:R-:W-:Y:S02]  /*b090*/  FMUL.FTZ R11, R9, R12.reuse ;  /* 0x0000000c090b7220 */ /* 0x080fe40000410000 */
[----:B------:R-:W-:Y:S02]  /*b0a0*/  FMUL.FTZ R12, R10, R12 ;  /* 0x0000000c0a0c7220 */ /* 0x000fe40000410000 */
[-C--:B------:R-:W-:Y:S02]  /*b0b0*/  FFMA.FTZ R14, R14, R6.reuse, -R7 ;  /* 0x000000060e0e7223 */ /* 0x080fe40000010807 */
[----:B------:R-:W-:Y:S01]  /*b0c0*/  FFMA.FTZ R0, R8, R6, R0 ;  /* 0x0000000608007223 */ /* 0x000fe20000010000 */
[----:B------:R-:W-:Y:S01]  /*b0d0*/  F2FP.PACK_AB R8, R13, R17 ;  /* 0x000000110d08723e */ /* 0x000fe200000000ff */
[----:B------:R-:W-:Y:S01]  /*b0e0*/  FFMA.FTZ R7, R10, R16, -R11 ;  /* 0x000000100a077223 */ /* 0x000fe2000001080b */
[----:B------:R-:W-:Y:S01]  /*b0f0*/  F2FP.PACK_AB R11, R15, R18 ;  /* 0x000000120f0b723e */ /* 0x000fe200000000ff */
[----:B------:R-:W-:Y:S01]  /*b100*/  FFMA.FTZ R6, R9, R16, R12 ;  /* 0x0000001009067223 */ /* 0x000fe2000001000c */
[----:B------:R-:W-:-:S04]  /*b110*/  F2FP.PACK_AB R10, R0, R14 ;  /* 0x0000000e000a723e */ /* 0x000fc800000000ff */
[----:B------:R-:W-:-:S05]  /*b120*/  F2FP.PACK_AB R9, R6, R7 ;  /* 0x000000070609723e */ /* 0x000fca00000000ff */
[----:B------:R1:W-:Y:S02]  /*b130*/  STS.128 [R22+0x5000], R8 ;  /* 0x0050000816007388 */ /* 0x0003e40000000c00 */
.L_x_1008:
[----:B------:R-:W-:Y:S05]  /*b140*/  BSYNC B1 ;  /* 0x0000000000017941 */ /* 0x000fea0003800000 */
.L_x_1007:
        /* <DEDUP_REMOVED lines=8> */
[--C-:B------:R-:W-:Y:S01]  /*b1d0*/  SHF.R.U64 R15, R2, 0x10, R3.reuse ;  /* 0x00000010020f7819 */ /* 0x100fe20000001203 */
[----:B------:R-:W-:Y:S01]  /*b1e0*/  HADD2.F32 R0, -RZ, R51.H0_H0 ;  /* 0x20000033ff007230 */ /* 0x000fe20000004100 */
[----:B------:R-:W-:Y:S02]  /*b1f0*/  SHF.R.U32.HI R3, RZ, 0x10, R3 ;  /* 0x00000010ff037819 */ /* 0x000fe40000011603 */
        /* <DEDUP_REMOVED lines=8> */
[----:B------:R-:W-:Y:S01]  /*b280*/  HADD2.F32 R4, -RZ, R10.H1_H1 ;  /* 0x3000000aff047230 */ /* 0x000fe20000004100 */
[----:B------:R-:W-:Y:S01]  /*b290*/  FMUL.FTZ R13, R7, R0 ;  /* 0x00000000070d7220 */ /* 0x000fe20000410000 */
[----:B------:R-:W-:Y:S02]  /*b2a0*/  HADD2.F32 R10, -RZ, R3.H0_H0 ;  /* 0x20000003ff0a7230 */ /* 0x000fe40000004100 */
[--C-:B------:R-:W-:Y:S02]  /*b2b0*/  HADD2.F32 R6, -RZ, R9.reuse.H0_H0 ;  /* 0x20000009ff067230 */ /* 0x100fe40000004100 */
[----:B------:R-:W-:Y:S01]  /*b2c0*/  HADD2.F32 R5, -RZ, R9.H1_H1 ;  /* 0x30000009ff057230 */ /* 0x000fe20000004100 */
[-C--:B------:R-:W-:Y:S01]  /*b2d0*/  FMUL.FTZ R9, R2, R10.reuse ;  /* 0x0000000a02097220 */ /* 0x080fe20000410000 */
[----:B------:R-:W-:Y:S01]  /*b2e0*/  HADD2.F32 R3, -RZ, R51.H1_H1 ;  /* 0x30000033ff037230 */ /* 0x000fe20000004100 */
[C---:B------:R-:W-:Y:S02]  /*b2f0*/  FMUL.FTZ R10, R12.reuse, R10 ;  /* 0x0000000a0c0a7220 */ /* 0x040fe40000410000 */
[----:B------:R-:W-:-:S02]  /*b300*/  FFMA.FTZ R14, R12, R17, -R9 ;  /* 0x000000110c0e7223 */ /* 0x000fc40000010809 */
[----:B------:R-:W-:Y:S01]  /*b310*/  FMUL.FTZ R9, R11, R0 ;  /* 0x000000000b097220 */ /* 0x000fe20000410000 */
[--C-:B------:R-:W-:Y:S01]  /*b320*/  HADD2.F32 R0, -RZ, R52.reuse.H0_H0 ;  /* 0x20000034ff007230 */ /* 0x100fe20000004100 */
[----:B------:R-:W-:Y:S01]  /*b330*/  FFMA.FTZ R12, R2, R17, R10 ;  /* 0x00000011020c7223 */ /* 0x000fe2000001000a */
[----:B------:R-:W-:Y:S01]  /*b340*/  HADD2.F32 R2, -RZ, R52.H1_H1 ;  /* 0x30000034ff027230 */ /* 0x000fe20000004100 */
[-C--:B------:R-:W-:Y:S01]  /*b350*/  FFMA.FTZ R10, R7, R3.reuse, R9 ;  /* 0x00000003070a7223 */ /* 0x080fe20000010009 */
[----:B------:R-:W-:Y:S01]  /*b360*/  HADD2.F32 R9, -RZ, R15.H0_H0 ;  /* 0x2000000fff097230 */ /* 0x000fe20000004100 */
[----:B------:R-:W-:Y:S01]  /*b370*/  FFMA.FTZ R11, R11, R3, -R13 ;  /* 0x000000030b0b7223 */ /* 0x000fe2000001080d */
[----:B------:R-:W-:Y:S01]  /*b380*/  HADD2.F32 R13, -RZ, R16.H0_H0 ;  /* 0x20000010ff0d7230 */ /* 0x000fe20000004100 */
[-C--:B------:R-:W-:Y:S02]  /*b390*/  FMUL.FTZ R3, R4, R0.reuse ;  /* 0x0000000004037220 */ /* 0x080fe40000410000 */
[----:B------:R-:W-:-:S02]  /*b3a0*/  FMUL.FTZ R0, R8, R0 ;  /* 0x0000000008007220 */ /* 0x000fc40000410000 */
[CC--:B------:R-:W-:Y:S02]  /*b3b0*/  FMUL.FTZ R7, R5.reuse, R9.reuse ;  /* 0x0000000905077220 */ /* 0x0c0fe40000410000 */
[----:B------:R-:W-:Y:S02]  /*b3c0*/  FMUL.FTZ R9, R6, R9 ;  /* 0x0000000906097220 */ /* 0x000fe40000410000 */
[-C--:B------:R-:W-:Y:S02]  /*b3d0*/  FFMA.FTZ R8, R8, R2.reuse, -R3 ;  /* 0x0000000208087223 */ /* 0x080fe40000010803 */
[----:B------:R-:W-:Y:S01]  /*b3e0*/  FFMA.FTZ R2, R4, R2, R0 ;  /* 0x0000000204027223 */ /* 0x000fe20000010000 */
[----:B------:R-:W-:Y:S01]  /*b3f0*/  F2FP.PACK_AB R4, R10, R11 ;  /* 0x0000000b0a04723e */ /* 0x000fe200000000ff */
[-C--:B------:R-:W-:Y:S01]  /*b400*/  FFMA.FTZ R3, R6, R13.reuse, -R7 ;  /* 0x0000000d06037223 */ /* 0x080fe20000010807 */
[----:B------:R-:W-:Y:S01]  /*b410*/  F2FP.PACK_AB R7, R12, R14 ;  /* 0x0000000e0c07723e */ /* 0x000fe200000000ff */
[----:B------:R-:W-:Y:S01]  /*b420*/  FFMA.FTZ R0, R5, R13, R9 ;  /* 0x0000000d05007223 */ /* 0x000fe20000010009 */
[----:B------:R-:W-:-:S04]  /*b430*/  F2FP.PACK_AB R6, R2, R8 ;  /* 0x000000080206723e */ /* 0x000fc800000000ff */
[----:B------:R-:W-:-:S05]  /*b440*/  F2FP.PACK_AB R5, R0, R3 ;  /* 0x000000030005723e */ /* 0x000fca00000000ff */
[----:B------:R1:W-:Y:S02]  /*b450*/  STS.128 [R252+0x6000], R4 ;  /* 0x00600004fc007388 */ /* 0x0003e40000000c00 */
.L_x_1014:
[----:B------:R-:W-:Y:S05]  /*b460*/  BSYNC B0 ;  /* 0x0000000000007941 */ /* 0x000fea0003800000 */
.L_x_1013:
[----:B------:R-:W-:-:S13]  /*b470*/  ISETP.GE.AND P0, PT, R124, c[0x0][0x27c], PT ;  /* 0x00009f007c007a0c */ /* 0x000fda0003f06270 */
[----:B------:R-:W-:Y:S05]  /*b480*/  @P0 BRA `(.L_x_1012) ;  /* 0x000002b000000947 */ /* 0x000fea0003800000 */
[----:B-1----:R-:W2:Y:S01]  /*b490*/  LDL R18, [R1] ;  /* 0x0000000001127983 */ /* 0x002ea20000100800 */
[----:B------:R-:W-:Y:S02]  /*b4a0*/  SHF.R.U32.HI R0, RZ, 0x10, R31 ;  /* 0x00000010ff007819 */ /* 0x000fe4000001161f */
[----:B------:R-:W-:Y:S02]  /*b4b0*/  SHF.R.U32.HI R2, RZ, 0x10, R37 ;  /* 0x00000010ff027819 */ /* 0x000fe40000011625 */
[----:B------:R-:W-:Y:S01]  /*b4c0*/  SHF.R.U64 R14, R30, 0x10, R31 ;  /* 0x000000101e0e7819 */ /* 0x000fe2000000121f */
[----:B------:R-:W-:Y:S01]  /*b4d0*/  HADD2.F32 R12, -RZ, R0.H0_H0 ;  /* 0x20000000ff0c7230 */ /* 0x000fe20000004100 */
[----:B------:R-:W-:Y:S01]  /*b4e0*/  SHF.R.U64 R15, R36, 0x10, R37 ;  /* 0x00000010240f7819 */ /* 0x000fe20000001225 */
[----:B------:R-:W-:Y:S02]  /*b4f0*/  HADD2.F32 R0, -RZ, R53.H0_H0 ;  /* 0x20000035ff007230 */ /* 0x000fe40000004100 */
[----:B------:R-:W-:-:S02]  /*b500*/  HADD2.F32 R17, -RZ, R2.H0_H0 ;  /* 0x20000002ff117230 */ /* 0x000fc40000004100 */
[----:B------:R-:W-:Y:S02]  /*b510*/  HADD2.F32 R2, -RZ, R53.H1_H1 ;  /* 0x30000035ff027230 */ /* 0x000fe40000004100 */
[----:B------:R-:W-:Y:S01]  /*b520*/  HADD2.F32 R15, -RZ, R15.H0_H0 ;  /* 0x2000000fff0f7230 */ /* 0x000fe20000004100 */
[----:B--2---:R-:W1:Y:S02]  /*b530*/  LDS.128 R4, [R18+0x6000] ;  /* 0x0060000012047984 */ /* 0x004e640000000c00 */
[--C-:B-1----:R-:W-:Y:S02]  /*b540*/  HADD2.F32 R10, -RZ, R7.reuse.H0_H0 ;  /* 0x20000007ff0a7230 */ /* 0x102fe40000004100 */
[----:B------:R-:W-:Y:S02]  /*b550*/  HADD2.F32 R7, -RZ, R7.H1_H1 ;  /* 0x30000007ff077230 */ /* 0x000fe40000004100 */
[--C-:B------:R-:W-:Y:S02]  /*b560*/  HADD2.F32 R9, -RZ, R4.reuse.H0_H0 ;  /* 0x20000004ff097230 */ /* 0x100fe40000004100 */
[----:B------:R-:W-:-:S02]  /*b570*/  HADD2.F32 R8, -RZ, R4.H1_H1 ;  /* 0x30000004ff087230 */ /* 0x000fc40000004100 */
[--C-:B------:R-:W-:Y:S02]  /*b580*/  HADD2.F32 R4, -RZ, R5.reuse.H0_H0 ;  /* 0x20000005ff047230 */ /* 0x100fe40000004100 */
[----:B------:R-:W-:Y:S01]  /*b590*/  HADD2.F32 R3, -RZ, R5.H1_H1 ;  /* 0x30000005ff037230 */ /* 0x000fe20000004100 */
[----:B------:R-:W-:Y:S01]  /*b5a0*/  FMUL.FTZ R5, R7, R12 ;  /* 0x0000000c07057220 */ /* 0x000fe20000410000 */
[--C-:B------:R-:W-:Y:S01]  /*b5b0*/  HADD2.F32 R11, -RZ, R6.reuse.H0_H0 ;  /* 0x20000006ff0b7230 */ /* 0x100fe20000004100 */
[-C--:B------:R-:W-:Y:S01]  /*b5c0*/  FMUL.FTZ R13, R8, R0.reuse ;  /* 0x00000000080d7220 */ /* 0x080fe20000410000 */
[----:B------:R-:W-:Y:S01]  /*b5d0*/  HADD2.F32 R6, -RZ, R6.H1_H1 ;  /* 0x30000006ff067230 */ /* 0x000fe20000004100 */
[----:B------:R-:W-:Y:S02]  /*b5e0*/  FFMA.FTZ R16, R10, R17, -R5 ;  /* 0x000000110a107223 */ /* 0x000fe40000010805 */
[C---:B------:R-:W-:Y:S01]  /*b5f0*/  FMUL.FTZ R5, R9.reuse, R0 ;  /* 0x0000000009057220 */ /* 0x040fe20000410000 */
[----:B------:R-:W-:Y:S01]  /*b600*/  HADD2.F32 R0, -RZ, R54.H0_H0 ;  /* 0x20000036ff007230 */ /* 0x000fe20000004100 */
[----:B------:R-:W-:-:S02]  /*b610*/  FFMA.FTZ R13, R9, R2, -R13 ;  /* 0x00000002090d7223 */ /* 0x000fc4000001080d */
[----:B------:R-:W-:Y:S01]  /*b620*/  FFMA.FTZ R9, R8, R2, R5 ;  /* 0x0000000208097223 */ /* 0x000fe20000010005 */
[----:B------:R-:W-:Y:S01]  /*b630*/  HADD2.F32 R8, -RZ, R14.H0_H0 ;  /* 0x2000000eff087230 */ /* 0x000fe20000004100 */
[----:B------:R-:W-:Y:S01]  /*b640*/  FMUL.FTZ R12, R10, R12 ;  /* 0x0000000c0a0c7220 */ /* 0x000fe20000410000 */
[----:B------:R-:W-:Y:S01]  /*b650*/  HADD2.F32 R2, -RZ, R55.H0_H0 ;  /* 0x20000037ff027230 */ /* 0x000fe20000004100 */
[-C--:B------:R-:W-:Y:S02]  /*b660*/  FMUL.FTZ R5, R6, R0.reuse ;  /* 0x0000000006057220 */ /* 0x080fe40000410000 */
[----:B------:R-:W-:Y:S02]  /*b670*/  FFMA.FTZ R10, R7, R17, R12 ;  /* 0x00000011070a7223 */ /* 0x000fe4000001000c */
[----:B------:R-:W-:Y:S02]  /*b680*/  FMUL.FTZ R0, R11, R0 ;  /* 0x000000000b007220 */ /* 0x000fe40000410000 */
[----:B------:R-:W-:-:S02]  /*b690*/  FMUL.FTZ R7, R3, R8 ;  /* 0x0000000803077220 */ /* 0x000fc40000410000 */
[----:B------:R-:W-:Y:S02]  /*b6a0*/  FMUL.FTZ R8, R4, R8 ;  /* 0x0000000804087220 */ /* 0x000fe40000410000 */
[-C--:B------:R-:W-:Y:S02]  /*b6b0*/  FFMA.FTZ R5, R11, R2.reuse, -R5 ;  /* 0x000000020b057223 */ /* 0x080fe40000010805 */
[----:B------:R-:W-:Y:S02]  /*b6c0*/  FFMA.FTZ R2, R6, R2, R0 ;  /* 0x0000000206027223 */ /* 0x000fe40000010000 */
[-C--:B------:R-:W-:Y:S01]  /*b6d0*/  FFMA.FTZ R0, R4, R15.reuse, -R7 ;  /* 0x0000000f04007223 */ /* 0x080fe20000010807 */
[----:B------:R-:W-:Y:S01]  /*b6e0*/  F2FP.PACK_AB R7, R10, R16 ;  /* 0x000000100a07723e */ /* 0x000fe200000000ff */
[----:B------:R-:W-:Y:S01]  /*b6f0*/  FFMA.FTZ R3, R3, R15, R8 ;  /* 0x0000000f03037223 */ /* 0x000fe20000010008 */
[----:B------:R-:W-:Y:S02]  /*b700*/  F2FP.PACK_AB R6, R2, R5 ;  /* 0x000000050206723e */ /* 0x000fe400000000ff */
[----:B------:R-:W-:-:S02]  /*b710*/  F2FP.PACK_AB R4, R9, R13 ;  /* 0x0000000d0904723e */ /* 0x000fc400000000ff */
[----:B------:R-:W-:-:S05]  /*b720*/  F2FP.PACK_AB R5, R3, R0 ;  /* 0x000000000305723e */ /* 0x000fca00000000ff */
[----:B------:R1:W-:Y:S02]  /*b730*/  STS.128 [R18+0x6000], R4 ;  /* 0x0060000412007388 */ /* 0x0003e40000000c00 */
.L_x_1012:
[----:B------:R-:W-:Y:S05]  /*b740*/  BSYNC B1 ;  /* 0x0000000000017941 */ /* 0x000fea0003800000 */
.L_x_1011:
        /* <DEDUP_REMOVED lines=8> */
[----:B------:R-:W-:Y:S02]  /*b7d0*/  SHF.R.U32.HI R0, RZ, 0x10, R35 ;  /* 0x00000010ff007819 */ /* 0x000fe40000011623 */
[----:B------:R-:W-:Y:S02]  /*b7e0*/  SHF.R.U32.HI R2, RZ, 0x10, R33 ;  /* 0x00000010ff027819 */ /* 0x000fe40000011621 */
[----:B------:R-:W-:Y:S01]  /*b7f0*/  SHF.R.U64 R14, R34, 0x10, R35 ;  /* 0x00000010220e7819 */ /* 0x000fe20000001223 */
[----:B------:R-:W-:Y:S01]  /*b800*/  HADD2.F32 R12, -RZ, R0.H0_H0 ;  /* 0x20000000ff0c7230 */ /* 0x000fe20000004100 */
[----:B------:R-:W-:Y:S01]  /*b810*/  SHF.R.U64 R15, R32, 0x10, R33 ;  /* 0x00000010200f7819 */ /* 0x000fe20000001221 */
[----:B------:R-:W-:Y:S02]  /*b820*/  HADD2.F32 R0, -RZ, R54.H1_H1 ;  /* 0x30000036ff007230 */ /* 0x000fe40000004100 */
[----:B------:R-:W-:-:S02]  /*b830*/  HADD2.F32 R17, -RZ, R2.H0_H0 ;  /* 0x20000002ff117230 */ /* 0x000fc40000004100 */
[----:B------:R-:W-:Y:S02]  /*b840*/  HADD2.F32 R2, -RZ, R55.H1_H1 ;  /* 0x30000037ff027230 */ /* 0x000fe40000004100 */
[----:B------:R-:W-:Y:S02]  /*b850*/  HADD2.F32 R15, -RZ, R15.H0_H0 ;  /* 0x2000000fff0f7230 */ /* 0x000fe40000004100 */
        /* <DEDUP_REMOVED lines=17> */
[----:B------:R-:W-:Y:S01]  /*b970*/  HADD2.F32 R2, -RZ, R56.H1_H1 ;  /* 0x30000038ff027230 */ /* 0x000fe20000004100 */
        /* <DEDUP_REMOVED lines=14> */
.L_x_1018:
[----:B------:R-:W-:Y:S05]  /*ba60*/  BSYNC B0 ;  /* 0x0000000000007941 */ /* 0x000fea0003800000 */
.L_x_1017:
        /* <DEDUP_REMOVED lines=45> */
.L_x_1016:
[----:B------:R-:W-:Y:S05]  /*bd40*/  BSYNC B1 ;  /* 0x0000000000017941 */ /* 0x000fea0003800000 */
.L_x_1015:
[----:B------:R-:W-:-:S04]  /*bd50*/  IADD3 R0, R125, 0x60, RZ ;  /* 0x000000607d007810 */ /* 0x000fc80007ffe0ff */
        /* <DEDUP_REMOVED lines=47> */
.L_x_1021:
[----:B------:R-:W-:Y:S05]  /*c050*/  BSYNC B0 ;  /* 0x0000000000007941 */ /* 0x000fea0003800000 */
.L_x_1020:
        /* <DEDUP_REMOVED lines=10> */
[----:B------:R-:W-:Y:S02]  /*c100*/  HADD2.F32 R2, -RZ, R62.H0_H0 ;  /* 0x2000003eff027230 */ /* 0x000fe40000004100 */
        /* <DEDUP_REMOVED lines=14> */
[----:B------:R-:W-:Y:S01]  /*c1f0*/  HADD2.F32 R0, -RZ, R61.H1_H1 ;  /* 0x3000003dff007230 */ /* 0x000fe20000004100 */
        /* <DEDUP_REMOVED lines=18> */
[----:B------:R1:W-:Y:S01]  /*c320*/  STS.128 [R18+0x8000], R4 ;  /* 0x0080000412007388 */ /* 0x0003e20000000c00 */
[----:B------:R-:W-:Y:S05]  /*c330*/  BRA `(.L_x_1019) ;  /* 0x0000244000007947 */ /* 0x000fea0003800000 */
.L_x_998:
[----:B------:R-:W-:Y:S01]  /*c340*/  IMAD.MOV.U32 R5, RZ, RZ, c[0x0][0x2c4] ;  /* 0x0000b100ff057624 */ /* 0x000fe200078e00ff */
[----:B------:R-:W-:Y:S01]  /*c350*/  ISETP.GE.AND P1, PT, R84, c[0x0][0x27c], PT ;  /* 0x00009f0054007a0c */ /* 0x000fe20003f26270 */
[----:B------:R-:W-:Y:S01]  /*c360*/  IMAD.MOV.U32 R7, RZ, RZ, R3 ;  /* 0x000000ffff077224 */ /* 0x000fe200078e0003 */
[----:B------:R-:W-:Y:S01]  /*c370*/  CS2R R22, SRZ ;  /* 0x0000000000167805 */ /* 0x000fe2000001ff00 */
[----:B------:R-:W-:Y:S01]  /*c380*/  IMAD.MOV.U32 R9, RZ, RZ, R8 ;  /* 0x000000ffff097224 */ /* 0x000fe200078e0008 */
[----:B------:R-:W-:Y:S01]  /*c390*/  ISETP.NE.AND P0, PT, R5, 0x1, PT ;  /* 0x000000010500780c */ /* 0x000fe20003f05270 */
[----:B------:R-:W-:Y:S01]  /*c3a0*/  IMAD.MOV.U32 R8, RZ, RZ, R4 ;  /* 0x000000ffff087224 */ /* 0x000fe200078e0004 */
[----:B------:R-:W-:-:S11]  /*c3b0*/  CS2R R20, SRZ ;  /* 0x0000000000147805 */ /* 0x000fd6000001ff00 */
[----:B------:R-:W-:-:S05]  /*c3c0*/  @P0 IMAD.HI.U32 R5, R2, c[0x0][0x2c8], RZ ;  /* 0x0000b20002050a27 */ /* 0x000fca00078e00ff */
[----:B------:R-:W-:-:S04]  /*c3d0*/  @P0 SHF.R.U32.HI R2, RZ, c[0x0][0x2cc], R5 ;  /* 0x0000b300ff020a19 */ /* 0x000fc80000011605 */
[----:B------:R-:W-:Y:S01]  /*c3e0*/  SHF.R.S32.HI R5, RZ, 0x1f, R2 ;  /* 0x0000001fff057819 */ /* 0x000fe20000011402 */
[----:B------:R-:W-:-:S04]  /*c3f0*/  IMAD.WIDE.U32 R6, R2, c[0x0][0x280], R6 ;  /* 0x0000a00002067a25 */ /* 0x000fc800078e0006 */
[C---:B------:R-:W-:Y:S01]  /*c400*/  IMAD R10, R5.reuse, c[0x0][0x280], RZ ;  /* 0x0000a000050a7a24 */ /* 0x040fe200078e02ff */
[----:B------:R-:W-:Y:S01]  /*c410*/  LEA R13, P0, R6, c[0x0][0x270], 0x1 ;  /* 0x00009c00060d7a11 */ /* 0x000fe200078008ff */
[----:B------:R-:W-:Y:S02]  /*c420*/  IMAD R3, R5, c[0x0][0x290], RZ ;  /* 0x0000a40005037a24 */ /* 0x000fe400078e02ff */
[C---:B------:R-:W-:Y:S02]  /*c430*/  IMAD R10, R2.reuse, c[0x0][0x284], R10 ;  /* 0x0000a100020a7a24 */ /* 0x040fe400078e020a */
[----:B------:R-:W-:Y:S02]  /*c440*/  IMAD.WIDE.U32 R4, R2, c[0x0][0x290], R8 ;  /* 0x0000a40002047a25 */ /* 0x000fe400078e0008 */
[----:B------:R-:W1:Y:S02]  /*c450*/  SHFL.IDX PT, R8, R13, RZ, 0x1c1f ;  /* 0x001c1fff0d087589 */ /* 0x000e6400000e0000 */
[----:B------:R-:W-:-:S02]  /*c460*/  IMAD.IADD R7, R7, 0x1, R10 ;  /* 0x0000000107077824 */ /* 0x000fc400078e020a */
[----:B------:R-:W-:-:S03]  /*c470*/  IMAD R2, R2, c[0x0][0x294], R3 ;  /* 0x0000a50002027a24 */ /* 0x000fc600078e0203 */
[----:B------:R-:W-:Y:S02]  /*c480*/  LEA.HI.X R12, R6, c[0x0][0x274], R7, 0x1, P0 ;  /* 0x00009d00060c7a11 */ /* 0x000fe400000f0c07 */
[C---:B------:R-:W-:Y:S02]  /*c490*/  LEA R3, P0, R4.reuse, c[0x0][0x288], 0x1 ;  /* 0x0000a20004037a11 */ /* 0x040fe400078008ff */
[----:B------:R-:W-:Y:S02]  /*c4a0*/  IADD3 R2, R5, R2, RZ ;  /* 0x0000000205027210 */ /* 0x000fe40007ffe0ff */
[----:B------:R-:W2:Y:S02]  /*c4b0*/  SHFL.IDX PT, R5, R12, RZ, 0x1c1f ;  /* 0x001c1fff0c057589 */ /* 0x000ea400000e0000 */
[----:B------:R-:W-:Y:S02]  /*c4c0*/  LEA.HI.X R2, R4, c[0x0][0x28c], R2, 0x1, P0 ;  /* 0x0000a30004027a11 */ /* 0x000fe400000f0c02 */
[----:B------:R-:W-:-:S03]  /*c4d0*/  ISETP.GE.OR P0, PT, R14, R0, P1 ;  /* 0x000000000e00720c */ /* 0x000fc60000f06670 */
[----:B------:R-:W-:Y:S10]  /*c4e0*/  SHFL.IDX PT, R9, R2, RZ, 0x1c1f ;  /* 0x001c1fff02097589 */ /* 0x000ff400000e0000 */
[C---:B------:R-:W-:Y:S01]  /*c4f0*/  @!P0 IMAD.SHL.U32 R6, R84.reuse, 0x2, RZ ;  /* 0x0000000254068824 */ /* 0x040fe200078e00ff */
[----:B------:R-:W-:-:S04]  /*c500*/  @!P0 SHF.L.U64.HI R7, R84, 0x1, R85 ;  /* 0x0000000154078819 */ /* 0x000fc80000010255 */
[----:B-1----:R-:W-:Y:S02]  /*c510*/  @!P0 IADD3 R4, P3, R8, R6, RZ ;  /* 0x0000000608048210 */ /* 0x002fe40007f7e0ff */
[----:B------:R-:W1:Y:S03]  /*c520*/  SHFL.IDX PT, R8, R3, RZ, 0x1c1f ;  /* 0x001c1fff03087589 */ /* 0x000e6600000e0000 */
[----:B--2---:R-:W-:Y:S01]  /*c530*/  @!P0 IMAD.X R5, R5, 0x1, R7, P3 ;  /* 0x0000000105058824 */ /* 0x004fe200018e0607 */
[----:B------:R-:W-:Y:S01]  /*c540*/  CS2R R18, SRZ ;  /* 0x0000000000127805 */ /* 0x000fe2000001ff00 */
[----:B------:R-:W-:-:S03]  /*c550*/  CS2R R16, SRZ ;  /* 0x0000000000107805 */ /* 0x000fc6000001ff00 */
[----:B------:R2:W3:Y:S01]  /*c560*/  @!P0 LD.E.128 R20, [R4.64] ;  /* 0x0000000804148980 */ /* 0x0004e2000c101d00 */
[----:B-1----:R-:W-:-:S05]  /*c570*/  @!P0 IADD3 R6, P3, R8, R6, RZ ;  /* 0x0000000608068210 */ /* 0x002fca0007f7e0ff */
[----:B------:R-:W-:-:S05]  /*c580*/  @!P0 IMAD.X R7, R9, 0x1, R7, P3 ;  /* 0x0000000109078824 */ /* 0x000fca00018e0607 */
[----:B------:R3:W4:Y:S01]  /*c590*/  @!P0 LD.E.128 R16, [R6.64] ;  /* 0x0000000806108980 */ /* 0x000722000c101d00 */
[----:B--2---:R-:W-:-:S04]  /*c5a0*/  IADD3 R4, R14, 0x20, RZ ;  /* 0x000000200e047810 */ /* 0x004fc80007ffe0ff */
[----:B------:R-:W-:Y:S01]  /*c5b0*/  ISETP.GE.AND P0, PT, R4, R0, PT ;  /* 0x000000000400720c */ /* 0x000fe20003f06270 */
[----:B------:R1:W2:Y:S01]  /*c5c0*/  SHFL.IDX PT, R15, R13, 0x1, 0x1c1f ;  /* 0x003c1f000d0f7f89 */ /* 0x0002a200000e0000 */
[----:B------:R-:W-:Y:S03]  /*c5d0*/  BSSY B0, `(.L_x_1022) ;  /* 0x0000023000007945 */ /* 0x000fe60003800000 */
[----:B------:R1:W1:Y:S01]  /*c5e0*/  SHFL.IDX PT, R24, R3, 0x1, 0x1c1f ;  /* 0x003c1f0003187f89 */ /* 0x00026200000e0000 */
[----:B------:R-:W-:-:S03]  /*c5f0*/  CS2R R10, SRZ ;  /* 0x00000000000a7805 */ /* 0x000fc6000001ff00 */
[----:B------:R1:W1:Y:S01]  /*c600*/  SHFL.IDX PT, R25, R12, 0x1, 0x1c1f ;  /* 0x003c1f000c197f89 */ /* 0x00026200000e0000 */
[----:B------:R-:W-:-:S03]  /*c610*/  CS2R R8, SRZ ;  /* 0x0000000000087805 */ /* 0x000fc6000001ff00 */
[----:B------:R1:W1:Y:S01]  /*c620*/  SHFL.IDX PT, R26, R2, 0x1, 0x1c1f ;  /* 0x003c1f00021a7f89 */ /* 0x00026200000e0000 */
[----:B---3--:R-:W-:Y:S02]  /*c630*/  IMAD.MOV.U32 R7, RZ, RZ, R22 ;  /* 0x000000ffff077224 */ /* 0x008fe400078e0016 */
[----:B------:R-:W-:Y:S02]  /*c640*/  IMAD.MOV.U32 R5, RZ, RZ, R20 ;  /* 0x000000ffff057224 */ /* 0x000fe400078e0014 */
[----:B------:R-:W-:Y:S01]  /*c650*/  IMAD.MOV.U32 R4, RZ, RZ, R21 ;  /* 0x000000ffff047224 */ /* 0x000fe200078e0015 */
[----:B------:R-:W-:Y:S02]  /*c660*/  MOV R6, R23 ;  /* 0x0000001700067202 */ /* 0x000fe40000000f00 */
[----:B------:R-:W-:Y:S02]  /*c670*/  PRMT R67, R7, 0x7610, R67 ;  /* 0x0000761007437816 */ /* 0x000fe40000000043 */
[----:B------:R-:W-:-:S02]  /*c680*/  PRMT R54, R4, 0x5410, R5 ;  /* 0x0000541004367816 */ /* 0x000fc40000000005 */
[----:B------:R-:W-:Y:S01]  /*c690*/  PRMT R65, R65, 0x5410, R6 ;  /* 0x0000541041417816 */ /* 0x000fe20000000006 */
[----:B----4-:R-:W-:Y:S01]  /*c6a0*/  IMAD.MOV.U32 R7, RZ, RZ, R18 ;  /* 0x000000ffff077224 */ /* 0x010fe200078e0012 */
[----:B------:R-:W-:Y:S01]  /*c6b0*/  MOV R6, R19 ;  /* 0x0000001300067202 */ /* 0x000fe20000000f00 */
[----:B------:R-:W-:Y:S02]  /*c6c0*/  IMAD.MOV.U32 R5, RZ, RZ, R16 ;  /* 0x000000ffff057224 */ /* 0x000fe400078e0010 */
[----:B------:R-:W-:Y:S01]  /*c6d0*/  IMAD.MOV.U32 R4, RZ, RZ, R17 ;  /* 0x000000ffff047224 */ /* 0x000fe200078e0011 */
[----:B------:R-:W-:Y:S02]  /*c6e0*/  PRMT R56, R7, 0x7610, R56 ;  /* 0x0000761007387816 */ /* 0x000fe40000000038 */
[----:B------:R-:W-:Y:S02]  /*c6f0*/  PRMT R65, R6, 0x7610, R65 ;  /* 0x0000761006417816 */ /* 0x000fe40000000041 */
[----:B------:R-:W-:Y:S01]  /*c700*/  PRMT R52, R4, 0x5410, R5 ;  /* 0x0000541004347816 */ /* 0x000fe20000000005 */
[----:B------:R-:W-:Y:S01]  /*c710*/  CS2R R6, SRZ ;  /* 0x0000000000067805 */ /* 0x000fe2000001ff00 */
[----:B------:R-:W-:Y:S01]  /*c720*/  CS2R R4, SRZ ;  /* 0x0000000000047805 */ /* 0x000fe2000001ff00 */
[----:B------:R-:W-:Y:S05]  /*c730*/  @P0 BRA `(.L_x_1023) ;  /* 0x000000c000000947 */ /* 0x000fea0003800000 */
[----:B-12---:R-:W-:Y:S01]  /*c740*/  CS2R R8, SRZ ;  /* 0x0000000000087805 */ /* 0x006fe2000001ff00 */
[----:B------:R-:W-:Y:S01]  /*c750*/  CS2R R6, SRZ ;  /* 0x0000000000067805 */ /* 0x000fe2000001ff00 */
[----:B------:R-:W-:Y:S01]  /*c760*/  CS2R R4, SRZ ;  /* 0x0000000000047805 */ /* 0x000fe2000001ff00 */
[----:B------:R-:W-:Y:S05]  /*c770*/  @P1 BRA `(.L_x_1023) ;  /* 0x0000008000001947 */ /* 0x000fea0003800000 */
[C---:B------:R-:W-:Y:S01]  /*c780*/  IMAD.SHL.U32 R6, R84.reuse, 0x2, RZ ;  /* 0x0000000254067824 */ /* 0x040fe200078e00ff */
[----:B------:R-:W-:-:S04]  /*c790*/  SHF.L.U64.HI R7, R84, 0x1, R85 ;  /* 0x0000000154077819 */ /* 0x000fc80000010255 */
[----:B------:R-:W-:-:S05]  /*c7a0*/  IADD3 R4, P0, R15, R6, RZ ;  /* 0x000000060f047210 */ /* 0x000fca0007f1e0ff */
[----:B------:R-:W-:Y:S01]  /*c7b0*/  IMAD.X R5, R25, 0x1, R7, P0 ;  /* 0x0000000119057824 */ /* 0x000fe200000e0607 */
[----:B------:R-:W-:-:S04]  /*c7c0*/  IADD3 R6, P0, R24, R6, RZ ;  /* 0x0000000618067210 */ /* 0x000fc80007f1e0ff */
[----:B------:R1:W5:Y:S01]  /*c7d0*/  LD.E.128 R8, [R4.64] ;  /* 0x0000000804087980 */ /* 0x000362000c101d00 */
[----:B------:R-:W-:-:S06]  /*c7e0*/  IMAD.X R7, R26, 0x1, R7, P0 ;  /* 0x000000011a077824 */ /* 0x000fcc00000e0607 */
[----:B-1----:R-:W5:Y:S02]  /*c7f0*/  LD.E.128 R4, [R6.64] ;  /* 0x0000000806047980 */ /* 0x002f64000c101d00 */
.L_x_1023:
[----:B-12---:R-:W-:Y:S05]  /*c800*/  BSYNC B0 ;  /* 0x0000000000007941 */ /* 0x006fea0003800000 */
.L_x_1022:
[----:B------:R-:W1:Y:S01]  /*c810*/  SHFL.IDX PT, R26, R13, 0x2, 0x1c1f ;  /* 0x005c1f000d1a7f89 */ /* 0x000e6200000e0000 */
[----:B------:R-:W-:Y:S01]  /*c820*/  IADD3 R15, R14, 0x40, RZ ;  /* 0x000000400e0f7810 */ /* 0x000fe20007ffe0ff */
[----:B------:R-:W-:Y:S01]  /*c830*/  CS2R R42, SRZ ;  /* 0x00000000002a7805 */ /* 0x000fe2000001ff00 */
[----:B------:R-:W-:Y:S01]  /*c840*/  CS2R R40, SRZ ;  /* 0x0000000000287805 */ /* 0x000fe2000001ff00 */
[----:B------:R-:W2:Y:S01]  /*c850*/  SHFL.IDX PT, R24, R12, 0x2, 0x1c1f ;  /* 0x005c1f000c187f89 */ /* 0x000ea200000e0000 */
[----:B------:R-:W-:-:S03]  /*c860*/  ISETP.GE.OR P0, PT, R15, R0, P1 ;  /* 0x000000000f00720c */ /* 0x000fc60000f06670 */
[----:B------:R-:W-:Y:S10]  /*c870*/  SHFL.IDX PT, R28, R2, 0x2, 0x1c1f ;  /* 0x005c1f00021c7f89 */ /* 0x000ff400000e0000 */
[C---:B------:R-:W-:Y:S01]  /*c880*/  @!P0 IMAD.SHL.U32 R15, R84.reuse, 0x2, RZ ;  /* 0x00000002540f8824 */ /* 0x040fe200078e00ff */
[----:B------:R-:W-:-:S04]  /*c890*/  @!P0 SHF.L.U64.HI R25, R84, 0x1, R85 ;  /* 0x0000000154198819 */ /* 0x000fc80000010255 */
[----:B-1----:R-:W-:-:S05]  /*c8a0*/  @!P0 IADD3 R26, P3, R26, R15, RZ ;  /* 0x0000000f1a1a8210 */ /* 0x002fca0007f7e0ff */
[----:B--2---:R-:W-:Y:S02]  /*c8b0*/  @!P0 IMAD.X R27, R24, 0x1, R25, P3 ;  /* 0x00000001181b8824 */ /* 0x004fe400018e0619 */
[----:B------:R-:W1:Y:S01]  /*c8c0*/  SHFL.IDX PT, R24, R3, 0x2, 0x1c1f ;  /* 0x005c1f0003187f89 */ /* 0x000e6200000e0000 */
[----:B------:R-:W-:Y:S01]  /*c8d0*/  CS2R R38, SRZ ;  /* 0x0000000000267805 */ /* 0x000fe2000001ff00 */
[----:B------:R-:W-:Y:S02]  /*c8e0*/  CS2R R36, SRZ ;  /* 0x0000000000247805 */ /* 0x000fe4000001ff00 */
[----:B------:R-:W2:Y:S01]  /*c8f0*/  @!P0 LD.E.128 R40, [R26.64] ;  /* 0x000000081a288980 */ /* 0x000ea2000c101d00 */
[----:B-1----:R-:W-:-:S05]  /*c900*/  @!P0 IADD3 R24, P3, R24, R15, RZ ;  /* 0x0000000f18188210 */ /* 0x002fca0007f7e0ff */
[----:B------:R-:W-:-:S05]  /*c910*/  @!P0 IMAD.X R25, R28, 0x1, R25, P3 ;  /* 0x000000011c198824 */ /* 0x000fca00018e0619 */
[----:B------:R1:W3:Y:S01]  /*c920*/  @!P0 LD.E.128 R36, [R24.64] ;  /* 0x0000000818248980 */ /* 0x0002e2000c101d00 */
[----:B------:R-:W-:Y:S01]  /*c930*/  IADD3 R14, R14, 0x60, RZ ;  /* 0x000000600e0e7810 */ /* 0x000fe20007ffe0ff */
[----:B-----5:R-:W-:-:S03]  /*c940*/  IMAD.MOV.U32 R15, RZ, RZ, R8 ;  /* 0x000000ffff0f7224 */ /* 0x020fc600078e0008 */
[----:B------:R-:W-:Y:S01]  /*c950*/  ISETP.GE.AND P0, PT, R14, R0, PT ;  /* 0x000000000e00720c */ /* 0x000fe20003f06270 */
[----:B------:R-:W-:Y:S01]  /*c960*/  IMAD.MOV.U32 R14, RZ, RZ, R9 ;  /* 0x000000ffff0e7224 */ /* 0x000fe200078e0009 */
[----:B------:R-:W-:Y:S01]  /*c970*/  PRMT R70, R15, 0x7610, R70 ;  /* 0x000076100f467816 */ /* 0x000fe20000000046 */
[----:B------:R-:W-:-:S03]  /*c980*/  IMAD.MOV.U32 R15, RZ, RZ, R4 ;  /* 0x000000ffff0f7224 */ /* 0x000fc600078e0004 */
[----:B------:R-:W-:Y:S01]  /*c990*/  PRMT R69, R69, 0x5410, R14 ;  /* 0x0000541045457816 */ /* 0x000fe2000000000e */
[----:B------:R-:W-:Y:S02]  /*c9a0*/  IMAD.MOV.U32 R14, RZ, RZ, R5 ;  /* 0x000000ffff0e7224 */ /* 0x000fe400078e0005 */
[----:B-1----:R-:W-:Y:S02]  /*c9b0*/  IMAD.MOV.U32 R25, RZ, RZ, R10 ;  /* 0x000000ffff197224 */ /* 0x002fe400078e000a */
[----:B------:R-:W-:-:S03]  /*c9c0*/  IMAD.MOV.U32 R24, RZ, RZ, R11 ;  /* 0x000000ffff187224 */ /* 0x000fc600078e000b */
[----:B------:R-:W-:Y:S01]  /*c9d0*/  PRMT R72, R25, 0x7610, R72 ;  /* 0x0000761019487816 */ /* 0x000fe20000000048 */
[----:B------:R-:W-:Y:S01]  /*c9e0*/  IMAD.MOV.U32 R25, RZ, RZ, R6 ;  /* 0x000000ffff197224 */ /* 0x000fe200078e0006 */
[----:B------:R-:W-:Y:S01]  /*c9f0*/  PRMT R71, R71, 0x5410, R24 ;  /* 0x0000541047477816 */ /* 0x000fe20000000018 */
[----:B------:R-:W-:Y:S01]  /*ca00*/  IMAD.MOV.U32 R24, RZ, RZ, R7 ;  /* 0x000000ffff187224 */ /* 0x000fe200078e0007 */
[----:B------:R-:W-:Y:S02]  /*ca10*/  PRMT R69, R15, 0x7610, R69 ;  /* 0x000076100f457816 */ /* 0x000fe40000000045 */
[----:B------:R-:W-:Y:S01]  /*ca20*/  PRMT R70, R70, 0x5410, R25 ;  /* 0x0000541046467816 */ /* 0x000fe20000000019 */
[----:B------:R-:W1:Y:S01]  /*ca30*/  SHFL.IDX PT, R15, R3, 0x3, 0x1c1f ;  /* 0x007c1f00030f7f89 */ /* 0x000e6200000e0000 */
[----:B------:R-:W-:Y:S02]  /*ca40*/  PRMT R71, R24, 0x7610, R71 ;  /* 0x0000761018477816 */ /* 0x000fe40000000047 */
[----:B------:R-:W-:Y:S01]  /*ca50*/  PRMT R67, R67, 0x5410, R14 ;  /* 0x0000541043437816 */ /* 0x000fe2000000000e */
[----:B------:R-:W4:Y:S04]  /*ca60*/  SHFL.IDX PT, R25, R12, 0x3, 0x1c1f ;  /* 0x007c1f000c197f89 */ /* 0x000f2800000e0000 */
[----:B------:R2:W1:Y:S04]  /*ca70*/  SHFL.IDX PT, R14, R13, 0x3, 0x1c1f ;  /* 0x007c1f000d0e7f89 */ /* 0x00046800000e0000 */
[----:B------:R1:W1:Y:S01]  /*ca80*/  SHFL.IDX PT, R24, R2, 0x3, 0x1c1f ;  /* 0x007c1f0002187f89 */ /* 0x00026200000e0000 */
[----:B------:R-:W-:Y:S01]  /*ca90*/  BSSY B0, `(.L_x_1024) ;  /* 0x0000022000007945 */ /* 0x000fe20003800000 */
[----:B------:R-:W-:Y:S01]  /*caa0*/  CS2R R50, SRZ ;  /* 0x0000000000327805 */ /* 0x000fe2000001ff00 */
[----:B------:R-:W-:Y:S01]  /*cab0*/  CS2R R48, SRZ ;  /* 0x0000000000307805 */ /* 0x000fe2000001ff00 */
[----:B------:R-:W-:Y:S01]  /*cac0*/  CS2R R46, SRZ ;  /* 0x00000000002e7805 */ /* 0x000fe2000001ff00 */
[----:B------:R-:W-:Y:S01]  /*cad0*/  CS2R R44, SRZ ;  /* 0x00000000002c7805 */ /* 0x000fe2000001ff00 */
[----:B--2---:R-:W-:-:S02]  /*cae0*/  IMAD.MOV.U32 R13, RZ, RZ, R42 ;  /* 0x000000ffff0d7224 */ /* 0x004fc400078e002a */
[----:B------:R-:W-:Y:S02]  /*caf0*/  IMAD.MOV.U32 R12, RZ, RZ, R43 ;  /* 0x000000ffff0c7224 */ /* 0x000fe400078e002b */
[----:B------:R-:W-:Y:S02]  /*cb00*/  IMAD.MOV.U32 R3, RZ, RZ, R40 ;  /* 0x000000ffff037224 */ /* 0x000fe400078e0028 */
[----:B-1----:R-:W-:Y:S01]  /*cb10*/  IMAD.MOV.U32 R2, RZ, RZ, R41 ;  /* 0x000000ffff027224 */ /* 0x002fe200078e0029 */
[----:B------:R-:W-:Y:S02]  /*cb20*/  PRMT R77, R13, 0x7610, R77 ;  /* 0x000076100d4d7816 */ /* 0x000fe4000000004d */
[----:B------:R-:W-:Y:S02]  /*cb30*/  PRMT R76, R76, 0x5410, R12 ;  /* 0x000054104c4c7816 */ /* 0x000fe4000000000c */
[----:B------:R-:W-:Y:S02]  /*cb40*/  PRMT R75, R3, 0x7610, R75 ;  /* 0x00007610034b7816 */ /* 0x000fe4000000004b */
[----:B------:R-:W-:Y:S01]  /*cb50*/  PRMT R73, R73, 0x5410, R2 ;  /* 0x0000541049497816 */ /* 0x000fe20000000002 */
[----:B---3--:R-:W-:-:S02]  /*cb60*/  IMAD.MOV.U32 R13, RZ, RZ, R38 ;  /* 0x000000ffff0d7224 */ /* 0x008fc400078e0026 */
[----:B------:R-:W-:Y:S02]  /*cb70*/  IMAD.MOV.U32 R12, RZ, RZ, R39 ;  /* 0x000000ffff0c7224 */ /* 0x000fe400078e0027 */
[----:B------:R-:W-:Y:S02]  /*cb80*/  IMAD.MOV.U32 R3, RZ, RZ, R36 ;  /* 0x000000ffff037224 */ /* 0x000fe400078e0024 */
[----:B------:R-:W-:Y:S01]  /*cb90*/  IMAD.MOV.U32 R2, RZ, RZ, R37 ;  /* 0x000000ffff027224 */ /* 0x000fe200078e0025 */
[----:B------:R-:W-:Y:S02]  /*cba0*/  PRMT R75, R75, 0x5410, R13 ;  /* 0x000054104b4b7816 */ /* 0x000fe4000000000d */
[----:B------:R-:W-:Y:S02]  /*cbb0*/  PRMT R76, R12, 0x7610, R76 ;  /* 0x000076100c4c7816 */ /* 0x000fe4000000004c */
[----:B------:R-:W-:Y:S02]  /*cbc0*/  PRMT R73, R3, 0x7610, R73 ;  /* 0x0000761003497816 */ /* 0x000fe40000000049 */
[----:B------:R-:W-:Y:S01]  /*cbd0*/  PRMT R72, R72, 0x5410, R2 ;  /* 0x0000541048487816 */ /* 0x000fe20000000002 */
[----:B------:R-:W-:Y:S05]  /*cbe0*/  @P0 BRA `(.L_x_1025) ;  /* 0x000000c000000947 */ /* 0x000fea0003800000 */
[----:B----4-:R-:W-:Y:S01]  /*cbf0*/  CS2R R48, SRZ ;  /* 0x0000000000307805 */ /* 0x010fe2000001ff00 */
        /* <DEDUP_REMOVED lines=9> */
[----:B------:R-:W-:-:S05]  /*cc90*/  IMAD.X R3, R24, 0x1, R3, P0 ;  /* 0x0000000118037824 */ /* 0x000fca00000e0603 */
[----:B------:R1:W5:Y:S03]  /*cca0*/  LD.E.128 R44, [R2.64] ;  /* 0x00000008022c7980 */ /* 0x000366000c101d00 */
.L_x_1025:
[----:B----4-:R-:W-:Y:S05]  /*ccb0*/  BSYNC B0 ;  /* 0x0000000000007941 */ /* 0x010fea0003800000 */
.L_x_1024:
[----:B-1---5:R-:W-:Y:S01]  /*ccc0*/  IMAD.MOV.U32 R2, RZ, RZ, R50 ;  /* 0x000000ffff027224 */ /* 0x022fe200078e0032 */
[----:B------:R-:W-:-:S04]  /*ccd0*/  DEPBAR.LE SB0, 0x1 ;  /* 0x000080400000791a */ /* 0x000fc80000000000 */
[----:B------:R-:W-:Y:S01]  /*cce0*/  PRMT R81, R2, 0x7610, R81 ;  /* 0x0000761002517816 */ /* 0x000fe20000000051 */
[----:B------:R-:W-:Y:S01]  /*ccf0*/  IMAD.IADD R2, R0, 0x1, -R63 ;  /* 0x0000000100027824 */ /* 0x000fe200078e0a3f */
[----:B------:R-:W-:Y:S01]  /*cd00*/  BSSY B0, `(.L_x_1026) ;  /* 0x0000074000007945 */ /* 0x000fe20003800000 */
[----:B------:R-:W-:Y:S02]  /*cd10*/  IMAD.MOV.U32 R12, RZ, RZ, R51 ;  /* 0x000000ffff0c7224 */ /* 0x000fe400078e0033 */
[----:B------:R-:W-:Y:S01]  /*cd20*/  IMAD.MOV.U32 R3, RZ, RZ, R48 ;  /* 0x000000ffff037224 */ /* 0x000fe200078e0030 */
[----:B------:R-:W-:Y:S01]  /*cd30*/  IMNMX R63, R2, 0x80, PT ;  /* 0x00000080023f7817 */ /* 0x000fe20003800200 */
[----:B------:R-:W-:Y:S01]  /*cd40*/  IMAD.MOV.U32 R0, RZ, RZ, R49 ;  /* 0x000000ffff007224 */ /* 0x000fe200078e0031 */
[----:B------:R-:W-:Y:S01]  /*cd50*/  PRMT R80, R80, 0x5410, R12 ;  /* 0x0000541050507816 */ /* 0x000fe2000000000c */
[----:B------:R-:W-:Y:S01]  /*cd60*/  IMAD.MOV.U32 R12, RZ, RZ, R46 ;  /* 0x000000ffff0c7224 */ /* 0x000fe200078e002e */
[----:B------:R-:W-:Y:S01]  /*cd70*/  BAR.SYNC.DEFER_BLOCKING 0x0 ;  /* 0x0000000000007b1d */ /* 0x000fe20000010000 */
[----:B------:R-:W-:Y:S01]  /*cd80*/  ISETP.GE.OR P0, PT, R125, R63, P1 ;  /* 0x0000003f7d00720c */ /* 0x000fe20000f06670 */
[----:B------:R-:W-:Y:S01]  /*cd90*/  IMAD.MOV.U32 R2, RZ, RZ, R44 ;  /* 0x000000ffff027224 */ /* 0x000fe200078e002c */
[----:B------:R-:W-:Y:S01]  /*cda0*/  PRMT R79, R3, 0x7610, R79 ;  /* 0x00007610034f7816 */ /* 0x000fe2000000004f */
[----:B------:R-:W-:Y:S01]  /*cdb0*/  IMAD.MOV.U32 R3, RZ, RZ, R47 ;  /* 0x000000ffff037224 */ /* 0x000fe200078e002f */
[----:B------:R-:W-:Y:S01]  /*cdc0*/  PRMT R78, R78, 0x5410, R0 ;  /* 0x000054104e4e7816 */ /* 0x000fe20000000000 */
[----:B------:R-:W-:Y:S01]  /*cdd0*/  IMAD.MOV.U32 R0, RZ, RZ, R45 ;  /* 0x000000ffff007224 */ /* 0x000fe200078e002d */
[----:B------:R-:W-:-:S02]  /*cde0*/  PRMT R79, R79, 0x5410, R12 ;  /* 0x000054104f4f7816 */ /* 0x000fc4000000000c */
[----:B------:R-:W-:Y:S02]  /*cdf0*/  PRMT R80, R3, 0x7610, R80 ;  /* 0x0000761003507816 */ /* 0x000fe40000000050 */
[----:B------:R-:W-:Y:S02]  /*ce00*/  PRMT R78, R2, 0x7610, R78 ;  /* 0x00007610024e7816 */ /* 0x000fe4000000004e */
[----:B------:R-:W-:Y:S01]  /*ce10*/  PRMT R77, R77, 0x5410, R0 ;  /* 0x000054104d4d7816 */ /* 0x000fe20000000000 */
        /* <DEDUP_REMOVED lines=9> */
[----:B------:R-:W-:Y:S02]  /*ceb0*/  SHF.L.U32 R24, R24, 0x9, RZ ;  /* 0x0000000918187819 */ /* 0x000fe400000006ff */
[----:B------:R-:W-:Y:S02]  /*cec0*/  SHF.R.U32.HI R34, RZ, 0x10, R17 ;  /* 0x00000010ff227819 */ /* 0x000fe40000011611 */
[--C-:B------:R-:W-:Y:S02]  /*ced0*/  SHF.R.U64 R64, R20, 0x10, R21.reuse ;  /* 0x0000001014407819 */ /* 0x100fe40000001215 */
[----:B------:R-:W-:Y:S02]  /*cee0*/  SHF.R.U32.HI R35, RZ, 0x10, R21 ;  /* 0x00000010ff237819 */ /* 0x000fe40000011615 */
[--C-:B------:R-:W-:Y:S02]  /*cef0*/  SHF.R.U64 R62, R22, 0x10, R23.reuse ;  /* 0x00000010163e7819 */ /* 0x100fe40000001217 */
[----:B------:R-:W-:Y:S01]  /*cf00*/  SHF.R.U32.HI R57, RZ, 0x10, R23 ;  /* 0x00000010ff397819 */ /* 0x000fe20000011617 */
[----:B------:R-:W-:Y:S01]  /*cf10*/  HADD2.F32 R68, -RZ, R35.H0_H0 ;  /* 0x20000023ff447230 */ /* 0x000fe20000004100 */
[----:B------:R-:W-:-:S02]  /*cf20*/  SHF.R.U64 R61, R16, 0x10, R17 ;  /* 0x00000010103d7819 */ /* 0x000fc40000001211 */
[--C-:B------:R-:W-:Y:S02]  /*cf30*/  SHF.R.U32.HI R53, RZ, 0x10, R19.reuse ;  /* 0x00000010ff357819 */ /* 0x100fe40000011613 */
[----:B------:R-:W-:Y:S02]  /*cf40*/  SHF.R.U64 R58, R18, 0x10, R19 ;  /* 0x00000010123a7819 */ /* 0x000fe40000001213 */
[----:B--2---:R-:W-:-:S04]  /*cf50*/  LOP3.LUT R0, R14, 0x38, R0, 0xf8, !PT ;  /* 0x000000380e007812 */ /* 0x004fc800078ef800 */
[----:B---3--:R-:W-:-:S04]  /*cf60*/  LOP3.LUT R0, R0, R13, RZ, 0x3c, !PT ;  /* 0x0000000d00007212 */ /* 0x008fc800078e3cff */
[----:B------:R-:W-:Y:S01]  /*cf70*/  IADD3 R0, R24, R0, RZ ;  /* 0x0000000018007210 */ /* 0x000fe20007ffe0ff */
[----:B----4-:R-:W1:Y:S03]  /*cf80*/  LDS.128 R12, [R87] ;  /* 0x00000000570c7984 */ /* 0x010e660000000c00 */
[----:B------:R-:W-:-:S05]  /*cf90*/  SHF.L.U32 R33, R0, 0x1, RZ ;  /* 0x0000000100217819 */ /* 0x000fca00000006ff */
[----:B------:R-:W2:Y:S01]  /*cfa0*/  LDS.128 R24, [R33+0x5100] ;  /* 0x0051000021187984 */ /* 0x000ea20000000c00 */
[----:B------:R-:W-:Y:S02]  /*cfb0*/  HADD2.F32 R0, -RZ, R52.H0_H0 ;  /* 0x20000034ff007230 */ /* 0x000fe40000004100 */
[--C-:B-1----:R-:W-:Y:S02]  /*cfc0*/  HADD2.F32 R31, -RZ, R13.reuse.H0_H0 ;  /* 0x2000000dff1f7230 */ /* 0x102fe40000004100 */
[----:B------:R-:W-:Y:S02]  /*cfd0*/  HADD2.F32 R29, -RZ, R13.H1_H1 ;  /* 0x3000000dff1d7230 */ /* 0x000fe40000004100 */
[--C-:B------:R-:W-:Y:S02]  /*cfe0*/  HADD2.F32 R22, -RZ, R15.reuse.H0_H0 ;  /* 0x2000000fff167230 */ /* 0x100fe40000004100 */
[----:B------:R-:W-:Y:S02]  /*cff0*/  HADD2.F32 R21, -RZ, R15.H1_H1 ;  /* 0x3000000fff157230 */ /* 0x000fe40000004100 */
[----:B--2---:R-:W-:-:S02]  /*d000*/  HADD2.F32 R3, -RZ, R25.H0_H0 ;  /* 0x20000019ff037230 */ /* 0x004fc40000004100 */
[--C-:B------:R-:W-:Y:S02]  /*d010*/  HADD2.F32 R13, -RZ, R24.reuse.H0_H0 ;  /* 0x20000018ff0d7230 */ /* 0x100fe40000004100 */
[----:B------:R-:W-:Y:S02]  /*d020*/  HADD2.F32 R20, -RZ, R24.H1_H1 ;  /* 0x30000018ff147230 */ /* 0x000fe40000004100 */
[----:B------:R-:W-:Y:S02]  /*d030*/  HADD2.F32 R24, -RZ, R34.H0_H0 ;  /* 0x20000022ff187230 */ /* 0x000fe40000004100 */
[--C-:B------:R-:W-:Y:S02]  /*d040*/  HADD2.F32 R28, -RZ, R14.reuse.H0_H0 ;  /* 0x2000000eff1c7230 */ /* 0x100fe40000004100 */
[----:B------:R-:W-:Y:S01]  /*d050*/  HADD2.F32 R23, -RZ, R14.H1_H1 ;  /* 0x3000000eff177230 */ /* 0x000fe20000004100 */
[-C--:B------:R-:W-:Y:S01]  /*d060*/  FMUL.FTZ R14, R31, R0.reuse ;  /* 0x000000001f0e7220 */ /* 0x080fe20000410000 */
[----:B------:R-:W-:Y:S01]  /*d070*/  HADD2.F32 R15, -RZ, R54.H0_H0 ;  /* 0x20000036ff0f7230 */ /* 0x000fe20000004100 */
[----:B------:R-:W-:Y:S01]  /*d080*/  FMUL.FTZ R55, R3, R0 ;  /* 0x0000000003377220 */ /* 0x000fe20000410000 */
[----:B------:R-:W-:-:S02]  /*d090*/  HADD2.F32 R30, -RZ, R12.H0_H0 ;  /* 0x2000000cff1e7230 */ /* 0x000fc40000004100 */
[----:B------:R-:W-:Y:S01]  /*d0a0*/  HADD2.F32 R32, -RZ, R12.H1_H1 ;  /* 0x3000000cff207230 */ /* 0x000fe20000004100 */
[----:B------:R-:W-:Y:S01]  /*d0b0*/  FMUL.FTZ R0, R29, R24 ;  /* 0x000000181d007220 */ /* 0x000fe20000410000 */
[----:B------:R-:W-:Y:S02]  /*d0c0*/  HADD2.F32 R2, -RZ, R25.H1_H1 ;  /* 0x30000019ff027230 */ /* 0x000fe40000004100 */
[----:B------:R-:W-:Y:S01]  /*d0d0*/  HADD2.F32 R12, -RZ, R52.H1_H1 ;  /* 0x30000034ff0c7230 */ /* 0x000fe20000004100 */
[----:B------:R-:W-:Y:S01]  /*d0e0*/  FFMA.FTZ R60, R3, R15, R14 ;  /* 0x0000000f033c7223 */ /* 0x000fe2000001000e */
[----:B------:R-:W-:Y:S01]  /*d0f0*/  HADD2.F32 R14, -RZ, R54.H1_H1 ;  /* 0x30000036ff0e7230 */ /* 0x000fe20000004100 */
[----:B------:R-:W-:Y:S01]  /*d100*/  FFMA.FTZ R59, R2, R68, R0 ;  /* 0x00000044023b7223 */ /* 0x000fe20000010000 */
[----:B------:R-:W-:Y:S01]  /*d110*/  HADD2.F32 R0, -RZ, R65.H0_H0 ;  /* 0x20000041ff007230 */ /* 0x000fe20000004100 */
[----:B------:R-:W-:Y:S02]  /*d120*/  FMUL.FTZ R3, R30, R12 ;  /* 0x0000000c1e037220 */ /* 0x000fe40000410000 */
[----:B------:R-:W-:Y:S01]  /*d130*/  FMUL.FTZ R54, R2, R24 ;  /* 0x0000001802367220 */ /* 0x000fe20000410000 */
[----:B------:R-:W-:Y:S01]  /*d140*/  HADD2.F32 R2, -RZ, R56.H0_H0 ;  /* 0x20000038ff027230 */ /* 0x000fe20000004100 */
[C---:B------:R-:W-:Y:S01]  /*d150*/  FFMA.FTZ R56, R13.reuse, R14, R3 ;  /* 0x0000000e0d387223 */ /* 0x040fe20000010003 */
[----:B------:R-:W-:Y:S01]  /*d160*/  HADD2.F32 R17, -RZ, R27.H0_H0 ;  /* 0x2000001bff117230 */ /* 0x000fe20000004100 */
[----:B------:R-:W-:Y:S01]  /*d170*/  FMUL.FTZ R52, R13, R12 ;  /* 0x0000000c0d347220 */ /* 0x000fe20000410000 */
[----:B------:R-:W-:Y:S01]  /*d180*/  HADD2.F32 R3, -RZ, R65.H1_H1 ;  /* 0x30000041ff037230 */ /* 0x000fe20000004100 */
[----:B------:R-:W-:Y:S01]  /*d190*/  FMUL.FTZ R13, R22, R0 ;  /* 0x00000000160d7220 */ /* 0x000fe20000410000 */
[----:B------:R-:W-:-:S02]  /*d1a0*/  HADD2.F32 R19, -RZ, R26.H0_H0 ;  /* 0x2000001aff137230 */ /* 0x000fc40000004100 */
[----:B------:R-:W-:Y:S02]  /*d1b0*/  HADD2.F32 R18, -RZ, R26.H1_H1 ;  /* 0x3000001aff127230 */ /* 0x000fe40000004100 */
[----:B------:R-:W-:Y:S01]  /*d1c0*/  HADD2.F32 R16, -RZ, R27.H1_H1 ;  /* 0x3000001bff107230 */ /* 0x000fe20000004100 */
[C---:B------:R-:W-:Y:S01]  /*d1d0*/  FFMA.FTZ R27, R17.reuse, R3, R13 ;  /* 0x00000003111b7223 */ /* 0x040fe2000001000d */
[----:B------:R-:W-:Y:S02]  /*d1e0*/  HADD2.F32 R26, -RZ, R53.H0_H0 ;  /* 0x20000035ff1a7230 */ /* 0x000fe40000004100 */
[----:B------:R-:W-:Y:S01]  /*d1f0*/  HADD2.F32 R13, -RZ, R61.H0_H0 ;  /* 0x2000003dff0d7230 */ /* 0x000fe20000004100 */
[----:B------:R-:W-:Y:S01]  /*d200*/  FMUL.FTZ R25, R17, R0 ;  /* 0x0000000011197220 */ /* 0x000fe20000410000 */
[----:B------:R-:W-:Y:S01]  /*d210*/  HADD2.F32 R12, -RZ, R67.H0_H0 ;  /* 0x20000043ff0c7230 */ /* 0x000fe20000004100 */
[-C--:B------:R-:W-:Y:S01]  /*d220*/  FMUL.FTZ R24, R28, R2.reuse ;  /* 0x000000021c187220 */ /* 0x080fe20000410000 */
[----:B------:R-:W-:Y:S01]  /*d230*/  HADD2.F32 R65, -RZ, R57.H0_H0 ;  /* 0x20000039ff417230 */ /* 0x000fe20000004100 */
[----:B------:R-:W-:Y:S01]  /*d240*/  FMUL.FTZ R34, R19, R2 ;  /* 0x0000000213227220 */ /* 0x000fe20000410000 */
[----:B------:R-:W-:Y:S01]  /*d250*/  HADD2.F32 R17, -RZ, R58.H0_H0 ;  /* 0x2000003aff117230 */ /* 0x000fe20000004100 */
[----:B------:R-:W-:Y:S01]  /*d260*/  FMUL.FTZ R0, R21, R26 ;  /* 0x0000001a15007220 */ /* 0x000fe20000410000 */
[----:B------:R-:W-:Y:S01]  /*d270*/  HADD2.F32 R58, -RZ, R64.H0_H0 ;  /* 0x20000040ff3a7230 */ /* 0x000fe20000004100 */
[----:B------:R-:W-:Y:S01]  /*d280*/  FMUL.FTZ R2, R32, R13 ;  /* 0x0000000d20027220 */ /* 0x000fe20000410000 */
[----:B------:R-:W-:Y:S01]  /*d290*/  HADD2.F32 R57, -RZ, R62.H0_H0 ;  /* 0x2000003eff397230 */ /* 0x000fe20000004100 */
[----:B------:R-:W-:-:S02]  /*d2a0*/  FFMA.FTZ R53, R19, R12, R24 ;  /* 0x0000000c13357223 */ /* 0x000fc40000010018 */
[C---:B------:R-:W-:Y:S02]  /*d2b0*/  FMUL.FTZ R19, R16.reuse, R26 ;  /* 0x0000001a10137220 */ /* 0x040fe40000410000 */
[----:B------:R-:W-:Y:S02]  /*d2c0*/  FFMA.FTZ R24, R16, R65, R0 ;  /* 0x0000004110187223 */ /* 0x000fe40000010000 */
[----:B------:R-:W-:Y:S02]  /*d2d0*/  FMUL.FTZ R0, R23, R17 ;  /* 0x0000001117007220 */ /* 0x000fe40000410000 */
[C---:B------:R-:W-:Y:S02]  /*d2e0*/  FFMA.FTZ R26, R20.reuse, R58, R2 ;  /* 0x0000003a141a7223 */ /* 0x040fe40000010002 */
[----:B------:R-:W-:Y:S02]  /*d2f0*/  FMUL.FTZ R13, R20, R13 ;  /* 0x0000000d140d7220 */ /* 0x000fe40000410000 */
[----:B------:R-:W-:-:S02]  /*d300*/  FMUL.FTZ R2, R18, R17 ;  /* 0x0000001112027220 */ /* 0x000fc40000410000 */
[----:B------:R-:W-:Y:S02]  /*d310*/  FFMA.FTZ R35, R18, R57, R0 ;  /* 0x0000003912237223 */ /* 0x000fe40000010000 */
[----:B------:R-:W-:Y:S02]  /*d320*/  FFMA.FTZ R16, R30, R14, -R52 ;  /* 0x0000000e1e107223 */ /* 0x000fe40000010834 */
[----:B------:R-:W-:Y:S02]  /*d330*/  FFMA.FTZ R20, R31, R15, -R55 ;  /* 0x0000000f1f147223 */ /* 0x000fe40000010837 */
[----:B------:R-:W-:Y:S02]  /*d340*/  FFMA.FTZ R17, R29, R68, -R54 ;  /* 0x000000441d117223 */ /* 0x000fe40000010836 */
[----:B------:R-:W-:Y:S02]  /*d350*/  FFMA.FTZ R18, R28, R12, -R34 ;  /* 0x0000000c1c127223 */ /* 0x000fe40000010822 */
[----:B------:R-:W-:-:S02]  /*d360*/  FFMA.FTZ R3, R22, R3, -R25 ;  /* 0x0000000316037223 */ /* 0x000fc40000010819 */
[----:B------:R-:W-:Y:S02]  /*d370*/  FFMA.FTZ R0, R21, R65, -R19 ;  /* 0x0000004115007223 */ /* 0x000fe40000010813 */
[----:B------:R-:W-:Y:S02]  /*d380*/  FFMA.FTZ R14, R32, R58, -R13 ;  /* 0x0000003a200e7223 */ /* 0x000fe4000001080d */
[----:B------:R-:W-:Y:S01]  /*d390*/  FFMA.FTZ R2, R23, R57, -R2 ;  /* 0x0000003917027223 */ /* 0x000fe20000010802 */
[----:B------:R-:W-:Y:S02]  /*d3a0*/  F2FP.PACK_AB R19, R0, R3 ;  /* 0x000000030013723e */ /* 0x000fe400000000ff */
[----:B------:R-:W-:Y:S02]  /*d3b0*/  F2FP.PACK_AB R17, R17, R20 ;  /* 0x000000141111723e */ /* 0x000fe400000000ff */
[----:B------:R-:W-:Y:S02]  /*d3c0*/  F2FP.PACK_AB R16, R14, R16 ;  /* 0x000000100e10723e */ /* 0x000fe400000000ff */
[----:B------:R-:W-:-:S02]  /*d3d0*/  F2FP.PACK_AB R18, R2, R18 ;  /* 0x000000120212723e */ /* 0x000fc400000000ff */
[----:B------:R-:W-:Y:S02]  /*d3e0*/  F2FP.PACK_AB R15, R24, R27 ;  /* 0x0000001b180f723e */ /* 0x000fe400000000ff */
[----:B------:R-:W-:Y:S02]  /*d3f0*/  F2FP.PACK_AB R13, R59, R60 ;  /* 0x0000003c3b0d723e */ /* 0x000fe400000000ff */
[----:B------:R-:W-:Y:S02]  /*d400*/  F2FP.PACK_AB R12, R26, R56 ;  /* 0x000000381a0c723e */ /* 0x000fe400000000ff */
[----:B------:R-:W-:Y:S01]  /*d410*/  F2FP.PACK_AB R14, R35, R53 ;  /* 0x00000035230e723e */ /* 0x000fe200000000ff */
[----:B------:R1:W-:Y:S04]  /*d420*/  STS.128 [R87], R16 ;  /* 0x0000001057007388 */ /* 0x0003e80000000c00 */
[----:B------:R1:W-:Y:S02]  /*d430*/  STS.128 [R33+0x5100], R12 ;  /* 0x0051000c21007388 */ /* 0x0003e40000000c00 */
.L_x_1027:
[----:B------:R-:W-:Y:S05]  /*d440*/  BSYNC B0 ;  /* 0x0000000000007941 */ /* 0x000fea0003800000 */
.L_x_1026:
        /* <DEDUP_REMOVED lines=15> */
[----:B------:R-:W-:Y:S02]  /*d540*/  LOP3.LUT R0, R0, R3, RZ, 0x3c, !PT ;  /* 0x0000000300007212 */ /* 0x000fe400078e3cff */
[--C-:B------:R-:W-:Y:S02]  /*d550*/  SHF.R.U64 R53, R4, 0x10, R5.reuse ;  /* 0x0000001004357819 */ /* 0x100fe40000001205 */
[----:B------:R-:W-:Y:S02]  /*d560*/  SHF.R.U32.HI R4, RZ, 0x10, R5 ;  /* 0x00000010ff047819 */ /* 0x000fe40000011605 */
[----:B------:R-:W-:Y:S02]  /*d570*/  SHF.R.U32.HI R25, RZ, 0x10, R9 ;  /* 0x00000010ff197819 */ /* 0x000fe40000011609 */
[--C-:B------:R-:W-:Y:S02]  /*d580*/  SHF.R.U64 R34, R6, 0x10, R7.reuse ;  /* 0x0000001006227819 */ /* 0x100fe40000001207 */
[----:B------:R-:W-:Y:S01]  /*d590*/  SHF.R.U32.HI R26, RZ, 0x10, R7 ;  /* 0x00000010ff1a7819 */ /* 0x000fe20000011607 */
[----:B------:R-:W-:-:S02]  /*d5a0*/  HADD2.F32 R7, -RZ, R69.H1_H1 ;  /* 0x30000045ff077230 */ /* 0x000fc40000004100 */
[----:B------:R-:W-:Y:S01]  /*d5b0*/  HADD2.F32 R57, -RZ, R25.H0_H0 ;  /* 0x20000019ff397230 */ /* 0x000fe20000004100 */
[----:B------:R-:W-:Y:S02]  /*d5c0*/  SHF.R.U64 R55, R8, 0x10, R9 ;  /* 0x0000001008377819 */ /* 0x000fe40000001209 */
[--C-:B------:R-:W-:Y:S02]  /*d5d0*/  SHF.R.U32.HI R28, RZ, 0x10, R11.reuse ;  /* 0x00000010ff1c7819 */ /* 0x100fe4000001160b */
[----:B------:R-:W-:-:S03]  /*d5e0*/  SHF.R.U64 R54, R10, 0x10, R11 ;  /* 0x000000100a367819 */ /* 0x000fc6000000120b */
[----:B------:R-:W-:Y:S02]  /*d5f0*/  HADD2.F32 R56, -RZ, R28.H0_H0 ;  /* 0x2000001cff387230 */ /* 0x000fe40000004100 */
[----:B------:R-:W-:Y:S01]  /*d600*/  HADD2.F32 R55, -RZ, R55.H0_H0 ;  /* 0x20000037ff377230 */ /* 0x000fe20000004100 */
[----:B--2---:R-:W-:-:S04]  /*d610*/  IADD3 R0, R2, R0, RZ ;  /* 0x0000000002007210 */ /* 0x004fc80007ffe0ff */
[----:B------:R-:W-:Y:S01]  /*d620*/  SHF.L.U32 R27, R0, 0x1, RZ ;  /* 0x00000001001b7819 */ /* 0x000fe200000006ff */
[----:B---3--:R-:W1:Y:S04]  /*d630*/  LDS.128 R12, [R58] ;  /* 0x000000003a0c7984 */ /* 0x008e680000000c00 */
[----:B------:R-:W2:Y:S01]  /*d640*/  LDS.128 R16, [R27+0x5100] ;  /* 0x005100001b107984 */ /* 0x000ea20000000c00 */
[----:B------:R-:W-:Y:S02]  /*d650*/  HADD2.F32 R0, -RZ, R67.H1_H1 ;  /* 0x30000043ff007230 */ /* 0x000fe40000004100 */
[----:B-1----:R-:W-:Y:S02]  /*d660*/  HADD2.F32 R23, -RZ, R13.H0_H0 ;  /* 0x2000000dff177230 */ /* 0x002fe40000004100 */
[----:B------:R-:W-:-:S02]  /*d670*/  HADD2.F32 R22, -RZ, R12.H0_H0 ;  /* 0x2000000cff167230 */ /* 0x000fc40000004100 */
[----:B------:R-:W-:Y:S02]  /*d680*/  HADD2.F32 R24, -RZ, R12.H1_H1 ;  /* 0x3000000cff187230 */ /* 0x000fe40000004100 */
[----:B--2---:R-:W-:Y:S02]  /*d690*/  HADD2.F32 R3, -RZ, R17.H0_H0 ;  /* 0x20000011ff037230 */ /* 0x004fe40000004100 */
[--C-:B------:R-:W-:Y:S02]  /*d6a0*/  HADD2.F32 R5, -RZ, R16.reuse.H0_H0 ;  /* 0x20000010ff057230 */ /* 0x100fe40000004100 */
[----:B------:R-:W-:Y:S02]  /*d6b0*/  HADD2.F32 R12, -RZ, R16.H1_H1 ;  /* 0x30000010ff0c7230 */ /* 0x000fe40000004100 */
[----:B------:R-:W-:Y:S02]  /*d6c0*/  HADD2.F32 R21, -RZ, R13.H1_H1 ;  /* 0x3000000dff157230 */ /* 0x000fe40000004100 */
[----:B------:R-:W-:Y:S01]  /*d6d0*/  HADD2.F32 R16, -RZ, R4.H0_H0 ;  /* 0x20000004ff107230 */ /* 0x000fe20000004100 */
[-C--:B------:R-:W-:Y:S01]  /*d6e0*/  FMUL.FTZ R6, R23, R0.reuse ;  /* 0x0000000017067220 */ /* 0x080fe20000410000 */
[----:B------:R-:W-:Y:S01]  /*d6f0*/  HADD2.F32 R2, -RZ, R17.H1_H1 ;  /* 0x30000011ff027230 */ /* 0x000fe20000004100 */
[----:B------:R-:W-:Y:S01]  /*d700*/  FMUL.FTZ R31, R3, R0 ;  /* 0x00000000031f7220 */ /* 0x000fe20000410000 */
[----:B------:R-:W-:Y:S01]  /*d710*/  HADD2.F32 R4, -RZ, R69.H0_H0 ;  /* 0x20000045ff047230 */ /* 0x000fe20000004100 */
[----:B------:R-:W-:-:S02]  /*d720*/  FMUL.FTZ R0, R21, R16 ;  /* 0x0000001015007220 */ /* 0x000fc40000410000 */
[----:B------:R-:W-:Y:S01]  /*d730*/  FFMA.FTZ R52, R3, R7, R6 ;  /* 0x0000000703347223 */ /* 0x000fe20000010006 */
[----:B------:R-:W-:Y:S01]  /*d740*/  HADD2.F32 R6, -RZ, R70.H0_H0 ;  /* 0x20000046ff067230 */ /* 0x000fe20000004100 */
[----:B------:R-:W-:Y:S01]  /*d750*/  FMUL.FTZ R3, R22, R4 ;  /* 0x0000000416037220 */ /* 0x000fe20000410000 */
[----:B------:R-:W-:Y:S01]  /*d760*/  HADD2.F32 R13, -RZ, R15.H0_H0 ;  /* 0x2000000fff0d7230 */ /* 0x000fe20000004100 */
[C---:B------:R-:W-:Y:S01]  /*d770*/  FFMA.FTZ R35, R2.reuse, R57, R0 ;  /* 0x0000003902237223 */ /* 0x040fe20000010000 */
[----:B------:R-:W-:Y:S01]  /*d780*/  HADD2.F32 R0, -RZ, R71.H0_H0 ;  /* 0x20000047ff007230 */ /* 0x000fe20000004100 */
[----:B------:R-:W-:Y:S01]  /*d790*/  FMUL.FTZ R30, R2, R16 ;  /* 0x00000010021e7220 */ /* 0x000fe20000410000 */
[----:B------:R-:W-:Y:S01]  /*d7a0*/  HADD2.F32 R20, -RZ, R14.H0_H0 ;  /* 0x2000000eff147230 */ /* 0x000fe20000004100 */
[C---:B------:R-:W-:Y:S01]  /*d7b0*/  FFMA.FTZ R32, R5.reuse, R6, R3 ;  /* 0x0000000605207223 */ /* 0x040fe20000010003 */
[----:B------:R-:W-:Y:S01]  /*d7c0*/  HADD2.F32 R2, -RZ, R70.H1_H1 ;  /* 0x30000046ff027230 */ /* 0x000fe20000004100 */
[----:B------:R-:W-:Y:S01]  /*d7d0*/  FMUL.FTZ R29, R5, R4 ;  /* 0x00000004051d7220 */ /* 0x000fe20000410000 */
[----:B------:R-:W-:Y:S01]  /*d7e0*/  HADD2.F32 R9, -RZ, R19.H0_H0 ;  /* 0x20000013ff097230 */ /* 0x000fe20000004100 */
[----:B------:R-:W-:Y:S01]  /*d7f0*/  FMUL.FTZ R5, R13, R0 ;  /* 0x000000000d057220 */ /* 0x000fe20000410000 */
[----:B------:R-:W-:-:S02]  /*d800*/  HADD2.F32 R3, -RZ, R71.H1_H1 ;  /* 0x30000047ff037230 */ /* 0x000fc40000004100 */
[----:B------:R-:W-:Y:S02]  /*d810*/  HADD2.F32 R15, -RZ, R15.H1_H1 ;  /* 0x3000000fff0f7230 */ /* 0x000fe40000004100 */
[----:B------:R-:W-:Y:S01]  /*d820*/  HADD2.F32 R17, -RZ, R26.H0_H0 ;  /* 0x2000001aff117230 */ /* 0x000fe20000004100 */
[----:B------:R-:W-:Y:S01]  /*d830*/  FMUL.FTZ R16, R20, R2 ;  /* 0x0000000214107220 */ /* 0x000fe20000410000 */
[----:B------:R-:W-:Y:S02]  /*d840*/  HADD2.F32 R11, -RZ, R18.H0_H0 ;  /* 0x20000012ff0b7230 */ /* 0x000fe40000004100 */
[----:B------:R-:W-:Y:S01]  /*d850*/  HADD2.F32 R4, -RZ, R72.H0_H0 ;  /* 0x20000048ff047230 */ /* 0x000fe20000004100 */
[C---:B------:R-:W-:Y:S01]  /*d860*/  FFMA.FTZ R25, R9.reuse, R3, R5 ;  /* 0x0000000309197223 */ /* 0x040fe20000010005 */
[----:B------:R-:W-:Y:S01]  /*d870*/  HADD2.F32 R10, -RZ, R18.H1_H1 ;  /* 0x30000012ff0a7230 */ /* 0x000fe20000004100 */
[----:B------:R-:W-:Y:S01]  /*d880*/  FMUL.FTZ R18, R9, R0 ;  /* 0x0000000009127220 */ /* 0x000fe20000410000 */
[----:B------:R-:W-:Y:S01]  /*d890*/  HADD2.F32 R8, -RZ, R19.H1_H1 ;  /* 0x30000013ff087230 */ /* 0x000fe20000004100 */
[----:B------:R-:W-:Y:S01]  /*d8a0*/  FMUL.FTZ R0, R15, R17 ;  /* 0x000000110f007220 */ /* 0x000fe20000410000 */
[----:B------:R-:W-:-:S02]  /*d8b0*/  HADD2.F32 R14, -RZ, R14.H1_H1 ;  /* 0x3000000eff0e7230 */ /* 0x000fc40000004100 */
[----:B------:R-:W-:Y:S02]  /*d8c0*/  HADD2.F32 R5, -RZ, R53.H0_H0 ;  /* 0x20000035ff057230 */ /* 0x000fe40000004100 */
[----:B------:R-:W-:Y:S01]  /*d8d0*/  HADD2.F32 R9, -RZ, R34.H0_H0 ;  /* 0x20000022ff097230 */ /* 0x000fe20000004100 */
[C---:B------:R-:W-:Y:S01]  /*d8e0*/  FFMA.FTZ R33, R11.reuse, R4, R16 ;  /* 0x000000040b217223 */ /* 0x040fe20000010010 */
[----:B------:R-:W-:Y:S01]  /*d8f0*/  HADD2.F32 R34, -RZ, R54.H0_H0 ;  /* 0x20000036ff227230 */ /* 0x000fe20000004100 */
[C---:B------:R-:W-:Y:S02]  /*d900*/  FMUL.FTZ R16, R8.reuse, R17 ;  /* 0x0000001108107220 */ /* 0x040fe40000410000 */
[----:B------:R-:W-:Y:S02]  /*d910*/  FMUL.FTZ R26, R11, R2 ;  /* 0x000000020b1a7220 */ /* 0x000fe40000410000 */
[----:B------:R-:W-:Y:S02]  /*d920*/  FFMA.FTZ R17, R8, R56, R0 ;  /* 0x0000003808117223 */ /* 0x000fe40000010000 */
[----:B------:R-:W-:-:S02]  /*d930*/  FMUL.FTZ R2, R24, R5 ;  /* 0x0000000518027220 */ /* 0x000fc40000410000 */
[----:B------:R-:W-:Y:S02]  /*d940*/  FMUL.FTZ R0, R14, R9 ;  /* 0x000000090e007220 */ /* 0x000fe40000410000 */
[----:B------:R-:W-:Y:S02]  /*d950*/  FMUL.FTZ R11, R12, R5 ;  /* 0x000000050c0b7220 */ /* 0x000fe40000410000 */
[----:B------:R-:W-:Y:S02]  /*d960*/  FMUL.FTZ R5, R10, R9 ;  /* 0x000000090a057220 */ /* 0x000fe40000410000 */
        /* <DEDUP_REMOVED lines=20> */
.L_x_1029:
[----:B------:R-:W-:Y:S05]  /*dab0*/  BSYNC B0 ;  /* 0x0000000000007941 */ /* 0x000fea0003800000 */
.L_x_1028:
        /* <DEDUP_REMOVED lines=16> */
[----:B------:R-:W-:Y:S02]  /*dbc0*/  SHF.R.U32.HI R22, RZ, 0x10, R37 ;  /* 0x00000010ff167819 */ /* 0x000fe40000011625 */
[--C-:B------:R-:W-:Y:S02]  /*dbd0*/  SHF.R.U32.HI R23, RZ, 0x10, R41.reuse ;  /* 0x00000010ff177819 */ /* 0x100fe40000011629 */
[----:B------:R-:W-:-:S03]  /*dbe0*/  SHF.R.U64 R52, R40, 0x10, R41 ;  /* 0x0000001028347819 */ /* 0x000fc60000001229 */
[----:B------:R-:W-:Y:S01]  /*dbf0*/  HADD2.F32 R41, -RZ, R23.H0_H0 ;  /* 0x20000017ff297230 */ /* 0x000fe20000004100 */
[----:B------:R-:W-:Y:S02]  /*dc00*/  SHF.R.U64 R40, R36, 0x10, R37 ;  /* 0x0000001024287819 */ /* 0x000fe40000001225 */
[----:B------:R-:W-:Y:S02]  /*dc10*/  SHF.R.U32.HI R24, RZ, 0x10, R39 ;  /* 0x00000010ff187819 */ /* 0x000fe40000011627 */
[----:B------:R-:W-:Y:S02]  /*dc20*/  SHF.R.U32.HI R28, RZ, 0x10, R43 ;  /* 0x00000010ff1c7819 */ /* 0x000fe4000001162b */
[----:B------:R-:W-:Y:S02]  /*dc30*/  SHF.R.U64 R34, R38, 0x10, R39 ;  /* 0x0000001026227819 */ /* 0x000fe40000001227 */
[----:B------:R-:W-:Y:S01]  /*dc40*/  SHF.R.U64 R37, R42, 0x10, R43 ;  /* 0x000000102a257819 */ /* 0x000fe2000000122b */
[----:B------:R-:W-:-:S02]  /*dc50*/  HADD2.F32 R39, -RZ, R28.H0_H0 ;  /* 0x2000001cff277230 */ /* 0x000fc40000004100 */
        /* <DEDUP_REMOVED lines=8> */
[--C-:B--2---:R-:W-:Y:S02]  /*dce0*/  HADD2.F32 R3, -RZ, R9.reuse.H0_H0 ;  /* 0x20000009ff037230 */ /* 0x104fe40000004100 */
[----:B------:R-:W-:Y:S02]  /*dcf0*/  HADD2.F32 R2, -RZ, R9.H1_H1 ;  /* 0x30000009ff027230 */ /* 0x000fe40000004100 */
[----:B------:R-:W-:Y:S02]  /*dd00*/  HADD2.F32 R14, -RZ, R7.H1_H1 ;  /* 0x30000007ff0e7230 */ /* 0x000fe40000004100 */
[--C-:B------:R-:W-:Y:S02]  /*dd10*/  HADD2.F32 R9, -RZ, R8.reuse.H0_H0 ;  /* 0x20000008ff097230 */ /* 0x100fe40000004100 */
[----:B------:R-:W-:Y:S02]  /*dd20*/  HADD2.F32 R13, -RZ, R8.H1_H1 ;  /* 0x30000008ff0d7230 */ /* 0x000fe40000004100 */
[----:B------:R-:W-:-:S02]  /*dd30*/  HADD2.F32 R8, -RZ, R11.H0_H0 ;  /* 0x2000000bff087230 */ /* 0x000fc40000004100 */
[----:B------:R-:W-:Y:S02]  /*dd40*/  HADD2.F32 R7, -RZ, R11.H1_H1 ;  /* 0x3000000bff077230 */ /* 0x000fe40000004100 */
[----:B------:R-:W-:Y:S02]  /*dd50*/  HADD2.F32 R17, -RZ, R5.H1_H1 ;  /* 0x30000005ff117230 */ /* 0x000fe40000004100 */
[----:B------:R-:W-:Y:S02]  /*dd60*/  HADD2.F32 R11, -RZ, R22.H0_H0 ;  /* 0x20000016ff0b7230 */ /* 0x000fe40000004100 */
[--C-:B------:R-:W-:Y:S02]  /*dd70*/  HADD2.F32 R16, -RZ, R6.reuse.H0_H0 ;  /* 0x20000006ff107230 */ /* 0x100fe40000004100 */
[----:B------:R-:W-:Y:S01]  /*dd80*/  HADD2.F32 R19, -RZ, R6.H1_H1 ;  /* 0x30000006ff137230 */ /* 0x000fe20000004100 */
[-C--:B------:R-:W-:Y:S01]  /*dd90*/  FMUL.FTZ R5, R20, R0.reuse ;  /* 0x0000000014057220 */ /* 0x080fe20000410000 */
[----:B------:R-:W-:Y:S01]  /*dda0*/  HADD2.F32 R6, -RZ, R73.H1_H1 ;  /* 0x30000049ff067230 */ /* 0x000fe20000004100 */
[----:B------:R-:W-:Y:S01]  /*ddb0*/  FMUL.FTZ R31, R3, R0 ;  /* 0x00000000031f7220 */ /* 0x000fe20000410000 */
[----:B------:R-:W-:-:S02]  /*ddc0*/  HADD2.F32 R18, -RZ, R4.H0_H0 ;  /* 0x20000004ff127230 */ /* 0x000fc40000004100 */
[----:B------:R-:W-:Y:S01]  /*ddd0*/  HADD2.F32 R21, -RZ, R4.H1_H1 ;  /* 0x30000004ff157230 */ /* 0x000fe20000004100 */
[-C--:B------:R-:W-:Y:S01]  /*dde0*/  FMUL.FTZ R0, R17, R11.reuse ;  /* 0x0000000b11007220 */ /* 0x080fe20000410000 */
[----:B------:R-:W-:Y:S01]  /*ddf0*/  HADD2.F32 R4, -RZ, R73.H0_H0 ;  /* 0x20000049ff047230 */ /* 0x000fe20000004100 */
[----:B------:R-:W-:Y:S01]  /*de00*/  FFMA.FTZ R36, R3, R6, R5 ;  /* 0x0000000603247223 */ /* 0x000fe20000010005 */
[--C-:B------:R-:W-:Y:S01]  /*de10*/  HADD2.F32 R5, -RZ, R75.reuse.H0_H0 ;  /* 0x2000004bff057230 */ /* 0x100fe20000004100 */
[----:B------:R-:W-:Y:S02]  /*de20*/  FMUL.FTZ R30, R2, R11 ;  /* 0x0000000b021e7220 */ /* 0x000fe40000410000 */
[----:B------:R-:W-:Y:S02]  /*de30*/  FMUL.FTZ R3, R18, R4 ;  /* 0x0000000412037220 */ /* 0x000fe40000410000 */
[----:B------:R-:W-:Y:S01]  /*de40*/  FFMA.FTZ R35, R2, R41, R0 ;  /* 0x0000002902237223 */ /* 0x000fe20000010000 */
[----:B------:R-:W-:-:S02]  /*de50*/  HADD2.F32 R2, -RZ, R75.H1_H1 ;  /* 0x3000004bff027230 */ /* 0x000fc40000004100 */
[----:B------:R-:W-:Y:S01]  /*de60*/  HADD2.F32 R0, -RZ, R76.H0_H0 ;  /* 0x2000004cff007230 */ /* 0x000fe20000004100 */
[C---:B------:R-:W-:Y:S01]  /*de70*/  FMUL.FTZ R29, R9.reuse, R4 ;  /* 0x00000004091d7220 */ /* 0x040fe20000410000 */
[----:B------:R-:W-:Y:S01]  /*de80*/  HADD2.F32 R12, -RZ, R10.H0_H0 ;  /* 0x2000000aff0c7230 */ /* 0x000fe20000004100 */
[----:B------:R-:W-:Y:S01]  /*de90*/  FFMA.FTZ R32, R9, R5, R3 ;  /* 0x0000000509207223 */ /* 0x000fe20000010003 */
[----:B------:R-:W-:Y:S01]  /*dea0*/  HADD2.F32 R4, -RZ, R77.H0_H0 ;  /* 0x2000004dff047230 */ /* 0x000fe20000004100 */
[----:B------:R-:W-:Y:S01]  /*deb0*/  FMUL.FTZ R11, R16, R2 ;  /* 0x00000002100b7220 */ /* 0x000fe20000410000 */
[----:B------:R-:W-:Y:S01]  /*dec0*/  HADD2.F32 R3, -RZ, R76.H1_H1 ;  /* 0x3000004cff037230 */ /* 0x000fe20000004100 */
[----:B------:R-:W-:Y:S01]  /*ded0*/  FMUL.FTZ R9, R15, R0 ;  /* 0x000000000f097220 */ /* 0x000fe20000410000 */
[----:B------:R-:W-:Y:S01]  /*dee0*/  HADD2.F32 R22, -RZ, R24.H0_H0 ;  /* 0x20000018ff167230 */ /* 0x000fe20000004100 */
[----:B------:R-:W-:Y:S01]  /*def0*/  FFMA.FTZ R33, R12, R4, R11 ;  /* 0x000000040c217223 */ /* 0x000fe2000001000b */
[----:B------:R-:W-:Y:S01]  /*df00*/  HADD2.F32 R11, -RZ, R40.H0_H0 ;  /* 0x20000028ff0b7230 */ /* 0x000fe20000004100 */
[----:B------:R-:W-:-:S02]  /*df10*/  FMUL.FTZ R24, R8, R0 ;  /* 0x0000000008187220 */ /* 0x000fc40000410000 */
[----:B------:R-:W-:Y:S01]  /*df20*/  FFMA.FTZ R25, R8, R3, R9 ;  /* 0x0000000308197223 */ /* 0x000fe20000010009 */
[----:B------:R-:W-:Y:S01]  /*df30*/  HADD2.F32 R8, -RZ, R34.H0_H0 ;  /* 0x20000022ff087230 */ /* 0x000fe20000004100 */
[----:B------:R-:W-:Y:S01]  /*df40*/  FMUL.FTZ R0, R14, R22 ;  /* 0x000000160e007220 */ /* 0x000fe20000410000 */
[----:B------:R-:W-:Y:S01]  /*df50*/  HADD2.F32 R10, -RZ, R10.H1_H1 ;  /* 0x3000000aff0a7230 */ /* 0x000fe20000004100 */
[----:B------:R-:W-:Y:S01]  /*df60*/  FMUL.FTZ R27, R12, R2 ;  /* 0x000000020c1b7220 */ /* 0x000fe20000410000 */
[----:B------:R-:W-:Y:S01]  /*df70*/  HADD2.F32 R34, -RZ, R37.H0_H0 ;  /* 0x20000025ff227230 */ /* 0x000fe20000004100 */
[C---:B------:R-:W-:Y:S02]  /*df80*/  FFMA.FTZ R23, R7.reuse, R39, R0 ;  /* 0x0000002707177223 */ /* 0x040fe40000010000 */
[----:B------:R-:W-:Y:S02]  /*df90*/  FMUL.FTZ R22, R7, R22 ;  /* 0x0000001607167220 */ /* 0x000fe40000410000 */
[----:B------:R-:W-:-:S02]  /*dfa0*/  FMUL.FTZ R2, R21, R11 ;  /* 0x0000000b15027220 */ /* 0x000fc40000410000 */
[-C--:B------:R-:W-:Y:S02]  /*dfb0*/  FMUL.FTZ R0, R19, R8.reuse ;  /* 0x0000000813007220 */ /* 0x080fe40000410000 */
        /* <DEDUP_REMOVED lines=22> */
.L_x_1031:
[----:B------:R-:W-:Y:S05]  /*e120*/  BSYNC B0 ;  /* 0x0000000000007941 */ /* 0x000fea0003800000 */
.L_x_1030:
        /* <DEDUP_REMOVED lines=16> */
[----:B------:R-:W-:-:S05]  /*e230*/  SHF.R.U32.HI R23, RZ, 0x10, R49 ;  /* 0x00000010ff177819 */ /* 0x000fca0000011631 */
[----:B------:R-:W-:Y:S01]  /*e240*/  HADD2.F32 R41, -RZ, R23.H0_H0 ;  /* 0x20000017ff297230 */ /* 0x000fe20000004100 */
[----:B------:R-:W-:Y:S02]  /*e250*/  SHF.R.U32.HI R24, RZ, 0x10, R47 ;  /* 0x00000010ff187819 */ /* 0x000fe4000001162f */
[----:B------:R-:W-:Y:S02]  /*e260*/  SHF.R.U32.HI R28, RZ, 0x10, R51 ;  /* 0x00000010ff1c7819 */ /* 0x000fe40000011633 */
[----:B------:R-:W-:Y:S02]  /*e270*/  SHF.R.U64 R37, R44, 0x10, R45 ;  /* 0x000000102c257819 */ /* 0x000fe4000000122d */
[----:B------:R-:W-:Y:S01]  /*e280*/  SHF.R.U64 R34, R46, 0x10, R47 ;  /* 0x000000102e227819 */ /* 0x000fe2000000122f */
[----:B------:R-:W-:Y:S01]  /*e290*/  HADD2.F32 R40, -RZ, R28.H0_H0 ;  /* 0x2000001cff287230 */ /* 0x000fe20000004100 */
[----:B------:R-:W-:Y:S02]  /*e2a0*/  SHF.R.U64 R39, R48, 0x10, R49 ;  /* 0x0000001030277819 */ /* 0x000fe40000001231 */
[----:B------:R-:W-:-:S03]  /*e2b0*/  SHF.R.U64 R38, R50, 0x10, R51 ;  /* 0x0000001032267819 */ /* 0x000fc60000001233 */
        /* <DEDUP_REMOVED lines=76> */
.L_x_1019:
[----:B------:R-:W-:Y:S05]  /*e780*/  BSYNC B2 ;  /* 0x0000000000027941 */ /* 0x000fea0003800000 */
.L_x_997:
[----:B------:R-:W-:Y:S02]  /*e790*/  IMAD R0, R82, c[0x0][0x208], RZ ;  /* 0x0000820052007a24 */ /* 0x000fe400078e02ff */
[----:B---3--:R-:W-:-:S04]  /*e7a0*/  IMAD.WIDE.U32 R2, R229, c[0x0][0x208], RZ ;  /* 0x00008200e5027a25 */ /* 0x008fc800078e00ff */
[----:B-1----:R-:W-:Y:S01]  /*e7b0*/  IMAD.WIDE.U32 R6, R74, c[0x0][0x210], RZ ;  /* 0x000084004a067a25 */ /* 0x002fe200078e00ff */
[----:B------:R-:W-:Y:S01]  /*e7c0*/  SHF.L.U32 R37, R244, 0x1, RZ ;  /* 0x00000001f4257819 */ /* 0x000fe200000006ff */
[----:B------:R-:W-:-:S04]  /*e7d0*/  DEPBAR.LE SB0, 0x0 ;  /* 0x000080000000791a */ /* 0x000fc80000000000 */
[----:B------:R-:W-:Y:S01]  /*e7e0*/  IMAD R0, R229, c[0x0][0x20c], R0 ;  /* 0x00008300e5007a24 */ /* 0x000fe200078e0200 */
[----:B------:R-:W-:Y:S01]  /*e7f0*/  STL.64 [R1+0x18], R6 ;  /* 0x0000180601007387 */ /* 0x000fe20000100a00 */
[----:B------:R-:W-:-:S03]  /*e800*/  IMAD R4, R74, c[0x0][0x214], R7 ;  /* 0x000085004a047a24 */ /* 0x000fc600078e0207 */
[----:B------:R-:W-:Y:S01]  /*e810*/  IADD3 R3, R3, R0, RZ ;  /* 0x0000000003037210 */ /* 0x000fe20007ffe0ff */
[----:B------:R-:W-:Y:S01]  /*e820*/  IMAD R0, R83, c[0x0][0x218], RZ ;  /* 0x0000860053007a24 */ /* 0x000fe200078e02ff */
[----:B------:R-:W-:Y:S03]  /*e830*/  STL [R1+0x14], R4 ;  /* 0x0000140401007387 */ /* 0x000fe60000100800 */
[C---:B------:R-:W-:Y:S01]  /*e840*/  IMAD.WIDE.U32 R2, R216.reuse, c[0x0][0x218], R2 ;  /* 0x00008600d8027a25 */ /* 0x040fe200078e0002 */
[----:B------:R-:W-:Y:S03]  /*e850*/  BAR.SYNC.DEFER_BLOCKING 0x0 ;  /* 0x0000000000007b1d */ /* 0x000fe60000010000 */
[----:B------:R-:W-:Y:S01]  /*e860*/  IMAD R0, R216, c[0x0][0x21c], R0 ;  /* 0x00008700d8007a24 */ /* 0x000fe200078e0200 */
[----:B------:R-:W-:-:S02]  /*e870*/  IADD3 R2, P0, R2, R6, RZ ;  /* 0x0000000602027210 */ /* 0x000fc40007f1e0ff */
[----:B------:R-:W-:Y:S01]  /*e880*/  SHF.L.U64.HI R36, R244, 0x1, R245 ;  /* 0x00000001f4247819 */ /* 0x000fe200000102f5 */
[----:B------:R-:W2:Y:S01]  /*e890*/  LDL R168, [R1+0x8] ;  /* 0x0000080001a87983 */ /* 0x000ea20000100800 */
[----:B------:R-:W-:Y:S02]  /*e8a0*/  IADD3.X R3, R4, R3, R0, P0, !PT ;  /* 0x0000000304037210 */ /* 0x000fe400007fe400 */
[----:B------:R-:W-:-:S04]  /*e8b0*/  LEA R0, P0, R2, c[0x0][0x1f8], 0x1 ;  /* 0x00007e0002007a11 */ /* 0x000fc800078008ff */
[----:B------:R-:W-:Y:S02]  /*e8c0*/  LEA.HI.X R2, R2, c[0x0][0x1fc], R3, 0x1, P0 ;  /* 0x00007f0002027a11 */ /* 0x000fe400000f0c03 */
[----:B------:R-:W1:Y:S04]  /*e8d0*/  SHFL.IDX PT, R3, R0, RZ, 0x181f ;  /* 0x00181fff00037589 */ /* 0x000e6800000e0000 */
[----:B------:R-:W3:Y:S04]  /*e8e0*/  SHFL.IDX PT, R4, R0, 0x1, 0x181f ;  /* 0x00381f0000047f89 */ /* 0x000ee800000e0000 */
[----:B------:R-:W4:Y:S04]  /*e8f0*/  SHFL.IDX PT, R5, R2, RZ, 0x181f ;  /* 0x00181fff02057589 */ /* 0x000f2800000e0000 */
[----:B------:R-:W5:Y:S04]  /*e900*/  SHFL.IDX PT, R7, R0, 0x3, 0x181f ;  /* 0x00781f0000077f89 */ /* 0x000f6800000e0000 */
[----:B------:R-:W-:Y:S04]  /*e910*/  SHFL.IDX PT, R6, R0, 0x2, 0x181f ;  /* 0x00581f0000067f89 */ /* 0x000fe800000e0000 */
[----:B------:R-:W5:Y:S04]  /*e920*/  SHFL.IDX PT, R13, R2, 0x3, 0x181f ;  /* 0x00781f00020d7f89 */ /* 0x000f6800000e0000 */
[----:B------:R-:W5:Y:S04]  /*e930*/  SHFL.IDX PT, R9, R2, 0x1, 0x181f ;  /* 0x00381f0002097f89 */ /* 0x000f6800000e0000 */
[----:B------:R-:W5:Y:S04]  /*e940*/  SHFL.IDX PT, R0, R0, 0x4, 0x181f ;  /* 0x00981f0000007f89 */ /* 0x000f6800000e0000 */
[----:B------:R-:W5:Y:S01]  /*e950*/  SHFL.IDX PT, R12, R2, 0x4, 0x181f ;  /* 0x00981f00020c7f89 */ /* 0x000f6200000e0000 */
[----:B-1----:R-:W-:-:S02]  /*e960*/  IADD3 R10, P0, R3, R37, RZ ;  /* 0x00000025030a7210 */ /* 0x002fc40007f1e0ff */
[-C--:B---3--:R-:W-:Y:S01]  /*e970*/  IADD3 R8, P3, R4, R37.reuse, RZ ;  /* 0x0000002504087210 */ /* 0x088fe20007f7e0ff */
[----:B------:R-:W-:Y:S01]  /*e980*/  LDSM.16.M88.4 R32, [R198] ;  /* 0x00000000c620783b */ /* 0x000fe20000000200 */
[-C--:B----4-:R-:W-:Y:S02]  /*e990*/  IADD3.X R11, R5, R36.reuse, RZ, P0, !PT ;  /* 0x00000024050b7210 */ /* 0x090fe400007fe4ff */
[----:B-----5:R-:W-:Y:S01]  /*e9a0*/  IADD3 R4, P0, R7, R37, RZ ;  /* 0x0000002507047210 */ /* 0x020fe20007f1e0ff */
[----:B------:R1:W3:Y:S03]  /*e9b0*/  SHFL.IDX PT, R14, R2, 0x2, 0x181f ;  /* 0x00581f00020e7f89 */ /* 0x0002e600000e0000 */
[-C--:B------:R-:W-:Y:S01]  /*e9c0*/  IADD3.X R5, R13, R36.reuse, RZ, P0, !PT ;  /* 0x000000240d057210 */ /* 0x080fe200007fe4ff */
[----:B------:R-:W4:Y:S01]  /*e9d0*/  LDSM.16.M88.4 R48, [R127] ;  /* 0x000000007f30783b */ /* 0x000f220000000200 */
[----:B------:R-:W-:-:S03]  /*e9e0*/  IADD3.X R9, R9, R36, RZ, P3, !PT ;  /* 0x0000002409097210 */ /* 0x000fc60001ffe4ff */
[----:B------:R-:W5:Y:S01]  /*e9f0*/  LDSM.16.M88.4 R28, [R198+0x2000] ;  /* 0x00200000c61c783b */ /* 0x000f620000000200 */
[----:B------:R-:W-:-:S03]  /*ea00*/  ISETP.GE.AND P3, PT, R244, c[0x0][0x1d4], PT ;  /* 0x00007500f4007a0c */ /* 0x000fc60003f66270 */
[----:B------:R-:W-:Y:S04]  /*ea10*/  LDSM.16.M88.4 R72, [R127+0x800] ;  /* 0x000800007f48783b */ /* 0x000fe80000000200 */
[----:B------:R-:W-:Y:S04]  /*ea20*/  LDSM.16.M88.4 R96, [R127+0x1000] ;  /* 0x001000007f60783b */ /* 0x000fe80000000200 */
[----:B------:R-:W-:Y:S01]  /*ea30*/  LDSM.16.M88.4 R104, [R127+0x1800] ;  /* 0x001800007f68783b */ /* 0x000fe20000000200 */
[----:B-1----:R-:W-:-:S03]  /*ea40*/  IADD3 R2, P0, R0, R37, RZ ;  /* 0x0000002500027210 */ /* 0x002fc60007f1e0ff */
[----:B------:R-:W-:Y:S01]  /*ea50*/  LDSM.16.M88.4 R112, [R127+0x2000] ;  /* 0x002000007f70783b */ /* 0x000fe20000000200 */
[----:B------:R-:W-:Y:S02]  /*ea60*/  IADD3.X R3, R12, R36, RZ, P0, !PT ;  /* 0x000000240c037210 */ /* 0x000fe400007fe4ff */
[C---:B------:R-:W-:Y:S01]  /*ea70*/  ISETP.LT.OR P0, PT, R66.reuse, 0x1, P3 ;  /* 0x000000014200780c */ /* 0x040fe20001f01670 */
[----:B------:R-:W-:Y:S04]  /*ea80*/  LDSM.16.M88.4 R24, [R201] ;  /* 0x00000000c918783b */ /* 0x000fe80000000200 */
[----:B------:R-:W-:Y:S04]  /*ea90*/  LDSM.16.M88.4 R20, [R201+0x2000] ;  /* 0x00200000c914783b */ /* 0x000fe80000000200 */
[----:B------:R-:W1:Y:S04]  /*eaa0*/  LDSM.16.M88.4 R52, [R202] ;  /* 0x00000000ca34783b */ /* 0x000e680000000200 */
        /* <DEDUP_REMOVED lines=8> */
[----:B------:R-:W-:-:S02]  /*eb30*/  ISETP.LT.OR P0, PT, R66, 0x11, P3 ;  /* 0x000000114200780c */ /* 0x000fc40001f01670 */
[----:B------:R-:W-:-:S11]  /*eb40*/  IADD3 R6, P1, R6, R37, RZ ;  /* 0x0000002506067210 */ /* 0x000fd60007f3e0ff */
[----:B------:R4:W-:Y:S01]  /*eb50*/  LDGSTS.E.BYPASS.LTC128B.128 [R208+0x900], [R8.64], !P0 ;  /* 0x0090000008d07fae */ /* 0x0009e2000c101d48 */
[----:B------:R-:W-:Y:S02]  /*eb60*/  ISETP.LT.OR P0, PT, R66, 0x21, P3 ;  /* 0x000000214200780c */ /* 0x000fe40001f01670 */
[----:B---3--:R-:W-:Y:S02]  /*eb70*/  IADD3.X R7, R14, R36, RZ, P1, !PT ;  /* 0x000000240e077210 */ /* 0x008fe40000ffe4ff */
[----:B------:R-:W-:-:S09]  /*eb80*/  ISETP.LT.OR P1, PT, R66, 0x31, P3 ;  /* 0x000000314200780c */ /* 0x000fd20001f21670 */
[----:B------:R3:W-:Y:S01]  /*eb90*/  LDGSTS.E.BYPASS.LTC128B.128 [R208+0x1100], [R6.64], !P0 ;  /* 0x0110000006d07fae */ /* 0x0007e2000c101d48 */
[----:B------:R-:W-:-:S03]  /*eba0*/  ISETP.LT.OR P0, PT, R66, 0x41, P3 ;  /* 0x000000414200780c */ /* 0x000fc60001f01670 */
[----:B------:R3:W-:Y:S01]  /*ebb0*/  LDGSTS.E.BYPASS.LTC128B.128 [R208+0x1900], [R4.64], !P1 ;  /* 0x0190000004d07fae */ /* 0x0007e2000c901d48 */
[-C--:B----4-:R-:W-:Y:S09]  /*ebc0*/  HMMA.16816.F32 R8, R32, R48.reuse, RZ ;  /* 0x000000302008723c */ /* 0x090ff200000018ff */
[----:B------:R4:W-:Y:S04]  /*ebd0*/  LDGSTS.E.BYPASS.LTC128B.128 [R208+0x2100], [R2.64], !P0 ;  /* 0x0210000002d07fae */ /* 0x0009e8000c101d48 */
[----:B------:R-:W-:Y:S04]  /*ebe0*/  LDSM.16.M88.4 R40, [R197] ;  /* 0x00000000c528783b */ /* 0x000fe80000000200 */
[----:B------:R-:W4:Y:S01]  /*ebf0*/  LDSM.16.M88.4 R16, [R199] ;  /* 0x00000000c710783b */ /* 0x000f220000000200 */
[----:B-----5:R-:W-:Y:S03]  /*ec00*/  HMMA.16816.F32 R56, R28, R48, RZ ;  /* 0x000000301c38723c */ /* 0x020fe600000018ff */
[----:B------:R-:W5:Y:S04]  /*ec10*/  LDSM.16.M88.4 R12, [R199+0x2000] ;  /* 0x00200000c70c783b */ /* 0x000f680000000200 */
[----:B------:R-:W-:Y:S01]  /*ec20*/  LDSM.16.M88.4 R44, [R194] ;  /* 0x00000000c22c783b */ /* 0x000fe20000000200 */
[----:B------:R-:W-:Y:S03]  /*ec30*/  HMMA.16816.F32 R68, R32, R50, RZ ;  /* 0x000000322044723c */ /* 0x000fe600000018ff */
[----:B---3--:R-:W-:Y:S04]  /*ec40*/  LDSM.16.M88.4 R4, [R200+0x2000] ;  /* 0x00200000c804783b */ /* 0x008fe80000000200 */
[----:B------:R-:W0:Y:S01]  /*ec50*/  LDGDEPBAR ;  /* 0x00000000000079af */ /* 0x000e220000000000 */
[-C--:B-1----:R-:W-:Y:S03]  /*ec60*/  HMMA.16816.F32 R60, R24, R52.reuse, R8 ;  /* 0x00000034183c723c */ /* 0x082fe60000001808 */
[----:B------:R-:W1:Y:S05]  /*ec70*/  LDSM.16.M88.4 R8, [R200] ;  /* 0x00000000c808783b */ /* 0x000e6a0000000200 */
[----:B------:R-:W-:Y:S11]  /*ec80*/  HMMA.16816.F32 R56, R20, R52, R56 ;  /* 0x000000341438723c */ /* 0x000ff60000001838 */
[----:B------:R-:W-:Y:S05]  /*ec90*/  @!UPT UIADD3 URZ, URZ, URZ, URZ ;  /* 0x0000003f3f3ff290 */ /* 0x000fea000fffe03f */
[----:B----4-:R-:W-:Y:S08]  /*eca0*/  HMMA.16816.F32 R64, R16, R40, R60 ;  /* 0x000000281040723c */ /* 0x010ff0000000183c */
[----:B------:R-:W-:Y:S08]  /*ecb0*/  HMMA.16816.F32 R60, R28, R50, RZ ;  /* 0x000000321c3c723c */ /* 0x000ff000000018ff */
[----:B-----5:R-:W-:Y:S08]  /*ecc0*/  HMMA.16816.F32 R48, R12, R40, R56 ;  /* 0x000000280c30723c */ /* 0x020ff00000001838 */
[----:B------:R-:W-:Y:S08]  /*ecd0*/  HMMA.16816.F32 R56, R24, R54, R68 ;  /* 0x000000361838723c */ /* 0x000ff00000001844 */
[----:B-1----:R-:W-:Y:S08]  /*ece0*/  HMMA.16816.F32 R68, R8, R44, R64 ;  /* 0x0000002c0844723c */ /* 0x002ff00000001840 */
[----:B------:R-:W-:Y:S08]  /*ecf0*/  HMMA.16816.F32 R64, R20, R54, R60 ;  /* 0x000000361440723c */ /* 0x000ff0000000183c */
[----:B------:R-:W-:Y:S08]  /*ed00*/  HMMA.16816.F32 R60, R32, R72, RZ ;  /* 0x00000048203c723c */ /* 0x000ff000000018ff */
[----:B------:R-:W-:Y:S01]  /*ed10*/  HMMA.16816.F32 R92, R4, R44, R48 ;  /* 0x0000002c045c723c */ /* 0x000fe20000001830 */
[----:B------:R-:W1:Y:S07]  /*ed20*/  LDSM.16.M88.4 R48, [R197+0x800] ;  /* 0x00080000c530783b */ /* 0x000e6e0000000200 */
[----:B------:R-:W-:Y:S01]  /*ed30*/  HMMA.16816.F32 R52, R16, R42, R56 ;  /* 0x0000002a1034723c */ /* 0x000fe20000001838 */
[----:B------:R-:W-:-:S07]  /*ed40*/  FMUL.FTZ R0, R68, c[0x0][0x320] ;  /* 0x0000c80044007a20 */ /* 0x000fce0000410000 */
[----:B------:R-:W-:Y:S01]  /*ed50*/  HMMA.16816.F32 R56, R28, R72, RZ ;  /* 0x000000481c38723c */ /* 0x000fe200000018ff */
[----:B------:R3:W4:Y:S07]  /*ed60*/  MUFU.TANH R150, R0 ;  /* 0x0000000000967308 */ /* 0x00072e0000002400 */
[----:B------:R-:W-:Y:S01]  /*ed70*/  HMMA.16816.F32 R60, R24, R80, R60 ;  /* 0x00000050183c723c */ /* 0x000fe2000000183c */
[----:B---3--:R-:W-:-:S07]  /*ed80*/  FMUL.FTZ R0, R69, c[0x0][0x320] ;  /* 0x0000c80045007a20 */ /* 0x008fce0000410000 */
[----:B------:R-:W-:Y:S01]  /*ed90*/  HMMA.16816.F32 R64, R12, R42, R64 ;  /* 0x0000002a0c40723c */ /* 0x000fe20000001840 */
[----:B------:R-:W3:Y:S01]  /*eda0*/  LDSM.16.M88.4 R40, [R194+0x800] ;  /* 0x00080000c228783b */ /* 0x000ee20000000200 */
        /* <DEDUP_REMOVED lines=9> */
[----:B------:R5:W2:Y:S07]  /*ee40*/  MUFU.TANH R154, R0 ;  /* 0x00000000009a7308 */ /* 0x000aae0000002400 */
[----:B-1----:R-:W-:Y:S01]  /*ee50*/  HMMA.16816.F32 R60, R16, R48, R60 ;  /* 0x00000030103c723c */ /* 0x002fe2000000183c */
[----:B-----5:R-:W-:-:S04]  /*ee60*/  FMUL.FTZ R0, R93, c[0x0][0x320] ;  /* 0x0000c8005d007a20 */ /* 0x020fc80000410000 */
[----:B------:R1:W1:Y:S03]  /*ee70*/  MUFU.TANH R151, R0 ;  /* 0x0000000000977308 */ /* 0x0002660000002400 */
        /* <DEDUP_REMOVED lines=15> */
[----:B-1----:R-:W-:Y:S02]  /*ef70*/  FMUL.FTZ R0, R71, c[0x0][0x320] ;  /* 0x0000c80047007a20 */ /* 0x002fe40000410000 */
[----:B---3--:R-:W-:Y:S04]  /*ef80*/  HMMA.16816.F32 R68, R8, R40, R60 ;  /* 0x000000280844723c */ /* 0x008fe8000000183c */
        /* <DEDUP_REMOVED lines=199> */
[----:B------:R-:W-:Y:S06]  /*fc00*/  BAR.SYNC.DEFER_BLOCKING 0x0 ;  /* 0x0000000000007b1d */ /* 0x000fec0000010000 */
[----:B------:R-:W-:Y:S05]  /*fc10*/  @!P0 BRA `(.L_x_1033) ;  /* 0x0000039000008947 */ /* 0x000fea0003800000 */
[----:B--234-:R-:W-:Y:S01]  /*fc20*/  ISETP.NE.AND P4, PT, R167, 0x1, PT ;  /* 0x00000001a700780c */ /* 0x01cfe20003f85270 */
[----:B------:R-:W-:Y:S01]  /*fc30*/  IMAD.MOV.U32 R216, RZ, RZ, RZ ;  /* 0x000000ffffd87224 */ /* 0x000fe200078e00ff */
[----:B------:R-:W-:-:S04]  /*fc40*/  IADD3 R2, R163, R157, R166 ;  /* 0x0000009da3027210 */ /* 0x000fc80007ffe0a6 */
[----:B------:R-:W-:-:S05]  /*fc50*/  IADD3 R2, R2, -0x50, RZ ;  /* 0xffffffb002027810 */ /* 0x000fca0007ffe0ff */
[----:B-1----:R-:W-:Y:S02]  /*fc60*/  IMAD.MOV.U32 R0, RZ, RZ, R2 ;  /* 0x000000ffff007224 */ /* 0x002fe400078e0002 */
        /* <DEDUP_REMOVED lines=24> */
.L_x_1225:
[----:B------:R-:W-:Y:S05]  /*fdf0*/  BRA.DIV ~URZ, `(.L_x_1035) ;  /* 0x00018a027f007947 */ /* 0x000fea000b800000 */
[----:B------:R-:W3:Y:S04]  /*fe00*/  SHFL.IDX PT, R2, R0, RZ, 0x181f ;  /* 0x00181fff00027589 */ /* 0x000ee800000e0000 */
        /* <DEDUP_REMOVED lines=14> */
[--C-:B------:R-:W-:Y:S02]  /*fef0*/  IMAD.X R9, R9, 0x1, R36.reuse, P3 ;  /* 0x0000000109097824 */ /* 0x100fe400018e0624 */
[----:B------:R-:W-:-:S03]  /*ff00*/  IMAD.X R7, R13, 0x1, R36, P1 ;  /* 0x000000010d077824 */ /* 0x000fc600008e0624 */
[----:B------:R2:W-:Y:S01]  /*ff10*/  LDGSTS.E.BYPASS.LTC128B.128 [R208+0x3100], [R8.64], !P2 ;  /* 0x0310000008d07fae */ /* 0x0005e2000d101d48 */
[----:B------:R-:W-:-:S03]  /*ff20*/  IMAD.X R3, R12, 0x1, R36, P0 ;  /* 0x000000010c037824 */ /* 0x000fc600000e0624 */
[----:B------:R2:W-:Y:S04]  /*ff30*/  LDGSTS.E.BYPASS.LTC128B.128 [R208+0x3900], [R6.64], !P2 ;  /* 0x0390000006d07fae */ /* 0x0005e8000d101d48 */
[----:B------:R2:W-:Y:S02]  /*ff40*/  LDGSTS.E.BYPASS.LTC128B.128 [R208+0x4100], [R2.64], !P2 ;  /* 0x0410000002d07fae */ /* 0x0005e4000d101d48 */
.L_x_1226:
[----:B--23--:R-:W-:-:S04]  /*ff50*/  IADD3 R2, P0, R0, R37, RZ ;  /* 0x0000002500027210 */ /* 0x00cfc80007f1e0ff */
[----:B-1----:R-:W-:-:S05]  /*ff60*/  IADD3.X R3, R4, R36, RZ, P0, !PT ;  /* 0x0000002404037210 */ /* 0x002fca00007fe4ff */
[----:B------:R-:W-:Y:S01]  /*ff70*/  @!PT LDS RZ, [RZ] ;  /* 0x00000000fffff984 */ /* 0x000fe20000000800 */
[----:B------:R-:W-:Y:S01]  /*ff80*/  @!PT LDS RZ, [RZ] ;  /* 0x00000000fffff984 */ /* 0x000fe20000000800 */
[----:B------:R-:W-:Y:S01]  /*ff90*/  @!PT LDS RZ, [RZ] ;  /* 0x00000000fffff984 */ /* 0x000fe20000000800 */
[----:B------:R1:W-:Y:S04]  /*ffa0*/  LDGSTS.E.BYPASS.LTC128B.128 [R208+0x4900], [R2.64], !P2 ;  /* 0x0490000002d07fae */ /* 0x0003e8000d101d48 */
.L_x_1033:
[----:B--234-:R-:W-:Y:S05]  /*ffb0*/  BSYNC B0 ;  /* 0x0000000000007941 */ /* 0x01cfea0003800000 */
.L_x_1032:
[----:B-1----:R-:W2:Y:S01]  /*ffc0*/  LDL R2, [R1+0x38] ;  /* 0x0000380001027983 */ /* 0x002ea20000100800 */
[----:B------:R-:W-:-:S03]  /*ffd0*/  IMAD.MOV.U32 R3, RZ, RZ, c[0x0][0x2c4] ;  /* 0x0000b100ff037624 */ /* 0x000fc600078e00ff */
[----:B------:R-:W2:Y:S02]  /*ffe0*/  LDL R0, [R1+0x50] ;  /* 0x0000500001007983 */ /* 0x000ea40000100800 */
[----:B------:R-:W-:Y:S01]  /*fff0*/  ISETP.NE.AND P0, PT, R3, 0x1, PT ;  /* 0x000000010300780c */ /* 0x000fe20003f05270 */
[----:B------:R-:W-:Y:S01]  /*10000*/  ULDC UR4, c[0x0][0x324] ;  /* 0x0000c90000047ab9 */ /* 0x000fe20000000800 */
[----:B------:R-:W0:Y:S01]  /*10010*/  LDGDEPBAR ;  /* 0x00000000000079af */ /* 0x000e220000000000 */
[----:B------:R-:W-:Y:S01]  /*10020*/  ULOP3.LUT UR4, URZ, UR4, URZ, 0x33, !UPT ;  /* 0x000000043f047292 */ /* 0x000fe2000f8e333f */
[----:B------:R-:W-:Y:S01]  /*10030*/  IMAD.IADD R7, R156, 0x1, -R251 ;  /* 0x000000019c077824 */ /* 0x000fe200078e0afb */
[C---:B------:R-:W-:Y:S01]  /*10040*/  IADD3 R8, -R251.reuse, R86, RZ ;  /* 0x00000056fb087210 */ /* 0x040fe20007ffe1ff */
[----:B--2---:R-:W-:Y:S01]  /*10050*/  IMAD.IADD R0, R0, 0x1, R2 ;  /* 0x0000000100007824 */ /* 0x004fe200078e0202 */
[----:B------:R-:W-:-:S06]  /*10060*/  IADD3 R2, -R251, 0x1, R156 ;  /* 0x00000001fb027810 */ /* 0x000fcc0007ffe19c */
[----:B------:R-:W-:-:S04]  /*10070*/  @P0 IMAD.HI.U32 R3, R0, c[0x0][0x2c8], RZ ;  /* 0x0000b20000030a27 */ /* 0x000fc800078e00ff */
[----:B------:R-:W-:Y:S01]  /*10080*/  IMAD.MOV.U32 R4, RZ, RZ, R0 ;  /* 0x000000ffff047224 */ /* 0x000fe200078e0000 */
[----:B------:R-:W-:-:S04]  /*10090*/  IADD3 R0, R2, -R249, RZ ;  /* 0x800000f902007210 */ /* 0x000fc80007ffe0ff */
[C---:B------:R-:W-:Y:S02]  /*100a0*/  IADD3 R6, R0.reuse, UR4, RZ ;  /* 0x0000000400067c10 */ /* 0x040fe4000fffe0ff */
[----:B------:R-:W-:Y:S02]  /*100b0*/  @P0 SHF.R.U32.HI R4, RZ, c[0x0][0x2cc], R3 ;  /* 0x0000b300ff040a19 */ /* 0x000fe40000011603 */
[----:B------:R-:W-:Y:S01]  /*100c0*/  IADD3 R5, R0, c[0x0][0x328], RZ ;  /* 0x0000ca0000057a10 */ /* 0x000fe20007ffe0ff */
[----:B------:R-:W-:Y:S05]  /*100d0*/  BRA.DIV ~URZ, `(.L_x_1036) ;  /* 0x00018bd27f007947 */ /* 0x000fea000b800000 */
[----:B------:R1:W2:Y:S02]  /*100e0*/  SHFL.IDX PT, R3, R4, RZ, 0x1c1f ;  /* 0x001c1fff04037589 */ /* 0x0002a400000e0000 */
.L_x_1227:
        /* <DEDUP_REMOVED lines=17> */
.L_x_1039:
[----:B------:R-:W-:-:S04]  /*10200*/  MOV R9, c[0x0][0x32c] ;  /* 0x0000cb0000097a02 */ /* 0x000fc80000000f00 */
[----:B------:R-:W-:-:S13]  /*10210*/  ISETP.NE.AND P0, PT, R9, 0x1, PT ;  /* 0x000000010900780c */ /* 0x000fda0003f05270 */
[----:B------:R-:W-:-:S05]  /*10220*/  @P0 IMAD.HI.U32 R9, R3, c[0x0][0x330], RZ ;  /* 0x0000cc0003090a27 */ /* 0x000fca00078e00ff */
[----:B------:R-:W-:Y:S02]  /*10230*/  @P0 SHF.R.U32.HI R3, RZ, c[0x0][0x334], R9 ;  /* 0x0000cd00ff030a19 */ /* 0x000fe40000011609 */
.L_x_1040:
[----:B------:R-:W-:Y:S05]  /*10240*/  BSYNC B0 ;  /* 0x0000000000007941 */ /* 0x000fea0003800000 */
.L_x_1038:
[----:B------:R-:W-:-:S05]  /*10250*/  IMAD R3, R3, c[0x0][0x32c], R8 ;  /* 0x0000cb0003037a24 */ /* 0x000fca00078e0208 */
[----:B------:R-:W-:Y:S02]  /*10260*/  IADD3 R9, R3, c[0x0][0x32c], RZ ;  /* 0x0000cb0003097a10 */ /* 0x000fe40007ffe0ff */
[----:B------:R-:W-:Y:S02]  /*10270*/  IMNMX R0, R0, R3, !PT ;  /* 0x0000000300007217 */ /* 0x000fe40007800200 */
[----:B------:R-:W-:Y:S02]  /*10280*/  IMNMX R2, R2, R9, PT ;  /* 0x0000000902027217 */ /* 0x000fe40003800200 */
.L_x_1037:
[C---:B------:R-:W-:Y:S02]  /*10290*/  ISETP.GE.AND P0, PT, R86.reuse, 0x2, PT ;  /* 0x000000025600780c */ /* 0x040fe40003f06270 */
        /* <DEDUP_REMOVED lines=111> */
.L_x_1228:
        /* <DEDUP_REMOVED lines=17> */
.L_x_1044:
[----:B------:R-:W-:-:S04]  /*10aa0*/  MOV R9, c[0x0][0x32c] ;  /* 0x0000cb0000097a02 */ /* 0x000fc80000000f00 */
[----:B------:R-:W-:-:S13]  /*10ab0*/  ISETP.NE.AND P0, PT, R9, 0x1, PT ;  /* 0x000000010900780c */ /* 0x000fda0003f05270 */
[----:B------:R-:W-:-:S05]  /*10ac0*/  @P0 IMAD.HI.U32 R9, R3, c[0x0][0x330], RZ ;  /* 0x0000cc0003090a27 */ /* 0x000fca00078e00ff */
[----:B------:R-:W-:Y:S02]  /*10ad0*/  @P0 SHF.R.U32.HI R3, RZ, c[0x0][0x334], R9 ;  /* 0x0000cd00ff030a19 */ /* 0x000fe40000011609 */
.L_x_1045:
[----:B------:R-:W-:Y:S05]  /*10ae0*/  BSYNC B0 ;  /* 0x0000000000007941 */ /* 0x000fea0003800000 */
.L_x_1043:
[----:B------:R-:W-:-:S05]  /*10af0*/  IMAD R3, R3, c[0x0][0x32c], R8 ;  /* 0x0000cb0003037a24 */ /* 0x000fca00078e0208 */
[----:B------:R-:W-:Y:S02]  /*10b00*/  IADD3 R9, R3, c[0x0][0x32c], RZ ;  /* 0x0000cb0003097a10 */ /* 0x000fe40007ffe0ff */
[----:B------:R-:W-:Y:S02]  /*10b10*/  IMNMX R0, R0, R3, !PT ;  /* 0x0000000300007217 */ /* 0x000fe40007800200 */
[----:B------:R-:W-:Y:S02]  /*10b20*/  IMNMX R2, R2, R9, PT ;  /* 0x0000000902027217 */ /* 0x000fe40003800200 */
.L_x_1042:
        /* <DEDUP_REMOVED lines=77> */
.L_x_1229:
        /* <DEDUP_REMOVED lines=17> */
.L_x_1049:
[----:B------:R-:W-:-:S04]  /*11110*/  MOV R9, c[0x0][0x32c] ;  /* 0x0000cb0000097a02 */ /* 0x000fc80000000f00 */
[----:B------:R-:W-:-:S13]  /*11120*/  ISETP.NE.AND P0, PT, R9, 0x1, PT ;  /* 0x000000010900780c */ /* 0x000fda0003f05270 */
[----:B------:R-:W-:-:S05]  /*11130*/  @P0 IMAD.HI.U32 R9, R3, c[0x0][0x330], RZ ;  /* 0x0000cc0003090a27 */ /* 0x000fca00078e00ff */
[----:B------:R-:W-:Y:S02]  /*11140*/  @P0 SHF.R.U32.HI R3, RZ, c[0x0][0x334], R9 ;  /* 0x0000cd00ff030a19 */ /* 0x000fe40000011609 */
.L_x_1050:
[----:B------:R-:W-:Y:S05]  /*11150*/  BSYNC B0 ;  /* 0x0000000000007941 */ /* 0x000fea0003800000 */
.L_x_1048:
[----:B------:R-:W-:-:S05]  /*11160*/  IMAD R3, R3, c[0x0][0x32c], R8 ;  /* 0x0000cb0003037a24 */ /* 0x000fca00078e0208 */
[----:B------:R-:W-:Y:S02]  /*11170*/  IADD3 R9, R3, c[0x0][0x32c], RZ ;  /* 0x0000cb0003097a10 */ /* 0x000fe40007ffe0ff */
[----:B------:R-:W-:Y:S02]  /*11180*/  IMNMX R0, R0, R3, !PT ;  /* 0x0000000300007217 */ /* 0x000fe40007800200 */
[----:B------:R-:W-:Y:S02]  /*11190*/  IMNMX R2, R2, R9, PT ;  /* 0x0000000902027217 */ /* 0x000fe40003800200 */
.L_x_1047:
        /* <DEDUP_REMOVED lines=77> */
.L_x_1230:
        /* <DEDUP_REMOVED lines=10> */
[----:B--234-:R-:W-:Y:S01]  /*11710*/  IMAD.MOV.U32 R4, RZ, RZ, c[0x0][0x32c] ;  /* 0x0000cb00ff047624 */ /* 0x01cfe200078e00ff */
[----:B------:R-:W-:-:S04]  /*11720*/  LOP3.LUT R3, RZ, R3, RZ, 0x33, !PT ;  /* 0x00000003ff037212 */ /* 0x000fc800078e33ff */
[----:B------:R-:W-:-:S13]  /*11730*/  ISETP.NE.AND P0, PT, R4, 0x1, PT ;  /* 0x000000010400780c */ /* 0x000fda0003f05270 */
[----:B------:R-:W-:-:S05]  /*11740*/  @P0 IMAD.HI.U32 R4, R3, c[0x0][0x330], RZ ;  /* 0x0000cc0003040a27 */ /* 0x000fca00078e00ff */
[----:B------:R-:W-:-:S04]  /*11750*/  @P0 SHF.R.U32.HI R3, RZ, c[0x0][0x334], R4 ;  /* 0x0000cd00ff030a19 */ /* 0x000fc80000011604 */
[----:B------:R-:W-:Y:S01]  /*11760*/  LOP3.LUT R3, RZ, R3, RZ, 0x33, !PT ;  /* 0x00000003ff037212 */ /* 0x000fe200078e33ff */
[----:B------:R-:W-:Y:S05]  /*11770*/  BRA `(.L_x_1055) ;  /* 0x0000004000007947 */ /* 0x000fea0003800000 */
.L_x_1054:
[----:B--234-:R-:W-:-:S04]  /*11780*/  MOV R4, c[0x0][0x32c] ;  /* 0x0000cb0000047a02 */ /* 0x01cfc80000000f00 */
[----:B------:R-:W-:-:S13]  /*11790*/  ISETP.NE.AND P0, PT, R4, 0x1, PT ;  /* 0x000000010400780c */ /* 0x000fda0003f05270 */
[----:B------:R-:W-:-:S05]  /*117a0*/  @P0 IMAD.HI.U32 R4, R3, c[0x0][0x330], RZ ;  /* 0x0000cc0003040a27 */ /* 0x000fca00078e00ff */
[----:B------:R-:W-:Y:S02]  /*117b0*/  @P0 SHF.R.U32.HI R3, RZ, c[0x0][0x334], R4 ;  /* 0x0000cd00ff030a19 */ /* 0x000fe40000011604 */
.L_x_1055:
[----:B------:R-:W-:Y:S05]  /*117c0*/  BSYNC B0 ;  /* 0x0000000000007941 */ /* 0x000fea0003800000 */
.L_x_1053:
[----:B------:R-:W-:-:S05]  /*117d0*/  IMAD R3, R3, c[0x0][0x32c], R8 ;  /* 0x0000cb0003037a24 */ /* 0x000fca00078e0208 */
[----:B------:R-:W-:Y:S02]  /*117e0*/  IADD3 R4, R3, c[0x0][0x32c], RZ ;  /* 0x0000cb0003047a10 */ /* 0x000fe40007ffe0ff */
[----:B------:R-:W-:Y:S02]  /*117f0*/  IMNMX R0, R0, R3, !PT ;  /* 0x0000000300007217 */ /* 0x000fe40007800200 */
[----:B------:R-:W-:Y:S02]  /*11800*/  IMNMX R2, R2, R4, PT ;  /* 0x0000000402027217 */ /* 0x000fe40003800200 */
.L_x_1052:
        /* <DEDUP_REMOVED lines=76> */
[----:B--234-:R-:W-:Y:S02]  /*11cd0*/  FMNMX.FTZ R4, R20, R0, !PT ;  /* 0x0000000014047209 */ /* 0x01cfe40007810000 */
        /* <DEDUP_REMOVED lines=60> */
[----:B------:R-:W-:-:S02]  /*120a0*/  FSEL R55, R43, -INF , !P1 ;  /* 0xff8000002b377808 */ /* 0x000fc40004800000 */
[----:B------:R-:W-:Y:S02]  /*120b0*/  FMNMX.FTZ R4, R104, R4, !PT ;  /* 0x0000000468047209 */ /* 0x000fe40007810000 */
[----:B------:R-:W-:Y:S02]  /*120c0*/  FMNMX.FTZ R3, R98, R3, !PT ;  /* 0x0000000362037209 */ /* 0x000fe40007810000 */
[----:B------:R-:W-:Y:S02]  /*120d0*/  FMNMX.FTZ R2, R87, R2, !PT ;  /* 0x0000000257027209 */ /* 0x000fe40007810000 */
[----:B------:R-:W-:Y:S02]  /*120e0*/  FMNMX.FTZ R0, R60, R0, !PT ;  /* 0x000000003c007209 */ /* 0x000fe40007810000 */
[----:B------:R-:W-:Y:S02]  /*120f0*/  FSEL R54, R42, -INF , !P0 ;  /* 0xff8000002a367808 */ /* 0x000fe40004000000 */
[----:B------:R-:W-:-:S02]  /*12100*/  FMNMX.FTZ R4, R83, R4, !PT ;  /* 0x0000000453047209 */ /* 0x000fc40007810000 */
[----:B------:R-:W-:Y:S02]  /*12110*/  FMNMX.FTZ R3, R93, R3, !PT ;  /* 0x000000035d037209 */ /* 0x000fe40007810000 */
        /* <DEDUP_REMOVED lines=8> */
.L_x_1231:
        /* <DEDUP_REMOVED lines=15> */
.L_x_1232:
[C---:B------:R-:W-:Y:S01]  /*12290*/  FMUL.FTZ R0, R71.reuse, c[0x0][0x2d0] ;  /* 0x0000b40047007a20 */ /* 0x040fe20000410000 */
[----:B------:R-:W-:Y:S01]  /*122a0*/  FSETP.NEU.FTZ.AND P0, PT, R71, -INF , PT ;  /* 0xff8000004700780b */ /* 0x000fe20003f1d000 */
[----:B------:R-:W2:Y:S01]  /*122b0*/  LDL R231, [R1+0x38] ;  /* 0x0000380001e77983 */ /* 0x000ea20000100800 */
[----:B------:R-:W-:Y:S01]  /*122c0*/  FMUL.FTZ R3, R70, c[0x0][0x2d0] ;  /* 0x0000b40046037a20 */ /* 0x000fe20000410000 */
[----:B----4-:R-:W-:Y:S01]  /*122d0*/  FMNMX.FTZ R68, R8, R7, !PT ;  /* 0x0000000708447209 */ /* 0x010fe20007810000 */
[----:B------:R-:W-:Y:S01]  /*122e0*/  WARPSYNC 0xffffffff ;  /* 0xffffffff00007948 */ /* 0x000fe20003800000 */
[----:B------:R-:W-:Y:S01]  /*122f0*/  FSEL R4, R0, RZ, P0 ;  /* 0x000000ff00047208 */ /* 0x000fe20000000000 */
[----:B------:R-:W-:Y:S01]  /*12300*/  LDSM.16.MT88.4 R48, [R192] ;  /* 0x00000000c030783b */ /* 0x000fe20000004200 */
[----:B------:R-:W-:-:S02]  /*12310*/  FSETP.NEU.FTZ.AND P0, PT, R70, -INF , PT ;  /* 0xff8000004600780b */ /* 0x000fc40003f1d000 */
[----:B------:R-:W-:Y:S01]  /*12320*/  MOV R232, c[0x0][0x2c4] ;  /* 0x0000b10000e87a02 */ /* 0x000fe20000000f00 */
[--C-:B------:R-:W-:Y:S01]  /*12330*/  FFMA.FTZ R0, R13, c[0x0][0x2d0], -R4.reuse ;  /* 0x0000b4000d007a23 */ /* 0x100fe20000010804 */
[----:B------:R-:W-:Y:S01]  /*12340*/  FSEL R3, R3, RZ, P0 ;  /* 0x000000ff03037208 */ /* 0x000fe20000000000 */
[--C-:B------:R-:W-:Y:S01]  /*12350*/  FFMA.FTZ R2, R36, c[0x0][0x2d0], -R4.reuse ;  /* 0x0000b40024027a23 */ /* 0x100fe20000010804 */
[----:B------:R-:W-:Y:S01]  /*12360*/  FSETP.NEU.FTZ.AND P0, PT, R69, -INF , PT ;  /* 0xff8000004500780b */ /* 0x000fe20003f1d000 */
[----:B------:R1:W-:Y:S01]  /*12370*/  MUFU.EX2 R162, R0 ;  /* 0x0000000000a27308 */ /* 0x0003e20000000800 */
[----:B------:R-:W-:Y:S01]  /*12380*/  LDSM.16.MT88.4 R40, [R192+0x800] ;  /* 0x00080000c028783b */ /* 0x000fe20000004200 */
[----:B------:R-:W-:Y:S01]  /*12390*/  FFMA.FTZ R5, R30, c[0x0][0x2d0], -R3 ;  /* 0x0000b4001e057a23 */ /* 0x000fe20000010803 */
[----:B------:R-:W-:Y:S01]  /*123a0*/  ISETP.NE.AND P1, PT, R232, 0x1, PT ;  /* 0x00000001e800780c */ /* 0x000fe20003f25270 */
[--C-:B------:R-:W-:Y:S01]  /*123b0*/  FFMA.FTZ R77, R66, c[0x0][0x2d0], -R4.reuse ;  /* 0x0000b400424d7a23 */ /* 0x100fe20000010804 */
[----:B------:R-:W4:Y:S01]  /*123c0*/  LDSM.16.MT88.4 R44, [R196] ;  /* 0x00000000c42c783b */ /* 0x000f220000004200 */
[----:B------:R-:W-:-:S02]  /*123d0*/  FFMA.FTZ R76, R67, c[0x0][0x2d0], -R4 ;  /* 0x0000b400434c7a23 */ /* 0x000fc40000010804 */
[----:B------:R5:W-:Y:S01]  /*123e0*/  MUFU.EX2 R224, R2 ;  /* 0x0000000200e07308 */ /* 0x000be20000000800 */
[--C-:B------:R-:W-:Y:S02]  /*123f0*/  FFMA.FTZ R67, R105, c[0x0][0x2d0], -R4.reuse ;  /* 0x0000b40069437a23 */ /* 0x100fe40000010804 */
[--C-:B------:R-:W-:Y:S02]  /*12400*/  FFMA.FTZ R66, R107, c[0x0][0x2d0], -R4.reuse ;  /* 0x0000b4006b427a23 */ /* 0x100fe40000010804 */
[--C-:B------:R-:W-:Y:S02]  /*12410*/  FFMA.FTZ R146, R111, c[0x0][0x2d0], -R4.reuse ;  /* 0x0000b4006f927a23 */ /* 0x100fe40000010804 */
[--C-:B------:R-:W-:Y:S01]  /*12420*/  FFMA.FTZ R145, R110, c[0x0][0x2d0], -R4.reuse ;  /* 0x0000b4006e917a23 */ /* 0x100fe20000010804 */
[----:B------:R3:W-:Y:S01]  /*12430*/  MUFU.EX2 R221, R5 ;  /* 0x0000000500dd7308 */ /* 0x0007e20000000800 */
[--C-:B-1----:R-:W-:Y:S02]  /*12440*/  FFMA.FTZ R0, R17, c[0x0][0x2d0], -R4.reuse ;  /* 0x0000b40011007a23 */ /* 0x102fe40000010804 */
[----:B------:R-:W-:-:S02]  /*12450*/  FFMA.FTZ R144, R109, c[0x0][0x2d0], -R4 ;  /* 0x0000b4006d907a23 */ /* 0x000fc40000010804 */
[--C-:B------:R-:W-:Y:S02]  /*12460*/  FFMA.FTZ R143, R108, c[0x0][0x2d0], -R4.reuse ;  /* 0x0000b4006c8f7a23 */ /* 0x100fe40000010804 */
[--C-:B------:R-:W-:Y:S01]  /*12470*/  FFMA.FTZ R167, R106, c[0x0][0x2d0], -R4.reuse ;  /* 0x0000b4006aa77a23 */ /* 0x100fe20000010804 */
[----:B------:R1:W-:Y:S01]  /*12480*/  MUFU.EX2 R161, R0 ;  /* 0x0000000000a17308 */ /* 0x0003e20000000800 */
[----:B-----5:R-:W-:Y:S02]  /*12490*/  FMUL.FTZ R2, R69, c[0x0][0x2d0] ;  /* 0x0000b40045027a20 */ /* 0x020fe40000410000 */
[--C-:B------:R-:W-:Y:S02]  /*124a0*/  FFMA.FTZ R171, R104, c[0x0][0x2d0], -R4.reuse ;  /* 0x0000b40068ab7a23 */ /* 0x100fe40000010804 */
[--C-:B------:R-:W-:Y:S01]  /*124b0*/  FFMA.FTZ R170, R83, c[0x0][0x2d0], -R4.reuse ;  /* 0x0000b40053aa7a23 */ /* 0x100fe20000010804 */
[----:B------:R-:W-:Y:S01]  /*124c0*/  FSEL R2, R2, RZ, P0 ;  /* 0x000000ff02027208 */ /* 0x000fe20000000000 */
[----:B------:R-:W-:Y:S01]  /*124d0*/  FFMA.FTZ R169, R78, c[0x0][0x2d0], -R4 ;  /* 0x0000b4004ea97a23 */ /* 0x000fe20000010804 */
[----:B------:R-:W-:Y:S01]  /*124e0*/  FSETP.NEU.FTZ.AND P0, PT, R68, -INF , PT ;  /* 0xff8000004400780b */ /* 0x000fe20003f1d000 */
[----:B------:R-:W-:Y:S01]  /*124f0*/  FFMA.FTZ R78, R64, c[0x0][0x2d0], -R3 ;  /* 0x0000b400404e7a23 */ /* 0x000fe20000010803 */
[----:B------:R-:W-:Y:S01]  /*12500*/  MUFU.EX2 R190, R67 ;  /* 0x0000004300be7308 */ /* 0x000fe20000000800 */
[----:B---3--:R-:W-:-:S02]  /*12510*/  FFMA.FTZ R5, R33, c[0x0][0x2d0], -R2 ;  /* 0x0000b40021057a23 */ /* 0x008fc40000010802 */
[--C-:B------:R-:W-:Y:S02]  /*12520*/  FFMA.FTZ R183, R89, c[0x0][0x2d0], -R2.reuse ;  /* 0x0000b40059b77a23 */ /* 0x100fe40000010802 */
[----:B------:R-:W-:Y:S02]  /*12530*/  FFMA.FTZ R182, R87, c[0x0][0x2d0], -R2 ;  /* 0x0000b40057b67a23 */ /* 0x000fe40000010802 */
[----:B-1----:R-:W-:Y:S01]  /*12540*/  FFMA.FTZ R0, R28, c[0x0][0x2d0], -R4 ;  /* 0x0000b4001c007a23 */ /* 0x002fe20000010804 */
[----:B------:R1:W-:Y:S01]  /*12550*/  MUFU.EX2 R219, R5 ;  /* 0x0000000500db7308 */ /* 0x0003e20000000800 */
[--C-:B------:R-:W-:Y:S02]  /*12560*/  FFMA.FTZ R83, R65, c[0x0][0x2d0], -R3.reuse ;  /* 0x0000b40041537a23 */ /* 0x100fe40000010803 */
[--C-:B------:R-:W-:Y:S02]  /*12570*/  FFMA.FTZ R82, R82, c[0x0][0x2d0], -R3.reuse ;  /* 0x0000b40052527a23 */ /* 0x100fe40000010803 */
[----:B------:R-:W-:-:S02]  /*12580*/  FFMA.FTZ R81, R81, c[0x0][0x2d0], -R3 ;  /* 0x0000b40051517a23 */ /* 0x000fc40000010803 */
[--C-:B------:R-:W-:Y:S01]  /*12590*/  FFMA.FTZ R140, R103, c[0x0][0x2d0], -R3.reuse ;  /* 0x0000b400678c7a23 */ /* 0x100fe20000010803 */
[----:B------:R3:W-:Y:S01]  /*125a0*/  MUFU.EX2 R164, R0 ;  /* 0x0000000000a47308 */ /* 0x0007e20000000800 */
[--C-:B------:R-:W-:Y:S02]  /*125b0*/  FFMA.FTZ R141, R102, c[0x0][0x2d0], -R3.reuse ;  /* 0x0000b400668d7a23 */ /* 0x100fe40000010803 */
[--C-:B------:R-:W-:Y:S02]  /*125c0*/  FFMA.FTZ R142, R101, c[0x0][0x2d0], -R3.reuse ;  /* 0x0000b400658e7a23 */ /* 0x100fe40000010803 */
[--C-:B------:R-:W-:Y:S02]  /*125d0*/  FFMA.FTZ R147, R100, c[0x0][0x2d0], -R3.reuse ;  /* 0x0000b40064937a23 */ /* 0x100fe40000010803 */
[----:B------:R-:W-:Y:S01]  /*125e0*/  FFMA.FTZ R166, R99, c[0x0][0x2d0], -R3 ;  /* 0x0000b40063a67a23 */ /* 0x000fe20000010803 */
[----:B------:R-:W-:Y:S01]  /*125f0*/  MUFU.EX2 R213, R66 ;  /* 0x0000004200d57308 */ /* 0x000fe20000000800 */
[----:B-1----:R-:W-:-:S02]  /*12600*/  FFMA.FTZ R5, R37, c[0x0][0x2d0], -R2 ;  /* 0x0000b40025057a23 */ /* 0x002fc40000010802 */
[--C-:B------:R-:W-:Y:S02]  /*12610*/  FFMA.FTZ R165, R98, c[0x0][0x2d0], -R3.reuse ;  /* 0x0000b40062a57a23 */ /* 0x100fe40000010803 */
[--C-:B------:R-:W-:Y:S02]  /*12620*/  FFMA.FTZ R168, R93, c[0x0][0x2d0], -R3.reuse ;  /* 0x0000b4005da87a23 */ /* 0x100fe40000010803 */
[----:B------:R-:W-:Y:S01]  /*12630*/  FFMA.FTZ R174, R79, c[0x0][0x2d0], -R3 ;  /* 0x0000b4004fae7a23 */ /* 0x000fe20000010803 */
[----:B------:R-:W-:Y:S01]  /*12640*/  MUFU.EX2 R227, R5 ;  /* 0x0000000500e37308 */ /* 0x000fe20000000800 */
[----:B---3--:R-:W-:Y:S02]  /*12650*/  FFMA.FTZ R0, R29, c[0x0][0x2d0], -R4 ;  /* 0x0000b4001d007a23 */ /* 0x008fe40000010804 */
        /* <DEDUP_REMOVED lines=10> */
[----:B-1----:R-:W-:-:S05]  /*12700*/  FFMA.FTZ R0, R31, c[0x0][0x2d0], -R4 ;  /* 0x0000b4001f007a23 */ /* 0x002fca0000010804 */
[----:B------:R-:W-:Y:S01]  /*12710*/  MUFU.EX2 R187, R145 ;  /* 0x0000009100bb7308 */ /* 0x000fe20000000800 */
[----:B------:R-:W1:Y:S07]  /*12720*/  LDSM.16.MT88.4 R28, [R196+0x800] ;  /* 0x00080000c41c783b */ /* 0x000e6e0000004200 */
[----:B------:R3:W-:Y:S08]  /*12730*/  MUFU.EX2 R185, R0 ;  /* 0x0000000000b97308 */ /* 0x0007f00000000800 */
[----:B------:R-:W-:Y:S01]  /*12740*/  MUFU.EX2 R188, R144 ;  /* 0x0000009000bc7308 */ /* 0x000fe20000000800 */
[----:B---3--:R-:W-:-:S07]  /*12750*/  FFMA.FTZ R0, R34, c[0x0][0x2d0], -R4 ;  /* 0x0000b40022007a23 */ /* 0x008fce0000010804 */
[----:B------:R-:W-:Y:S08]  /*12760*/  MUFU.EX2 R189, R143 ;  /* 0x0000008f00bd7308 */ /* 0x000ff00000000800 */
[----:B------:R3:W5:Y:S02]  /*12770*/  MUFU.EX2 R222, R0 ;  /* 0x0000000000de7308 */ /* 0x0007640000000800 */
[----:B---3--:R-:W-:-:S06]  /*12780*/  FFMA.FTZ R0, R38, c[0x0][0x2d0], -R4 ;  /* 0x0000b40026007a23 */ /* 0x008fcc0000010804 */
[----:B------:R3:W-:Y:S02]  /*12790*/  MUFU.EX2 R226, R0 ;  /* 0x0000000000e27308 */ /* 0x0007e40000000800 */
[----:B---3--:R-:W-:Y:S01]  /*127a0*/  FFMA.FTZ R0, R12, c[0x0][0x2d0], -R3 ;  /* 0x0000b4000c007a23 */ /* 0x008fe20000010803 */
[----:B-----5:R-:W-:-:S05]  /*127b0*/  F2FP.PACK_AB R12, R222, R185 ;  /* 0x000000b9de0c723e */ /* 0x020fca00000000ff */
[----:B------:R3:W-:Y:S02]  /*127c0*/  MUFU.EX2 R158, R0 ;  /* 0x00000000009e7308 */ /* 0x0007e40000000800 */
[----:B---3--:R-:W-:-:S06]  /*127d0*/  FFMA.FTZ R0, R15, c[0x0][0x2d0], -R3 ;  /* 0x0000b4000f007a23 */ /* 0x008fcc0000010803 */
[----:B------:R3:W-:Y:S02]  /*127e0*/  MUFU.EX2 R157, R0 ;  /* 0x00000000009d7308 */ /* 0x0007e40000000800 */
[----:B---3--:R-:W-:Y:S01]  /*127f0*/  FFMA.FTZ R0, R20, c[0x0][0x2d0], -R3 ;  /* 0x0000b40014007a23 */ /* 0x008fe20000010803 */
[----:B------:R-:W-:-:S05]  /*12800*/  F2FP.PACK_AB R20, R161, R162 ;  /* 0x000000a2a114723e */ /* 0x000fca00000000ff */
[----:B------:R3:W-:Y:S02]  /*12810*/  MUFU.EX2 R160, R0 ;  /* 0x0000000000a07308 */ /* 0x0007e40000000800 */
[----:B---3--:R-:W-:-:S06]  /*12820*/  FFMA.FTZ R0, R23, c[0x0][0x2d0], -R3 ;  /* 0x0000b40017007a23 */ /* 0x008fcc0000010803 */
[----:B------:R3:W5:Y:S02]  /*12830*/  MUFU.EX2 R163, R0 ;  /* 0x0000000000a37308 */ /* 0x0007640000000800 */
[----:B---3--:R-:W-:Y:S01]  /*12840*/  FFMA.FTZ R0, R25, c[0x0][0x2d0], -R3 ;  /* 0x0000b40019007a23 */ /* 0x008fe20000010803 */
[----:B-----5:R-:W-:-:S05]  /*12850*/  F2FP.PACK_AB R23, R163, R160 ;  /* 0x000000a0a317723e */ /* 0x020fca00000000ff */
[----:B------:R3:W-:Y:S02]  /*12860*/  MUFU.EX2 R184, R0 ;  /* 0x0000000000b87308 */ /* 0x0007e40000000800 */
[----:B---3--:R-:W-:-:S06]  /*12870*/  FFMA.FTZ R0, R27, c[0x0][0x2d0], -R3 ;  /* 0x0000b4001b007a23 */ /* 0x008fcc0000010803 */
[----:B------:R3:W5:Y:S02]  /*12880*/  MUFU.EX2 R220, R0 ;  /* 0x0000000000dc7308 */ /* 0x0007640000000800 */
[----:B---3--:R-:W-:Y:S01]  /*12890*/  FFMA.FTZ R0, R35, c[0x0][0x2d0], -R3 ;  /* 0x0000b40023007a23 */ /* 0x008fe20000010803 */
[----:B-----5:R-:W-:Y:S01]  /*128a0*/  F2FP.PACK_AB R13, R220, R184 ;  /* 0x000000b8dc0d723e */ /* 0x020fe200000000ff */
[----:B------:R-:W-:-:S04]  /*128b0*/  FADD.FTZ R3, R162, R161 ;  /* 0x000000a1a2037221 */ /* 0x000fc80000010000 */
[----:B------:R3:W5:Y:S01]  /*128c0*/  MUFU.EX2 R223, R0 ;  /* 0x0000000000df7308 */ /* 0x0007620000000800 */
[----:B------:R-:W-:-:S04]  /*128d0*/  FADD.FTZ R3, R164, R3 ;  /* 0x00000003a4037221 */ /* 0x000fc80000010000 */
[----:B------:R-:W-:-:S03]  /*128e0*/  FADD.FTZ R80, R172, R3 ;  /* 0x00000003ac507221 */ /* 0x000fc60000010000 */
[----:B------:R-:W-:Y:S01]  /*128f0*/  MUFU.EX2 R162, R155 ;  /* 0x0000009b00a27308 */ /* 0x000fe20000000800 */
[----:B---3--:R-:W-:Y:S01]  /*12900*/  FFMA.FTZ R0, R11, c[0x0][0x2d0], -R2 ;  /* 0x0000b4000b007a23 */ /* 0x008fe20000010802 */
[----:B-----5:R-:W-:-:S06]  /*12910*/  F2FP.PACK_AB R15, R223, R221 ;  /* 0x000000dddf0f723e */ /* 0x020fcc00000000ff */
[----:B------:R3:W-:Y:S02]  /*12920*/  MUFU.EX2 R150, R0 ;  /* 0x0000000000967308 */ /* 0x0007e40000000800 */
[----:B---3--:R-:W-:Y:S01]  /*12930*/  FFMA.FTZ R0, R14, c[0x0][0x2d0], -R2 ;  /* 0x0000b4000e007a23 */ /* 0x008fe20000010802 */
[----:B------:R-:W-:-:S05]  /*12940*/  F2FP.PACK_AB R14, R226, R224 ;  /* 0x000000e0e20e723e */ /* 0x000fca00000000ff */
[----:B------:R3:W5:Y:S02]  /*12950*/  MUFU.EX2 R149, R0 ;  /* 0x0000000000957308 */ /* 0x0007640000000800 */
[----:B---3--:R-:W-:-:S06]  /*12960*/  FFMA.FTZ R0, R19, c[0x0][0x2d0], -R2 ;  /* 0x0000b40013007a23 */ /* 0x008fcc0000010802 */
[----:B------:R3:W-:Y:S02]  /*12970*/  MUFU.EX2 R156, R0 ;  /* 0x00000000009c7308 */ /* 0x0007e40000000800 */
[----:B---3--:R-:W-:Y:S01]  /*12980*/  FFMA.FTZ R0, R22, c[0x0][0x2d0], -R2 ;  /* 0x0000b40016007a23 */ /* 0x008fe20000010802 */
[----:B------:R-:W-:-:S05]  /*12990*/  F2FP.PACK_AB R22, R172, R164 ;  /* 0x000000a4ac16723e */ /* 0x000fca00000000ff */
[----:B------:R-:W-:Y:S08]  /*129a0*/  MUFU.EX2 R164, R154 ;  /* 0x0000009a00a47308 */ /* 0x000ff00000000800 */
[----:B------:R3:W-:Y:S02]  /*129b0*/  MUFU.EX2 R159, R0 ;  /* 0x00000000009f7308 */ /* 0x0007e40000000800 */
[----:B---3--:R-:W-:-:S06]  /*129c0*/  FFMA.FTZ R0, R24, c[0x0][0x2d0], -R2 ;  /* 0x0000b40018007a23 */ /* 0x008fcc0000010802 */
[----:B------:R3:W-:Y:S02]  /*129d0*/  MUFU.EX2 R175, R0 ;  /* 0x0000000000af7308 */ /* 0x0007e40000000800 */
[----:B---3--:R-:W-:-:S06]  /*129e0*/  FFMA.FTZ R0, R26, c[0x0][0x2d0], -R2 ;  /* 0x0000b4001a007a23 */ /* 0x008fcc0000010802 */
[----:B------:R3:W-:Y:S02]  /*129f0*/  MUFU.EX2 R217, R0 ;  /* 0x0000000000d97308 */ /* 0x0007e40000000800 */
[----:B---3--:R-:W-:-:S05]  /*12a00*/  FMUL.FTZ R0, R68, c[0x0][0x2d0] ;  /* 0x0000b40044007a20 */ /* 0x008fca0000410000 */
[----:B------:R-:W-:-:S05]  /*12a10*/  FSEL R0, R0, RZ, P0 ;  /* 0x000000ff00007208 */ /* 0x000fca0000000000 */
[--C-:B------:R-:W-:Y:S02]  /*12a20*/  FFMA.FTZ R5, R9, c[0x0][0x2d0], -R0.reuse ;  /* 0x0000b40009057a23 */ /* 0x100fe40000010800 */
[--C-:B------:R-:W-:Y:S01]  /*12a30*/  FFMA.FTZ R6, R21, c[0x0][0x2d0], -R0.reuse ;  /* 0x0000b40015067a23 */ /* 0x100fe20000010800 */
[----:B------:R-:W-:Y:S01]  /*12a40*/  F2FP.PACK_AB R21, R157, R158 ;  /* 0x0000009e9d15723e */ /* 0x000fe200000000ff */
[----:B------:R3:W-:Y:S01]  /*12a50*/  MUFU.EX2 R151, R5 ;  /* 0x0000000500977308 */ /* 0x0007e20000000800 */
[--C-:B------:R-:W-:Y:S02]  /*12a60*/  FFMA.FTZ R89, R72, c[0x0][0x2d0], -R0.reuse ;  /* 0x0000b40048597a23 */ /* 0x100fe40000010800 */
[--C-:B------:R-:W-:Y:S02]  /*12a70*/  FFMA.FTZ R87, R62, c[0x0][0x2d0], -R0.reuse ;  /* 0x0000b4003e577a23 */ /* 0x100fe40000010800 */
[--C-:B------:R-:W-:Y:S01]  /*12a80*/  FFMA.FTZ R179, R61, c[0x0][0x2d0], -R0.reuse ;  /* 0x0000b4003db37a23 */ /* 0x100fe20000010800 */
[----:B----4-:R-:W-:Y:S01]  /*12a90*/  HMMA.16816.F32 R36, R20, R44, RZ ;  /* 0x0000002c1424723c */ /* 0x010fe200000018ff */
[--C-:B------:R-:W-:Y:S01]  /*12aa0*/  FFMA.FTZ R178, R60, c[0x0][0x2d0], -R0.reuse ;  /* 0x0000b4003cb27a23 */ /* 0x100fe20000010800 */
[----:B------:R-:W-:Y:S01]  /*12ab0*/  MUFU.EX2 R214, R6 ;  /* 0x0000000600d67308 */ /* 0x000fe20000000800 */
[----:B------:R-:W-:-:S02]  /*12ac0*/  FFMA.FTZ R177, R55, c[0x0][0x2d0], -R0 ;  /* 0x0000b40037b17a23 */ /* 0x000fc40000010800 */
[--C-:B------:R-:W-:Y:S02]  /*12ad0*/  FFMA.FTZ R176, R54, c[0x0][0x2d0], -R0.reuse ;  /* 0x0000b40036b07a23 */ /* 0x100fe40000010800 */
[----:B---3--:R-:W-:-:S03]  /*12ae0*/  FFMA.FTZ R5, R10, c[0x0][0x2d0], -R0 ;  /* 0x0000b4000a057a23 */ /* 0x008fc60000010800 */
[----:B------:R-:W-:Y:S01]  /*12af0*/  MUFU.EX2 R161, R89 ;  /* 0x0000005900a17308 */ /* 0x000fe20000000800 */
[----:B------:R-:W-:Y:S07]  /*12b00*/  HMMA.16816.F32 R8, R20, R48, RZ ;  /* 0x000000301408723c */ /* 0x000fee00000018ff */
[----:B------:R3:W4:Y:S06]  /*12b10*/  MUFU.EX2 R148, R5 ;  /* 0x0000000500947308 */ /* 0x00072c0000000800 */
[----:B-1----:R-:W-:Y:S01]  /*12b20*/  HMMA.16816.F32 R136, R12, R28, R36 ;  /* 0x0000001c0c88723c */ /* 0x002fe20000001824 */
[----:B------:R-:W-:Y:S01]  /*12b30*/  LDSM.16.MT88.4 R36, [R193+0x800] ;  /* 0x00080000c124783b */ /* 0x000fe20000004200 */
[----:B------:R-:W-:Y:S01]  /*12b40*/  MUFU.EX2 R172, R87 ;  /* 0x0000005700ac7308 */ /* 0x000fe20000000800 */
[----:B---3--:R-:W-:Y:S01]  /*12b50*/  FFMA.FTZ R5, R16, c[0x0][0x2d0], -R0 ;  /* 0x0000b40010057a23 */ /* 0x008fe20000010800 */
[----:B-----5:R-:W-:-:S07]  /*12b60*/  F2FP.PACK_AB R16, R149, R150 ;  /* 0x000000969510723e */ /* 0x020fce00000000ff */
[----:B------:R-:W-:Y:S01]  /*12b70*/  HMMA.16816.F32 R120, R12, R40, R8 ;  /* 0x000000280c78723c */ /* 0x000fe20000001808 */
[----:B----4-:R-:W-:Y:S01]  /*12b80*/  F2FP.PACK_AB R17, R148, R151 ;  /* 0x000000979411723e */ /* 0x010fe200000000ff */
[----:B------:R1:W-:Y:S01]  /*12b90*/  MUFU.EX2 R173, R5 ;  /* 0x0000000500ad7308 */ /* 0x0003e20000000800 */
[----:B------:R-:W-:-:S04]  /*12ba0*/  FADD.FTZ R86, R151, R148 ;  /* 0x0000009497567221 */ /* 0x000fc80000010000 */
[----:B------:R-:W-:Y:S02]  /*12bb0*/  F2FP.PACK_AB R8, R217, R175 ;  /* 0x000000afd908723e */ /* 0x000fe400000000ff */
[----:B------:R-:W-:Y:S01]  /*12bc0*/  F2FP.PACK_AB R10, R227, R219 ;  /* 0x000000dbe30a723e */ /* 0x000fe200000000ff */
[----:B------:R-:W-:Y:S01]  /*12bd0*/  MUFU.EX2 R87, R167 ;  /* 0x000000a700577308 */ /* 0x000fe20000000800 */
[----:B-1----:R-:W-:Y:S01]  /*12be0*/  FFMA.FTZ R5, R18, c[0x0][0x2d0], -R0 ;  /* 0x0000b40012057a23 */ /* 0x002fe20000010800 */
[----:B------:R-:W-:-:S06]  /*12bf0*/  F2FP.PACK_AB R18, R159, R156 ;  /* 0x0000009c9f12723e */ /* 0x000fcc00000000ff */
[----:B------:R-:W-:Y:S08]  /*12c00*/  MUFU.EX2 R89, R169 ;  /* 0x000000a900597308 */ /* 0x000ff00000000800 */
[----:B------:R1:W3:Y:S02]  /*12c10*/  MUFU.EX2 R186, R5 ;  /* 0x0000000500ba7308 */ /* 0x0002e40000000800 */
[----:B-1----:R-:W-:Y:S01]  /*12c20*/  FFMA.FTZ R5, R32, c[0x0][0x2d0], -R0 ;  /* 0x0000b40020057a23 */ /* 0x002fe20000010800 */
[----:B---3--:R-:W-:-:S05]  /*12c30*/  F2FP.PACK_AB R19, R186, R173 ;  /* 0x000000adba13723e */ /* 0x008fca00000000ff */
[----:B------:R1:W3:Y:S02]  /*12c40*/  MUFU.EX2 R215, R5 ;  /* 0x0000000500d77308 */ /* 0x0002e40000000800 */
[C---:B------:R-:W-:Y:S08]  /*12c50*/  HMMA.16816.F32 R32, R16.reuse, R48, RZ ;  /* 0x000000301020723c */ /* 0x040ff000000018ff */
[----:B------:R-:W-:Y:S01]  /*12c60*/  HMMA.16816.F32 R24, R16, R44, RZ ;  /* 0x0000002c1018723c */ /* 0x000fe200000018ff */
[----:B-1----:R-:W-:Y:S01]  /*12c70*/  FFMA.FTZ R5, R52, c[0x0][0x2d0], -R0 ;  /* 0x0000b40034057a23 */ /* 0x002fe20000010800 */
[----:B---3--:R-:W-:-:S03]  /*12c80*/  F2FP.PACK_AB R9, R215, R214 ;  /* 0x000000d6d709723e */ /* 0x008fc600000000ff */
[----:B------:R1:W-:Y:S02]  /*12c90*/  MUFU.EX2 R218, R5 ;  /* 0x0000000500da7308 */ /* 0x0003e40000000800 */
[----:B-1----:R-:W-:-:S06]  /*12ca0*/  FFMA.FTZ R5, R53, c[0x0][0x2d0], -R0 ;  /* 0x0000b40035057a23 */ /* 0x002fcc0000010800 */
[----:B------:R-:W1:Y:S02]  /*12cb0*/  MUFU.EX2 R225, R5 ;  /* 0x0000000500e17308 */ /* 0x000e640000000800 */
[----:B-1----:R-:W-:-:S07]  /*12cc0*/  F2FP.PACK_AB R11, R225, R218 ;  /* 0x000000dae10b723e */ /* 0x002fce00000000ff */
[C---:B------:R-:W-:Y:S01]  /*12cd0*/  HMMA.16816.F32 R128, R8.reuse, R40, R32 ;  /* 0x000000280880723c */ /* 0x040fe20000001820 */
[----:B------:R-:W1:Y:S06]  /*12ce0*/  LDSM.16.MT88.4 R32, [R193] ;  /* 0x00000000c120783b */ /* 0x000e6c0000004200 */
[----:B------:R-:W-:Y:S01]  /*12cf0*/  FFMA.FTZ R41, R88, c[0x0][0x2d0], -R2 ;  /* 0x0000b40058297a23 */ /* 0x000fe20000010802 */
[----:B------:R-:W-:Y:S01]  /*12d00*/  HMMA.16816.F32 R132, R8, R28, R24 ;  /* 0x0000001c0884723c */ /* 0x000fe20000001818 */
[----:B------:R-:W-:Y:S02]  /*12d10*/  FFMA.FTZ R88, R63, c[0x0][0x2d0], -R0 ;  /* 0x0000b4003f587a23 */ /* 0x000fe40000010800 */
[----:B------:R-:W-:Y:S01]  /*12d20*/  FFMA.FTZ R40, R92, c[0x0][0x2d0], -R2 ;  /* 0x0000b4005c287a23 */ /* 0x000fe20000010802 */
[----:B------:R-:W-:Y:S01]  /*12d30*/  MUFU.EX2 R209, R41 ;  /* 0x0000002900d17308 */ /* 0x000fe20000000800 */
[----:B------:R-:W-:-:S02]  /*12d40*/  FADD.FTZ R2, R158, R157 ;  /* 0x0000009d9e027221 */ /* 0x000fc40000010000 */
[--C-:B------:R-:W-:Y:S02]  /*12d50*/  FFMA.FTZ R29, R58, c[0x0][0x2d0], -R0.reuse ;  /* 0x0000b4003a1d7a23 */ /* 0x100fe40000010800 */
        /* <DEDUP_REMOVED lines=10> */
[-C--:B-1----:R-:W-:Y:S06]  /*12e00*/  HMMA.16816.F32 R24, R20, R32.reuse, RZ ;  /* 0x000000201418723c */ /* 0x082fec00000018ff */
[----:B------:R-:W-:Y:S02]  /*12e10*/  MUFU.EX2 R191, R29 ;  /* 0x0000001d00bf7308 */ /* 0x000fe40000000800 */
[----:B------:R-:W-:Y:S06]  /*12e20*/  HMMA.16816.F32 R4, R16, R32, RZ ;  /* 0x000000201004723c */ /* 0x000fec00000018ff */
[----:B------:R-:W-:Y:S08]  /*12e30*/  MUFU.EX2 R210, R28 ;  /* 0x0000001c00d27308 */ /* 0x000ff00000000800 */
[----:B------:R-:W-:Y:S02]  /*12e40*/  MUFU.EX2 R185, R141 ;  /* 0x0000008d00b97308 */ /* 0x000fe40000000800 */
[-C--:B------:R-:W-:Y:S01]  /*12e50*/  HMMA.16816.F32 R116, R12, R36.reuse, R24 ;  /* 0x000000240c74723c */ /* 0x080fe20000001818 */
[----:B------:R-:W1:Y:S05]  /*12e60*/  LDSM.16.MT88.4 R24, [R195] ;  /* 0x00000000c318783b */ /* 0x000e6a0000004200 */
[----:B------:R-:W-:Y:S02]  /*12e70*/  MUFU.EX2 R163, R88 ;  /* 0x0000005800a37308 */ /* 0x000fe40000000800 */
[----:B------:R-:W-:Y:S06]  /*12e80*/  HMMA.16816.F32 R112, R8, R36, R4 ;  /* 0x000000240870723c */ /* 0x000fec0000001804 */
[----:B------:R-:W-:Y:S01]  /*12e90*/  MUFU.EX2 R88, R170 ;  /* 0x000000aa00587308 */ /* 0x000fe20000000800 */
[----:B------:R-:W-:-:S02]  /*12ea0*/  FADD.FTZ R4, R150, R149 ;  /* 0x0000009596047221 */ /* 0x000fc40000010000 */
[--C-:B------:R-:W-:Y:S02]  /*12eb0*/  FFMA.FTZ R37, R56, c[0x0][0x2d0], -R0.reuse ;  /* 0x0000b40038257a23 */ /* 0x100fe40000010800 */
[----:B------:R-:W-:-:S03]  /*12ec0*/  FFMA.FTZ R36, R57, c[0x0][0x2d0], -R0 ;  /* 0x0000b40039247a23 */ /* 0x000fc60000010800 */
[----:B------:R-:W-:Y:S01]  /*12ed0*/  MUFU.EX2 R150, R65 ;  /* 0x0000004100967308 */ /* 0x000fe20000000800 */
[----:B------:R-:W-:Y:S02]  /*12ee0*/  FFMA.FTZ R149, R73, c[0x0][0x2d0], -R0 ;  /* 0x0000b40049957a23 */ /* 0x000fe40000010800 */
[----:B------:R-:W-:Y:S02]  /*12ef0*/  FADD.FTZ R0, R156, R4 ;  /* 0x000000049c007221 */ /* 0x000fe40000010000 */
[----:B------:R-:W3:Y:S02]  /*12f00*/  LDSM.16.MT88.4 R4, [R195+0x800] ;  /* 0x00080000c304783b */ /* 0x000ee40000004200 */
[----:B------:R-:W-:Y:S01]  /*12f10*/  FADD.FTZ R3, R159, R0 ;  /* 0x000000009f037221 */ /* 0x000fe20000010000 */
[----:B------:R-:W-:Y:S01]  /*12f20*/  MUFU.EX2 R156, R64 ;  /* 0x00000040009c7308 */ /* 0x000fe20000000800 */
[----:B------:R-:W-:-:S04]  /*12f30*/  FADD.FTZ R0, R184, R79 ;  /* 0x0000004fb8007221 */ /* 0x000fc80000010000 */
[----:B------:R-:W-:-:S03]  /*12f40*/  FADD.FTZ R0, R220, R0 ;  /* 0x00000000dc007221 */ /* 0x000fc60000010000 */
[----:B------:R-:W-:Y:S01]  /*12f50*/  MUFU.EX2 R159, R76 ;  /* 0x0000004c009f7308 */ /* 0x000fe20000000800 */
[----:B------:R-:W-:Y:S01]  /*12f60*/  FADD.FTZ R0, R221, R0 ;  /* 0x00000000dd007221 */ /* 0x000fe20000010000 */
[----:B-1----:R-:W-:Y:S03]  /*12f70*/  HMMA.16816.F32 R52, R16, R24, RZ ;  /* 0x000000181034723c */ /* 0x002fe600000018ff */
[----:B------:R-:W-:-:S03]  /*12f80*/  FADD.FTZ R0, R223, R0 ;  /* 0x00000000df007221 */ /* 0x000fc60000010000 */
[----:B------:R-:W-:Y:S02]  /*12f90*/  MUFU.EX2 R148, R37 ;  /* 0x0000002500947308 */ /* 0x000fe40000000800 */
[----:B------:R-:W-:Y:S06]  /*12fa0*/  HMMA.16816.F32 R56, R20, R24, RZ ;  /* 0x000000181438723c */ /* 0x000fec00000018ff */
[----:B------:R-:W1:Y:S08]  /*12fb0*/  MUFU.EX2 R25, R78 ;  /* 0x0000004e00197308 */ /* 0x000e700000000800 */
[----:B------:R-:W4:Y:S02]  /*12fc0*/  MUFU.EX2 R151, R36 ;  /* 0x0000002400977308 */ /* 0x000f240000000800 */
[----:B---3--:R-:W-:Y:S06]  /*12fd0*/  HMMA.16816.F32 R104, R8, R4, R52 ;  /* 0x000000040868723c */ /* 0x008fec0000001834 */
[----:B------:R-:W-:Y:S01]  /*12fe0*/  MUFU.EX2 R184, R142 ;  /* 0x0000008e00b87308 */ /* 0x000fe20000000800 */
[----:B-1----:R-:W-:Y:S01]  /*12ff0*/  FADD.FTZ R0, R25, R0 ;  /* 0x0000000019007221 */ /* 0x002fe20000010000 */
[----:B------:R-:W-:Y:S03]  /*13000*/  HMMA.16816.F32 R52, R16, R50, RZ ;  /* 0x000000321034723c */ /* 0x000fe600000018ff */
[----:B------:R-:W-:-:S03]  /*13010*/  FADD.FTZ R0, R157, R0 ;  /* 0x000000009d007221 */ /* 0x000fc60000010000 */
[----:B------:R-:W-:Y:S01]  /*13020*/  MUFU.EX2 R160, R149 ;  /* 0x0000009500a07308 */ /* 0x000fe20000000800 */
[----:B------:R-:W-:Y:S01]  /*13030*/  FADD.FTZ R0, R158, R0 ;  /* 0x000000009e007221 */ /* 0x000fe20000010000 */
[----:B------:R-:W-:Y:S03]  /*13040*/  HMMA.16816.F32 R108, R12, R4, R56 ;  /* 0x000000040c6c723c */ /* 0x000fe60000001838 */
[----:B------:R-:W-:-:S04]  /*13050*/  FADD.FTZ R0, R212, R0 ;  /* 0x00000000d4007221 */ /* 0x000fc80000010000 */
[----:B------:R-:W-:Y:S01]  /*13060*/  F2FP.PACK_AB R4, R156, R150 ;  /* 0x000000969c04723e */ /* 0x000fe200000000ff */
[----:B------:R-:W-:Y:S01]  /*13070*/  HMMA.16816.F32 R48, R20, R50, RZ ;  /* 0x000000321430723c */ /* 0x000fe200000018ff */
[----:B----4-:R-:W-:-:S07]  /*13080*/  F2FP.PACK_AB R5, R151, R148 ;  /* 0x000000949705723e */ /* 0x010fce00000000ff */
        /* <DEDUP_REMOVED lines=13> */
[----:B------:R-:W3:Y:S07]  /*13160*/  MUFU.EX2 R26, R77 ;  /* 0x0000004d001a7308 */ /* 0x000eee0000000800 */
[----:B------:R-:W-:Y:S01]  /*13170*/  HMMA.16816.F32 R72, R8, R38, R52 ;  /* 0x000000260848723c */ /* 0x000fe20000001834 */
[----:B------:R-:W-:Y:S01]  /*13180*/  MUFU.EX2 R27, R171 ;  /* 0x000000ab001b7308 */ /* 0x000fe20000000800 */
[----:B---3--:R-:W-:-:S04]  /*13190*/  FADD.FTZ R2, R26, R2 ;  /* 0x000000021a027221 */ /* 0x008fc80000010000 */
[----:B------:R-:W-:-:S10]  /*131a0*/  FADD.FTZ R2, R159, R2 ;  /* 0x000000029f027221 */ /* 0x000fd40000010000 */
[----:B------:R-:W-:Y:S01]  /*131b0*/  HMMA.16816.F32 R92, R8, R6, R16 ;  /* 0x00000006085c723c */ /* 0x000fe20000001810 */
[----:B------:R-:W-:-:S04]  /*131c0*/  FADD.FTZ R2, R190, R2 ;  /* 0x00000002be027221 */ /* 0x000fc80000010000 */
[----:B------:R-:W-:Y:S02]  /*131d0*/  FADD.FTZ R2, R213, R2 ;  /* 0x00000002d5027221 */ /* 0x000fe40000010000 */
        /* <DEDUP_REMOVED lines=10> */
[----:B------:R-:W-:-:S02]  /*13280*/  F2FP.PACK_AB R7, R210, R191 ;  /* 0x000000bfd207723e */ /* 0x000fc400000000ff */
[----:B------:R-:W-:Y:S01]  /*13290*/  F2FP.PACK_AB R158, R89, R88 ;  /* 0x00000058599e723e */ /* 0x000fe200000000ff */
[----:B-1----:R-:W-:Y:S01]  /*132a0*/  HMMA.16816.F32 R64, R8, R12, R120 ;  /* 0x0000000c0840723c */ /* 0x002fe20000001878 */
[----:B------:R-:W-:Y:S01]  /*132b0*/  FADD.FTZ R3, R215, R3 ;  /* 0x00000003d7037221 */ /* 0x000fe20000010000 */
[----:B------:R-:W-:Y:S03]  /*132c0*/  MUFU.EX2 R173, R153 ;  /* 0x0000009900ad7308 */ /* 0x000fe60000000800 */
        /* <DEDUP_REMOVED lines=10> */
[----:B------:R-:W1:Y:S01]  /*13370*/  LDSM.16.MT88.4 R12, [R196+0x1000] ;  /* 0x00100000c40c783b */ /* 0x000e620000004200 */
[----:B------:R-:W3:Y:S01]  /*13380*/  MUFU.EX2 R86, R165 ;  /* 0x000000a500567308 */ /* 0x000ee20000000800 */
[----:B------:R-:W-:-:S04]  /*13390*/  FADD.FTZ R3, R210, R3 ;  /* 0x00000003d2037221 */ /* 0x000fc80000010000 */
[----:B------:R-:W-:-:S03]  /*133a0*/  FADD.FTZ R3, R160, R3 ;  /* 0x00000003a0037221 */ /* 0x000fc60000010000 */
[----:B------:R-:W-:Y:S01]  /*133b0*/  MUFU.EX2 R26, R174 ;  /* 0x000000ae001a7308 */ /* 0x000fe20000000800 */
[----:B------:R-:W-:-:S04]  /*133c0*/  FADD.FTZ R3, R161, R3 ;  /* 0x00000003a1037221 */ /* 0x000fc80000010000 */
[----:B------:R-:W-:Y:S01]  /*133d0*/  FADD.FTZ R3, R163, R3 ;  /* 0x00000003a3037221 */ /* 0x000fe20000010000 */
[----:B---3--:R-:W-:Y:S01]  /*133e0*/  F2FP.PACK_AB R157, R86, R25 ;  /* 0x00000019569d723e */ /* 0x008fe200000000ff */
[-C--:B-1----:R-:W-:Y:S08]  /*133f0*/  HMMA.16816.F32 R52, R8, R12.reuse, R136 ;  /* 0x0000000c0834723c */ /* 0x082ff00000001888 */
[C---:B------:R-:W-:Y:S08]  /*13400*/  HMMA.16816.F32 R96, R4.reuse, R12, R132 ;  /* 0x0000000c0460723c */ /* 0x040ff00000001884 */
[-C--:B------:R-:W-:Y:S08]  /*13410*/  HMMA.16816.F32 R80, R4, R14.reuse, R60 ;  /* 0x0000000e0450723c */ /* 0x080ff0000000183c */
[C---:B------:R-:W-:Y:S01]  /*13420*/  HMMA.16816.F32 R48, R8.reuse, R14, R44 ;  /* 0x0000000e0830723c */ /* 0x040fe2000000182c */
[----:B------:R-:W1:Y:S07]  /*13430*/  LDSM.16.MT88.4 R12, [R193+0x1000] ;  /* 0x00100000c10c783b */ /* 0x000e6e0000004200 */
[-C--:B-1----:R-:W-:Y:S01]  /*13440*/  HMMA.16816.F32 R44, R8, R12.reuse, R116 ;  /* 0x0000000c082c723c */ /* 0x082fe20000001874 */
[----:B------:R-:W-:Y:S07]  /*13450*/  LDSM.16.MT88.4 R116, [R192+0x2000] ;  /* 0x00200000c074783b */ /* 0x000fee0000004200 */
[C---:B------:R-:W-:Y:S08]  /*13460*/  HMMA.16816.F32 R76, R4.reuse, R12, R112 ;  /* 0x0000000c044c723c */ /* 0x040ff00000001870 */
[-C--:B------:R-:W-:Y:S08]  /*13470*/  HMMA.16816.F32 R72, R4, R14.reuse, R72 ;  /* 0x0000000e0448723c */ /* 0x080ff00000001848 */
[----:B------:R-:W-:Y:S01]  /*13480*/  HMMA.16816.F32 R32, R8, R14, R32 ;  /* 0x0000000e0820723c */ /* 0x000fe20000001820 */
[----:B------:R-:W1:Y:S07]  /*13490*/  LDSM.16.MT88.4 R12, [R195+0x1000] ;  /* 0x00100000c30c783b */ /* 0x000e6e0000004200 */
[C---:B-1----:R-:W-:Y:S08]  /*134a0*/  HMMA.16816.F32 R60, R4.reuse, R12, R104 ;  /* 0x0000000c043c723c */ /* 0x042ff00000001868 */
[----:B------:R-:W-:Y:S01]  /*134b0*/  HMMA.16816.F32 R40, R4, R14, R92 ;  /* 0x0000000e0428723c */ /* 0x000fe2000000185c */
[----:B------:R-:W1:Y:S06]  /*134c0*/  MUFU.EX2 R93, R146 ;  /* 0x00000092005d7308 */ /* 0x000e6c0000000800 */
[----:B------:R-:W-:Y:S01]  /*134d0*/  FADD.FTZ R4, R217, R16 ;  /* 0x00000010d9047221 */ /* 0x000fe20000010000 */
[C---:B------:R-:W-:Y:S01]  /*134e0*/  HMMA.16816.F32 R36, R8.reuse, R12, R108 ;  /* 0x0000000c0824723c */ /* 0x040fe2000000186c */
[----:B------:R-:W3:Y:S01]  /*134f0*/  LDSM.16.MT88.4 R16, [R196+0x1800] ;  /* 0x00180000c410783b */ /* 0x000ee20000004200 */
[----:B------:R-:W4:Y:S01]  /*13500*/  MUFU.EX2 R92, R140 ;  /* 0x0000008c005c7308 */ /* 0x000f220000000800 */
[----:B------:R-:W-:Y:S01]  /*13510*/  FADD.FTZ R24, R219, R4 ;  /* 0x00000004db187221 */ /* 0x000fe20000010000 */
[----:B------:R-:W-:Y:S01]  /*13520*/  F2FP.PACK_AB R6, R189, R188 ;  /* 0x000000bcbd06723e */ /* 0x000fe200000000ff */
[----:B------:R-:W-:Y:S01]  /*13530*/  LDSM.16.MT88.4 R108, [R196+0x2000] ;  /* 0x00200000c46c783b */ /* 0x000fe20000004200 */
[----:B------:R-:W-:Y:S01]  /*13540*/  F2FP.PACK_AB R7, R186, R184 ;  /* 0x000000b8ba07723e */ /* 0x000fe200000000ff */
[----:B------:R-:W-:Y:S01]  /*13550*/  FADD.FTZ R24, R227, R24 ;  /* 0x00000018e3187221 */ /* 0x000fe20000010000 */
[----:B------:R-:W-:Y:S01]  /*13560*/  HMMA.16816.F32 R28, R8, R14, R20 ;  /* 0x0000000e081c723c */ /* 0x000fe20000001814 */
[----:B------:R-:W5:Y:S01]  /*13570*/  LDSM.16.MT88.4 R20, [R192+0x1800] ;  /* 0x00180000c014783b */ /* 0x000f620000004200 */
[----:B-1----:R-:W-:-:S03]  /*13580*/  F2FP.PACK_AB R4, R187, R93 ;  /* 0x0000005dbb04723e */ /* 0x002fc600000000ff */
[----:B------:R-:W1:Y:S04]  /*13590*/  LDSM.16.MT88.4 R12, [R193+0x1800] ;  /* 0x00180000c10c783b */ /* 0x000e680000004200 */
[----:B------:R-:W1:Y:S01]  /*135a0*/  LDSM.16.MT88.4 R8, [R195+0x1800] ;  /* 0x00180000c308783b */ /* 0x000e620000004200 */
[----:B----4-:R-:W-:-:S07]  /*135b0*/  F2FP.PACK_AB R5, R185, R92 ;  /* 0x0000005cb905723e */ /* 0x010fce00000000ff */
[C---:B---3--:R-:W-:Y:S08]  /*135c0*/  HMMA.16816.F32 R52, R4.reuse, R16, R52 ;  /* 0x000000100434723c */ /* 0x048ff00000001834 */
[C---:B-----5:R-:W-:Y:S08]  /*135d0*/  HMMA.16816.F32 R64, R4.reuse, R20, R64 ;  /* 0x000000140440723c */ /* 0x060ff00000001840 */
[C---:B------:R-:W-:Y:S08]  /*135e0*/  HMMA.16816.F32 R56, R4.reuse, R22, R56 ;  /* 0x000000160438723c */ /* 0x040ff00000001838 */
[C---:B------:R-:W-:Y:S08]  /*135f0*/  HMMA.16816.F32 R48, R4.reuse, R18, R48 ;  /* 0x000000120430723c */ /* 0x040ff00000001830 */
[C---:B-1----:R-:W-:Y:S08]  /*13600*/  HMMA.16816.F32 R44, R4.reuse, R12, R44 ;  /* 0x0000000c042c723c */ /* 0x042ff0000000182c */
[C---:B------:R-:W-:Y:S08]  /*13610*/  HMMA.16816.F32 R32, R4.reuse, R14, R32 ;  /* 0x0000000e0420723c */ /* 0x040ff00000001820 */
[C---:B------:R-:W-:Y:S08]  /*13620*/  HMMA.16816.F32 R36, R4.reuse, R8, R36 ;  /* 0x000000080424723c */ /* 0x040ff00000001824 */
[----:B------:R-:W-:Y:S07]  /*13630*/  HMMA.16816.F32 R28, R4, R10, R28 ;  /* 0x0000000a041c723c */ /* 0x000fee000000181c */
[----:B------:R-:W-:-:S02]  /*13640*/  F2FP.PACK_AB R4, R164, R162 ;  /* 0x000000a2a404723e */ /* 0x000fc400000000ff */
[----:B------:R-:W-:Y:S02]  /*13650*/  F2FP.PACK_AB R6, R175, R173 ;  /* 0x000000adaf06723e */ /* 0x000fe400000000ff */
[----:B------:R-:W-:Y:S02]  /*13660*/  F2FP.PACK_AB R5, R161, R160 ;  /* 0x000000a0a105723e */ /* 0x000fe400000000ff */
[----:B------:R-:W-:-:S07]  /*13670*/  F2FP.PACK_AB R7, R172, R163 ;  /* 0x000000a3ac07723e */ /* 0x000fce00000000ff */
[C---:B------:R-:W-:Y:S08]  /*13680*/  HMMA.16816.F32 R120, R4.reuse, R20, R120 ;  /* 0x000000140478723c */ /* 0x040ff00000001878 */
[C---:B------:R-:W-:Y:S01]  /*13690*/  HMMA.16816.F32 R20, R4.reuse, R22, R100 ;  /* 0x000000160414723c */ /* 0x040fe20000001864 */
[----:B------:R-:W1:Y:S07]  /*136a0*/  LDSM.16.MT88.4 R100, [R193+0x2000] ;  /* 0x00200000c164783b */ /* 0x000e6e0000004200 */
[C---:B------:R-:W-:Y:S01]  /*136b0*/  HMMA.16816.F32 R96, R4.reuse, R16, R96 ;  /* 0x000000100460723c */ /* 0x040fe20000001860 */
[----:B------:R-:W-:Y:S07]  /*136c0*/  MUFU.EX2 R17, R180 ;  /* 0x000000b400117308 */ /* 0x000fee0000000800 */
[C---:B------:R-:W-:Y:S01]  /*136d0*/  HMMA.16816.F32 R80, R4.reuse, R18, R80 ;  /* 0x000000120450723c */ /* 0x040fe20000001850 */
[----:B------:R-:W3:Y:S07]  /*136e0*/  MUFU.EX2 R19, R168 ;  /* 0x000000a800137308 */ /* 0x000eee0000000800 */
[C---:B------:R-:W-:Y:S01]  /*136f0*/  HMMA.16816.F32 R76, R4.reuse, R12, R76 ;  /* 0x0000000c044c723c */ /* 0x040fe2000000184c */
[----:B------:R-:W-:Y:S07]  /*13700*/  MUFU.EX2 R13, R182 ;  /* 0x000000b6000d7308 */ /* 0x000fee0000000800 */
[----:B------:R-:W-:Y:S01]  /*13710*/  HMMA.16816.F32 R72, R4, R14, R72 ;  /* 0x0000000e0448723c */ /* 0x000fe20000001848 */
[----:B------:R-:W4:Y:S01]  /*13720*/  MUFU.EX2 R15, R181 ;  /* 0x000000b5000f7308 */ /* 0x000f220000000800 */
[----:B---3--:R-:W-:-:S06]  /*13730*/  F2FP.PACK_AB R159, R26, R19 ;  /* 0x000000131a9f723e */ /* 0x008fcc00000000ff */
[C---:B------:R-:W-:Y:S01]  /*13740*/  HMMA.16816.F32 R60, R4.reuse, R8, R60 ;  /* 0x00000008043c723c */ /* 0x040fe2000000183c */
[----:B------:R-:W-:Y:S07]  /*13750*/  MUFU.EX2 R12, R179 ;  /* 0x000000b3000c7308 */ /* 0x000fee0000000800 */
[----:B------:R-:W-:Y:S01]  /*13760*/  HMMA.16816.F32 R40, R4, R10, R40 ;  /* 0x0000000a0428723c */ /* 0x000fe20000001828 */
[----:B------:R-:W3:Y:S01]  /*13770*/  LDSM.16.MT88.4 R8, [R195+0x2000] ;  /* 0x00200000c308783b */ /* 0x000ee20000004200 */
[----:B------:R-:W5:Y:S01]  /*13780*/  MUFU.EX2 R7, R183 ;  /* 0x000000b700077308 */ /* 0x000f620000000800 */
[----:B----4-:R-:W-:-:S04]  /*13790*/  F2FP.PACK_AB R94, R17, R15 ;  /* 0x0000000f115e723e */ /* 0x010fc800000000ff */
[----:B------:R-:W-:Y:S02]  /*137a0*/  FADD.FTZ R4, R150, R24 ;  /* 0x0000001896047221 */ /* 0x000fe40000010000 */
[----:B------:R-:W-:Y:S01]  /*137b0*/  FADD.FTZ R5, R93, R2 ;  /* 0x000000025d057221 */ /* 0x000fe20000010000 */
[----:B------:R-:W4:Y:S01]  /*137c0*/  MUFU.EX2 R14, R178 ;  /* 0x000000b2000e7308 */ /* 0x000f220000000800 */
[----:B------:R-:W-:Y:S01]  /*137d0*/  FADD.FTZ R4, R156, R4 ;  /* 0x000000049c047221 */ /* 0x000fe20000010000 */
[----:B------:R-:W-:Y:S01]  /*137e0*/  F2FP.PACK_AB R156, R27, R87 ;  /* 0x000000571b9c723e */ /* 0x000fe200000000ff */
[----:B--2---:R-:W-:-:S04]  /*137f0*/  @P1 IMAD.HI.U32 R2, R231, c[0x0][0x2c8], RZ ;  /* 0x0000b200e7021a27 */ /* 0x004fc800078e00ff */
[----:B------:R-:W-:Y:S01]  /*13800*/  FADD.FTZ R4, R209, R4 ;  /* 0x00000004d1047221 */ /* 0x000fe20000010000 */
[----:B------:R-:W-:Y:S01]  /*13810*/  MUFU.EX2 R16, R177 ;  /* 0x000000b100107308 */ /* 0x000fe20000000800 */
[----:B------:R-:W-:Y:S01]  /*13820*/  FADD.FTZ R6, R92, R0 ;  /* 0x000000005c067221 */ /* 0x000fe20000010000 */
[----:B------:R-:W-:Y:S01]  /*13830*/  MOV R0, R231 ;  /* 0x000000e700007202 */ /* 0x000fe20000000f00 */
[----:B------:R-:W-:Y:S01]  /*13840*/  FADD.FTZ R4, R211, R4 ;  /* 0x00000004d3047221 */ /* 0x000fe20000010000 */
[----:B------:R-:W-:Y:S01]  /*13850*/  @P1 SHF.R.U32.HI R0, RZ, c[0x0][0x2cc], R2 ;  /* 0x0000b300ff001a19 */ /* 0x000fe20000011602 */
[----:B------:R-:W-:Y:S01]  /*13860*/  FADD.FTZ R5, R187, R5 ;  /* 0x00000005bb057221 */ /* 0x000fe20000010000 */
[----:B-----5:R-:W-:Y:S01]  /*13870*/  F2FP.PACK_AB R92, R13, R7 ;  /* 0x000000070d5c723e */ /* 0x020fe200000000ff */
[----:B------:R-:W-:Y:S01]  /*13880*/  FADD.FTZ R6, R185, R6 ;  /* 0x00000006b9067221 */ /* 0x000fe20000010000 */
[----:B------:R-:W2:Y:S01]  /*13890*/  MUFU.EX2 R18, R176 ;  /* 0x000000b000127308 */ /* 0x000ea20000000800 */
[----:B------:R-:W-:Y:S01]  /*138a0*/  IADD3 R2, R230, R0, RZ ;  /* 0x00000000e6027210 */ /* 0x000fe20007ffe0ff */
[----:B------:R-:W-:Y:S01]  /*138b0*/  FADD.FTZ R0, R162, R4 ;  /* 0x00000004a2007221 */ /* 0x000fe20000010000 */
[----:B----4-:R-:W-:Y:S01]  /*138c0*/  F2FP.PACK_AB R93, R14, R12 ;  /* 0x0000000c0e5d723e */ /* 0x010fe200000000ff */
[----:B------:R-:W-:Y:S01]  /*138d0*/  HMMA.16816.F32 R128, R156, R116, R64 ;  /* 0x000000749c80723c */ /* 0x000fe20000001840 */
[----:B------:R-:W-:Y:S01]  /*138e0*/  FADD.FTZ R5, R188, R5 ;  /* 0x00000005bc057221 */ /* 0x000fe20000010000 */
[----:B------:R-:W-:Y:S01]  /*138f0*/  IADD3 R209, R228, -0x2, RZ ;  /* 0xfffffffee4d17810 */ /* 0x000fe20007ffe0ff */
[----:B------:R-:W-:-:S02]  /*13900*/  FADD.FTZ R0, R164, R0 ;  /* 0x00000000a4007221 */ /* 0x000fc40000010000 */
[----:B------:R-:W-:Y:S02]  /*13910*/  FADD.FTZ R6, R184, R6 ;  /* 0x00000006b8067221 */ /* 0x000fe40000010000 */
[----:B------:R-:W-:Y:S01]  /*13920*/  FADD.FTZ R0, R173, R0 ;  /* 0x00000000ad007221 */ /* 0x000fe20000010000 */
[C---:B------:R-:W-:Y:S01]  /*13930*/  HMMA.16816.F32 R132, R156.reuse, R118, R56 ;  /* 0x000000769c84723c */ /* 0x040fe20000001838 */
[----:B------:R-:W-:Y:S02]  /*13940*/  FADD.FTZ R5, R189, R5 ;  /* 0x00000005bd057221 */ /* 0x000fe40000010000 */
[----:B------:R-:W-:Y:S01]  /*13950*/  FADD.FTZ R0, R175, R0 ;  /* 0x00000000af007221 */ /* 0x000fe20000010000 */
[----:B--2---:R-:W-:Y:S01]  /*13960*/  F2FP.PACK_AB R95, R18, R16 ;  /* 0x00000010125f723e */ /* 0x004fe200000000ff */
        /* <DEDUP_REMOVED lines=16> */
[----:B------:R-:W-:Y:S01]  /*13a70*/  MOV R20, c[0x0][0x32c] ;  /* 0x0000cb0000147a02 */ /* 0x000fe20000000f00 */
[----:B------:R-:W-:Y:S01]  /*13a80*/  HMMA.16816.F32 R140, R156, R110, R48 ;  /* 0x0000006e9c8c723c */ /* 0x000fe20000001830 */
[----:B------:R-:W-:-:S02]  /*13a90*/  FADD.FTZ R4, R15, R4 ;  /* 0x000000040f047221 */ /* 0x000fc40000010000 */
[----:B------:R-:W-:Y:S01]  /*13aa0*/  ISETP.GE.AND P0, PT, R20, 0x1, PT ;  /* 0x000000011400780c */ /* 0x000fe20003f06270 */
[----:B------:R-:W-:Y:S01]  /*13ab0*/  FADD.FTZ R247, R18, R3 ;  /* 0x0000000312f77221 */ /* 0x000fe20000010000 */
[----:B------:R-:W-:Y:S01]  /*13ac0*/  IADD3 R3, R2, c[0x0][0x328], RZ ;  /* 0x0000ca0002037a10 */ /* 0x000fe20007ffe0ff */
[----:B------:R-:W-:Y:S02]  /*13ad0*/  FADD.FTZ R237, R89, R0 ;  /* 0x0000000059ed7221 */ /* 0x000fe40000010000 */
[----:B-1----:R-:W-:Y:S01]  /*13ae0*/  HMMA.16816.F32 R144, R156, R100, R44 ;  /* 0x000000649c90723c */ /* 0x002fe2000000182c */
[----:B------:R-:W-:Y:S02]  /*13af0*/  FADD.FTZ R243, R26, R5 ;  /* 0x000000051af37221 */ /* 0x000fe40000010000 */
[----:B------:R-:W-:-:S05]  /*13b00*/  FADD.FTZ R246, R17, R4 ;  /* 0x0000000411f67221 */ /* 0x000fca0000010000 */
[----:B------:R-:W-:Y:S08]  /*13b10*/  HMMA.16816.F32 R148, R156, R102, R32 ;  /* 0x000000669c94723c */ /* 0x000ff00000001820 */
[C---:B------:R-:W-:Y:S08]  /*13b20*/  HMMA.16816.F32 R112, R92.reuse, R108, R96 ;  /* 0x0000006c5c70723c */ /* 0x040ff00000001860 */
[----:B------:R-:W-:Y:S08]  /*13b30*/  HMMA.16816.F32 R104, R92, R100, R76 ;  /* 0x000000645c68723c */ /* 0x000ff0000000184c */
[----:B---3--:R-:W-:Y:S08]  /*13b40*/  HMMA.16816.F32 R152, R156, R8, R36 ;  /* 0x000000089c98723c */ /* 0x008ff00000001824 */
[C---:B------:R-:W-:Y:S08]  /*13b50*/  HMMA.16816.F32 R108, R92.reuse, R110, R80 ;  /* 0x0000006e5c6c723c */ /* 0x040ff00000001850 */
[C---:B------:R-:W-:Y:S08]  /*13b60*/  HMMA.16816.F32 R100, R92.reuse, R102, R72 ;  /* 0x000000665c64723c */ /* 0x040ff00000001848 */
[----:B------:R-:W-:Y:S08]  /*13b70*/  HMMA.16816.F32 R96, R92, R8, R60 ;  /* 0x000000085c60723c */ /* 0x000ff0000000183c */
[-C--:B------:R-:W-:Y:S08]  /*13b80*/  HMMA.16816.F32 R156, R156, R10.reuse, R28 ;  /* 0x0000000a9c9c723c */ /* 0x080ff0000000181c */
[----:B------:R-:W-:Y:S01]  /*13b90*/  HMMA.16816.F32 R92, R92, R10, R40 ;  /* 0x0000000a5c5c723c */ /* 0x000fe20000001828 */
[----:B------:R-:W-:Y:S07]  /*13ba0*/  @!P0 BRA `(.L_x_1058) ;  /* 0x0000013000008947 */ /* 0x000fee0003800000 */
[C---:B------:R-:W-:Y:S01]  /*13bb0*/  ISETP.GT.AND P0, PT, R2.reuse, RZ, PT ;  /* 0x000000ff0200720c */ /* 0x040fe20003f04270 */
[----:B------:R-:W-:Y:S01]  /*13bc0*/  BSSY B0, `(.L_x_1059) ;  /* 0x000000e000007945 */ /* 0x000fe20003800000 */
[----:B------:R-:W-:-:S11]  /*13bd0*/  IADD3 R0, R2, -0x1, RZ ;  /* 0xffffffff02007810 */ /* 0x000fd60007ffe0ff */
        /* <DEDUP_REMOVED lines=8> */
.L_x_1060:
[----:B------:R-:W-:-:S04]  /*13c60*/  MOV R2, 0x1 ;  /* 0x0000000100027802 */ /* 0x000fc80000000f00 */
[----:B------:R-:W-:-:S13]  /*13c70*/  ISETP.NE.AND P0, PT, R2, c[0x0][0x32c], PT ;  /* 0x0000cb0002007a0c */ /* 0x000fda0003f05270 */
[----:B------:R-:W-:-:S05]  /*13c80*/  @P0 IMAD.HI.U32 R2, R0, c[0x0][0x330], RZ ;  /* 0x0000cc0000020a27 */ /* 0x000fca00078e00ff */
[----:B------:R-:W-:Y:S02]  /*13c90*/  @P0 SHF.R.U32.HI R0, RZ, c[0x0][0x334], R2 ;  /* 0x0000cd00ff000a19 */ /* 0x000fe40000011602 */
.L_x_1061:
[----:B------:R-:W-:Y:S05]  /*13ca0*/  BSYNC B0 ;  /* 0x0000000000007941 */ /* 0x000fea0003800000 */
.L_x_1059:
[----:B------:R-:W-:-:S05]  /*13cb0*/  MOV R2, c[0x0][0x32c] ;  /* 0x0000cb0000027a02 */ /* 0x000fca0000000f00 */
[----:B------:R-:W-:-:S05]  /*13cc0*/  IMAD R0, R0, R2, c[0x0][0x32c] ;  /* 0x0000cb0000007624 */ /* 0x000fca00078e0202 */
[----:B------:R-:W-:-:S04]  /*13cd0*/  IMNMX R3, R3, R0, PT ;  /* 0x0000000003037217 */ /* 0x000fc80003800200 */
.L_x_1058:
[----:B------:R-:W2:Y:S01]  /*13ce0*/  LDL R2, [R1+0x8] ;  /* 0x0000080001027983 */ /* 0x000ea20000100800 */
        /* <DEDUP_REMOVED lines=10> */
.L_x_1093:
        /* <DEDUP_REMOVED lines=22> */
[C---:B-1-34-:R-:W-:Y:S01]  /*13ef0*/  IMAD.WIDE.U32 R2, R229.reuse, c[0x0][0x208], RZ ;  /* 0x00008200e5027a25 */ /* 0x05afe200078e00ff */
[----:B------:R-:W-:Y:S01]  /*13f00*/  SHF.R.S32.HI R0, RZ, 0x1f, R229 ;  /* 0x0000001fff007819 */ /* 0x000fe200000114e5 */
[----:B------:R-:W2:Y:S04]  /*13f10*/  LDL.64 R6, [R1+0x18] ;  /* 0x0000180001067983 */ /* 0x000ea80000100a00 */
[----:B------:R-:W-:Y:S02]  /*13f20*/  IMAD R0, R0, c[0x0][0x208], RZ ;  /* 0x0000820000007a24 */ /* 0x000fe400078e02ff */
[----:B------:R-:W3:Y:S02]  /*13f30*/  LDL R5, [R1+0x14] ;  /* 0x0000140001057983 */ /* 0x000ee40000100800 */
[----:B------:R-:W-:Y:S04]  /*13f40*/  IMAD R0, R229, c[0x0][0x20c], R0 ;  /* 0x00008300e5007a24 */ /* 0x000fe800078e0200 */
[----:B------:R-:W-:Y:S01]  /*13f50*/  IMAD.IADD R3, R3, 0x1, R0 ;  /* 0x0000000103037824 */ /* 0x000fe200078e0200 */
[----:B------:R-:W-:Y:S03]  /*13f60*/  SHF.R.S32.HI R0, RZ, 0x1f, R216 ;  /* 0x0000001fff007819 */ /* 0x000fe600000114d8 */
[----:B------:R-:W-:Y:S04]  /*13f70*/  IMAD.WIDE.U32 R2, R216, c[0x0][0x218], R2 ;  /* 0x00008600d8027a25 */ /* 0x000fe800078e0002 */
[----:B------:R-:W-:Y:S04]  /*13f80*/  IMAD R0, R0, c[0x0][0x218], RZ ;  /* 0x0000860000007a24 */ /* 0x000fe800078e02ff */
[----:B------:R-:W-:Y:S01]  /*13f90*/  IMAD R4, R216, c[0x0][0x21c], R0 ;  /* 0x00008700d8047a24 */ /* 0x000fe200078e0200 */
[----:B--2---:R-:W-:Y:S02]  /*13fa0*/  IADD3 R2, P1, R6, R2, RZ ;  /* 0x0000000206027210 */ /* 0x004fe40007f3e0ff */
[----:B------:R-:W-:Y:S02]  /*13fb0*/  SHF.L.U64.HI R6, R244, 0x1, R245 ;  /* 0x00000001f4067819 */ /* 0x000fe400000102f5 */
[----:B------:R-:W-:Y:S02]  /*13fc0*/  LEA R0, P0, R2, c[0x0][0x1f8], 0x1 ;  /* 0x00007e0002007a11 */ /* 0x000fe400078008ff */
[----:B---3--:R-:W-:Y:S02]  /*13fd0*/  IADD3.X R3, R5, R3, R4, P1, !PT ;  /* 0x0000000305037210 */ /* 0x008fe40000ffe404 */
[----:B------:R-:W-:Y:S02]  /*13fe0*/  SHF.L.U32 R5, R244, 0x1, RZ ;  /* 0x00000001f4057819 */ /* 0x000fe400000006ff */
[----:B------:R-:W-:Y:S01]  /*13ff0*/  LEA.HI.X R4, R2, c[0x0][0x1fc], R3, 0x1, P0 ;  /* 0x00007f0002047a11 */ /* 0x000fe200000f0c03 */
[----:B------:R-:W-:-:S05]  /*14000*/  BRA.DIV ~URZ, `(.L_x_1065) ;  /* 0x000150d27f007947 */ /* 0x000fca000b800000 */
[----:B------:R1:W2:Y:S02]  /*14010*/  SHFL.IDX PT, R8, R4, RZ, 0x181f ;  /* 0x00181fff04087589 */ /* 0x0002a400000e0000 */
.L_x_1233:
[----:B------:R-:W-:-:S05]  /*14020*/  BRA.DIV ~URZ, `(.L_x_1066) ;  /* 0x000151227f007947 */ /* 0x000fca000b800000 */
[----:B------:R-:W3:Y:S04]  /*14030*/  SHFL.IDX PT, R2, R0, RZ, 0x181f ;  /* 0x00181fff00027589 */ /* 0x000ee800000e0000 */
[----:B------:R-:W4:Y:S04]  /*14040*/  SHFL.IDX PT, R7, R0, 0x1, 0x181f ;  /* 0x00381f0000077f89 */ /* 0x000f2800000e0000 */
[----:B------:R-:W5:Y:S04]  /*14050*/  SHFL.IDX PT, R11, R4, 0x1, 0x181f ;  /* 0x00381f00040b7f89 */ /* 0x000f6800000e0000 */
[----:B------:R-:W-:Y:S04]  /*14060*/  SHFL.IDX PT, R9, R0, 0x3, 0x181f ;  /* 0x00781f0000097f89 */ /* 0x000fe800000e0000 */
[----:B------:R-:W-:Y:S01]  /*14070*/  SHFL.IDX PT, R12, R4, 0x2, 0x181f ;  /* 0x00581f00040c7f89 */ /* 0x000fe200000e0000 */
[-C--:B---3--:R-:W-:Y:S05]  /*14080*/  IADD3 R2, P0, R2, R5.reuse, RZ ;  /* 0x0000000502027210 */ /* 0x088fea0007f1e0ff */
[--C-:B--2---:R-:W-:Y:S01]  /*14090*/  IMAD.X R3, R8, 0x1, R6.reuse, P0 ;  /* 0x0000000108037824 */ /* 0x104fe200000e0606 */
[-C--:B----4-:R-:W-:Y:S01]  /*140a0*/  IADD3 R10, P0, R7, R5.reuse, RZ ;  /* 0x00000005070a7210 */ /* 0x090fe20007f1e0ff */
[----:B------:R-:W2:Y:S04]  /*140b0*/  SHFL.IDX PT, R8, R0, 0x2, 0x181f ;  /* 0x00581f0000087f89 */ /* 0x000ea800000e0000 */
[----:B------:R3:W-:Y:S01]  /*140c0*/  LDGSTS.E.BYPASS.LTC128B.128 [R208+0x100], [R2.64], !P2 ;  /* 0x0010000002d07fae */ /* 0x0007e2000d101d48 */
[--C-:B-----5:R-:W-:Y:S03]  /*140d0*/  IMAD.X R11, R11, 0x1, R6.reuse, P0 ;  /* 0x000000010b0b7824 */ /* 0x120fe600000e0606 */
[----:B------:R-:W-:Y:S04]  /*140e0*/  SHFL.IDX PT, R0, R0, 0x4, 0x181f ;  /* 0x00981f0000007f89 */ /* 0x000fe800000e0000 */
[----:B------:R4:W-:Y:S01]  /*140f0*/  LDGSTS.E.BYPASS.LTC128B.128 [R208+0x900], [R10.64], !P2 ;  /* 0x009000000ad07fae */ /* 0x0009e2000d101d48 */
[-C--:B--2---:R-:W-:Y:S03]  /*14100*/  IADD3 R8, P1, R8, R5.reuse, RZ ;  /* 0x0000000508087210 */ /* 0x084fe60007f3e0ff */
[----:B---3--:R-:W2:Y:S01]  /*14110*/  SHFL.IDX PT, R3, R4, 0x3, 0x181f ;  /* 0x00781f0004037f89 */ /* 0x008ea200000e0000 */
[----:B------:R-:W-:Y:S01]  /*14120*/  IADD3 R2, P0, R9, R5, RZ ;  /* 0x0000000509027210 */ /* 0x000fe20007f1e0ff */
[--C-:B------:R-:W-:Y:S02]  /*14130*/  IMAD.X R9, R12, 0x1, R6.reuse, P1 ;  /* 0x000000010c097824 */ /* 0x100fe400008e0606 */
[----:B-1----:R-:W1:Y:S04]  /*14140*/  SHFL.IDX PT, R4, R4, 0x4, 0x181f ;  /* 0x00981f0004047f89 */ /* 0x002e6800000e0000 */
[----:B------:R4:W-:Y:S01]  /*14150*/  LDGSTS.E.BYPASS.LTC128B.128 [R208+0x1100], [R8.64], !P2 ;  /* 0x0110000008d07fae */ /* 0x0009e2000d101d48 */
[----:B--2---:R-:W-:Y:S05]  /*14160*/  IMAD.X R3, R3, 0x1, R6, P0 ;  /* 0x0000000103037824 */ /* 0x004fea00000e0606 */
[----:B------:R4:W-:Y:S02]  /*14170*/  LDGSTS.E.BYPASS.LTC128B.128 [R208+0x1900], [R2.64], !P2 ;  /* 0x0190000002d07fae */ /* 0x0009e4000d101d48 */
.L_x_1234:
[----:B-1--4-:R-:W-:Y:S04]  /*14180*/  IADD3 R2, P0, R0, R5, RZ ;  /* 0x0000000500027210 */ /* 0x012fe80007f1e0ff */
[----:B------:R-:W-:Y:S05]  /*14190*/  IADD3.X R3, R4, R6, RZ, P0, !PT ;  /* 0x0000000604037210 */ /* 0x000fea00007fe4ff */
[----:B------:R-:W-:Y:S01]  /*141a0*/  @!PT LDS RZ, [RZ] ;  /* 0x00000000fffff984 */ /* 0x000fe20000000800 */
[----:B------:R-:W-:Y:S01]  /*141b0*/  @!PT LDS RZ, [RZ] ;  /* 0x00000000fffff984 */ /* 0x000fe20000000800 */
[----:B------:R-:W-:Y:S01]  /*141c0*/  @!PT LDS RZ, [RZ] ;  /* 0x00000000fffff984 */ /* 0x000fe20000000800 */
[----:B------:R1:W-:Y:S04]  /*141d0*/  LDGSTS.E.BYPASS.LTC128B.128 [R208+0x2100], [R2.64], !P2 ;  /* 0x0210000002d07fae */ /* 0x0003e8000d101d48 */
.L_x_1064:
[----:B-1-34-:R-:W-:Y:S05]  /*141e0*/  BSYNC B0 ;  /* 0x0000000000007941 */ /* 0x01afea0003800000 */
.L_x_1063:
        /* <DEDUP_REMOVED lines=135> */
[----:B------:R-:W-:Y:S03]  /*14a60*/  HMMA.16816.F32 R80, R180, R10, R80 ;  /* 0x0000000ab450723c */ /* 0x000fe60000001850 */
[----:B------:R-:W2:Y:S01]  /*14a70*/  MUFU.TANH R178, R2 ;  /* 0x0000000200b27308 */ /* 0x000ea20000002400 */
        /* <DEDUP_REMOVED lines=128> */
[C---:B------:R-:W-:Y:S01]  /*15280*/  SHF.L.U64.HI R6, R244.reuse, 0x1, R245 ;  /* 0x00000001f4067819 */ /* 0x040fe200000102f5 */
[----:B------:R-:W-:Y:S01]  /*15290*/  IMAD.SHL.U32 R5, R244, 0x2, RZ ;  /* 0x00000002f4057824 */ /* 0x000fe200078e00ff */
[----:B------:R-:W3:Y:S01]  /*152a0*/  LDL R236, [R1+0x10] ;  /* 0x0000100001ec7983 */ /* 0x000ee20000100800 */
[----:B------:R-:W-:Y:S03]  /*152b0*/  ISETP.NE.AND P3, PT, R242, 0x1, PT ;  /* 0x00000001f200780c */ /* 0x000fe60003f65270 */
[----:B------:R-:W4:Y:S04]  /*152c0*/  LDL.64 R44, [R1+0x28] ;  /* 0x00002800012c7983 */ /* 0x000f280000100a00 */
[----:B------:R-:W5:Y:S04]  /*152d0*/  LDL R235, [R1+0x34] ;  /* 0x0000340001eb7983 */ /* 0x000f680000100800 */
[----:B------:R-:W4:Y:S04]  /*152e0*/  LDL.64 R238, [R1+0x20] ;  /* 0x0000200001ee7983 */ /* 0x000f280000100a00 */
[----:B------:R-:W4:Y:S01]  /*152f0*/  LDL R233, [R1+0x30] ;  /* 0x0000300001e97983 */ /* 0x000f220000100800 */
[----:B--2---:R-:W-:Y:S01]  /*15300*/  IMAD R2, R209, 0x50, R240 ;  /* 0x00000050d1027824 */ /* 0x004fe200078e02f0 */
[----:B---3--:R-:W-:Y:S04]  /*15310*/  ISETP.GT.AND P1, PT, R236, 0x4f, PT ;  /* 0x0000004fec00780c */ /* 0x008fe80003f24270 */
[----:B------:R-:W-:Y:S05]  /*15320*/  IADD3 R2, R2, -0x50, R236 ;  /* 0xffffffb002027810 */ /* 0x000fea0007ffe0ec */
[----:B------:R-:W-:Y:S04]  /*15330*/  @P3 IMAD.HI.U32 R3, R2, c[0x0][0x2bc], RZ ;  /* 0x0000af0002033a27 */ /* 0x000fe800078e00ff */
[----:B-1----:R-:W-:Y:S01]  /*15340*/  IMAD.MOV.U32 R0, RZ, RZ, R2 ;  /* 0x000000ffff007224 */ /* 0x002fe200078e0002 */
[----:B------:R-:W-:Y:S04]  /*15350*/  @P3 SHF.R.U32.HI R0, RZ, c[0x0][0x2c0], R3 ;  /* 0x0000b000ff003a19 */ /* 0x000fe80000011603 */
[C---:B----4-:R-:W-:Y:S01]  /*15360*/  @!P1 IADD3 R3, P0, R0.reuse, R44, RZ ;  /* 0x0000002c00039210 */ /* 0x050fe20007f1e0ff */
[----:B------:R-:W-:Y:S03]  /*15370*/  IMAD.MOV R4, RZ, RZ, -R0 ;  /* 0x000000ffff047224 */ /* 0x000fe600078e0a00 */
[----:B-----5:R-:W-:Y:S01]  /*15380*/  @!P1 LEA.HI.X.SX32 R0, R0, R235, 0x1, P0 ;  /* 0x000000eb00009211 */ /* 0x020fe200000f0eff */
        /* <DEDUP_REMOVED lines=17> */
[----:B------:R-:W-:-:S06]  /*154a0*/  BRA.DIV ~URZ, `(.L_x_1069) ;  /* 0x000141527f007947 */ /* 0x000fcc000b800000 */
[----:B------:R1:W2:Y:S02]  /*154b0*/  SHFL.IDX PT, R7, R4, RZ, 0x181f ;  /* 0x00181fff04077589 */ /* 0x0002a400000e0000 */
.L_x_1235:
[----:B------:R-:W-:-:S05]  /*154c0*/  BRA.DIV ~URZ, `(.L_x_1070) ;  /* 0x000141a27f007947 */ /* 0x000fca000b800000 */
[----:B------:R-:W3:Y:S02]  /*154d0*/  SHFL.IDX PT, R2, R0, RZ, 0x181f ;  /* 0x00181fff00027589 */ /* 0x000ee400000e0000 */
[-C--:B---3--:R-:W-:Y:S05]  /*154e0*/  IADD3 R2, P0, R2, R5.reuse, RZ ;  /* 0x0000000502027210 */ /* 0x088fea0007f1e0ff */
[--C-:B--2---:R-:W-:Y:S05]  /*154f0*/  IMAD.X R3, R7, 0x1, R6.reuse, P0 ;  /* 0x0000000107037824 */ /* 0x104fea00000e0606 */
[----:B------:R-:W-:Y:S01]  /*15500*/  @!PT LDS RZ, [RZ] ;  /* 0x00000000fffff984 */ /* 0x000fe20000000800 */
[----:B------:R-:W-:Y:S01]  /*15510*/  @!PT LDS RZ, [RZ] ;  /* 0x00000000fffff984 */ /* 0x000fe20000000800 */
[----:B------:R2:W-:Y:S04]  /*15520*/  LDGSTS.E.BYPASS.LTC128B.128 [R208+0x2900], [R2.64], !P2 ;  /* 0x0290000002d07fae */ /* 0x0005e8000d101d48 */
[----:B--2---:R-:W2:Y:S04]  /*15530*/  SHFL.IDX PT, R2, R0, 0x1, 0x181f ;  /* 0x00381f0000027f89 */ /* 0x004ea800000e0000 */
[----:B------:R-:W3:Y:S01]  /*15540*/  SHFL.IDX PT, R3, R4, 0x1, 0x181f ;  /* 0x00381f0004037f89 */ /* 0x000ee200000e0000 */
[-C--:B--2---:R-:W-:Y:S05]  /*15550*/  IADD3 R2, P0, R2, R5.reuse, RZ ;  /* 0x0000000502027210 */ /* 0x084fea0007f1e0ff */
[--C-:B---3--:R-:W-:Y:S05]  /*15560*/  IMAD.X R3, R3, 0x1, R6.reuse, P0 ;  /* 0x0000000103037824 */ /* 0x108fea00000e0606 */
[----:B------:R2:W-:Y:S04]  /*15570*/  LDGSTS.E.BYPASS.LTC128B.128 [R208+0x3100], [R2.64], !P2 ;  /* 0x0310000002d07fae */ /* 0x0005e8000d101d48 */
[----:B--2---:R-:W2:Y:S04]  /*15580*/  SHFL.IDX PT, R2, R0, 0x2, 0x181f ;  /* 0x00581f0000027f89 */ /* 0x004ea800000e0000 */
[----:B------:R-:W3:Y:S01]  /*15590*/  SHFL.IDX PT, R3, R4, 0x2, 0x181f ;  /* 0x00581f0004037f89 */ /* 0x000ee200000e0000 */
[-C--:B--2---:R-:W-:Y:S05]  /*155a0*/  IADD3 R2, P0, R2, R5.reuse, RZ ;  /* 0x0000000502027210 */ /* 0x084fea0007f1e0ff */
[--C-:B---3--:R-:W-:Y:S05]  /*155b0*/  IMAD.X R3, R3, 0x1, R6.reuse, P0 ;  /* 0x0000000103037824 */ /* 0x108fea00000e0606 */
[----:B------:R2:W-:Y:S04]  /*155c0*/  LDGSTS.E.BYPASS.LTC128B.128 [R208+0x3900], [R2.64], !P2 ;  /* 0x0390000002d07fae */ /* 0x0005e8000d101d48 */
[----:B--2---:R-:W2:Y:S04]  /*155d0*/  SHFL.IDX PT, R2, R0, 0x3, 0x181f ;  /* 0x00781f0000027f89 */ /* 0x004ea800000e0000 */
[----:B------:R-:W3:Y:S04]  /*155e0*/  SHFL.IDX PT, R3, R4, 0x3, 0x181f ;  /* 0x00781f0004037f89 */ /* 0x000ee800000e0000 */
[----:B------:R-:W4:Y:S04]  /*155f0*/  SHFL.IDX PT, R0, R0, 0x4, 0x181f ;  /* 0x00981f0000007f89 */ /* 0x000f2800000e0000 */
[----:B-1----:R-:W1:Y:S01]  /*15600*/  SHFL.IDX PT, R4, R4, 0x4, 0x181f ;  /* 0x00981f0004047f89 */ /* 0x002e6200000e0000 */
[----:B--2---:R-:W-:Y:S05]  /*15610*/  IADD3 R2, P0, R2, R5, RZ ;  /* 0x0000000502027210 */ /* 0x004fea0007f1e0ff */
[----:B---3--:R-:W-:Y:S05]  /*15620*/  IMAD.X R3, R3, 0x1, R6, P0 ;  /* 0x0000000103037824 */ /* 0x008fea00000e0606 */
[----:B------:R2:W-:Y:S03]  /*15630*/  LDGSTS.E.BYPASS.LTC128B.128 [R208+0x4100], [R2.64], !P2 ;  /* 0x0410000002d07fae */ /* 0x0005e6000d101d48 */
.L_x_1236:
[----:B--2-4-:R-:W-:Y:S04]  /*15640*/  IADD3 R2, P0, R0, R5, RZ ;  /* 0x0000000500027210 */ /* 0x014fe80007f1e0ff */
[----:B-1----:R-:W-:Y:S05]  /*15650*/  IADD3.X R3, R4, R6, RZ, P0, !PT ;  /* 0x0000000604037210 */ /* 0x002fea00007fe4ff */
[----:B------:R-:W-:Y:S01]  /*15660*/  @!PT LDS RZ, [RZ] ;  /* 0x00000000fffff984 */ /* 0x000fe20000000800 */
[----:B------:R-:W-:Y:S01]  /*15670*/  @!PT LDS RZ, [RZ] ;  /* 0x00000000fffff984 */ /* 0x000fe20000000800 */
[----:B------:R-:W-:Y:S01]  /*15680*/  @!PT LDS RZ, [RZ] ;  /* 0x00000000fffff984 */ /* 0x000fe20000000800 */
[----:B------:R1:W-:Y:S04]  /*15690*/  LDGSTS.E.BYPASS.LTC128B.128 [R208+0x4900], [R2.64], !P2 ;  /* 0x0490000002d07fae */ /* 0x0003e8000d101d48 */
.L_x_1068:
[----:B--234-:R-:W-:Y:S05]  /*156a0*/  BSYNC B0 ;  /* 0x0000000000007941 */ /* 0x01cfea0003800000 */
.L_x_1067:
[----:B------:R-:W-:Y:S01]  /*156b0*/  LOP3.LUT R8, RZ, c[0x0][0x324], RZ, 0x33, !PT ;  /* 0x0000c900ff087a12 */ /* 0x000fe200078e33ff */
[----:B-1----:R-:W2:Y:S01]  /*156c0*/  LDL R2, [R1+0x38] ;  /* 0x0000380001027983 */ /* 0x002ea20000100800 */
[----:B------:R-:W-:Y:S03]  /*156d0*/  IMAD.MOV.U32 R3, RZ, RZ, c[0x0][0x2c4] ;  /* 0x0000b100ff037624 */ /* 0x000fe600078e00ff */
[----:B------:R-:W2:Y:S02]  /*156e0*/  LDL R0, [R1+0x50] ;  /* 0x0000500001007983 */ /* 0x000ea40000100800 */
[----:B------:R-:W-:Y:S02]  /*156f0*/  ISETP.NE.AND P0, PT, R3, 0x1, PT ;  /* 0x000000010300780c */ /* 0x000fe40003f05270 */
[----:B------:R-:W0:Y:S01]  /*15700*/  LDGDEPBAR ;  /* 0x00000000000079af */ /* 0x000e220000000000 */
[----:B--2---:R-:W-:Y:S10]  /*15710*/  IMAD.IADD R5, R0, 0x1, R2 ;  /* 0x0000000100057824 */ /* 0x004ff400078e0202 */
[----:B------:R-:W-:Y:S05]  /*15720*/  @P0 IMAD.HI.U32 R0, R5, c[0x0][0x2c8], RZ ;  /* 0x0000b20005000a27 */ /* 0x000fea00078e00ff */
[----:B------:R-:W-:Y:S01]  /*15730*/  @P0 SHF.R.U32.HI R5, RZ, c[0x0][0x2cc], R0 ;  /* 0x0000b300ff050a19 */ /* 0x000fe20000011600 */
[----:B------:R-:W-:Y:S05]  /*15740*/  IMAD R0, R209, -0x50, RZ ;  /* 0xffffffb0d1007824 */ /* 0x000fea00078e02ff */
[----:B------:R-:W-:Y:S04]  /*15750*/  IADD3 R2, -R251, 0x1, R0 ;  /* 0x00000001fb027810 */ /* 0x000fe80007ffe100 */
[----:B------:R-:W-:Y:S04]  /*15760*/  IADD3 R7, -R249, R2, R250 ;  /* 0x00000002f9077210 */ /* 0x000fe80007ffe1fa */
[----:B------:R-:W-:Y:S01]  /*15770*/  IADD3 R6, R7, c[0x0][0x328], RZ ;  /* 0x0000ca0007067a10 */ /* 0x000fe20007ffe0ff */
[----:B------:R-:W-:-:S05]  /*15780*/  BRA.DIV ~URZ, `(.L_x_1071) ;  /* 0x000143927f007947 */ /* 0x000fca000b800000 */
[----:B------:R1:W2:Y:S02]  /*15790*/  SHFL.IDX PT, R4, R5, RZ, 0x1c1f ;  /* 0x001c1fff05047589 */ /* 0x0002a400000e0000 */
.L_x_1237:
        /* <DEDUP_REMOVED lines=19> */
.L_x_1074:
[----:B------:R-:W-:Y:S04]  /*158d0*/  MOV R8, c[0x0][0x32c] ;  /* 0x0000cb0000087a02 */ /* 0x000fe80000000f00 */
[----:B------:R-:W-:Y:S11]  /*158e0*/  ISETP.NE.AND P0, PT, R8, 0x1, PT ;  /* 0x000000010800780c */ /* 0x000ff60003f05270 */
[----:B------:R-:W-:Y:S02]  /*158f0*/  @!UPT UIADD3 URZ, URZ, URZ, URZ ;  /* 0x0000003f3f3ff290 */ /* 0x000fe4000fffe03f */
[----:B------:R-:W-:Y:S05]  /*15900*/  @P0 IMAD.HI.U32 R8, R4, c[0x0][0x330], RZ ;  /* 0x0000cc0004080a27 */ /* 0x000fea00078e00ff */
[----:B------:R-:W-:Y:S02]  /*15910*/  @P0 SHF.R.U32.HI R4, RZ, c[0x0][0x334], R8 ;  /* 0x0000cd00ff040a19 */ /* 0x000fe40000011608 */
.L_x_1075:
[----:B------:R-:W-:Y:S05]  /*15920*/  BSYNC B0 ;  /* 0x0000000000007941 */ /* 0x000fea0003800000 */
.L_x_1073:
[----:B------:R-:W-:Y:S04]  /*15930*/  IMAD.IADD R8, R0, 0x1, -R251 ;  /* 0x0000000100087824 */ /* 0x000fe800078e0afb */
[----:B------:R-:W-:Y:S05]  /*15940*/  IMAD R4, R4, c[0x0][0x32c], R8 ;  /* 0x0000cb0004047a24 */ /* 0x000fea00078e0208 */
[----:B------:R-:W-:Y:S02]  /*15950*/  IMNMX R2, R2, R4, !PT ;  /* 0x0000000402027217 */ /* 0x000fe40007800200 */
[----:B------:R-:W-:Y:S04]  /*15960*/  IADD3 R4, R4, c[0x0][0x32c], RZ ;  /* 0x0000cb0004047a10 */ /* 0x000fe80007ffe0ff */
[----:B------:R-:W-:Y:S02]  /*15970*/  IMNMX R3, R3, R4, PT ;  /* 0x0000000403037217 */ /* 0x000fe40003800200 */
.L_x_1072:
[C---:B------:R-:W-:Y:S02]  /*15980*/  ISETP.GE.AND P0, PT, R0.reuse, 0x1, PT ;  /* 0x000000010000780c */ /* 0x040fe40003f06270 */
[C---:B------:R-:W-:Y:S02]  /*15990*/  ISETP.GE.AND P1, PT, R0.reuse, 0x2, PT ;  /* 0x000000020000780c */ /* 0x040fe40003f26270 */
        /* <DEDUP_REMOVED lines=17> */
[----:B------:R-:W-:Y:S02]  /*15ab0*/  ISETP.LT.OR P0, PT, R3, 0x9, P0 ;  /* 0x000000090300780c */ /* 0x000fe40000701670 */
        /* <DEDUP_REMOVED lines=63> */
[C---:B------:R-:W-:Y:S02]  /*15eb0*/  ISETP.GT.AND P0, PT, R2.reuse, 0x31, !P1 ;  /* 0x000000310200780c */ /* 0x040fe40004f04270 */
        /* <DEDUP_REMOVED lines=21> */
[----:B------:R-:W-:Y:S11]  /*16010*/  ISETP.GE.AND P0, PT, R0, 0x4a, PT ;  /* 0x0000004a0000780c */ /* 0x000ff60003f06270 */
[----:B------:R-:W-:Y:S02]  /*16020*/  @!UPT UIADD3 URZ, URZ, URZ, URZ ;  /* 0x0000003f3f3ff290 */ /* 0x000fe4000fffe03f */
[----:B------:R-:W-:Y:S02]  /*16030*/  @P0 LOP3.LUT R207, R207, 0x4000, RZ, 0xfc, !PT ;  /* 0x00004000cfcf0812 */ /* 0x000fe400078efcff */
[----:B------:R-:W-:Y:S04]  /*16040*/  ISETP.GT.AND P0, PT, R2, 0x49, !P0 ;  /* 0x000000490200780c */ /* 0x000fe80004704270 */
[----:B------:R-:W-:Y:S04]  /*16050*/  ISETP.LT.OR P0, PT, R3, 0x4a, P0 ;  /* 0x0000004a0300780c */ /* 0x000fe80000701670 */
[----:B------:R-:W-:Y:S01]  /*16060*/  FSEL R55, R9, -INF , !P0 ;  /* 0xff80000009377808 */ /* 0x000fe20004000000 */
[----:B------:R-:W-:-:S06]  /*16070*/  BRA.DIV ~URZ, `(.L_x_1076) ;  /* 0x00013b127f007947 */ /* 0x000fcc000b800000 */
[----:B------:R2:W3:Y:S02]  /*16080*/  SHFL.IDX PT, R4, R5, 0x1, 0x1c1f ;  /* 0x003c1f0005047f89 */ /* 0x0004e400000e0000 */
.L_x_1238:
[----:B---3--:R-:W-:Y:S01]  /*16090*/  IADD3 R3, R7, R4, RZ ;  /* 0x0000000407037210 */ /* 0x008fe20007ffe0ff */
[----:B------:R-:W-:Y:S05]  /*160a0*/  IMAD.MOV.U32 R2, RZ, RZ, c[0x0][0x32c] ;  /* 0x0000cb00ff027624 */ /* 0x000fea00078e00ff */
[----:B------:R-:W-:Y:S01]  /*160b0*/  ISETP.GE.AND P0, PT, R2, 0x1, PT ;  /* 0x000000010200780c */ /* 0x000fe20003f06270 */
[----:B------:R-:W-:Y:S11]  /*160c0*/  IMAD.IADD R2, R6, 0x1, R4 ;  /* 0x0000000106027824 */ /* 0x000ff600078e0204 */
[----:B------:R-:W-:Y:S01]  /*160d0*/  @!UPT UIADD3 URZ, URZ, URZ, URZ ;  /* 0x0000003f3f3ff290 */ /* 0x000fe2000fffe03f */
        /* <DEDUP_REMOVED lines=14> */
.L_x_1079:
[----:B------:R-:W-:Y:S04]  /*161c0*/  MOV R8, c[0x0][0x32c] ;  /* 0x0000cb0000087a02 */ /* 0x000fe80000000f00 */
[----:B------:R-:W-:Y:S11]  /*161d0*/  ISETP.NE.AND P0, PT, R8, 0x1, PT ;  /* 0x000000010800780c */ /* 0x000ff60003f05270 */
[----:B------:R-:W-:Y:S02]  /*161e0*/  @!UPT UIADD3 URZ, URZ, URZ, URZ ;  /* 0x0000003f3f3ff290 */ /* 0x000fe4000fffe03f */
[----:B------:R-:W-:Y:S05]  /*161f0*/  @P0 IMAD.HI.U32 R8, R4, c[0x0][0x330], RZ ;  /* 0x0000cc0004080a27 */ /* 0x000fea00078e00ff */
[----:B------:R-:W-:Y:S02]  /*16200*/  @P0 SHF.R.U32.HI R4, RZ, c[0x0][0x334], R8 ;  /* 0x0000cd00ff040a19 */ /* 0x000fe40000011608 */
.L_x_1080:
[----:B------:R-:W-:Y:S05]  /*16210*/  BSYNC B0 ;  /* 0x0000000000007941 */ /* 0x000fea0003800000 */
.L_x_1078:
[----:B------:R-:W-:Y:S04]  /*16220*/  IMAD.IADD R8, R0, 0x1, -R251 ;  /* 0x0000000100087824 */ /* 0x000fe800078e0afb */
[----:B------:R-:W-:Y:S05]  /*16230*/  IMAD R4, R4, c[0x0][0x32c], R8 ;  /* 0x0000cb0004047a24 */ /* 0x000fea00078e0208 */
[----:B------:R-:W-:Y:S02]  /*16240*/  IMNMX R3, R3, R4, !PT ;  /* 0x0000000403037217 */ /* 0x000fe40007800200 */
[----:B------:R-:W-:Y:S04]  /*16250*/  IADD3 R4, R4, c[0x0][0x32c], RZ ;  /* 0x0000cb0004047a10 */ /* 0x000fe80007ffe0ff */
[----:B------:R-:W-:Y:S02]  /*16260*/  IMNMX R2, R2, R4, PT ;  /* 0x0000000402027217 */ /* 0x000fe40003800200 */
.L_x_1077:
        /* <DEDUP_REMOVED lines=68> */
[----:B------:R-:W-:Y:S04]  /*166b0*/  ISETP.GT.AND P0, PT, R3, RZ, !P0 ;  /* 0x000000ff0300720c */ /* 0x000fe80004704270 */
[C---:B------:R-:W-:Y:S04]  /*166c0*/  ISETP.LT.OR P0, PT, R2.reuse, 0x1, P0 ;  /* 0x000000010200780c */ /* 0x040fe80000701670 */
[----:B------:R-:W-:Y:S02]  /*166d0*/  FSEL R17, R225, -INF , !P0 ;  /* 0xff800000e1117808 */ /* 0x000fe40004000000 */
[----:B------:R-:W-:Y:S04]  /*166e0*/  LOP3.LUT P0, RZ, R207, 0x4000, RZ, 0xc0, !PT ;  /* 0x00004000cfff7812 */ /* 0x000fe8000780c0ff */
[----:B------:R-:W-:Y:S04]  /*166f0*/  ISETP.GT.AND P0, PT, R3, 0x49, !P0 ;  /* 0x000000490300780c */ /* 0x000fe80004704270 */
[----:B------:R-:W-:Y:S04]  /*16700*/  ISETP.LT.OR P0, PT, R2, 0x4a, P0 ;  /* 0x0000004a0200780c */ /* 0x000fe80000701670 */
[----:B------:R-:W-:Y:S01]  /*16710*/  FSEL R34, R11, -INF , !P0 ;  /* 0xff8000000b227808 */ /* 0x000fe20004000000 */
[----:B------:R-:W-:-:S06]  /*16720*/  BRA.DIV ~URZ, `(.L_x_1081) ;  /* 0x000134d27f007947 */ /* 0x000fcc000b800000 */
[----:B------:R3:W4:Y:S02]  /*16730*/  SHFL.IDX PT, R4, R5, 0x2, 0x1c1f ;  /* 0x005c1f0005047f89 */ /* 0x00072400000e0000 */
.L_x_1239:
[----:B----4-:R-:W-:Y:S01]  /*16740*/  IADD3 R3, R7, R4, RZ ;  /* 0x0000000407037210 */ /* 0x010fe20007ffe0ff */
        /* <DEDUP_REMOVED lines=18> */
.L_x_1084:
[----:B------:R-:W-:Y:S04]  /*16870*/  MOV R8, c[0x0][0x32c] ;  /* 0x0000cb0000087a02 */ /* 0x000fe80000000f00 */
[----:B------:R-:W-:Y:S11]  /*16880*/  ISETP.NE.AND P0, PT, R8, 0x1, PT ;  /* 0x000000010800780c */ /* 0x000ff60003f05270 */
[----:B------:R-:W-:Y:S02]  /*16890*/  @!UPT UIADD3 URZ, URZ, URZ, URZ ;  /* 0x0000003f3f3ff290 */ /* 0x000fe4000fffe03f */
[----:B------:R-:W-:Y:S05]  /*168a0*/  @P0 IMAD.HI.U32 R8, R4, c[0x0][0x330], RZ ;  /* 0x0000cc0004080a27 */ /* 0x000fea00078e00ff */
[----:B------:R-:W-:Y:S02]  /*168b0*/  @P0 SHF.R.U32.HI R4, RZ, c[0x0][0x334], R8 ;  /* 0x0000cd00ff040a19 */ /* 0x000fe40000011608 */
.L_x_1085:
[----:B------:R-:W-:Y:S05]  /*168c0*/  BSYNC B0 ;  /* 0x0000000000007941 */ /* 0x000fea0003800000 */
.L_x_1083:
[----:B------:R-:W-:Y:S04]  /*168d0*/  IMAD.IADD R8, R0, 0x1, -R251 ;  /* 0x0000000100087824 */ /* 0x000fe800078e0afb */
[----:B------:R-:W-:Y:S05]  /*168e0*/  IMAD R4, R4, c[0x0][0x32c], R8 ;  /* 0x0000cb0004047a24 */ /* 0x000fea00078e0208 */
[----:B------:R-:W-:Y:S02]  /*168f0*/  IMNMX R3, R3, R4, !PT ;  /* 0x0000000403037217 */ /* 0x000fe40007800200 */
[----:B------:R-:W-:Y:S04]  /*16900*/  IADD3 R4, R4, c[0x0][0x32c], RZ ;  /* 0x0000cb0004047a10 */ /* 0x000fe80007ffe0ff */
[----:B------:R-:W-:Y:S02]  /*16910*/  IMNMX R2, R2, R4, PT ;  /* 0x0000000402027217 */ /* 0x000fe40003800200 */
.L_x_1082:
        /* <DEDUP_REMOVED lines=67> */
[----:B------:R-:W-:Y:S04]  /*16d50*/  LOP3.LUT P0, RZ, R207, 0x2000, RZ, 0xc0, !PT ;  /* 0x00002000cfff7812 */ /* 0x000fe8000780c0ff */
[----:B------:R-:W-:Y:S04]  /*16d60*/  ISETP.GT.AND P0, PT, R3, RZ, !P0 ;  /* 0x000000ff0300720c */ /* 0x000fe80004704270 */
        /* <DEDUP_REMOVED lines=8> */
.L_x_1240:
[----:B-1----:R-:W-:Y:S01]  /*16df0*/  IADD3 R3, R6, R4, RZ ;  /* 0x0000000406037210 */ /* 0x002fe20007ffe0ff */
        /* <DEDUP_REMOVED lines=11> */
[----:B--234-:R-:W-:Y:S05]  /*16eb0*/  IMAD.MOV.U32 R5, RZ, RZ, c[0x0][0x32c] ;  /* 0x0000cb00ff057624 */ /* 0x01cfea00078e00ff */
[----:B------:R-:W-:Y:S11]  /*16ec0*/  ISETP.NE.AND P0, PT, R5, 0x1, PT ;  /* 0x000000010500780c */ /* 0x000ff60003f05270 */
[----:B------:R-:W-:Y:S02]  /*16ed0*/  @!UPT UIADD3 URZ, URZ, URZ, URZ ;  /* 0x0000003f3f3ff290 */ /* 0x000fe4000fffe03f */
[----:B------:R-:W-:Y:S05]  /*16ee0*/  @P0 IMAD.HI.U32 R5, R4, c[0x0][0x330], RZ ;  /* 0x0000cc0004050a27 */ /* 0x000fea00078e00ff */
[----:B------:R-:W-:Y:S04]  /*16ef0*/  @P0 SHF.R.U32.HI R4, RZ, c[0x0][0x334], R5 ;  /* 0x0000cd00ff040a19 */ /* 0x000fe80000011605 */
[----:B------:R-:W-:Y:S01]  /*16f00*/  LOP3.LUT R4, RZ, R4, RZ, 0x33, !PT ;  /* 0x00000004ff047212 */ /* 0x000fe200078e33ff */
[----:B------:R-:W-:-:S05]  /*16f10*/  BRA `(.L_x_1090) ;  /* 0x0000005000007947 */ /* 0x000fca0003800000 */
.L_x_1089:
[----:B--234-:R-:W-:Y:S04]  /*16f20*/  MOV R5, c[0x0][0x32c] ;  /* 0x0000cb0000057a02 */ /* 0x01cfe80000000f00 */
[----:B------:R-:W-:Y:S11]  /*16f30*/  ISETP.NE.AND P0, PT, R5, 0x1, PT ;  /* 0x000000010500780c */ /* 0x000ff60003f05270 */
[----:B------:R-:W-:Y:S02]  /*16f40*/  @!UPT UIADD3 URZ, URZ, URZ, URZ ;  /* 0x0000003f3f3ff290 */ /* 0x000fe4000fffe03f */
[----:B------:R-:W-:Y:S05]  /*16f50*/  @P0 IMAD.HI.U32 R5, R4, c[0x0][0x330], RZ ;  /* 0x0000cc0004050a27 */ /* 0x000fea00078e00ff */
[----:B------:R-:W-:Y:S02]  /*16f60*/  @P0 SHF.R.U32.HI R4, RZ, c[0x0][0x334], R5 ;  /* 0x0000cd00ff040a19 */ /* 0x000fe40000011605 */
.L_x_1090:
[----:B------:R-:W-:Y:S05]  /*16f70*/  BSYNC B0 ;  /* 0x0000000000007941 */ /* 0x000fea0003800000 */
.L_x_1088:
[----:B------:R-:W-:Y:S04]  /*16f80*/  IMAD.IADD R0, R0, 0x1, -R251 ;  /* 0x0000000100007824 */ /* 0x000fe800078e0afb */
[----:B------:R-:W-:Y:S05]  /*16f90*/  IMAD R0, R4, c[0x0][0x32c], R0 ;  /* 0x0000cb0004007a24 */ /* 0x000fea00078e0200 */
[----:B------:R-:W-:Y:S02]  /*16fa0*/  IMNMX R2, R2, R0, !PT ;  /* 0x0000000002027217 */ /* 0x000fe40007800200 */
[----:B------:R-:W-:Y:S04]  /*16fb0*/  IADD3 R0, R0, c[0x0][0x32c], RZ ;  /* 0x0000cb0000007a10 */ /* 0x000fe80007ffe0ff */
[----:B------:R-:W-:Y:S02]  /*16fc0*/  IMNMX R3, R3, R0, PT ;  /* 0x0000000003037217 */ /* 0x000fe40003800200 */
.L_x_1087:
[----:B------:R-:W-:Y:S02]  /*16fd0*/  LOP3.LUT P0, RZ, R207, 0x2000, RZ, 0xc0, !PT ;  /* 0x00002000cfff7812 */ /* 0x000fe4000780c0ff */
[C---:B------:R-:W-:Y:S02]  /*16fe0*/  ISETP.GT.AND P1, PT, R2.reuse, 0x48, !P1 ;  /* 0x000000480200780c */ /* 0x040fe40004f24270 */
[----:B------:R-:W-:Y:S02]  /*16ff0*/  ISETP.GT.AND P0, PT, R2, RZ, !P0 ;  /* 0x000000ff0200720c */ /* 0x000fe40004704270 */
[----:B------:R-:W-:Y:S02]  /*17000*/  FMNMX.FTZ R0, R17, R87, !PT ;  /* 0x0000005711007209 */ /* 0x000fe40007810000 */
[C---:B------:R-:W-:Y:S02]  /*17010*/  ISETP.LT.OR P0, PT, R3.reuse, 0x1, P0 ;  /* 0x000000010300780c */ /* 0x040fe40000701670 */
[----:B------:R-:W-:Y:S02]  /*17020*/  ISETP.LT.OR P1, PT, R3, 0x49, P1 ;  /* 0x000000490300780c */ /* 0x000fe40000f21670 */
        /* <DEDUP_REMOVED lines=45> */
[----:B------:R-:W-:Y:S02]  /*17300*/  ISETP.GT.AND P0, PT, R2, 0x19, !P0 ;  /* 0x000000190200780c */ /* 0x000fe40004704270 */
[----:B------:R-:W-:Y:S02]  /*17310*/  FMNMX.FTZ R5, R34, R5, !PT ;  /* 0x0000000522057209 */ /* 0x000fe40007810000 */
        /* <DEDUP_REMOVED lines=26> */
[C---:B------:R-:W-:Y:S02]  /*174c0*/  ISETP.GT.AND P0, PT, R2.reuse, 0x38, !P6 ;  /* 0x000000380200780c */ /* 0x040fe40007704270 */
        /* <DEDUP_REMOVED lines=77> */
.L_x_1241:
[----:B-12---:R-:W-:Y:S01]  /*179a0*/  FMNMX.FTZ R4, R4, R0, !PT ;  /* 0x0000000004047209 */ /* 0x006fe20007810000 */
[----:B------:R-:W-:-:S05]  /*179b0*/  BRA.DIV ~URZ, `(.L_x_1092) ;  /* 0x000123627f007947 */ /* 0x000fca000b800000 */
        /* <DEDUP_REMOVED lines=13> */
.L_x_1242:
[C---:B------:R-:W-:Y:S01]  /*17a90*/  FSETP.NEU.FTZ.AND P0, PT, R71.reuse, -INF , PT ;  /* 0xff8000004700780b */ /* 0x040fe20003f1d000 */
[C---:B------:R-:W-:Y:S01]  /*17aa0*/  FMUL.FTZ R2, R71.reuse, c[0x0][0x2d0] ;  /* 0x0000b40047027a20 */ /* 0x040fe20000410000 */
[----:B--2---:R-:W-:Y:S01]  /*17ab0*/  FMNMX.FTZ R68, R0, R4, !PT ;  /* 0x0000000400447209 */ /* 0x004fe20007810000 */
[----:B------:R-:W-:Y:S01]  /*17ac0*/  WARPSYNC 0xffffffff ;  /* 0xffffffff00007948 */ /* 0x000fe20003800000 */
[----:B------:R-:W-:Y:S02]  /*17ad0*/  FSEL R0, R71, RZ, P0 ;  /* 0x000000ff47007208 */ /* 0x000fe40000000000 */
[----:B------:R-:W-:Y:S02]  /*17ae0*/  FSEL R2, R2, RZ, P0 ;  /* 0x000000ff02027208 */ /* 0x000fe40000000000 */
[----:B------:R-:W-:Y:S01]  /*17af0*/  FSETP.NEU.FTZ.AND P0, PT, R70, -INF , PT ;  /* 0xff8000004600780b */ /* 0x000fe20003f1d000 */
[----:B------:R-:W-:Y:S02]  /*17b00*/  FADD.FTZ R0, -R0, R86 ;  /* 0x0000005600007221 */ /* 0x000fe40000010100 */
[--C-:B------:R-:W-:Y:S02]  /*17b10*/  FFMA.FTZ R3, R14, c[0x0][0x2d0], -R2.reuse ;  /* 0x0000b4000e037a23 */ /* 0x100fe40000010802 */
[----:B------:R-:W-:Y:S02]  /*17b20*/  FMUL.FTZ R0, R0, c[0x0][0x2d0] ;  /* 0x0000b40000007a20 */ /* 0x000fe40000410000 */
[--C-:B-1----:R-:W-:Y:S02]  /*17b30*/  FFMA.FTZ R4, R65, c[0x0][0x2d0], -R2.reuse ;  /* 0x0000b40041047a23 */ /* 0x102fe40000010802 */
[----:B------:R-:W-:Y:S01]  /*17b40*/  MUFU.EX2 R3, R3 ;  /* 0x0000000300037308 */ /* 0x000fe20000000800 */
[--C-:B------:R-:W-:Y:S02]  /*17b50*/  FFMA.FTZ R219, R83, c[0x0][0x2d0], -R2.reuse ;  /* 0x0000b40053db7a23 */ /* 0x100fe40000010802 */
[--C-:B------:R-:W-:Y:S02]  /*17b60*/  FFMA.FTZ R218, R82, c[0x0][0x2d0], -R2.reuse ;  /* 0x0000b40052da7a23 */ /* 0x100fe40000010802 */
[--C-:B------:R-:W-:Y:S02]  /*17b70*/  FFMA.FTZ R217, R81, c[0x0][0x2d0], -R2.reuse ;  /* 0x0000b40051d97a23 */ /* 0x100fe40000010802 */
[--C-:B------:R-:W-:Y:S02]  /*17b80*/  FFMA.FTZ R222, R80, c[0x0][0x2d0], -R2.reuse ;  /* 0x0000b40050de7a23 */ /* 0x100fe40000010802 */
[----:B------:R-:W-:Y:S01]  /*17b90*/  LDSM.16.MT88.4 R80, [R195] ;  /* 0x00000000c350783b */ /* 0x000fe20000004200 */
        /* <DEDUP_REMOVED lines=15> */
[----:B------:R-:W2:Y:S10]  /*17c90*/  MUFU.EX2 R2, R4 ;  /* 0x0000000400027308 */ /* 0x000eb40000000800 */
[----:B------:R-:W-:Y:S01]  /*17ca0*/  MUFU.EX2 R86, R86 ;  /* 0x0000005600567308 */ /* 0x000fe20000000800 */
[----:B-1----:R-:W-:Y:S01]  /*17cb0*/  FFMA.FTZ R0, R65, R237, R3 ;  /* 0x000000ed41007223 */ /* 0x002fe20000010003 */
[C---:B--2---:R-:W-:Y:S03]  /*17cc0*/  F2FP.PACK_AB R72, R2.reuse, R3 ;  /* 0x000000030248723e */ /* 0x044fe600000000ff */
[----:B------:R-:W-:Y:S01]  /*17cd0*/  FADD.FTZ R8, R2, R0 ;  /* 0x0000000002087221 */ /* 0x000fe20000010000 */
[C---:B------:R-:W-:Y:S01]  /*17ce0*/  FSEL R0, R70.reuse, RZ, P0 ;  /* 0x000000ff46007208 */ /* 0x040fe20000000000 */
[----:B------:R-:W-:Y:S04]  /*17cf0*/  FMUL.FTZ R2, R70, c[0x0][0x2d0] ;  /* 0x0000b40046027a20 */ /* 0x000fe80000410000 */
[----:B------:R-:W-:Y:S01]  /*17d00*/  FADD.FTZ R0, -R0, R87 ;  /* 0x0000005700007221 */ /* 0x000fe20000010100 */
[----:B------:R-:W-:Y:S01]  /*17d10*/  FSEL R2, R2, RZ, P0 ;  /* 0x000000ff02027208 */ /* 0x000fe20000000000 */
[----:B------:R-:W-:Y:S01]  /*17d20*/  MUFU.EX2 R87, R183 ;  /* 0x000000b700577308 */ /* 0x000fe20000000800 */
[----:B------:R-:W-:Y:S01]  /*17d30*/  FSETP.NEU.FTZ.AND P0, PT, R69, -INF , PT ;  /* 0xff8000004500780b */ /* 0x000fe20003f1d000 */
[----:B------:R-:W-:Y:S02]  /*17d40*/  FMUL.FTZ R0, R0, c[0x0][0x2d0] ;  /* 0x0000b40000007a20 */ /* 0x000fe40000410000 */
[--C-:B------:R-:W-:Y:S02]  /*17d50*/  FFMA.FTZ R3, R17, c[0x0][0x2d0], -R2.reuse ;  /* 0x0000b40011037a23 */ /* 0x100fe40000010802 */
[--C-:B------:R-:W-:Y:S02]  /*17d60*/  FFMA.FTZ R231, R53, c[0x0][0x2d0], -R2.reuse ;  /* 0x0000b40035e77a23 */ /* 0x100fe40000010802 */
[--C-:B------:R-:W-:Y:S02]  /*17d70*/  FFMA.FTZ R4, R54, c[0x0][0x2d0], -R2.reuse ;  /* 0x0000b40036047a23 */ /* 0x100fe40000010802 */
[----:B------:R-:W-:Y:S01]  /*17d80*/  MUFU.EX2 R5, R3 ;  /* 0x0000000300057308 */ /* 0x000fe20000000800 */
[--C-:B------:R-:W-:Y:S02]  /*17d90*/  FFMA.FTZ R54, R76, c[0x0][0x2d0], -R2.reuse ;  /* 0x0000b4004c367a23 */ /* 0x100fe40000010802 */
        /* <DEDUP_REMOVED lines=17> */
[----:B------:R-:W-:Y:S01]  /*17eb0*/  FFMA.FTZ R235, R34, c[0x0][0x2d0], -R2 ;  /* 0x0000b40022eb7a23 */ /* 0x000fe20000010802 */
[----:B------:R-:W-:Y:S01]  /*17ec0*/  MUFU.EX2 R185, R176 ;  /* 0x000000b000b97308 */ /* 0x000fe20000000800 */
[----:B-1----:R-:W-:Y:S09]  /*17ed0*/  FFMA.FTZ R0, R3, R243, R5 ;  /* 0x000000f303007223 */ /* 0x002ff20000010005 */
[----:B------:R-:W1:Y:S10]  /*17ee0*/  MUFU.EX2 R2, R4 ;  /* 0x0000000400027308 */ /* 0x000e740000000800 */
[----:B------:R-:W-:Y:S10]  /*17ef0*/  MUFU.EX2 R243, R169 ;  /* 0x000000a900f37308 */ /* 0x000ff40000000800 */
[----:B------:R-:W-:Y:S01]  /*17f00*/  MUFU.EX2 R169, R228 ;  /* 0x000000e400a97308 */ /* 0x000fe20000000800 */
[C---:B-1----:R-:W-:Y:S01]  /*17f10*/  FADD.FTZ R52, R2.reuse, R0 ;  /* 0x0000000002347221 */ /* 0x042fe20000010000 */
[----:B------:R-:W-:Y:S01]  /*17f20*/  F2FP.PACK_AB R73, R2, R5 ;  /* 0x000000050249723e */ /* 0x000fe200000000ff */
[C---:B------:R-:W-:Y:S01]  /*17f30*/  FMUL.FTZ R2, R69.reuse, c[0x0][0x2d0] ;  /* 0x0000b40045027a20 */ /* 0x040fe20000410000 */
[----:B------:R-:W-:Y:S04]  /*17f40*/  FSEL R0, R69, RZ, P0 ;  /* 0x000000ff45007208 */ /* 0x000fe80000000000 */
[----:B------:R-:W-:Y:S01]  /*17f50*/  FSEL R2, R2, RZ, P0 ;  /* 0x000000ff02027208 */ /* 0x000fe20000000000 */
[----:B------:R-:W-:Y:S01]  /*17f60*/  FADD.FTZ R0, -R0, R88 ;  /* 0x0000005800007221 */ /* 0x000fe20000010100 */
[----:B------:R-:W-:Y:S03]  /*17f70*/  FSETP.NEU.FTZ.AND P0, PT, R68, -INF , PT ;  /* 0xff8000004400780b */ /* 0x000fe60003f1d000 */
[--C-:B------:R-:W-:Y:S02]  /*17f80*/  FFMA.FTZ R4, R16, c[0x0][0x2d0], -R2.reuse ;  /* 0x0000b40010047a23 */ /* 0x100fe40000010802 */
[--C-:B------:R-:W-:Y:S02]  /*17f90*/  FFMA.FTZ R237, R35, c[0x0][0x2d0], -R2.reuse ;  /* 0x0000b40023ed7a23 */ /* 0x100fe40000010802 */
[----:B------:R1:W-:Y:S01]  /*17fa0*/  MUFU.EX2 R35, R4 ;  /* 0x0000000400237308 */ /* 0x0003e20000000800 */
        /* <DEDUP_REMOVED lines=15> */
[----:B------:R-:W2:Y:S01]  /*180a0*/  MUFU.EX2 R48, R7 ;  /* 0x0000000700307308 */ /* 0x000ea20000000800 */
[--C-:B------:R-:W-:Y:S02]  /*180b0*/  FFMA.FTZ R187, R42, c[0x0][0x2d0], -R2.reuse ;  /* 0x0000b4002abb7a23 */ /* 0x100fe40000010802 */
[--C-:B------:R-:W-:Y:S02]  /*180c0*/  FFMA.FTZ R190, R41, c[0x0][0x2d0], -R2.reuse ;  /* 0x0000b40029be7a23 */ /* 0x100fe40000010802 */
[--C-:B------:R-:W-:Y:S02]  /*180d0*/  FFMA.FTZ R189, R40, c[0x0][0x2d0], -R2.reuse ;  /* 0x0000b40028bd7a23 */ /* 0x100fe40000010802 */
[----:B------:R-:W-:Y:S01]  /*180e0*/  FFMA.FTZ R239, R32, c[0x0][0x2d0], -R2 ;  /* 0x0000b40020ef7a23 */ /* 0x000fe20000010802 */
[----:B------:R-:W-:Y:S01]  /*180f0*/  FSEL R2, R68, RZ, P0 ;  /* 0x000000ff44027208 */ /* 0x000fe20000000000 */
[----:B------:R-:W-:Y:S01]  /*18100*/  FMUL.FTZ R0, R0, c[0x0][0x2d0] ;  /* 0x0000b40000007a20 */ /* 0x000fe20000410000 */
[----:B------:R-:W3:Y:S01]  /*18110*/  MUFU.EX2 R32, R5 ;  /* 0x0000000500207308 */ /* 0x000ee20000000800 */
[----:B------:R-:W-:Y:S02]  /*18120*/  FMUL.FTZ R49, R65, R149 ;  /* 0x0000009541317220 */ /* 0x000fe40000410000 */
[----:B------:R-:W-:Y:S02]  /*18130*/  FADD.FTZ R2, -R2, R89 ;  /* 0x0000005902027221 */ /* 0x000fe40000010100 */
[C---:B------:R-:W-:Y:S02]  /*18140*/  FMUL.FTZ R50, R3.reuse, R150 ;  /* 0x0000009603327220 */ /* 0x040fe40000410000 */
[----:B------:R-:W-:Y:S02]  /*18150*/  FMUL.FTZ R51, R3, R151 ;  /* 0x0000009703337220 */ /* 0x000fe40000410000 */
[----:B------:R-:W-:Y:S01]  /*18160*/  FMUL.FTZ R2, R2, c[0x0][0x2d0] ;  /* 0x0000b40002027a20 */ /* 0x000fe20000410000 */
[----:B------:R-:W4:Y:S01]  /*18170*/  MUFU.EX2 R0, R0 ;  /* 0x0000000000007308 */ /* 0x000f220000000800 */
[----:B-1----:R-:W-:Y:S01]  /*18180*/  FMUL.FTZ R4, R68, c[0x0][0x2d0] ;  /* 0x0000b40044047a20 */ /* 0x002fe20000410000 */
[----:B--2---:R-:W-:Y:S04]  /*18190*/  F2FP.PACK_AB R74, R39, R48 ;  /* 0x00000030274a723e */ /* 0x004fe800000000ff */
[----:B------:R-:W-:Y:S02]  /*181a0*/  FSEL R4, R4, RZ, P0 ;  /* 0x000000ff04047208 */ /* 0x000fe40000000000 */
[----:B------:R-:W-:Y:S02]  /*181b0*/  ISETP.GT.AND P0, PT, R209, R248, PT ;  /* 0x000000f8d100720c */ /* 0x000fe40003f04270 */
[----:B------:R-:W1:Y:S01]  /*181c0*/  MUFU.EX2 R2, R2 ;  /* 0x0000000200027308 */ /* 0x000e620000000800 */
[--C-:B------:R-:W-:Y:S01]  /*181d0*/  FFMA.FTZ R161, R23, c[0x0][0x2d0], -R4.reuse ;  /* 0x0000b40017a17a23 */ /* 0x100fe20000010804 */
[----:B------:R-:W-:Y:S01]  /*181e0*/  IADD3 R209, R209, -0x1, RZ ;  /* 0xffffffffd1d17810 */ /* 0x000fe20007ffe0ff */
[--C-:B------:R-:W-:Y:S01]  /*181f0*/  FFMA.FTZ R160, R22, c[0x0][0x2d0], -R4.reuse ;  /* 0x0000b40016a07a23 */ /* 0x100fe20000010804 */
[----:B---3--:R-:W-:Y:S01]  /*18200*/  F2FP.PACK_AB R76, R32, R35 ;  /* 0x00000023204c723e */ /* 0x008fe200000000ff */
[--C-:B------:R-:W-:Y:S02]  /*18210*/  FFMA.FTZ R67, R21, c[0x0][0x2d0], -R4.reuse ;  /* 0x0000b40015437a23 */ /* 0x100fe40000010804 */
[--C-:B------:R-:W-:Y:S02]  /*18220*/  FFMA.FTZ R181, R20, c[0x0][0x2d0], -R4.reuse ;  /* 0x0000b40014b57a23 */ /* 0x100fe40000010804 */
[----:B------:R-:W2:Y:S01]  /*18230*/  LDSM.16.MT88.4 R20, [R192] ;  /* 0x00000000c014783b */ /* 0x000ea20000004200 */
[----:B------:R-:W-:Y:S01]  /*18240*/  MUFU.EX2 R183, R67 ;  /* 0x0000004300b77308 */ /* 0x000fe20000000800 */
[--C-:B------:R-:W-:Y:S02]  /*18250*/  FFMA.FTZ R6, R9, c[0x0][0x2d0], -R4.reuse ;  /* 0x0000b40009067a23 */ /* 0x100fe40000010804 */
[--C-:B------:R-:W-:Y:S02]  /*18260*/  FFMA.FTZ R7, R15, c[0x0][0x2d0], -R4.reuse ;  /* 0x0000b4000f077a23 */ /* 0x100fe40000010804 */
[C---:B----4-:R-:W-:Y:S02]  /*18270*/  FMUL.FTZ R45, R0.reuse, R101 ;  /* 0x00000065002d7220 */ /* 0x050fe40000410000 */
[C---:B------:R-:W-:Y:S02]  /*18280*/  FMUL.FTZ R60, R0.reuse, R92 ;  /* 0x0000005c003c7220 */ /* 0x040fe40000410000 */
[----:B------:R-:W-:Y:S01]  /*18290*/  FMUL.FTZ R61, R0, R93 ;  /* 0x0000005d003d7220 */ /* 0x000fe20000410000 */
[----:B------:R-:W-:Y:S01]  /*182a0*/  MUFU.EX2 R176, R188 ;  /* 0x000000bc00b07308 */ /* 0x000fe20000000800 */
[--C-:B------:R-:W-:Y:S02]  /*182b0*/  FFMA.FTZ R17, R12, c[0x0][0x2d0], -R4.reuse ;  /* 0x0000b4000c117a23 */ /* 0x100fe40000010804 */
[--C-:B------:R-:W-:Y:S02]  /*182c0*/  FFMA.FTZ R16, R13, c[0x0][0x2d0], -R4.reuse ;  /* 0x0000b4000d107a23 */ /* 0x100fe40000010804 */
[----:B------:R-:W-:Y:S02]  /*182d0*/  FFMA.FTZ R191, R19, c[0x0][0x2d0], -R4 ;  /* 0x0000b40013bf7a23 */ /* 0x000fe40000010804 */
[----:B------:R-:W-:Y:S02]  /*182e0*/  FADD.FTZ R5, R48, R8 ;  /* 0x0000000830057221 */ /* 0x000fe40000010000 */
[C---:B------:R-:W-:Y:S02]  /*182f0*/  FMUL.FTZ R40, R0.reuse, R104 ;  /* 0x0000006800287220 */ /* 0x040fe40000410000 */
[----:B------:R-:W-:Y:S01]  /*18300*/  MUFU.EX2 R104, R178 ;  /* 0x000000b200687308 */ /* 0x000fe20000000800 */
[C---:B------:R-:W-:Y:S02]  /*18310*/  FMUL.FTZ R41, R0.reuse, R105 ;  /* 0x0000006900297220 */ /* 0x040fe40000410000 */
[C---:B------:R-:W-:Y:S02]  /*18320*/  FMUL.FTZ R44, R0.reuse, R100 ;  /* 0x00000064002c7220 */ /* 0x040fe40000410000 */
[C---:B------:R-:W-:Y:S02]  /*18330*/  FMUL.FTZ R56, R0.reuse, R96 ;  /* 0x0000006000387220 */ /* 0x040fe40000410000 */
[----:B------:R-:W-:Y:S02]  /*18340*/  FMUL.FTZ R57, R0, R97 ;  /* 0x0000006100397220 */ /* 0x000fe40000410000 */
        /* <DEDUP_REMOVED lines=12> */
[----:B------:R-:W-:Y:S01]  /*18410*/  FFMA.FTZ R242, R10, c[0x0][0x2d0], -R4 ;  /* 0x0000b4000af27a23 */ /* 0x000fe20000010804 */
[----:B------:R-:W3:Y:S01]  /*18420*/  MUFU.EX2 R97, R17 ;  /* 0x0000001100617308 */ /* 0x000ee20000000800 */
[C---:B------:R-:W-:Y:S02]  /*18430*/  FFMA.FTZ R4, R0.reuse, R246, R35 ;  /* 0x000000f600047223 */ /* 0x040fe40000010023 */
[C---:B------:R-:W-:Y:S02]  /*18440*/  FMUL.FTZ R8, R0.reuse, R120 ;  /* 0x0000007800087220 */ /* 0x040fe40000410000 */
[C---:B------:R-:W-:Y:S02]  /*18450*/  FMUL.FTZ R9, R0.reuse, R121 ;  /* 0x0000007900097220 */ /* 0x040fe40000410000 */
[C---:B------:R-:W-:Y:S02]  /*18460*/  FMUL.FTZ R12, R0.reuse, R116 ;  /* 0x00000074000c7220 */ /* 0x040fe40000410000 */
[C---:B------:R-:W-:Y:S01]  /*18470*/  FMUL.FTZ R13, R0.reuse, R117 ;  /* 0x00000075000d7220 */ /* 0x040fe20000410000 */
[----:B------:R4:W-:Y:S01]  /*18480*/  MUFU.EX2 R116, R7 ;  /* 0x0000000700747308 */ /* 0x0009e20000000800 */
[C---:B------:R-:W-:Y:S02]  /*18490*/  FMUL.FTZ R24, R0.reuse, R112 ;  /* 0x0000007000187220 */ /* 0x040fe40000410000 */
[C---:B------:R-:W-:Y:S02]  /*184a0*/  FMUL.FTZ R25, R0.reuse, R113 ;  /* 0x0000007100197220 */ /* 0x040fe40000410000 */
[C---:B------:R-:W-:Y:S02]  /*184b0*/  FMUL.FTZ R28, R0.reuse, R108 ;  /* 0x0000006c001c7220 */ /* 0x040fe40000410000 */
[----:B------:R-:W-:Y:S02]  /*184c0*/  FMUL.FTZ R29, R0, R109 ;  /* 0x0000006d001d7220 */ /* 0x000fe40000410000 */
[C---:B-1----:R-:W-:Y:S01]  /*184d0*/  FMUL.FTZ R58, R2.reuse, R98 ;  /* 0x00000062023a7220 */ /* 0x042fe20000410000 */
[----:B------:R-:W1:Y:S01]  /*184e0*/  MUFU.EX2 R0, R14 ;  /* 0x0000000e00007308 */ /* 0x000e620000000800 */
[----:B------:R-:W-:Y:S02]  /*184f0*/  FMUL.FTZ R59, R2, R99 ;  /* 0x00000063023b7220 */ /* 0x000fe40000410000 */
[----:B------:R-:W-:Y:S01]  /*18500*/  FADD.FTZ R66, R39, R5 ;  /* 0x0000000527427221 */ /* 0x000fe20000010000 */
[----:B---3--:R-:W-:Y:S01]  /*18510*/  F2FP.PACK_AB R77, R97, R18 ;  /* 0x00000012614d723e */ /* 0x008fe200000000ff */
[----:B------:R-:W-:Y:S01]  /*18520*/  FADD.FTZ R96, R32, R4 ;  /* 0x0000000420607221 */ /* 0x000fe20000010000 */
[----:B------:R-:W3:Y:S01]  /*18530*/  LDSM.16.MT88.4 R36, [R196] ;  /* 0x00000000c424783b */ /* 0x000ee20000004200 */
[----:B------:R-:W-:Y:S02]  /*18540*/  FMUL.FTZ R6, R3, R130 ;  /* 0x0000008203067220 */ /* 0x000fe40000410000 */
[C---:B------:R-:W-:Y:S01]  /*18550*/  FMUL.FTZ R4, R65.reuse, R128 ;  /* 0x0000008041047220 */ /* 0x040fe20000410000 */
[----:B------:R-:W-:Y:S01]  /*18560*/  MUFU.EX2 R99, R34 ;  /* 0x0000002200637308 */ /* 0x000fe20000000800 */
[----:B------:R-:W-:Y:S02]  /*18570*/  FMUL.FTZ R5, R65, R129 ;  /* 0x0000008141057220 */ /* 0x000fe40000410000 */
[C---:B------:R-:W-:Y:S02]  /*18580*/  FMUL.FTZ R10, R2.reuse, R122 ;  /* 0x0000007a020a7220 */ /* 0x040fe40000410000 */
[----:B----4-:R-:W-:Y:S02]  /*18590*/  FMUL.FTZ R7, R3, R131 ;  /* 0x0000008303077220 */ /* 0x010fe40000410000 */
[C---:B------:R-:W-:Y:S02]  /*185a0*/  FMUL.FTZ R11, R2.reuse, R123 ;  /* 0x0000007b020b7220 */ /* 0x040fe40000410000 */
[----:B------:R-:W-:Y:S01]  /*185b0*/  FMUL.FTZ R15, R2, R119 ;  /* 0x00000077020f7220 */ /* 0x000fe20000410000 */
[----:B------:R-:W4:Y:S01]  /*185c0*/  MUFU.EX2 R98, R16 ;  /* 0x0000001000627308 */ /* 0x000f220000000800 */
[----:B------:R-:W-:Y:S02]  /*185d0*/  FMUL.FTZ R17, R65, R133 ;  /* 0x0000008541117220 */ /* 0x000fe40000410000 */
[----:B------:R-:W-:Y:S01]  /*185e0*/  FMUL.FTZ R19, R3, R135 ;  /* 0x0000008703137220 */ /* 0x000fe20000410000 */
[----:B-1----:R-:W-:Y:S01]  /*185f0*/  F2FP.PACK_AB R75, R100, R0 ;  /* 0x00000000644b723e */ /* 0x002fe200000000ff */
[----:B------:R-:W-:Y:S02]  /*18600*/  FADD.FTZ R88, R0, R52 ;  /* 0x0000003400587221 */ /* 0x000fe40000010000 */
[----:B------:R-:W1:Y:S01]  /*18610*/  LDSM.16.MT88.4 R52, [R193] ;  /* 0x00000000c134783b */ /* 0x000e620000004200 */
[----:B------:R-:W-:Y:S02]  /*18620*/  FMUL.FTZ R32, R65, R140 ;  /* 0x0000008c41207220 */ /* 0x000fe40000410000 */
[----:B------:R-:W5:Y:S01]  /*18630*/  MUFU.EX2 R117, R33 ;  /* 0x0000002100757308 */ /* 0x000f620000000800 */
[-C--:B--2---:R-:W-:Y:S05]  /*18640*/  HMMA.16816.F32 R4, R72, R20.reuse, R4 ;  /* 0x000000144804723c */ /* 0x084fea0000001804 */
[C---:B------:R-:W-:Y:S02]  /*18650*/  FMUL.FTZ R14, R2.reuse, R118 ;  /* 0x00000076020e7220 */ /* 0x040fe40000410000 */
[C---:B------:R-:W-:Y:S02]  /*18660*/  FFMA.FTZ R89, R2.reuse, R247, R18 ;  /* 0x000000f702597223 */ /* 0x040fe40000010012 */
[----:B------:R-:W-:Y:S01]  /*18670*/  FMUL.FTZ R18, R3, R134 ;  /* 0x0000008603127220 */ /* 0x000fe20000410000 */
[----:B------:R-:W-:Y:S02]  /*18680*/  MUFU.EX2 R105, R180 ;  /* 0x000000b400697308 */ /* 0x000fe40000000800 */
[----:B------:R-:W-:Y:S01]  /*18690*/  FMUL.FTZ R26, R2, R114 ;  /* 0x00000072021a7220 */ /* 0x000fe20000410000 */
[----:B----4-:R-:W-:Y:S01]  /*186a0*/  F2FP.PACK_AB R79, R116, R98 ;  /* 0x00000062744f723e */ /* 0x010fe200000000ff */
[----:B------:R-:W-:Y:S02]  /*186b0*/  FMUL.FTZ R16, R65, R132 ;  /* 0x0000008441107220 */ /* 0x000fe40000410000 */
[C---:B------:R-:W-:Y:S01]  /*186c0*/  FMUL.FTZ R27, R2.reuse, R115 ;  /* 0x00000073021b7220 */ /* 0x040fe20000410000 */
[----:B------:R-:W-:Y:S01]  /*186d0*/  LDSM.16.MT88.4 R132, [R192+0x2000] ;  /* 0x00200000c084783b */ /* 0x000fe20000004200 */
[C---:B------:R-:W-:Y:S02]  /*186e0*/  FMUL.FTZ R34, R3.reuse, R142 ;  /* 0x0000008e03227220 */ /* 0x040fe40000410000 */
[----:B------:R-:W-:Y:S01]  /*186f0*/  FMUL.FTZ R35, R3, R143 ;  /* 0x0000008f03237220 */ /* 0x000fe20000410000 */
[----:B------:R-:W-:Y:S01]  /*18700*/  MUFU.EX2 R119, R172 ;  /* 0x000000ac00777308 */ /* 0x000fe20000000800 */
[C---:B------:R-:W-:Y:S01]  /*18710*/  FMUL.FTZ R46, R2.reuse, R102 ;  /* 0x00000066022e7220 */ /* 0x040fe20000410000 */
[----:B-----5:R-:W-:Y:S01]  /*18720*/  F2FP.PACK_AB R78, R117, R99 ;  /* 0x00000063754e723e */ /* 0x020fe200000000ff */
[C---:B------:R-:W-:Y:S02]  /*18730*/  FMUL.FTZ R33, R65.reuse, R141 ;  /* 0x0000008d41217220 */ /* 0x040fe40000410000 */
[----:B------:R-:W-:Y:S01]  /*18740*/  LDSM.16.MT88.4 R140, [R196+0x2000] ;  /* 0x00200000c48c783b */ /* 0x000fe20000004200 */
[C---:B------:R-:W-:Y:S02]  /*18750*/  FMUL.FTZ R47, R2.reuse, R103 ;  /* 0x00000067022f7220 */ /* 0x040fe40000410000 */
[C---:B------:R-:W-:Y:S01]  /*18760*/  FMUL.FTZ R48, R65.reuse, R148 ;  /* 0x0000009441307220 */ /* 0x040fe20000410000 */
[C---:B------:R-:W-:Y:S01]  /*18770*/  HMMA.16816.F32 R8, R76.reuse, R20, R8 ;  /* 0x000000144c08723c */ /* 0x040fe20000001808 */
[----:B------:R-:W-:Y:S03]  /*18780*/  MUFU.EX2 R122, R171 ;  /* 0x000000ab007a7308 */ /* 0x000fe60000000800 */
[----:B------:R-:W-:Y:S01]  /*18790*/  LDSM.16.MT88.4 R148, [R193+0x2000] ;  /* 0x00200000c194783b */ /* 0x000fe20000004200 */
[C---:B------:R-:W-:Y:S02]  /*187a0*/  FMUL.FTZ R62, R2.reuse, R94 ;  /* 0x0000005e023e7220 */ /* 0x040fe40000410000 */
[C---:B------:R-:W-:Y:S01]  /*187b0*/  FMUL.FTZ R63, R2.reuse, R95 ;  /* 0x0000005f023f7220 */ /* 0x040fe20000410000 */
[-C--:B------:R-:W-:Y:S03]  /*187c0*/  HMMA.16816.F32 R12, R76, R22.reuse, R12 ;  /* 0x000000164c0c723c */ /* 0x080fe6000000180c */
[----:B------:R-:W-:Y:S01]  /*187d0*/  MUFU.EX2 R171, R190 ;  /* 0x000000be00ab7308 */ /* 0x000fe20000000800 */
[----:B------:R-:W2:Y:S01]  /*187e0*/  LDSM.16.MT88.4 R92, [R192+0x800] ;  /* 0x00080000c05c783b */ /* 0x000ea20000004200 */
[C---:B------:R-:W-:Y:S02]  /*187f0*/  FMUL.FTZ R42, R2.reuse, R106 ;  /* 0x0000006a022a7220 */ /* 0x040fe40000410000 */
[C---:B------:R-:W-:Y:S01]  /*18800*/  FMUL.FTZ R43, R2.reuse, R107 ;  /* 0x0000006b022b7220 */ /* 0x040fe20000410000 */
[C---:B------:R-:W-:Y:S04]  /*18810*/  HMMA.16816.F32 R16, R72.reuse, R22, R16 ;  /* 0x000000164810723c */ /* 0x040fe80000001810 */
[C---:B------:R-:W-:Y:S01]  /*18820*/  FMUL.FTZ R20, R65.reuse, R136 ;  /* 0x0000008841147220 */ /* 0x040fe20000410000 */
[----:B------:R-:W-:Y:S01]  /*18830*/  MUFU.EX2 R107, R182 ;  /* 0x000000b6006b7308 */ /* 0x000fe20000000800 */
[----:B------:R-:W-:Y:S02]  /*18840*/  FMUL.FTZ R21, R65, R137 ;  /* 0x0000008941157220 */ /* 0x000fe40000410000 */
[C---:B------:R-:W-:Y:S04]  /*18850*/  FMUL.FTZ R22, R3.reuse, R138 ;  /* 0x0000008a03167220 */ /* 0x040fe80000410000 */
[C---:B------:R-:W-:Y:S02]  /*18860*/  FMUL.FTZ R23, R3.reuse, R139 ;  /* 0x0000008b03177220 */ /* 0x040fe40000410000 */
[C---:B------:R-:W-:Y:S01]  /*18870*/  FMUL.FTZ R67, R3.reuse, R159 ;  /* 0x0000009f03437220 */ /* 0x040fe20000410000 */
[----:B------:R-:W-:Y:S01]  /*18880*/  MUFU.EX2 R106, R179 ;  /* 0x000000b3006a7308 */ /* 0x000fe20000000800 */
[C---:B------:R-:W-:Y:S02]  /*18890*/  FMUL.FTZ R30, R2.reuse, R110 ;  /* 0x0000006e021e7220 */ /* 0x040fe40000410000 */
[----:B------:R-:W-:Y:S01]  /*188a0*/  FMUL.FTZ R31, R2, R111 ;  /* 0x0000006f021f7220 */ /* 0x000fe20000410000 */
[-C--:B---3--:R-:W-:Y:S03]  /*188b0*/  HMMA.16816.F32 R20, R72, R36.reuse, R20 ;  /* 0x000000244814723c */ /* 0x088fe60000001814 */
[----:B------:R-:W-:Y:S02]  /*188c0*/  FADD.FTZ R0, R64, R66 ;  /* 0x0000004240007221 */ /* 0x000fe40000010000 */
[----:B------:R-:W-:Y:S01]  /*188d0*/  FMUL.FTZ R66, R3, R158 ;  /* 0x0000009e03427220 */ /* 0x000fe20000410000 */
[----:B------:R-:W3:Y:S02]  /*188e0*/  MUFU.EX2 R2, R184 ;  /* 0x000000b800027308 */ /* 0x000ee40000000800 */
[C---:B------:R-:W-:Y:S07]  /*188f0*/  HMMA.16816.F32 R24, R76.reuse, R36, R24 ;  /* 0x000000244c18723c */ /* 0x040fee0000001818 */
[C---:B------:R-:W-:Y:S01]  /*18900*/  FMUL.FTZ R36, R65.reuse, R144 ;  /* 0x0000009041247220 */ /* 0x040fe20000410000 */
[-C--:B------:R-:W-:Y:S01]  /*18910*/  HMMA.16816.F32 R28, R76, R38.reuse, R28 ;  /* 0x000000264c1c723c */ /* 0x080fe2000000181c */
[----:B------:R-:W-:Y:S03]  /*18920*/  MUFU.EX2 R179, R186 ;  /* 0x000000ba00b37308 */ /* 0x000fe60000000800 */
[----:B------:R-:W-:Y:S04]  /*18930*/  FMUL.FTZ R37, R65, R145 ;  /* 0x0000009141257220 */ /* 0x000fe80000410000 */
[C---:B------:R-:W-:Y:S03]  /*18940*/  HMMA.16816.F32 R32, R72.reuse, R38, R32 ;  /* 0x000000264820723c */ /* 0x040fe60000001820 */
[----:B------:R-:W4:Y:S01]  /*18950*/  MUFU.EX2 R111, R173 ;  /* 0x000000ad006f7308 */ /* 0x000f220000000800 */
[----:B---3--:R-:W-:Y:S03]  /*18960*/  FADD.FTZ R0, R2, R0 ;  /* 0x0000000002007221 */ /* 0x008fe60000010000 */
[C---:B------:R-:W-:Y:S02]  /*18970*/  FMUL.FTZ R38, R3.reuse, R146 ;  /* 0x0000009203267220 */ /* 0x040fe40000410000 */
[----:B------:R-:W-:Y:S04]  /*18980*/  FMUL.FTZ R39, R3, R147 ;  /* 0x0000009303277220 */ /* 0x000fe80000410000 */
[----:B------:R-:W3:Y:S01]  /*18990*/  MUFU.EX2 R128, R170 ;  /* 0x000000aa00807308 */ /* 0x000ee20000000800 */
[----:B------:R-:W-:Y:S04]  /*189a0*/  FADD.FTZ R0, R87, R0 ;  /* 0x0000000057007221 */ /* 0x000fe80000010000 */
[----:B------:R-:W-:Y:S01]  /*189b0*/  FADD.FTZ R0, R86, R0 ;  /* 0x0000000056007221 */ /* 0x000fe20000010000 */
[-C--:B-1----:R-:W-:Y:S03]  /*189c0*/  HMMA.16816.F32 R36, R72, R52.reuse, R36 ;  /* 0x000000344824723c */ /* 0x082fe60000001824 */
[----:B------:R-:W-:Y:S01]  /*189d0*/  FADD.FTZ R0, R107, R0 ;  /* 0x000000006b007221 */ /* 0x000fe20000010000 */
[----:B------:R-:W-:Y:S03]  /*189e0*/  MUFU.EX2 R110, R166 ;  /* 0x000000a6006e7308 */ /* 0x000fe60000000800 */
[----:B------:R-:W-:Y:S01]  /*189f0*/  FADD.FTZ R0, R105, R0 ;  /* 0x0000000069007221 */ /* 0x000fe20000010000 */
[C---:B------:R-:W-:Y:S04]  /*18a00*/  HMMA.16816.F32 R40, R76.reuse, R52, R40 ;  /* 0x000000344c28723c */ /* 0x040fe80000001828 */
[----:B------:R-:W-:Y:S02]  /*18a10*/  FADD.FTZ R0, R106, R0 ;  /* 0x000000006a007221 */ /* 0x000fe40000010000 */
[----:B------:R-:W-:Y:S01]  /*18a20*/  MUFU.EX2 R166, R223 ;  /* 0x000000df00a67308 */ /* 0x000fe20000000800 */
[C---:B------:R-:W-:Y:S01]  /*18a30*/  FMUL.FTZ R52, R65.reuse, R152 ;  /* 0x0000009841347220 */ /* 0x040fe20000410000 */
[-C--:B------:R-:W-:Y:S04]  /*18a40*/  HMMA.16816.F32 R44, R76, R54.reuse, R44 ;  /* 0x000000364c2c723c */ /* 0x080fe8000000182c */
[----:B------:R-:W-:Y:S04]  /*18a50*/  FMUL.FTZ R53, R65, R153 ;  /* 0x0000009941357220 */ /* 0x000fe80000410000 */
[C---:B------:R-:W-:Y:S01]  /*18a60*/  HMMA.16816.F32 R48, R72.reuse, R54, R48 ;  /* 0x000000364830723c */ /* 0x040fe20000001830 */
[----:B------:R-:W1:Y:S06]  /*18a70*/  MUFU.EX2 R120, R165 ;  /* 0x000000a500787308 */ /* 0x000e6c0000000800 */
[C---:B------:R-:W-:Y:S02]  /*18a80*/  FMUL.FTZ R54, R3.reuse, R154 ;  /* 0x0000009a03367220 */ /* 0x040fe40000410000 */
[----:B------:R-:W-:Y:S02]  /*18a90*/  FMUL.FTZ R55, R3, R155 ;  /* 0x0000009b03377220 */ /* 0x000fe40000410000 */
[----:B------:R-:W-:Y:S01]  /*18aa0*/  MUFU.EX2 R165, R224 ;  /* 0x000000e000a57308 */ /* 0x000fe20000000800 */
[----:B------:R-:W-:Y:S04]  /*18ab0*/  FADD.FTZ R3, R99, R96 ;  /* 0x0000006063037221 */ /* 0x000fe80000010000 */
[-C--:B------:R-:W-:Y:S05]  /*18ac0*/  HMMA.16816.F32 R52, R72, R80.reuse, R52 ;  /* 0x000000504834723c */ /* 0x080fea0000001834 */
[----:B------:R-:W-:Y:S03]  /*18ad0*/  MUFU.EX2 R123, R164 ;  /* 0x000000a4007b7308 */ /* 0x000fe60000000800 */
[C---:B------:R-:W-:Y:S07]  /*18ae0*/  HMMA.16816.F32 R56, R76.reuse, R80, R56 ;  /* 0x000000504c38723c */ /* 0x040fee0000001838 */
[----:B------:R-:W5:Y:S01]  /*18af0*/  MUFU.EX2 R247, R163 ;  /* 0x000000a300f77308 */ /* 0x000f620000000800 */
[-C--:B------:R-:W-:Y:S07]  /*18b00*/  HMMA.16816.F32 R60, R76, R82.reuse, R60 ;  /* 0x000000524c3c723c */ /* 0x080fee000000183c */
[----:B------:R-:W-:Y:S01]  /*18b10*/  F2FP.PACK_AB R76, R2, R64 ;  /* 0x00000040024c723e */ /* 0x000fe200000000ff */
[C---:B------:R-:W-:Y:S01]  /*18b20*/  FMUL.FTZ R64, R65.reuse, R156 ;  /* 0x0000009c41407220 */ /* 0x040fe20000410000 */
[----:B------:R-:W-:Y:S03]  /*18b30*/  MUFU.EX2 R113, R162 ;  /* 0x000000a200717308 */ /* 0x000fe60000000800 */
[----:B------:R-:W-:Y:S01]  /*18b40*/  FMUL.FTZ R65, R65, R157 ;  /* 0x0000009d41417220 */ /* 0x000fe20000410000 */
[----:B------:R-:W-:Y:S01]  /*18b50*/  F2FP.PACK_AB R78, R86, R87 ;  /* 0x00000057564e723e */ /* 0x000fe200000000ff */
[----:B------:R-:W-:Y:S01]  /*18b60*/  FADD.FTZ R2, R97, R89 ;  /* 0x0000005961027221 */ /* 0x000fe20000010000 */
[----:B----4-:R-:W-:Y:S01]  /*18b70*/  F2FP.PACK_AB R77, R119, R111 ;  /* 0x0000006f774d723e */ /* 0x010fe200000000ff */
[----:B------:R-:W-:Y:S01]  /*18b80*/  FADD.FTZ R87, R100, R88 ;  /* 0x0000005864577221 */ /* 0x000fe20000010000 */
[----:B---3--:R-:W-:Y:S01]  /*18b90*/  F2FP.PACK_AB R79, R128, R122 ;  /* 0x0000007a804f723e */ /* 0x008fe200000000ff */
[----:B------:R-:W-:Y:S01]  /*18ba0*/  LDSM.16.MT88.4 R100, [R193+0x1000] ;  /* 0x00100000c164783b */ /* 0x000fe20000004200 */
[----:B------:R-:W-:Y:S01]  /*18bb0*/  HMMA.16816.F32 R64, R72, R82, R64 ;  /* 0x000000524840723c */ /* 0x000fe20000001840 */
[----:B------:R-:W3:Y:S03]  /*18bc0*/  MUFU.EX2 R114, R161 ;  /* 0x000000a100727308 */ /* 0x000ee60000000800 */
[----:B------:R-:W-:Y:S02]  /*18bd0*/  FADD.FTZ R86, R98, R2 ;  /* 0x0000000262567221 */ /* 0x000fe40000010000 */
[----:B------:R-:W-:Y:S01]  /*18be0*/  FADD.FTZ R2, R104, R0 ;  /* 0x0000000068027221 */ /* 0x000fe20000010000 */
[----:B------:R-:W4:Y:S01]  /*18bf0*/  LDSM.16.MT88.4 R80, [R196+0x800] ;  /* 0x00080000c450783b */ /* 0x000f220000004200 */
[-C--:B--2---:R-:W-:Y:S03]  /*18c00*/  HMMA.16816.F32 R4, R76, R92.reuse, R4 ;  /* 0x0000005c4c04723c */ /* 0x084fe60000001804 */
[----:B------:R-:W2:Y:S02]  /*18c10*/  MUFU.EX2 R121, R160 ;  /* 0x000000a000797308 */ /* 0x000ea40000000800 */
[----:B-1----:R-:W-:Y:S01]  /*18c20*/  F2FP.PACK_AB R72, R120, R110 ;  /* 0x0000006e7848723e */ /* 0x002fe200000000ff */
[----:B------:R-:W-:Y:S01]  /*18c30*/  FADD.FTZ R0, R117, R3 ;  /* 0x0000000375007221 */ /* 0x000fe20000010000 */
[----:B-----5:R-:W-:Y:S01]  /*18c40*/  F2FP.PACK_AB R74, R247, R123 ;  /* 0x0000007bf74a723e */ /* 0x020fe200000000ff */
[----:B------:R-:W1:Y:S01]  /*18c50*/  LDSM.16.MT88.4 R96, [R193+0x800] ;  /* 0x00080000c160783b */ /* 0x000e620000004200 */
[----:B------:R-:W-:Y:S03]  /*18c60*/  FADD.FTZ R3, R111, R87 ;  /* 0x000000576f037221 */ /* 0x000fe60000010000 */
[----:B------:R-:W-:Y:S01]  /*18c70*/  FADD.FTZ R87, R110, R0 ;  /* 0x000000006e577221 */ /* 0x000fe20000010000 */
[----:B------:R-:W-:Y:S01]  /*18c80*/  MUFU.EX2 R164, R225 ;  /* 0x000000e100a47308 */ /* 0x000fe20000000800 */
[----:B------:R-:W-:Y:S02]  /*18c90*/  FADD.FTZ R86, R116, R86 ;  /* 0x0000005674567221 */ /* 0x000fe40000010000 */
[----:B------:R-:W-:Y:S01]  /*18ca0*/  FADD.FTZ R3, R119, R3 ;  /* 0x0000000377037221 */ /* 0x000fe20000010000 */
[----:B---3--:R-:W-:Y:S01]  /*18cb0*/  F2FP.PACK_AB R73, R114, R113 ;  /* 0x000000717249723e */ /* 0x008fe200000000ff */
[----:B------:R-:W-:Y:S05]  /*18cc0*/  FADD.FTZ R87, R120, R87 ;  /* 0x0000005778577221 */ /* 0x000fea0000010000 */
[----:B------:R-:W-:Y:S01]  /*18cd0*/  MUFU.EX2 R162, R226 ;  /* 0x000000e200a27308 */ /* 0x000fe20000000800 */
[----:B--2---:R-:W-:Y:S09]  /*18ce0*/  F2FP.PACK_AB R75, R183, R121 ;  /* 0x00000079b74b723e */ /* 0x004ff200000000ff */
[----:B------:R-:W2:Y:S01]  /*18cf0*/  MUFU.EX2 R246, R168 ;  /* 0x000000a800f67308 */ /* 0x000ea20000000800 */
[C---:B------:R-:W-:Y:S08]  /*18d00*/  HMMA.16816.F32 R8, R72.reuse, R92, R8 ;  /* 0x0000005c4808723c */ /* 0x040ff00000001808 */
[-C--:B------:R-:W-:Y:S01]  /*18d10*/  HMMA.16816.F32 R12, R72, R94.reuse, R12 ;  /* 0x0000005e480c723c */ /* 0x080fe2000000180c */
[----:B------:R-:W3:Y:S07]  /*18d20*/  MUFU.EX2 R184, R174 ;  /* 0x000000ae00b87308 */ /* 0x000eee0000000800 */
[C---:B------:R-:W-:Y:S01]  /*18d30*/  HMMA.16816.F32 R16, R76.reuse, R94, R16 ;  /* 0x0000005e4c10723c */ /* 0x040fe20000001810 */
[----:B------:R-:W5:Y:S02]  /*18d40*/  LDSM.16.MT88.4 R92, [R195+0x800] ;  /* 0x00080000c35c783b */ /* 0x000f640000004200 */
[----:B------:R-:W-:Y:S05]  /*18d50*/  MUFU.EX2 R174, R189 ;  /* 0x000000bd00ae7308 */ /* 0x000fea0000000800 */
[-C--:B----4-:R-:W-:Y:S05]  /*18d60*/  HMMA.16816.F32 R20, R76, R80.reuse, R20 ;  /* 0x000000504c14723c */ /* 0x090fea0000001814 */
[----:B------:R-:W-:Y:S03]  /*18d70*/  MUFU.EX2 R182, R167 ;  /* 0x000000a700b67308 */ /* 0x000fe60000000800 */
[C---:B------:R-:W-:Y:S07]  /*18d80*/  HMMA.16816.F32 R24, R72.reuse, R80, R24 ;  /* 0x000000504818723c */ /* 0x040fee0000001818 */
[----:B------:R-:W4:Y:S01]  /*18d90*/  MUFU.EX2 R180, R175 ;  /* 0x000000af00b47308 */ /* 0x000f220000000800 */
[-C--:B------:R-:W-:Y:S08]  /*18da0*/  HMMA.16816.F32 R28, R72, R82.reuse, R28 ;  /* 0x00000052481c723c */ /* 0x080ff0000000181c */
[C---:B------:R-:W-:Y:S01]  /*18db0*/  HMMA.16816.F32 R32, R76.reuse, R82, R32 ;  /* 0x000000524c20723c */ /* 0x040fe20000001820 */
[----:B------:R-:W2:Y:S01]  /*18dc0*/  LDSM.16.MT88.4 R80, [R192+0x1000] ;  /* 0x00100000c050783b */ /* 0x000ea20000004200 */
[----:B------:R-:W-:Y:S06]  /*18dd0*/  MUFU.EX2 R155, R177 ;  /* 0x000000b1009b7308 */ /* 0x000fec0000000800 */
[-C--:B-1----:R-:W-:Y:S04]  /*18de0*/  HMMA.16816.F32 R36, R76, R96.reuse, R36 ;  /* 0x000000604c24723c */ /* 0x082fe80000001824 */
[----:B------:R-:W1:Y:S04]  /*18df0*/  MUFU.EX2 R175, R187 ;  /* 0x000000bb00af7308 */ /* 0x000e680000000800 */
[C---:B------:R-:W-:Y:S06]  /*18e00*/  HMMA.16816.F32 R40, R72.reuse, R96, R40 ;  /* 0x000000604828723c */ /* 0x040fec0000001828 */
[----:B------:R-:W-:Y:S02]  /*18e10*/  MUFU.EX2 R154, R181 ;  /* 0x000000b5009a7308 */ /* 0x000fe40000000800 */
[-C--:B------:R-:W-:Y:S08]  /*18e20*/  HMMA.16816.F32 R44, R72, R98.reuse, R44 ;  /* 0x00000062482c723c */ /* 0x080ff0000000182c */
[C---:B------:R-:W-:Y:S01]  /*18e30*/  HMMA.16816.F32 R48, R76.reuse, R98, R48 ;  /* 0x000000624c30723c */ /* 0x040fe20000001830 */
[----:B------:R-:W1:Y:S01]  /*18e40*/  LDSM.16.MT88.4 R96, [R196+0x1000] ;  /* 0x00100000c460783b */ /* 0x000e620000004200 */
[----:B------:R-:W1:Y:S06]  /*18e50*/  MUFU.EX2 R153, R191 ;  /* 0x000000bf00997308 */ /* 0x000e6c0000000800 */
[-C--:B-----5:R-:W-:Y:S04]  /*18e60*/  HMMA.16816.F32 R52, R76, R92.reuse, R52 ;  /* 0x0000005c4c34723c */ /* 0x0a0fe80000001834 */
[----:B------:R-:W-:Y:S04]  /*18e70*/  MUFU.EX2 R152, R210 ;  /* 0x000000d200987308 */ /* 0x000fe80000000800 */
[C---:B------:R-:W-:Y:S06]  /*18e80*/  HMMA.16816.F32 R56, R72.reuse, R92, R56 ;  /* 0x0000005c4838723c */ /* 0x040fec0000001838 */
[----:B------:R-:W5:Y:S02]  /*18e90*/  MUFU.EX2 R170, R211 ;  /* 0x000000d300aa7308 */ /* 0x000f640000000800 */
[-C--:B------:R-:W-:Y:S07]  /*18ea0*/  HMMA.16816.F32 R60, R72, R94.reuse, R60 ;  /* 0x0000005e483c723c */ /* 0x080fee000000183c */
[----:B------:R-:W-:Y:S01]  /*18eb0*/  F2FP.PACK_AB R72, R105, R107 ;  /* 0x0000006b6948723e */ /* 0x000fe200000000ff */
[----:B------:R-:W-:Y:S01]  /*18ec0*/  HMMA.16816.F32 R64, R76, R94, R64 ;  /* 0x0000005e4c40723c */ /* 0x000fe20000001840 */
[----:B------:R-:W5:Y:S01]  /*18ed0*/  LDSM.16.MT88.4 R92, [R195+0x1000] ;  /* 0x00100000c35c783b */ /* 0x000f620000004200 */
[----:B------:R-:W5:Y:S02]  /*18ee0*/  MUFU.EX2 R89, R221 ;  /* 0x000000dd00597308 */ /* 0x000f640000000800 */
[----:B------:R-:W-:Y:S02]  /*18ef0*/  F2FP.PACK_AB R74, R104, R106 ;  /* 0x0000006a684a723e */ /* 0x000fe400000000ff */
[----:B--2---:R-:W-:Y:S02]  /*18f00*/  F2FP.PACK_AB R73, R246, R243 ;  /* 0x000000f3f649723e */ /* 0x004fe400000000ff */
[----:B---3--:R-:W-:Y:S01]  /*18f10*/  F2FP.PACK_AB R75, R185, R184 ;  /* 0x000000b8b94b723e */ /* 0x008fe200000000ff */
[----:B------:R-:W-:Y:S03]  /*18f20*/  LDSM.16.MT88.4 R104, [R195+0x1800] ;  /* 0x00180000c368783b */ /* 0x000fe60000004200 */
[----:B----4-:R-:W-:Y:S01]  /*18f30*/  F2FP.PACK_AB R76, R180, R182 ;  /* 0x000000b6b44c723e */ /* 0x010fe200000000ff */
[----:B------:R-:W2:Y:S01]  /*18f40*/  MUFU.EX2 R88, R220 ;  /* 0x000000dc00587308 */ /* 0x000ea20000000800 */
[----:B-1----:R-:W-:Y:S01]  /*18f50*/  F2FP.PACK_AB R78, R175, R155 ;  /* 0x0000009baf4e723e */ /* 0x002fe200000000ff */
[-C--:B------:R-:W-:Y:S05]  /*18f60*/  HMMA.16816.F32 R4, R72, R80.reuse, R4 ;  /* 0x000000504804723c */ /* 0x080fea0000001804 */
[----:B------:R-:W-:Y:S02]  /*18f70*/  F2FP.PACK_AB R77, R153, R154 ;  /* 0x0000009a994d723e */ /* 0x000fe400000000ff */
[----:B-----5:R-:W-:Y:S01]  /*18f80*/  F2FP.PACK_AB R79, R170, R152 ;  /* 0x00000098aa4f723e */ /* 0x020fe200000000ff */
[----:B------:R-:W1:Y:S01]  /*18f90*/  MUFU.EX2 R109, R219 ;  /* 0x000000db006d7308 */ /* 0x000e620000000800 */
[----:B------:R-:W-:Y:S05]  /*18fa0*/  FADD.FTZ R0, R89, R2 ;  /* 0x0000000259007221 */ /* 0x000fea0000010000 */
[C---:B------:R-:W-:Y:S04]  /*18fb0*/  HMMA.16816.F32 R8, R76.reuse, R80, R8 ;  /* 0x000000504c08723c */ /* 0x040fe80000001808 */
[----:B------:R-:W3:Y:S04]  /*18fc0*/  MUFU.EX2 R108, R218 ;  /* 0x000000da006c7308 */ /* 0x000ee80000000800 */
[-C--:B------:R-:W-:Y:S04]  /*18fd0*/  HMMA.16816.F32 R12, R76, R82.reuse, R12 ;  /* 0x000000524c0c723c */ /* 0x080fe8000000180c */
[----:B--2---:R-:W-:Y:S02]  /*18fe0*/  FADD.FTZ R0, R88, R0 ;  /* 0x0000000058007221 */ /* 0x004fe40000010000 */
[----:B------:R-:W-:Y:S02]  /*18ff0*/  MUFU.EX2 R172, R215 ;  /* 0x000000d700ac7308 */ /* 0x000fe40000000800 */
[C---:B------:R-:W-:Y:S01]  /*19000*/  HMMA.16816.F32 R16, R72.reuse, R82, R16 ;  /* 0x000000524810723c */ /* 0x040fe20000001810 */
[----:B------:R-:W2:Y:S03]  /*19010*/  LDSM.16.MT88.4 R80, [R192+0x1800] ;  /* 0x00180000c050783b */ /* 0x000ea60000004200 */
[----:B-1----:R-:W-:Y:S04]  /*19020*/  FADD.FTZ R0, R109, R0 ;  /* 0x000000006d007221 */ /* 0x002fe80000010000 */
[-C--:B------:R-:W-:Y:S01]  /*19030*/  HMMA.16816.F32 R20, R72, R96.reuse, R20 ;  /* 0x000000604814723c */ /* 0x080fe20000001814 */
[----:B------:R-:W-:Y:S03]  /*19040*/  MUFU.EX2 R173, R214 ;  /* 0x000000d600ad7308 */ /* 0x000fe60000000800 */
[----:B---3--:R-:W-:Y:S02]  /*19050*/  FADD.FTZ R2, R108, R0 ;  /* 0x000000006c027221 */ /* 0x008fe40000010000 */
[----:B------:R-:W-:Y:S02]  /*19060*/  FADD.FTZ R0, R113, R86 ;  /* 0x0000005671007221 */ /* 0x000fe40000010000 */
[C---:B------:R-:W-:Y:S03]  /*19070*/  HMMA.16816.F32 R24, R76.reuse, R96, R24 ;  /* 0x000000604c18723c */ /* 0x040fe60000001818 */
[----:B------:R-:W-:Y:S01]  /*19080*/  MUFU.EX2 R177, R213 ;  /* 0x000000d500b17308 */ /* 0x000fe20000000800 */
[----:B------:R-:W-:Y:S04]  /*19090*/  FADD.FTZ R86, R114, R0 ;  /* 0x0000000072567221 */ /* 0x000fe80000010000 */
[-C--:B------:R-:W-:Y:S05]  /*190a0*/  HMMA.16816.F32 R28, R76, R98.reuse, R28 ;  /* 0x000000624c1c723c */ /* 0x080fea000000181c */
[----:B------:R-:W-:Y:S03]  /*190b0*/  MUFU.EX2 R178, R212 ;  /* 0x000000d400b27308 */ /* 0x000fe60000000800 */
[C---:B------:R-:W-:Y:S01]  /*190c0*/  HMMA.16816.F32 R32, R72.reuse, R98, R32 ;  /* 0x000000624820723c */ /* 0x040fe20000001820 */
[----:B------:R-:W1:Y:S06]  /*190d0*/  LDSM.16.MT88.4 R96, [R196+0x1800] ;  /* 0x00180000c460783b */ /* 0x000e6c0000004200 */
[----:B------:R-:W3:Y:S01]  /*190e0*/  MUFU.EX2 R118, R217 ;  /* 0x000000d900767308 */ /* 0x000ee20000000800 */
[-C--:B------:R-:W-:Y:S08]  /*190f0*/  HMMA.16816.F32 R36, R72, R100.reuse, R36 ;  /* 0x000000644824723c */ /* 0x080ff00000001824 */
[C---:B------:R-:W-:Y:S01]  /*19100*/  HMMA.16816.F32 R40, R76.reuse, R100, R40 ;  /* 0x000000644c28723c */ /* 0x040fe20000001828 */
[----:B------:R-:W4:Y:S07]  /*19110*/  MUFU.EX2 R115, R222 ;  /* 0x000000de00737308 */ /* 0x000f2e0000000800 */
[-C--:B------:R-:W-:Y:S03]  /*19120*/  HMMA.16816.F32 R44, R76, R102.reuse, R44 ;  /* 0x000000664c2c723c */ /* 0x080fe6000000182c */
[----:B------:R-:W5:Y:S01]  /*19130*/  MUFU.EX2 R112, R227 ;  /* 0x000000e300707308 */ /* 0x000f620000000800 */
[----:B---3--:R-:W-:Y:S04]  /*19140*/  FADD.FTZ R0, R118, R2 ;  /* 0x0000000276007221 */ /* 0x008fe80000010000 */
[C---:B------:R-:W-:Y:S01]  /*19150*/  HMMA.16816.F32 R48, R72.reuse, R102, R48 ;  /* 0x000000664830723c */ /* 0x040fe20000001830 */
[----:B------:R-:W3:Y:S03]  /*19160*/  LDSM.16.MT88.4 R100, [R193+0x1800] ;  /* 0x00180000c164783b */ /* 0x000ee60000004200 */
[----:B------:R-:W-:Y:S01]  /*19170*/  FADD.FTZ R2, R121, R86 ;  /* 0x0000005679027221 */ /* 0x000fe20000010000 */
[----:B------:R-:W-:Y:S01]  /*19180*/  MOV R86, R71 ;  /* 0x0000004700567202 */ /* 0x000fe20000000f00 */
[----:B------:R-:W1:Y:S02]  /*19190*/  MUFU.EX2 R110, R232 ;  /* 0x000000e8006e7308 */ /* 0x000e640000000800 */
[-C--:B------:R-:W-:Y:S04]  /*191a0*/  HMMA.16816.F32 R52, R72, R92.reuse, R52 ;  /* 0x0000005c4834723c */ /* 0x080fe80000001834 */
[C---:B----4-:R-:W-:Y:S01]  /*191b0*/  FADD.FTZ R0, R115.reuse, R0 ;  /* 0x0000000073007221 */ /* 0x050fe20000010000 */
[----:B------:R-:W-:Y:S01]  /*191c0*/  F2FP.PACK_AB R156, R115, R118 ;  /* 0x00000076739c723e */ /* 0x000fe200000000ff */
[----:B------:R-:W-:Y:S02]  /*191d0*/  FADD.FTZ R2, R183, R2 ;  /* 0x00000002b7027221 */ /* 0x000fe40000010000 */
[C---:B------:R-:W-:Y:S01]  /*191e0*/  HMMA.16816.F32 R56, R76.reuse, R92, R56 ;  /* 0x0000005c4c38723c */ /* 0x040fe20000001838 */
[----:B------:R-:W4:Y:S03]  /*191f0*/  MUFU.EX2 R168, R230 ;  /* 0x000000e600a87308 */ /* 0x000f260000000800 */
[----:B-----5:R-:W-:Y:S02]  /*19200*/  FADD.FTZ R0, R112, R0 ;  /* 0x0000000070007221 */ /* 0x020fe40000010000 */
[----:B------:R-:W-:Y:S02]  /*19210*/  FADD.FTZ R2, R154, R2 ;  /* 0x000000029a027221 */ /* 0x000fe40000010000 */
[-C--:B------:R-:W-:Y:S03]  /*19220*/  HMMA.16816.F32 R60, R76, R94.reuse, R60 ;  /* 0x0000005e4c3c723c */ /* 0x080fe6000000183c */
[----:B------:R-:W-:Y:S01]  /*19230*/  MUFU.EX2 R167, R231 ;  /* 0x000000e700a77308 */ /* 0x000fe20000000800 */
[----:B------:R-:W-:Y:S01]  /*19240*/  FADD.FTZ R2, R153, R2 ;  /* 0x0000000299027221 */ /* 0x000fe20000010000 */
[----:B-1----:R-:W-:Y:S03]  /*19250*/  F2FP.PACK_AB R158, R110, R112 ;  /* 0x000000706e9e723e */ /* 0x002fe600000000ff */
[----:B------:R-:W-:Y:S04]  /*19260*/  HMMA.16816.F32 R64, R72, R94, R64 ;  /* 0x0000005e4840723c */ /* 0x000fe80000001840 */
[----:B------:R-:W-:Y:S01]  /*19270*/  F2FP.PACK_AB R76, R88, R89 ;  /* 0x00000059584c723e */ /* 0x000fe200000000ff */
[----:B------:R-:W1:Y:S01]  /*19280*/  MUFU.EX2 R163, R235 ;  /* 0x000000eb00a37308 */ /* 0x000e620000000800 */
[----:B------:R-:W-:Y:S01]  /*19290*/  F2FP.PACK_AB R78, R108, R109 ;  /* 0x0000006d6c4e723e */ /* 0x000fe200000000ff */
[----:B------:R-:W-:Y:S01]  /*192a0*/  FADD.FTZ R2, R152, R2 ;  /* 0x0000000298027221 */ /* 0x000fe20000010000 */
[----:B------:R-:W-:Y:S04]  /*192b0*/  F2FP.PACK_AB R77, R173, R172 ;  /* 0x000000acad4d723e */ /* 0x000fe800000000ff */
[----:B------:R-:W-:Y:S01]  /*192c0*/  F2FP.PACK_AB R79, R178, R177 ;  /* 0x000000b1b24f723e */ /* 0x000fe200000000ff */
[----:B------:R-:W-:Y:S01]  /*192d0*/  FADD.FTZ R2, R170, R2 ;  /* 0x00000002aa027221 */ /* 0x000fe20000010000 */
[----:B------:R-:W-:Y:S01]  /*192e0*/  F2FP.PACK_AB R72, R174, R171 ;  /* 0x000000abae48723e */ /* 0x000fe200000000ff */
[----:B------:R5:W-:Y:S01]  /*192f0*/  MUFU.EX2 R89, R237 ;  /* 0x000000ed00597308 */ /* 0x000be20000000800 */
[----:B------:R-:W-:Y:S01]  /*19300*/  F2FP.PACK_AB R74, R179, R176 ;  /* 0x000000b0b34a723e */ /* 0x000fe200000000ff */
[----:B------:R-:W-:Y:S01]  /*19310*/  FADD.FTZ R2, R166, R2 ;  /* 0x00000002a6027221 */ /* 0x000fe20000010000 */
[C---:B------:R-:W-:Y:S01]  /*19320*/  F2FP.PACK_AB R73, R165.reuse, R166 ;  /* 0x000000a6a549723e */ /* 0x040fe200000000ff */
[-C--:B--2---:R-:W-:Y:S05]  /*19330*/  HMMA.16816.F32 R4, R76, R80.reuse, R4 ;  /* 0x000000504c04723c */ /* 0x084fea0000001804 */
[----:B------:R-:W-:Y:S01]  /*19340*/  F2FP.PACK_AB R75, R162, R164 ;  /* 0x000000a4a24b723e */ /* 0x000fe200000000ff */
[----:B------:R-:W-:Y:S01]  /*19350*/  MUFU.EX2 R161, R233 ;  /* 0x000000e900a17308 */ /* 0x000fe20000000800 */
[----:B----4-:R-:W-:Y:S01]  /*19360*/  F2FP.PACK_AB R157, R168, R169 ;  /* 0x000000a9a89d723e */ /* 0x010fe200000000ff */
[----:B------:R-:W-:Y:S04]  /*19370*/  FADD.FTZ R2, R165, R2 ;  /* 0x00000002a5027221 */ /* 0x000fe80000010000 */
[C---:B------:R-:W-:Y:S04]  /*19380*/  HMMA.16816.F32 R8, R72.reuse, R80, R8 ;  /* 0x000000504808723c */ /* 0x040fe80000001808 */
[----:B------:R-:W2:Y:S01]  /*19390*/  MUFU.EX2 R160, R234 ;  /* 0x000000ea00a07308 */ /* 0x000ea20000000800 */
[----:B-1----:R-:W-:Y:S01]  /*193a0*/  F2FP.PACK_AB R159, R163, R167 ;  /* 0x000000a7a39f723e */ /* 0x002fe200000000ff */
[----:B------:R-:W-:Y:S02]  /*193b0*/  FADD.FTZ R2, R164, R2 ;  /* 0x00000002a4027221 */ /* 0x000fe40000010000 */
[-C--:B------:R-:W-:Y:S04]  /*193c0*/  HMMA.16816.F32 R12, R72, R82.reuse, R12 ;  /* 0x00000052480c723c */ /* 0x080fe8000000180c */
[----:B-----5:R-:W-:Y:S02]  /*193d0*/  FADD.FTZ R237, R110, R0 ;  /* 0x000000006eed7221 */ /* 0x020fe40000010000 */
[----:B------:R-:W1:Y:S01]  /*193e0*/  MUFU.EX2 R88, R239 ;  /* 0x000000ef00587308 */ /* 0x000e620000000800 */
[----:B------:R-:W-:Y:S01]  /*193f0*/  FADD.FTZ R0, R122, R3 ;  /* 0x000000037a007221 */ /* 0x000fe20000010000 */
[C---:B------:R-:W-:Y:S04]  /*19400*/  HMMA.16816.F32 R16, R76.reuse, R82, R16 ;  /* 0x000000524c10723c */ /* 0x040fe80000001810 */
[----:B------:R-:W-:Y:S02]  /*19410*/  FADD.FTZ R0, R128, R0 ;  /* 0x0000000080007221 */ /* 0x000fe40000010000 */
[----:B------:R-:W-:Y:S01]  /*19420*/  FADD.FTZ R3, R123, R87 ;  /* 0x000000577b037221 */ /* 0x000fe20000010000 */
[----:B------:R-:W-:Y:S01]  /*19430*/  MOV R87, R70 ;  /* 0x0000004600577202 */ /* 0x000fe20000000f00 */
[-C--:B------:R-:W-:Y:S01]  /*19440*/  HMMA.16816.F32 R20, R76, R96.reuse, R20 ;  /* 0x000000604c14723c */ /* 0x080fe20000001814 */
[----:B------:R-:W-:Y:S03]  /*19450*/  MUFU.EX2 R82, R236 ;  /* 0x000000ec00527308 */ /* 0x000fe60000000800 */
[----:B--2---:R-:W-:Y:S01]  /*19460*/  F2FP.PACK_AB R92, R160, R161 ;  /* 0x000000a1a05c723e */ /* 0x004fe200000000ff */
[----:B------:R-:W-:Y:S02]  /*19470*/  FADD.FTZ R3, R247, R3 ;  /* 0x00000003f7037221 */ /* 0x000fe40000010000 */
[----:B------:R-:W-:Y:S01]  /*19480*/  FADD.FTZ R0, R243, R0 ;  /* 0x00000000f3007221 */ /* 0x000fe20000010000 */
[C---:B------:R-:W-:Y:S03]  /*19490*/  HMMA.16816.F32 R24, R72.reuse, R96, R24 ;  /* 0x000000604818723c */ /* 0x040fe60000001818 */
[----:B------:R-:W2:Y:S01]  /*194a0*/  MUFU.EX2 R83, R238 ;  /* 0x000000ee00537308 */ /* 0x000ea20000000800 */
[----:B------:R-:W-:Y:S01]  /*194b0*/  FADD.FTZ R3, R182, R3 ;  /* 0x00000003b6037221 */ /* 0x000fe20000010000 */
[----:B-1----:R-:W-:Y:S01]  /*194c0*/  F2FP.PACK_AB R94, R88, R89 ;  /* 0x00000059585e723e */ /* 0x002fe200000000ff */
[----:B------:R-:W-:Y:S02]  /*194d0*/  FADD.FTZ R0, R246, R0 ;  /* 0x00000000f6007221 */ /* 0x000fe40000010000 */
[-C--:B------:R-:W-:Y:S04]  /*194e0*/  HMMA.16816.F32 R28, R72, R98.reuse, R28 ;  /* 0x00000062481c723c */ /* 0x080fe8000000181c */
[----:B------:R-:W-:Y:S01]  /*194f0*/  FADD.FTZ R3, R180, R3 ;  /* 0x00000003b4037221 */ /* 0x000fe20000010000 */
[----:B------:R-:W-:Y:S01]  /*19500*/  MUFU.EX2 R81, R240 ;  /* 0x000000f000517308 */ /* 0x000fe20000000800 */
[----:B------:R-:W-:Y:S02]  /*19510*/  FADD.FTZ R0, R184, R0 ;  /* 0x00000000b8007221 */ /* 0x000fe40000010000 */
[C---:B------:R-:W-:Y:S04]  /*19520*/  HMMA.16816.F32 R32, R76.reuse, R98, R32 ;  /* 0x000000624c20723c */ /* 0x040fe80000001820 */
[----:B------:R-:W-:Y:S02]  /*19530*/  FADD.FTZ R3, R155, R3 ;  /* 0x000000039b037221 */ /* 0x000fe40000010000 */
[----:B------:R-:W-:Y:S01]  /*19540*/  FADD.FTZ R0, R185, R0 ;  /* 0x00000000b9007221 */ /* 0x000fe20000010000 */
[----:B------:R-:W1:Y:S01]  /*19550*/  MUFU.EX2 R80, R242 ;  /* 0x000000f200507308 */ /* 0x000e620000000800 */
[-C--:B---3--:R-:W-:Y:S04]  /*19560*/  HMMA.16816.F32 R36, R76, R100.reuse, R36 ;  /* 0x000000644c24723c */ /* 0x088fe80000001824 */
[----:B--2---:R-:W-:Y:S01]  /*19570*/  F2FP.PACK_AB R93, R83, R82 ;  /* 0x00000052535d723e */ /* 0x004fe200000000ff */
[----:B------:R-:W-:Y:S02]  /*19580*/  FADD.FTZ R3, R175, R3 ;  /* 0x00000003af037221 */ /* 0x000fe40000010000 */
[----:B------:R-:W-:Y:S01]  /*19590*/  FADD.FTZ R0, R172, R0 ;  /* 0x00000000ac007221 */ /* 0x000fe20000010000 */
[C---:B------:R-:W-:Y:S04]  /*195a0*/  HMMA.16816.F32 R40, R72.reuse, R100, R40 ;  /* 0x000000644828723c */ /* 0x040fe80000001828 */
[----:B------:R-:W-:Y:S02]  /*195b0*/  FADD.FTZ R3, R171, R3 ;  /* 0x00000003ab037221 */ /* 0x000fe40000010000 */
[----:B------:R-:W-:Y:S02]  /*195c0*/  FADD.FTZ R0, R173, R0 ;  /* 0x00000000ad007221 */ /* 0x000fe40000010000 */
[-C--:B------:R-:W-:Y:S04]  /*195d0*/  HMMA.16816.F32 R44, R72, R102.reuse, R44 ;  /* 0x00000066482c723c */ /* 0x080fe8000000182c */
[----:B------:R-:W-:Y:S02]  /*195e0*/  FADD.FTZ R3, R174, R3 ;  /* 0x00000003ae037221 */ /* 0x000fe40000010000 */
[----:B------:R-:W-:Y:S01]  /*195f0*/  FADD.FTZ R0, R177, R0 ;  /* 0x00000000b1007221 */ /* 0x000fe20000010000 */
[----:B-1----:R-:W-:Y:S01]  /*19600*/  F2FP.PACK_AB R95, R80, R81 ;  /* 0x00000051505f723e */ /* 0x002fe200000000ff */
[C---:B------:R-:W-:Y:S04]  /*19610*/  HMMA.16816.F32 R48, R76.reuse, R102, R48 ;  /* 0x000000664c30723c */ /* 0x040fe80000001830 */
[----:B------:R-:W-:Y:S02]  /*19620*/  FADD.FTZ R3, R176, R3 ;  /* 0x00000003b0037221 */ /* 0x000fe40000010000 */
[----:B------:R-:W-:Y:S02]  /*19630*/  FADD.FTZ R0, R178, R0 ;  /* 0x00000000b2007221 */ /* 0x000fe40000010000 */
[-C--:B------:R-:W-:Y:S04]  /*19640*/  HMMA.16816.F32 R52, R76, R104.reuse, R52 ;  /* 0x000000684c34723c */ /* 0x080fe80000001834 */
[----:B------:R-:W-:Y:S02]  /*19650*/  FADD.FTZ R3, R179, R3 ;  /* 0x00000003b3037221 */ /* 0x000fe40000010000 */
[----:B------:R-:W-:Y:S02]  /*19660*/  FADD.FTZ R2, R162, R2 ;  /* 0x00000002a2027221 */ /* 0x000fe40000010000 */
[C---:B------:R-:W-:Y:S04]  /*19670*/  HMMA.16816.F32 R56, R72.reuse, R104, R56 ;  /* 0x000000684838723c */ /* 0x040fe80000001838 */
[----:B------:R-:W-:Y:S04]  /*19680*/  FADD.FTZ R0, R169, R0 ;  /* 0x00000000a9007221 */ /* 0x000fe80000010000 */
        /* <DEDUP_REMOVED lines=16> */
[----:B------:R-:W-:Y:S02]  /*19790*/  FADD.FTZ R0, R81, R3 ;  /* 0x0000000351007221 */ /* 0x000fe40000010000 */
[----:B------:R-:W-:Y:S02]  /*197a0*/  FADD.FTZ R243, R163, R4 ;  /* 0x00000004a3f37221 */ /* 0x000fe40000010000 */
[C---:B------:R-:W-:Y:S04]  /*197b0*/  HMMA.16816.F32 R112, R92.reuse, R140, R24 ;  /* 0x0000008c5c70723c */ /* 0x040fe80000001818 */
[----:B------:R-:W-:Y:S01]  /*197c0*/  FADD.FTZ R246, R88, R2 ;  /* 0x0000000258f67221 */ /* 0x000fe20000010000 */
[----:B------:R-:W-:Y:S01]  /*197d0*/  MOV R88, R69 ;  /* 0x0000004500587202 */ /* 0x000fe20000000f00 */
[----:B------:R-:W-:Y:S02]  /*197e0*/  FADD.FTZ R247, R80, R0 ;  /* 0x0000000050f77221 */ /* 0x000fe40000010000 */
        /* <DEDUP_REMOVED lines=10> */
[----:B------:R-:W-:-:S07]  /*19890*/  @P0 BRA `(.L_x_1093) ;  /* 0xffffa4f000000947 */ /* 0x000fce000383ffff */
.L_x_1062:
[----:B------:R-:W2:Y:S01]  /*198a0*/  LDL R0, [R1+0x38] ;  /* 0x0000380001007983 */ /* 0x000ea20000100800 */
[----:B------:R-:W-:-:S05]  /*198b0*/  IMAD.MOV.U32 R2, RZ, RZ, c[0x0][0x2c4] ;  /* 0x0000b100ff027624 */ /* 0x000fca00078e00ff */
        /* <DEDUP_REMOVED lines=20> */
.L_x_1096:
[----:B------:R-:W-:-:S04]  /*19a00*/  MOV R3, 0x1 ;  /* 0x0000000100037802 */ /* 0x000fc80000000f00 */
[----:B------:R-:W-:-:S13]  /*19a10*/  ISETP.NE.AND P0, PT, R3, c[0x0][0x32c], PT ;  /* 0x0000cb0003007a0c */ /* 0x000fda0003f05270 */
[----:B------:R-:W-:-:S05]  /*19a20*/  @P0 IMAD.HI.U32 R3, R0, c[0x0][0x330], RZ ;  /* 0x0000cc0000030a27 */ /* 0x000fca00078e00ff */
[----:B------:R-:W-:Y:S02]  /*19a30*/  @P0 SHF.R.U32.HI R0, RZ, c[0x0][0x334], R3 ;  /* 0x0000cd00ff000a19 */ /* 0x000fe40000011603 */
.L_x_1097:
[----:B------:R-:W-:Y:S05]  /*19a40*/  BSYNC B0 ;  /* 0x0000000000007941 */ /* 0x000fea0003800000 */
.L_x_1095:
[----:B------:R-:W-:-:S05]  /*19a50*/  IMAD R0, R0, c[0x0][0x32c], RZ ;  /* 0x0000cb0000007a24 */ /* 0x000fca00078e02ff */
[----:B------:R-:W-:-:S03]  /*19a60*/  IMNMX R2, R2, R0, !PT ;  /* 0x0000000002027217 */ /* 0x000fc60007800200 */
.L_x_1094:
        /* <DEDUP_REMOVED lines=13> */
.L_x_1109:
        /* <DEDUP_REMOVED lines=41> */
.L_x_1243:
        /* <DEDUP_REMOVED lines=22> */
.L_x_1244:
[----:B-1--4-:R-:W-:Y:S04]  /*19f30*/  IADD3 R2, P0, R0, R5, RZ ;  /* 0x0000000500027210 */ /* 0x012fe80007f1e0ff */
[----:B------:R-:W-:Y:S05]  /*19f40*/  IADD3.X R3, R4, R6, RZ, P0, !PT ;  /* 0x0000000604037210 */ /* 0x000fea00007fe4ff */
[----:B------:R-:W-:Y:S01]  /*19f50*/  @!PT LDS RZ, [RZ] ;  /* 0x00000000fffff984 */ /* 0x000fe20000000800 */
[----:B------:R-:W-:Y:S01]  /*19f60*/  @!PT LDS RZ, [RZ] ;  /* 0x00000000fffff984 */ /* 0x000fe20000000800 */
[----:B------:R-:W-:Y:S01]  /*19f70*/  @!PT LDS RZ, [RZ] ;  /* 0x00000000fffff984 */ /* 0x000fe20000000800 */
[----:B------:R1:W-:Y:S04]  /*19f80*/  LDGSTS.E.BYPASS.LTC128B.128 [R208+0x2100], [R2.64], !P2 ;  /* 0x0210000002d07fae */ /* 0x0003e8000d101d48 */
.L_x_1100:
[----:B-1-34-:R-:W-:Y:S05]  /*19f90*/  BSYNC B0 ;  /* 0x0000000000007941 */ /* 0x01afea0003800000 */
.L_x_1099:
        /* <DEDUP_REMOVED lines=133> */
[-C--:B------:R-:W-:Y:S08]  /*1a7f0*/  HMMA.16816.F32 R76, R172, R10.reuse, R76 ;  /* 0x0000000aac4c723c */ /* 0x080ff0000000184c */
[----:B------:R-:W-:Y:S04]  /*1a800*/  HMMA.16816.F32 R80, R180, R10, R80 ;  /* 0x0000000ab450723c */ /* 0x000fe80000001850 */
[----:B-1----:R-:W-:Y:S04]  /*1a810*/  FMUL.FTZ R0, R16, c[0x0][0x320] ;  /* 0x0000c80010007a20 */ /* 0x002fe80000410000 */
[----:B------:R1:W2:Y:S04]  /*1a820*/  MUFU.TANH R188, R0 ;  /* 0x0000000000bc7308 */ /* 0x0002a80000002400 */
        /* <DEDUP_REMOVED lines=164> */
.L_x_1245:
        /* <DEDUP_REMOVED lines=24> */
.L_x_1246:
[----:B--2-4-:R-:W-:Y:S04]  /*1b3f0*/  IADD3 R2, P0, R0, R5, RZ ;  /* 0x0000000500027210 */ /* 0x014fe80007f1e0ff */
[----:B-1----:R-:W-:Y:S05]  /*1b400*/  IADD3.X R3, R4, R6, RZ, P0, !PT ;  /* 0x0000000604037210 */ /* 0x002fea00007fe4ff */
[----:B------:R-:W-:Y:S01]  /*1b410*/  @!PT LDS RZ, [RZ] ;  /* 0x00000000fffff984 */ /* 0x000fe20000000800 */
[----:B------:R-:W-:Y:S01]  /*1b420*/  @!PT LDS RZ, [RZ] ;  /* 0x00000000fffff984 */ /* 0x000fe20000000800 */
[----:B------:R-:W-:Y:S01]  /*1b430*/  @!PT LDS RZ, [RZ] ;  /* 0x00000000fffff984 */ /* 0x000fe20000000800 */
[----:B------:R1:W-:Y:S04]  /*1b440*/  LDGSTS.E.BYPASS.LTC128B.128 [R208+0x4900], [R2.64], !P2 ;  /* 0x0490000002d07fae */ /* 0x0003e8000d101d48 */
.L_x_1104:
[----:B--234-:R-:W-:Y:S05]  /*1b450*/  BSYNC B0 ;  /* 0x0000000000007941 */ /* 0x01cfea0003800000 */
.L_x_1103:
        /* <DEDUP_REMOVED lines=83> */
.L_x_1247:
        /* <DEDUP_REMOVED lines=15> */
.L_x_1248:
[C---:B------:R-:W-:Y:S01]  /*1ba80*/  FMUL.FTZ R2, R71.reuse, c[0x0][0x2d0] ;  /* 0x0000b40047027a20 */ /* 0x040fe20000410000 */
[----:B--2---:R-:W-:Y:S01]  /*1ba90*/  FMNMX.FTZ R68, R0, R4, !PT ;  /* 0x0000000400447209 */ /* 0x004fe20007810000 */
[----:B------:R-:W-:Y:S01]  /*1baa0*/  FADD.FTZ R0, -R71, R86 ;  /* 0x0000005647007221 */ /* 0x000fe20000010100 */
[----:B------:R-:W-:Y:S01]  /*1bab0*/  WARPSYNC 0xffffffff ;  /* 0xffffffff00007948 */ /* 0x000fe20003800000 */
[--C-:B-1----:R-:W-:Y:S01]  /*1bac0*/  FFMA.FTZ R4, R189, c[0x0][0x2d0], -R2.reuse ;  /* 0x0000b400bd047a23 */ /* 0x102fe20000010802 */
[----:B------:R-:W-:Y:S01]  /*1bad0*/  LDSM.16.MT88.4 R52, [R193] ;  /* 0x00000000c134783b */ /* 0x000fe20000004200 */
[----:B------:R-:W-:Y:S02]  /*1bae0*/  FMUL.FTZ R0, R0, c[0x0][0x2d0] ;  /* 0x0000b40000007a20 */ /* 0x000fe40000410000 */
[--C-:B------:R-:W-:Y:S02]  /*1baf0*/  FFMA.FTZ R3, R217, c[0x0][0x2d0], -R2.reuse ;  /* 0x0000b400d9037a23 */ /* 0x100fe40000010802 */
        /* <DEDUP_REMOVED lines=22> */
[----:B------:R-:W-:Y:S09]  /*1bc60*/  FFMA.FTZ R239, R8, c[0x0][0x2d0], -R2 ;  /* 0x0000b40008ef7a23 */ /* 0x000ff20000010802 */
[----:B------:R-:W1:Y:S02]  /*1bc70*/  MUFU.EX2 R2, R4 ;  /* 0x0000000400027308 */ /* 0x000e640000000800 */
[----:B-1----:R-:W-:Y:S01]  /*1bc80*/  FFMA.FTZ R0, R65, R237, R2 ;  /* 0x000000ed41007223 */ /* 0x002fe20000010002 */
        /* <DEDUP_REMOVED lines=8> */
[C---:B------:R-:W-:Y:S02]  /*1bd10*/  FMUL.FTZ R48, R65.reuse, R148 ;  /* 0x0000009441307220 */ /* 0x040fe40000410000 */
[----:B------:R-:W-:Y:S01]  /*1bd20*/  FMUL.FTZ R49, R65, R149 ;  /* 0x0000009541317220 */ /* 0x000fe20000410000 */
        /* <DEDUP_REMOVED lines=25> */
[----:B------:R-:W-:Y:S03]  /*1bec0*/  LDSM.16.MT88.4 R148, [R193+0x2000] ;  /* 0x00200000c194783b */ /* 0x000fe60000004200 */
[----:B------:R-:W1:Y:S01]  /*1bed0*/  MUFU.EX2 R10, R6 ;  /* 0x00000006000a7308 */ /* 0x000e620000000800 */
[C---:B--2---:R-:W-:Y:S01]  /*1bee0*/  FADD.FTZ R33, R2.reuse, R0 ;  /* 0x0000000002217221 */ /* 0x044fe20000010000 */
[----:B------:R-:W-:Y:S01]  /*1bef0*/  F2FP.PACK_AB R73, R2, R5 ;  /* 0x000000050249723e */ /* 0x000fe200000000ff */
[C---:B------:R-:W-:Y:S07]  /*1bf00*/  FADD.FTZ R0, -R69.reuse, R88 ;  /* 0x0000005845007221 */ /* 0x040fee0000010100 */
[----:B------:R-:W-:Y:S01]  /*1bf10*/  MUFU.EX2 R88, R188 ;  /* 0x000000bc00587308 */ /* 0x000fe20000000800 */
[----:B------:R-:W-:Y:S02]  /*1bf20*/  FMUL.FTZ R4, R69, c[0x0][0x2d0] ;  /* 0x0000b40045047a20 */ /* 0x000fe40000410000 */
[----:B------:R-:W-:Y:S02]  /*1bf30*/  FMUL.FTZ R0, R0, c[0x0][0x2d0] ;  /* 0x0000b40000007a20 */ /* 0x000fe40000410000 */
[--C-:B------:R-:W-:Y:S01]  /*1bf40*/  FFMA.FTZ R185, R44, c[0x0][0x2d0], -R4.reuse ;  /* 0x0000b4002cb97a23 */ /* 0x100fe20000010804 */
[----:B-1----:R-:W-:Y:S01]  /*1bf50*/  F2FP.PACK_AB R74, R9, R10 ;  /* 0x0000000a094a723e */ /* 0x002fe200000000ff */
[--C-:B------:R-:W-:Y:S02]  /*1bf60*/  FFMA.FTZ R6, R223, c[0x0][0x2d0], -R4.reuse ;  /* 0x0000b400df067a23 */ /* 0x100fe40000010804 */
[--C-:B------:R-:W-:Y:S01]  /*1bf70*/  FFMA.FTZ R19, R221, c[0x0][0x2d0], -R4.reuse ;  /* 0x0000b400dd137a23 */ /* 0x100fe20000010804 */
        /* <DEDUP_REMOVED lines=14> */
[--C-:B------:R-:W-:Y:S02]  /*1c060*/  FFMA.FTZ R190, R40, c[0x0][0x2d0], -R4.reuse ;  /* 0x0000b40028be7a23 */ /* 0x100fe40000010804 */
[----:B-1----:R-:W-:Y:S02]  /*1c070*/  FADD.FTZ R0, -R68, R89 ;  /* 0x0000005944007221 */ /* 0x002fe40000010100 */
[--C-:B------:R-:W-:Y:S02]  /*1c080*/  FFMA.FTZ R186, R31, c[0x0][0x2d0], -R4.reuse ;  /* 0x0000b4001fba7a23 */ /* 0x100fe40000010804 */
[--C-:B------:R-:W-:Y:S01]  /*1c090*/  FFMA.FTZ R184, R29, c[0x0][0x2d0], -R4.reuse ;  /* 0x0000b4001db87a23 */ /* 0x100fe20000010804 */
[----:B------:R-:W-:Y:S01]  /*1c0a0*/  MUFU.EX2 R188, R172 ;  /* 0x000000ac00bc7308 */ /* 0x000fe20000000800 */
[--C-:B------:R-:W-:Y:S02]  /*1c0b0*/  FFMA.FTZ R220, R25, c[0x0][0x2d0], -R4.reuse ;  /* 0x0000b40019dc7a23 */ /* 0x100fe40000010804 */
[--C-:B------:R-:W-:Y:S02]  /*1c0c0*/  FFMA.FTZ R222, R13, c[0x0][0x2d0], -R4.reuse ;  /* 0x0000b4000dde7a23 */ /* 0x100fe40000010804 */
[----:B------:R-:W-:Y:S02]  /*1c0d0*/  FFMA.FTZ R243, R12, c[0x0][0x2d0], -R4 ;  /* 0x0000b4000cf37a23 */ /* 0x000fe40000010804 */
[----:B------:R-:W-:Y:S02]  /*1c0e0*/  FMUL.FTZ R4, R68, c[0x0][0x2d0] ;  /* 0x0000b40044047a20 */ /* 0x000fe40000410000 */
[----:B------:R-:W-:Y:S01]  /*1c0f0*/  FMUL.FTZ R0, R0, c[0x0][0x2d0] ;  /* 0x0000b40000007a20 */ /* 0x000fe20000410000 */
[----:B------:R-:W-:Y:S01]  /*1c100*/  MUFU.EX2 R183, R166 ;  /* 0x000000a600b77308 */ /* 0x000fe20000000800 */
[--C-:B--2---:R-:W-:Y:S02]  /*1c110*/  FFMA.FTZ R5, R224, c[0x0][0x2d0], -R4.reuse ;  /* 0x0000b400e0057a23 */ /* 0x104fe40000010804 */
[--C-:B------:R-:W-:Y:S01]  /*1c120*/  FFMA.FTZ R162, R214, c[0x0][0x2d0], -R4.reuse ;  /* 0x0000b400d6a27a23 */ /* 0x100fe20000010804 */
[----:B---3--:R-:W-:Y:S01]  /*1c130*/  F2FP.PACK_AB R76, R22, R35 ;  /* 0x00000023164c723e */ /* 0x008fe200000000ff */
[--C-:B------:R-:W-:Y:S02]  /*1c140*/  FFMA.FTZ R214, R34, c[0x0][0x2d0], -R4.reuse ;  /* 0x0000b40022d67a23 */ /* 0x100fe40000010804 */
[--C-:B------:R-:W-:Y:S02]  /*1c150*/  FFMA.FTZ R213, R36, c[0x0][0x2d0], -R4.reuse ;  /* 0x0000b40024d57a23 */ /* 0x100fe40000010804 */
[--C-:B------:R-:W-:Y:S01]  /*1c160*/  FFMA.FTZ R223, R23, c[0x0][0x2d0], -R4.reuse ;  /* 0x0000b40017df7a23 */ /* 0x100fe20000010804 */
[----:B------:R-:W1:Y:S01]  /*1c170*/  MUFU.EX2 R0, R0 ;  /* 0x0000000000007308 */ /* 0x000e620000000800 */
[--C-:B------:R-:W-:Y:S02]  /*1c180*/  FFMA.FTZ R224, R21, c[0x0][0x2d0], -R4.reuse ;  /* 0x0000b40015e07a23 */ /* 0x100fe40000010804 */
[C---:B------:R-:W-:Y:S02]  /*1c190*/  FMUL.FTZ R60, R2.reuse, R92 ;  /* 0x0000005c023c7220 */ /* 0x040fe40000410000 */
[----:B------:R-:W-:Y:S02]  /*1c1a0*/  FMUL.FTZ R61, R2, R93 ;  /* 0x0000005d023d7220 */ /* 0x000fe40000410000 */
[--C-:B------:R-:W-:Y:S02]  /*1c1b0*/  FFMA.FTZ R191, R46, c[0x0][0x2d0], -R4.reuse ;  /* 0x0000b4002ebf7a23 */ /* 0x100fe40000010804 */
[--C-:B------:R-:W-:Y:S01]  /*1c1c0*/  FFMA.FTZ R17, R227, c[0x0][0x2d0], -R4.reuse ;  /* 0x0000b400e3117a23 */ /* 0x100fe20000010804 */
[----:B------:R-:W2:Y:S01]  /*1c1d0*/  MUFU.EX2 R34, R5 ;  /* 0x0000000500227308 */ /* 0x000ea20000000800 */
[----:B------:R-:W-:Y:S02]  /*1c1e0*/  FFMA.FTZ R7, R225, c[0x0][0x2d0], -R4 ;  /* 0x0000b400e1077a23 */ /* 0x000fe40000010804 */
[----:B------:R-:W-:Y:S02]  /*1c1f0*/  FADD.FTZ R6, R10, R8 ;  /* 0x000000080a067221 */ /* 0x000fe40000010000 */
[--C-:B------:R-:W-:Y:S02]  /*1c200*/  FFMA.FTZ R225, R14, c[0x0][0x2d0], -R4.reuse ;  /* 0x0000b4000ee17a23 */ /* 0x100fe40000010804 */
[--C-:B------:R-:W-:Y:S02]  /*1c210*/  FFMA.FTZ R16, R226, c[0x0][0x2d0], -R4.reuse ;  /* 0x0000b400e2107a23 */ /* 0x100fe40000010804 */
[--C-:B------:R-:W-:Y:S01]  /*1c220*/  FFMA.FTZ R161, R212, c[0x0][0x2d0], -R4.reuse ;  /* 0x0000b400d4a17a23 */ /* 0x100fe20000010804 */
[----:B------:R-:W-:Y:S01]  /*1c230*/  MUFU.EX2 R226, R173 ;  /* 0x000000ad00e27308 */ /* 0x000fe20000000800 */
[--C-:B------:R-:W-:Y:S02]  /*1c240*/  FFMA.FTZ R212, R39, c[0x0][0x2d0], -R4.reuse ;  /* 0x0000b40027d47a23 */ /* 0x100fe40000010804 */
[----:B------:R-:W-:Y:S01]  /*1c250*/  FFMA.FTZ R163, R215, c[0x0][0x2d0], -R4 ;  /* 0x0000b400d7a37a23 */ /* 0x000fe20000010804 */
[----:B------:R-:W-:Y:S01]  /*1c260*/  LDSM.16.MT88.4 R36, [R196] ;  /* 0x00000000c424783b */ /* 0x000fe20000004200 */
        /* <DEDUP_REMOVED lines=27> */
[----:B------:R-:W-:Y:S01]  /*1c420*/  FFMA.FTZ R215, R24, c[0x0][0x2d0], -R4 ;  /* 0x0000b40018d77a23 */ /* 0x000fe20000010804 */
[----:B------:R-:W2:Y:S01]  /*1c430*/  MUFU.EX2 R98, R17 ;  /* 0x0000001100627308 */ /* 0x000ea20000000800 */
[C---:B------:R-:W-:Y:S02]  /*1c440*/  FFMA.FTZ R4, R2.reuse, R246, R35 ;  /* 0x000000f602047223 */ /* 0x040fe40000010023 */
[----:B------:R-:W-:Y:S02]  /*1c450*/  FMUL.FTZ R57, R2, R97 ;  /* 0x0000006102397220 */ /* 0x000fe40000410000 */
[----:B------:R-:W-:Y:S02]  /*1c460*/  FADD.FTZ R97, R22, R4 ;  /* 0x0000000416617221 */ /* 0x000fe40000010000 */
[C---:B------:R-:W-:Y:S02]  /*1c470*/  FMUL.FTZ R45, R2.reuse, R101 ;  /* 0x00000065022d7220 */ /* 0x040fe40000410000 */
[C---:B------:R-:W-:Y:S01]  /*1c480*/  FMUL.FTZ R12, R2.reuse, R116 ;  /* 0x00000074020c7220 */ /* 0x040fe20000410000 */
[----:B------:R-:W3:Y:S01]  /*1c490*/  MUFU.EX2 R101, R32 ;  /* 0x0000002000657308 */ /* 0x000ee20000000800 */
[C---:B------:R-:W-:Y:S02]  /*1c4a0*/  FMUL.FTZ R44, R2.reuse, R100 ;  /* 0x00000064022c7220 */ /* 0x040fe40000410000 */
[C---:B------:R-:W-:Y:S01]  /*1c4b0*/  FMUL.FTZ R13, R2.reuse, R117 ;  /* 0x00000075020d7220 */ /* 0x040fe20000410000 */
[----:B-1----:R-:W1:Y:S01]  /*1c4c0*/  LDSM.16.MT88.4 R20, [R192] ;  /* 0x00000000c014783b */ /* 0x002e620000004200 */
[----:B------:R-:W-:Y:S02]  /*1c4d0*/  FADD.FTZ R165, R9, R6 ;  /* 0x0000000609a57221 */ /* 0x000fe40000010000 */
[----:B------:R-:W-:Y:S02]  /*1c4e0*/  FMUL.FTZ R6, R3, R130 ;  /* 0x0000008203067220 */ /* 0x000fe40000410000 */
[C---:B------:R-:W-:Y:S01]  /*1c4f0*/  FMUL.FTZ R4, R65.reuse, R128 ;  /* 0x0000008041047220 */ /* 0x040fe20000410000 */
[----:B------:R4:W-:Y:S01]  /*1c500*/  MUFU.EX2 R116, R7 ;  /* 0x0000000700747308 */ /* 0x0009e20000000800 */
[C---:B------:R-:W-:Y:S02]  /*1c510*/  FMUL.FTZ R5, R65.reuse, R129 ;  /* 0x0000008141057220 */ /* 0x040fe40000410000 */
[----:B------:R-:W-:Y:S01]  /*1c520*/  FMUL.FTZ R8, R2, R120 ;  /* 0x0000007802087220 */ /* 0x000fe20000410000 */
[----:B--2---:R-:W-:Y:S01]  /*1c530*/  F2FP.PACK_AB R77, R98, R34 ;  /* 0x00000022624d723e */ /* 0x004fe200000000ff */
[C---:B------:R-:W-:Y:S02]  /*1c540*/  FMUL.FTZ R9, R2.reuse, R121 ;  /* 0x0000007902097220 */ /* 0x040fe40000410000 */
[----:B------:R-:W-:Y:S02]  /*1c550*/  FMUL.FTZ R17, R65, R133 ;  /* 0x0000008541117220 */ /* 0x000fe40000410000 */
[C---:B------:R-:W-:Y:S01]  /*1c560*/  FMUL.FTZ R34, R3.reuse, R142 ;  /* 0x0000008e03227220 */ /* 0x040fe20000410000 */
[----:B------:R2:W-:Y:S01]  /*1c570*/  MUFU.EX2 R100, R19 ;  /* 0x0000001300647308 */ /* 0x0005e20000000800 */
[----:B------:R-:W-:Y:S02]  /*1c580*/  FMUL.FTZ R35, R3, R143 ;  /* 0x0000008f03237220 */ /* 0x000fe40000410000 */
[----:B------:R-:W-:Y:S01]  /*1c590*/  FMUL.FTZ R56, R2, R96 ;  /* 0x0000006002387220 */ /* 0x000fe20000410000 */
[----:B---3--:R-:W-:Y:S01]  /*1c5a0*/  F2FP.PACK_AB R75, R101, R0 ;  /* 0x00000000654b723e */ /* 0x008fe200000000ff */
[----:B------:R-:W-:Y:S02]  /*1c5b0*/  FADD.FTZ R96, R0, R33 ;  /* 0x0000002100607221 */ /* 0x000fe40000010000 */
[C---:B------:R-:W-:Y:S02]  /*1c5c0*/  FMUL.FTZ R32, R65.reuse, R140 ;  /* 0x0000008c41207220 */ /* 0x040fe40000410000 */
[----:B------:R-:W-:Y:S01]  /*1c5d0*/  FMUL.FTZ R33, R65, R141 ;  /* 0x0000008d41217220 */ /* 0x000fe20000410000 */
[----:B------:R-:W3:Y:S01]  /*1c5e0*/  MUFU.EX2 R99, R16 ;  /* 0x0000001000637308 */ /* 0x000ee20000000800 */
[----:B------:R-:W-:Y:S01]  /*1c5f0*/  LDSM.16.MT88.4 R140, [R196+0x2000] ;  /* 0x00200000c48c783b */ /* 0x000fe20000004200 */
[C---:B------:R-:W-:Y:S02]  /*1c600*/  FMUL.FTZ R40, R2.reuse, R104 ;  /* 0x0000006802287220 */ /* 0x040fe40000410000 */
[C---:B----4-:R-:W-:Y:S02]  /*1c610*/  FMUL.FTZ R7, R3.reuse, R131 ;  /* 0x0000008303077220 */ /* 0x050fe40000410000 */
[----:B------:R-:W-:Y:S02]  /*1c620*/  FMUL.FTZ R41, R2, R105 ;  /* 0x0000006902297220 */ /* 0x000fe40000410000 */
[----:B------:R-:W-:Y:S02]  /*1c630*/  FADD.FTZ R0, R86, R165 ;  /* 0x000000a556007221 */ /* 0x000fe40000010000 */
[----:B------:R-:W4:Y:S01]  /*1c640*/  MUFU.EX2 R117, R18 ;  /* 0x0000001200757308 */ /* 0x000f220000000800 */
[C---:B------:R-:W-:Y:S02]  /*1c650*/  FMUL.FTZ R24, R2.reuse, R112 ;  /* 0x0000007002187220 */ /* 0x040fe40000410000 */
[C---:B------:R-:W-:Y:S01]  /*1c660*/  FMUL.FTZ R25, R2.reuse, R113 ;  /* 0x0000007102197220 */ /* 0x040fe20000410000 */
[-C--:B-1----:R-:W-:Y:S05]  /*1c670*/  HMMA.16816.F32 R4, R72, R20.reuse, R4 ;  /* 0x000000144804723c */ /* 0x082fea0000001804 */
[----:B--2---:R-:W-:Y:S01]  /*1c680*/  FMUL.FTZ R19, R3, R135 ;  /* 0x0000008703137220 */ /* 0x004fe20000410000 */
[----:B------:R-:W-:Y:S01]  /*1c690*/  MUFU.EX2 R107, R182 ;  /* 0x000000b6006b7308 */ /* 0x000fe20000000800 */
[C---:B------:R-:W-:Y:S02]  /*1c6a0*/  FMUL.FTZ R28, R2.reuse, R108 ;  /* 0x0000006c021c7220 */ /* 0x040fe40000410000 */
[----:B------:R-:W-:Y:S03]  /*1c6b0*/  FMUL.FTZ R29, R2, R109 ;  /* 0x0000006d021d7220 */ /* 0x000fe60000410000 */
[----:B---3--:R-:W-:Y:S01]  /*1c6c0*/  F2FP.PACK_AB R79, R116, R99 ;  /* 0x00000063744f723e */ /* 0x008fe200000000ff */
[----:B------:R-:W-:Y:S03]  /*1c6d0*/  FMUL.FTZ R16, R65, R132 ;  /* 0x0000008441107220 */ /* 0x000fe60000410000 */
[----:B------:R-:W-:Y:S01]  /*1c6e0*/  MUFU.EX2 R105, R181 ;  /* 0x000000b500697308 */ /* 0x000fe20000000800 */
[----:B----4-:R-:W-:Y:S01]  /*1c6f0*/  F2FP.PACK_AB R78, R117, R100 ;  /* 0x00000064754e723e */ /* 0x010fe200000000ff */
[----:B------:R-:W-:Y:S02]  /*1c700*/  FMUL.FTZ R18, R3, R134 ;  /* 0x0000008603127220 */ /* 0x000fe40000410000 */
[----:B------:R-:W-:Y:S06]  /*1c710*/  LDSM.16.MT88.4 R132, [R192+0x2000] ;  /* 0x00200000c084783b */ /* 0x000fec0000004200 */
        /* <DEDUP_REMOVED lines=21> */
[----:B------:R-:W-:Y:S01]  /*1c870*/  MUFU.EX2 R165, R213 ;  /* 0x000000d500a57308 */ /* 0x000fe20000000800 */
[----:B------:R-:W-:Y:S03]  /*1c880*/  FADD.FTZ R0, R87, R0 ;  /* 0x0000000057007221 */ /* 0x000fe60000010000 */
[C---:B------:R-:W-:Y:S02]  /*1c890*/  FMUL.FTZ R38, R3.reuse, R146 ;  /* 0x0000009203267220 */ /* 0x040fe40000410000 */
[----:B------:R-:W-:Y:S03]  /*1c8a0*/  FMUL.FTZ R39, R3, R147 ;  /* 0x0000009303277220 */ /* 0x000fe60000410000 */
[----:B------:R-:W-:Y:S01]  /*1c8b0*/  FADD.FTZ R0, R107, R0 ;  /* 0x000000006b007221 */ /* 0x000fe20000010000 */
[----:B------:R1:W-:Y:S03]  /*1c8c0*/  MUFU.EX2 R120, R67 ;  /* 0x0000004300787308 */ /* 0x0003e60000000800 */
[-C--:B------:R-:W-:Y:S03]  /*1c8d0*/  HMMA.16816.F32 R36, R72, R52.reuse, R36 ;  /* 0x000000344824723c */ /* 0x080fe60000001824 */
[----:B------:R-:W-:Y:S04]  /*1c8e0*/  FADD.FTZ R0, R105, R0 ;  /* 0x0000000069007221 */ /* 0x000fe80000010000 */
[----:B------:R-:W-:Y:S01]  /*1c8f0*/  FADD.FTZ R0, R106, R0 ;  /* 0x000000006a007221 */ /* 0x000fe20000010000 */
[C---:B------:R-:W-:Y:S01]  /*1c900*/  HMMA.16816.F32 R40, R76.reuse, R52, R40 ;  /* 0x000000344c28723c */ /* 0x040fe20000001828 */
[----:B------:R2:W-:Y:S06]  /*1c910*/  MUFU.EX2 R122, R66 ;  /* 0x00000042007a7308 */ /* 0x0005ec0000000800 */
[C---:B------:R-:W-:Y:S01]  /*1c920*/  FMUL.FTZ R52, R65.reuse, R152 ;  /* 0x0000009841347220 */ /* 0x040fe20000410000 */
[-C--:B------:R-:W-:Y:S03]  /*1c930*/  HMMA.16816.F32 R44, R76, R54.reuse, R44 ;  /* 0x000000364c2c723c */ /* 0x080fe6000000182c */
[----:B------:R3:W-:Y:S01]  /*1c940*/  MUFU.EX2 R247, R64 ;  /* 0x0000004000f77308 */ /* 0x0007e20000000800 */
[----:B------:R-:W-:Y:S02]  /*1c950*/  FMUL.FTZ R53, R65, R153 ;  /* 0x0000009941357220 */ /* 0x000fe40000410000 */
[C---:B-1----:R-:W-:Y:S02]  /*1c960*/  FMUL.FTZ R67, R3.reuse, R159 ;  /* 0x0000009f03437220 */ /* 0x042fe40000410000 */
[C---:B------:R-:W-:Y:S05]  /*1c970*/  HMMA.16816.F32 R48, R72.reuse, R54, R48 ;  /* 0x000000364830723c */ /* 0x040fea0000001830 */
[----:B------:R-:W1:Y:S02]  /*1c980*/  MUFU.EX2 R111, R171 ;  /* 0x000000ab006f7308 */ /* 0x000e640000000800 */
[C---:B------:R-:W-:Y:S02]  /*1c990*/  FMUL.FTZ R54, R3.reuse, R154 ;  /* 0x0000009a03367220 */ /* 0x040fe40000410000 */
[C---:B------:R-:W-:Y:S03]  /*1c9a0*/  FMUL.FTZ R55, R3.reuse, R155 ;  /* 0x0000009b03377220 */ /* 0x040fe60000410000 */
[----:B--2---:R-:W-:Y:S02]  /*1c9b0*/  FMUL.FTZ R66, R3, R158 ;  /* 0x0000009e03427220 */ /* 0x004fe40000410000 */
[----:B------:R-:W-:Y:S01]  /*1c9c0*/  FADD.FTZ R3, R101, R96 ;  /* 0x0000006065037221 */ /* 0x000fe20000010000 */
[----:B------:R2:W-:Y:S01]  /*1c9d0*/  MUFU.EX2 R155, R185 ;  /* 0x000000b9009b7308 */ /* 0x0005e20000000800 */
[-C--:B------:R-:W-:Y:S03]  /*1c9e0*/  HMMA.16816.F32 R52, R72, R80.reuse, R52 ;  /* 0x000000504834723c */ /* 0x080fe60000001834 */
[C---:B---3--:R-:W-:Y:S02]  /*1c9f0*/  FMUL.FTZ R64, R65.reuse, R156 ;  /* 0x0000009c41407220 */ /* 0x048fe40000410000 */
[----:B------:R-:W-:Y:S03]  /*1ca00*/  FMUL.FTZ R65, R65, R157 ;  /* 0x0000009d41417220 */ /* 0x000fe60000410000 */
[C---:B------:R-:W-:Y:S01]  /*1ca10*/  HMMA.16816.F32 R56, R76.reuse, R80, R56 ;  /* 0x000000504c38723c */ /* 0x040fe20000001838 */
[----:B------:R-:W3:Y:S03]  /*1ca20*/  MUFU.EX2 R119, R170 ;  /* 0x000000aa00777308 */ /* 0x000ee60000000800 */
[----:B-1----:R-:W-:Y:S04]  /*1ca30*/  FADD.FTZ R3, R111, R3 ;  /* 0x000000036f037221 */ /* 0x002fe80000010000 */
[-C--:B------:R-:W-:Y:S03]  /*1ca40*/  HMMA.16816.F32 R60, R76, R82.reuse, R60 ;  /* 0x000000524c3c723c */ /* 0x080fe6000000183c */
[----:B------:R-:W-:Y:S01]  /*1ca50*/  MUFU.EX2 R123, R169 ;  /* 0x000000a9007b7308 */ /* 0x000fe20000000800 */
[----:B--2---:R-:W2:Y:S04]  /*1ca60*/  LDL R185, [R1+0xc] ;  /* 0x00000c0001b97983 */ /* 0x004ea80000100800 */
[----:B------:R-:W-:Y:S01]  /*1ca70*/  HMMA.16816.F32 R64, R72, R82, R64 ;  /* 0x000000524840723c */ /* 0x000fe20000001840 */
[----:B------:R-:W1:Y:S03]  /*1ca80*/  LDSM.16.MT88.4 R80, [R196+0x800] ;  /* 0x00080000c450783b */ /* 0x000e660000004200 */
[----:B------:R-:W-:Y:S01]  /*1ca90*/  F2FP.PACK_AB R76, R2, R86 ;  /* 0x00000056024c723e */ /* 0x000fe200000000ff */
[----:B------:R-:W4:Y:S01]  /*1caa0*/  MUFU.EX2 R128, R168 ;  /* 0x000000a800807308 */ /* 0x000f220000000800 */
[----:B------:R-:W-:Y:S01]  /*1cab0*/  F2FP.PACK_AB R78, R87, R88 ;  /* 0x00000058574e723e */ /* 0x000fe200000000ff */
[----:B------:R-:W-:Y:S01]  /*1cac0*/  FADD.FTZ R2, R98, R89 ;  /* 0x0000005962027221 */ /* 0x000fe20000010000 */
[----:B------:R-:W-:Y:S01]  /*1cad0*/  F2FP.PACK_AB R74, R247, R122 ;  /* 0x0000007af74a723e */ /* 0x000fe200000000ff */
[----:B------:R-:W-:Y:S02]  /*1cae0*/  FADD.FTZ R87, R100, R97 ;  /* 0x0000006164577221 */ /* 0x000fe40000010000 */
[----:B------:R-:W-:Y:S01]  /*1caf0*/  LDSM.16.MT88.4 R100, [R193+0x1000] ;  /* 0x00100000c164783b */ /* 0x000fe20000004200 */
[----:B---3--:R-:W-:Y:S01]  /*1cb00*/  F2FP.PACK_AB R77, R119, R111 ;  /* 0x0000006f774d723e */ /* 0x008fe200000000ff */
[----:B------:R-:W-:Y:S02]  /*1cb10*/  FADD.FTZ R86, R99, R2 ;  /* 0x0000000263567221 */ /* 0x000fe40000010000 */
[----:B------:R-:W3:Y:S01]  /*1cb20*/  MUFU.EX2 R110, R160 ;  /* 0x000000a0006e7308 */ /* 0x000ee20000000800 */
[----:B------:R-:W-:Y:S02]  /*1cb30*/  FADD.FTZ R2, R104, R0 ;  /* 0x0000000068027221 */ /* 0x000fe40000010000 */
[----:B------:R-:W-:Y:S01]  /*1cb40*/  FADD.FTZ R0, R117, R87 ;  /* 0x0000005775007221 */ /* 0x000fe20000010000 */
[----:B------:R-:W5:Y:S01]  /*1cb50*/  LDSM.16.MT88.4 R96, [R193+0x800] ;  /* 0x00080000c160783b */ /* 0x000f620000004200 */
[----:B------:R-:W-:Y:S05]  /*1cb60*/  FADD.FTZ R86, R116, R86 ;  /* 0x0000005674567221 */ /* 0x000fea0000010000 */
[----:B------:R-:W-:Y:S01]  /*1cb70*/  MUFU.EX2 R113, R163 ;  /* 0x000000a300717308 */ /* 0x000fe20000000800 */
[----:B----4-:R-:W-:Y:S09]  /*1cb80*/  F2FP.PACK_AB R79, R128, R123 ;  /* 0x0000007b804f723e */ /* 0x010ff200000000ff */
[----:B------:R-:W4:Y:S01]  /*1cb90*/  MUFU.EX2 R114, R162 ;  /* 0x000000a200727308 */ /* 0x000f220000000800 */
[-C--:B------:R-:W-:Y:S05]  /*1cba0*/  HMMA.16816.F32 R4, R76, R92.reuse, R4 ;  /* 0x0000005c4c04723c */ /* 0x080fea0000001804 */
[----:B---3--:R-:W-:Y:S01]  /*1cbb0*/  F2FP.PACK_AB R72, R120, R110 ;  /* 0x0000006e7848723e */ /* 0x008fe200000000ff */
[----:B------:R-:W-:Y:S03]  /*1cbc0*/  FADD.FTZ R87, R110, R0 ;  /* 0x000000006e577221 */ /* 0x000fe60000010000 */
[----:B------:R-:W-:Y:S10]  /*1cbd0*/  MUFU.EX2 R121, R161 ;  /* 0x000000a100797308 */ /* 0x000ff40000000800 */
[----:B------:R-:W3:Y:S01]  /*1cbe0*/  MUFU.EX2 R189, R164 ;  /* 0x000000a400bd7308 */ /* 0x000ee20000000800 */
[----:B----4-:R-:W-:Y:S09]  /*1cbf0*/  F2FP.PACK_AB R73, R114, R113 ;  /* 0x000000717249723e */ /* 0x010ff200000000ff */
[----:B------:R-:W-:Y:S10]  /*1cc00*/  MUFU.EX2 R163, R214 ;  /* 0x000000d600a37308 */ /* 0x000ff40000000800 */
[----:B------:R-:W-:Y:S01]  /*1cc10*/  MUFU.EX2 R246, R174 ;  /* 0x000000ae00f67308 */ /* 0x000fe20000000800 */
[----:B---3--:R-:W-:Y:S09]  /*1cc20*/  F2FP.PACK_AB R75, R189, R121 ;  /* 0x00000079bd4b723e */ /* 0x008ff200000000ff */
[----:B------:R-:W-:Y:S01]  /*1cc30*/  MUFU.EX2 R180, R176 ;  /* 0x000000b000b47308 */ /* 0x000fe20000000800 */
[C---:B------:R-:W-:Y:S08]  /*1cc40*/  HMMA.16816.F32 R8, R72.reuse, R92, R8 ;  /* 0x0000005c4808723c */ /* 0x040ff00000001808 */
[-C--:B------:R-:W-:Y:S01]  /*1cc50*/  HMMA.16816.F32 R12, R72, R94.reuse, R12 ;  /* 0x0000005e480c723c */ /* 0x080fe2000000180c */
[----:B------:R-:W-:Y:S07]  /*1cc60*/  MUFU.EX2 R176, R186 ;  /* 0x000000ba00b07308 */ /* 0x000fee0000000800 */
[C---:B------:R-:W-:Y:S01]  /*1cc70*/  HMMA.16816.F32 R16, R76.reuse, R94, R16 ;  /* 0x0000005e4c10723c */ /* 0x040fe20000001810 */
[----:B------:R-:W3:Y:S02]  /*1cc80*/  LDSM.16.MT88.4 R92, [R195+0x800] ;  /* 0x00080000c35c783b */ /* 0x000ee40000004200 */
[----:B------:R-:W-:Y:S05]  /*1cc90*/  MUFU.EX2 R154, R178 ;  /* 0x000000b2009a7308 */ /* 0x000fea0000000800 */
[-C--:B-1----:R-:W-:Y:S05]  /*1cca0*/  HMMA.16816.F32 R20, R76, R80.reuse, R20 ;  /* 0x000000504c14723c */ /* 0x082fea0000001814 */
[----:B------:R-:W-:Y:S03]  /*1ccb0*/  MUFU.EX2 R153, R177 ;  /* 0x000000b100997308 */ /* 0x000fe60000000800 */
[C---:B------:R-:W-:Y:S07]  /*1ccc0*/  HMMA.16816.F32 R24, R72.reuse, R80, R24 ;  /* 0x000000504818723c */ /* 0x040fee0000001818 */
[----:B------:R-:W-:Y:S01]  /*1ccd0*/  MUFU.EX2 R152, R191 ;  /* 0x000000bf00987308 */ /* 0x000fe20000000800 */
[-C--:B------:R-:W-:Y:S08]  /*1cce0*/  HMMA.16816.F32 R28, R72, R82.reuse, R28 ;  /* 0x00000052481c723c */ /* 0x080ff0000000181c */
[C---:B------:R-:W-:Y:S01]  /*1ccf0*/  HMMA.16816.F32 R32, R76.reuse, R82, R32 ;  /* 0x000000524c20723c */ /* 0x040fe20000001820 */
[----:B------:R-:W1:Y:S01]  /*1cd00*/  LDSM.16.MT88.4 R80, [R192+0x1000] ;  /* 0x00100000c050783b */ /* 0x000e620000004200 */
[----:B------:R-:W-:Y:S06]  /*1cd10*/  MUFU.EX2 R171, R210 ;  /* 0x000000d200ab7308 */ /* 0x000fec0000000800 */
[-C--:B-----5:R-:W-:Y:S04]  /*1cd20*/  HMMA.16816.F32 R36, R76, R96.reuse, R36 ;  /* 0x000000604c24723c */ /* 0x0a0fe80000001824 */
[----:B------:R-:W4:Y:S04]  /*1cd30*/  MUFU.EX2 R89, R234 ;  /* 0x000000ea00597308 */ /* 0x000f280000000800 */
[C---:B------:R-:W-:Y:S06]  /*1cd40*/  HMMA.16816.F32 R40, R72.reuse, R96, R40 ;  /* 0x000000604828723c */ /* 0x040fec0000001828 */
[----:B------:R-:W5:Y:S02]  /*1cd50*/  MUFU.EX2 R88, R233 ;  /* 0x000000e900587308 */ /* 0x000f640000000800 */
[-C--:B------:R-:W-:Y:S08]  /*1cd60*/  HMMA.16816.F32 R44, R72, R98.reuse, R44 ;  /* 0x00000062482c723c */ /* 0x080ff0000000182c */
[C---:B------:R-:W-:Y:S01]  /*1cd70*/  HMMA.16816.F32 R48, R76.reuse, R98, R48 ;  /* 0x000000624c30723c */ /* 0x040fe20000001830 */
[----:B------:R-:W1:Y:S01]  /*1cd80*/  LDSM.16.MT88.4 R96, [R196+0x1000] ;  /* 0x00100000c460783b */ /* 0x000e620000004200 */
[----:B------:R-:W5:Y:S02]  /*1cd90*/  MUFU.EX2 R109, R232 ;  /* 0x000000e8006d7308 */ /* 0x000f640000000800 */
[----:B----4-:R-:W-:Y:S04]  /*1cda0*/  FADD.FTZ R0, R89, R2 ;  /* 0x0000000259007221 */ /* 0x010fe80000010000 */
[-C--:B---3--:R-:W-:Y:S04]  /*1cdb0*/  HMMA.16816.F32 R52, R76, R92.reuse, R52 ;  /* 0x0000005c4c34723c */ /* 0x088fe80000001834 */
[----:B------:R-:W3:Y:S01]  /*1cdc0*/  MUFU.EX2 R108, R231 ;  /* 0x000000e7006c7308 */ /* 0x000ee20000000800 */
[----:B-----5:R-:W-:Y:S03]  /*1cdd0*/  FADD.FTZ R0, R88, R0 ;  /* 0x0000000058007221 */ /* 0x020fe60000010000 */
[C---:B------:R-:W-:Y:S06]  /*1cde0*/  HMMA.16816.F32 R56, R72.reuse, R92, R56 ;  /* 0x0000005c4838723c */ /* 0x040fec0000001838 */
[----:B------:R-:W-:Y:S02]  /*1cdf0*/  MUFU.EX2 R174, R228 ;  /* 0x000000e400ae7308 */ /* 0x000fe40000000800 */
[-C--:B------:R-:W-:Y:S04]  /*1ce00*/  HMMA.16816.F32 R60, R72, R94.reuse, R60 ;  /* 0x0000005e483c723c */ /* 0x080fe8000000183c */
[----:B------:R-:W-:Y:S03]  /*1ce10*/  FADD.FTZ R0, R109, R0 ;  /* 0x000000006d007221 */ /* 0x000fe60000010000 */
[----:B------:R-:W-:Y:S01]  /*1ce20*/  F2FP.PACK_AB R72, R105, R107 ;  /* 0x0000006b6948723e */ /* 0x000fe200000000ff */
[----:B------:R-:W-:Y:S01]  /*1ce30*/  HMMA.16816.F32 R64, R76, R94, R64 ;  /* 0x0000005e4c40723c */ /* 0x000fe20000001840 */
[----:B------:R-:W4:Y:S01]  /*1ce40*/  LDSM.16.MT88.4 R92, [R195+0x1000] ;  /* 0x00100000c35c783b */ /* 0x000f220000004200 */
[----:B------:R-:W-:Y:S02]  /*1ce50*/  MUFU.EX2 R175, R219 ;  /* 0x000000db00af7308 */ /* 0x000fe40000000800 */
[----:B------:R-:W-:Y:S01]  /*1ce60*/  F2FP.PACK_AB R74, R104, R106 ;  /* 0x0000006a684a723e */ /* 0x000fe200000000ff */
[----:B---3--:R-:W-:Y:S01]  /*1ce70*/  FADD.FTZ R2, R108, R0 ;  /* 0x000000006c027221 */ /* 0x008fe20000010000 */
[----:B------:R-:W-:Y:S01]  /*1ce80*/  F2FP.PACK_AB R73, R226, R248 ;  /* 0x000000f8e249723e */ /* 0x000fe200000000ff */
[----:B------:R-:W-:Y:S01]  /*1ce90*/  FADD.FTZ R0, R113, R86 ;  /* 0x0000005671007221 */ /* 0x000fe20000010000 */
[----:B------:R-:W-:Y:S01]  /*1cea0*/  F2FP.PACK_AB R75, R246, R227 ;  /* 0x000000e3f64b723e */ /* 0x000fe200000000ff */
[----:B------:R-:W-:Y:S03]  /*1ceb0*/  LDSM.16.MT88.4 R104, [R195+0x1800] ;  /* 0x00180000c368783b */ /* 0x000fe60000004200 */
[----:B------:R-:W-:Y:S01]  /*1cec0*/  F2FP.PACK_AB R76, R183, R188 ;  /* 0x000000bcb74c723e */ /* 0x000fe200000000ff */
[----:B------:R-:W-:Y:S01]  /*1ced0*/  MUFU.EX2 R181, R218 ;  /* 0x000000da00b57308 */ /* 0x000fe20000000800 */
[----:B------:R-:W-:Y:S01]  /*1cee0*/  F2FP.PACK_AB R78, R155, R180 ;  /* 0x000000b49b4e723e */ /* 0x000fe200000000ff */
[-C--:B-1----:R-:W-:Y:S05]  /*1cef0*/  HMMA.16816.F32 R4, R72, R80.reuse, R4 ;  /* 0x000000504804723c */ /* 0x082fea0000001804 */
[----:B------:R-:W-:Y:S01]  /*1cf00*/  F2FP.PACK_AB R77, R153, R154 ;  /* 0x0000009a994d723e */ /* 0x000fe200000000ff */
[----:B------:R-:W-:Y:S01]  /*1cf10*/  FADD.FTZ R86, R119, R3 ;  /* 0x0000000377567221 */ /* 0x000fe20000010000 */
[----:B------:R-:W-:Y:S01]  /*1cf20*/  F2FP.PACK_AB R79, R171, R152 ;  /* 0x00000098ab4f723e */ /* 0x000fe200000000ff */
[----:B------:R-:W-:Y:S01]  /*1cf30*/  MUFU.EX2 R182, R217 ;  /* 0x000000d900b67308 */ /* 0x000fe20000000800 */
[----:B------:R-:W-:Y:S03]  /*1cf40*/  FADD.FTZ R3, R120, R87 ;  /* 0x0000005778037221 */ /* 0x000fe60000010000 */
[----:B------:R-:W-:Y:S02]  /*1cf50*/  FADD.FTZ R87, R114, R0 ;  /* 0x0000000072577221 */ /* 0x000fe40000010000 */
[C---:B------:R-:W-:Y:S04]  /*1cf60*/  HMMA.16816.F32 R8, R76.reuse, R80, R8 ;  /* 0x000000504c08723c */ /* 0x040fe80000001808 */
[----:B------:R-:W1:Y:S04]  /*1cf70*/  MUFU.EX2 R118, R230 ;  /* 0x000000e600767308 */ /* 0x000e680000000800 */
[-C--:B------:R-:W-:Y:S06]  /*1cf80*/  HMMA.16816.F32 R12, R76, R82.reuse, R12 ;  /* 0x000000524c0c723c */ /* 0x080fec000000180c */
[----:B------:R-:W3:Y:S02]  /*1cf90*/  MUFU.EX2 R115, R235 ;  /* 0x000000eb00737308 */ /* 0x000ee40000000800 */
[C---:B------:R-:W-:Y:S01]  /*1cfa0*/  HMMA.16816.F32 R16, R72.reuse, R82, R16 ;  /* 0x000000524810723c */ /* 0x040fe20000001810 */
[----:B------:R-:W5:Y:S07]  /*1cfb0*/  LDSM.16.MT88.4 R80, [R192+0x1800] ;  /* 0x00180000c050783b */ /* 0x000f6e0000004200 */
[-C--:B------:R-:W-:Y:S01]  /*1cfc0*/  HMMA.16816.F32 R20, R72, R96.reuse, R20 ;  /* 0x000000604814723c */ /* 0x080fe20000001814 */
[----:B------:R-:W4:Y:S03]  /*1cfd0*/  MUFU.EX2 R112, R236 ;  /* 0x000000ec00707308 */ /* 0x000f260000000800 */
[----:B-1----:R-:W-:Y:S04]  /*1cfe0*/  FADD.FTZ R0, R118, R2 ;  /* 0x0000000276007221 */ /* 0x002fe80000010000 */
[C---:B------:R-:W-:Y:S03]  /*1cff0*/  HMMA.16816.F32 R24, R76.reuse, R96, R24 ;  /* 0x000000604c18723c */ /* 0x040fe60000001818 */
[----:B------:R-:W1:Y:S01]  /*1d000*/  MUFU.EX2 R110, R239 ;  /* 0x000000ef006e7308 */ /* 0x000e620000000800 */
[C---:B---3--:R-:W-:Y:S01]  /*1d010*/  F2FP.PACK_AB R156, R115.reuse, R118 ;  /* 0x00000076739c723e */ /* 0x048fe200000000ff */
[----:B------:R-:W-:Y:S03]  /*1d020*/  FADD.FTZ R0, R115, R0 ;  /* 0x0000000073007221 */ /* 0x000fe60000010000 */
[-C--:B------:R-:W-:Y:S05]  /*1d030*/  HMMA.16816.F32 R28, R76, R98.reuse, R28 ;  /* 0x000000624c1c723c */ /* 0x080fea000000181c */
[----:B------:R3:W-:Y:S03]  /*1d040*/  MUFU.EX2 R170, R237 ;  /* 0x000000ed00aa7308 */ /* 0x0007e60000000800 */
[C---:B------:R-:W-:Y:S01]  /*1d050*/  HMMA.16816.F32 R32, R72.reuse, R98, R32 ;  /* 0x000000624820723c */ /* 0x040fe20000001820 */
[----:B------:R-:W5:Y:S03]  /*1d060*/  LDSM.16.MT88.4 R96, [R196+0x1800] ;  /* 0x00180000c460783b */ /* 0x000f660000004200 */
[----:B----4-:R-:W-:Y:S03]  /*1d070*/  FADD.FTZ R0, R112, R0 ;  /* 0x0000000070007221 */ /* 0x010fe60000010000 */
[----:B------:R-:W4:Y:S01]  /*1d080*/  MUFU.EX2 R169, R238 ;  /* 0x000000ee00a97308 */ /* 0x000f220000000800 */
[-C--:B------:R-:W-:Y:S04]  /*1d090*/  HMMA.16816.F32 R36, R72, R100.reuse, R36 ;  /* 0x000000644824723c */ /* 0x080fe80000001824 */
[C---:B-1----:R-:W-:Y:S04]  /*1d0a0*/  F2FP.PACK_AB R158, R110.reuse, R112 ;  /* 0x000000706e9e723e */ /* 0x042fe800000000ff */
[C---:B------:R-:W-:Y:S01]  /*1d0b0*/  HMMA.16816.F32 R40, R76.reuse, R100, R40 ;  /* 0x000000644c28723c */ /* 0x040fe20000001828 */
[----:B------:R-:W-:Y:S03]  /*1d0c0*/  MUFU.EX2 R168, R240 ;  /* 0x000000f000a87308 */ /* 0x000fe60000000800 */
[----:B---3--:R-:W-:Y:S02]  /*1d0d0*/  FADD.FTZ R237, R110, R0 ;  /* 0x000000006eed7221 */ /* 0x008fe40000010000 */
[----:B------:R-:W-:Y:S02]  /*1d0e0*/  FADD.FTZ R0, R123, R86 ;  /* 0x000000567b007221 */ /* 0x000fe40000010000 */
[-C--:B------:R-:W-:Y:S03]  /*1d0f0*/  HMMA.16816.F32 R44, R76, R102.reuse, R44 ;  /* 0x000000664c2c723c */ /* 0x080fe6000000182c */
[----:B------:R-:W1:Y:S01]  /*1d100*/  MUFU.EX2 R164, R242 ;  /* 0x000000f200a47308 */ /* 0x000e620000000800 */
[----:B------:R-:W-:Y:S01]  /*1d110*/  FADD.FTZ R2, R128, R0 ;  /* 0x0000000080027221 */ /* 0x000fe20000010000 */
[----:B--2---:R-:W-:Y:S02]  /*1d120*/  ISETP.GT.AND P0, PT, R209, R185, PT ;  /* 0x000000b9d100720c */ /* 0x004fe40003f04270 */
[----:B----4-:R-:W-:Y:S01]  /*1d130*/  F2FP.PACK_AB R157, R169, R170 ;  /* 0x000000aaa99d723e */ /* 0x010fe200000000ff */
[C---:B------:R-:W-:Y:S01]  /*1d140*/  HMMA.16816.F32 R48, R72.reuse, R102, R48 ;  /* 0x000000664830723c */ /* 0x040fe20000001830 */
[----:B------:R-:W2:Y:S03]  /*1d150*/  LDSM.16.MT88.4 R100, [R193+0x1800] ;  /* 0x00180000c164783b */ /* 0x000ea60000004200 */
[----:B------:R-:W-:Y:S01]  /*1d160*/  FADD.FTZ R2, R248, R2 ;  /* 0x00000002f8027221 */ /* 0x000fe20000010000 */
[----:B------:R-:W-:Y:S01]  /*1d170*/  MUFU.EX2 R162, R220 ;  /* 0x000000dc00a27308 */ /* 0x000fe20000000800 */
[----:B------:R-:W-:Y:S02]  /*1d180*/  IADD3 R209, R209, -0x1, RZ ;  /* 0xffffffffd1d17810 */ /* 0x000fe40007ffe0ff */
[-C--:B------:R-:W-:Y:S04]  /*1d190*/  HMMA.16816.F32 R52, R72, R92.reuse, R52 ;  /* 0x0000005c4834723c */ /* 0x080fe80000001834 */
[----:B------:R-:W-:Y:S01]  /*1d1a0*/  FADD.FTZ R2, R226, R2 ;  /* 0x00000002e2027221 */ /* 0x000fe20000010000 */
[----:B------:R-:W-:Y:S02]  /*1d1b0*/  MOV R86, R71 ;  /* 0x0000004700567202 */ /* 0x000fe40000000f00 */
[----:B------:R-:W3:Y:S01]  /*1d1c0*/  MUFU.EX2 R161, R221 ;  /* 0x000000dd00a17308 */ /* 0x000ee20000000800 */
[C---:B------:R-:W-:Y:S04]  /*1d1d0*/  HMMA.16816.F32 R56, R76.reuse, R92, R56 ;  /* 0x0000005c4c38723c */ /* 0x040fe80000001838 */
[----:B-1----:R-:W-:Y:S01]  /*1d1e0*/  F2FP.PACK_AB R159, R164, R168 ;  /* 0x000000a8a49f723e */ /* 0x002fe200000000ff */
[----:B------:R-:W-:Y:S03]  /*1d1f0*/  FADD.FTZ R2, R227, R2 ;  /* 0x00000002e3027221 */ /* 0x000fe60000010000 */
[-C--:B------:R-:W-:Y:S01]  /*1d200*/  HMMA.16816.F32 R60, R76, R94.reuse, R60 ;  /* 0x0000005e4c3c723c */ /* 0x080fe2000000183c */
[----:B------:R-:W-:Y:S03]  /*1d210*/  MUFU.EX2 R160, R222 ;  /* 0x000000de00a07308 */ /* 0x000fe60000000800 */
[----:B------:R-:W-:Y:S03]  /*1d220*/  FADD.FTZ R2, R246, R2 ;  /* 0x00000002f6027221 */ /* 0x000fe60000010000 */
[----:B------:R-:W-:Y:S01]  /*1d230*/  F2FP.PACK_AB R76, R88, R89 ;  /* 0x00000059584c723e */ /* 0x000fe200000000ff */
[----:B------:R-:W-:Y:S03]  /*1d240*/  HMMA.16816.F32 R64, R72, R94, R64 ;  /* 0x0000005e4840723c */ /* 0x000fe60000001840 */
[----:B------:R-:W1:Y:S01]  /*1d250*/  MUFU.EX2 R89, R243 ;  /* 0x000000f300597308 */ /* 0x000e620000000800 */
[----:B------:R-:W-:Y:S01]  /*1d260*/  F2FP.PACK_AB R78, R108, R109 ;  /* 0x0000006d6c4e723e */ /* 0x000fe200000000ff */
[----:B------:R-:W-:Y:S01]  /*1d270*/  FADD.FTZ R2, R174, R2 ;  /* 0x00000002ae027221 */ /* 0x000fe20000010000 */
[C---:B------:R-:W-:Y:S02]  /*1d280*/  F2FP.PACK_AB R77, R175.reuse, R174 ;  /* 0x000000aeaf4d723e */ /* 0x040fe400000000ff */
[----:B------:R-:W-:Y:S01]  /*1d290*/  F2FP.PACK_AB R79, R182, R181 ;  /* 0x000000b5b64f723e */ /* 0x000fe200000000ff */
[----:B------:R-:W-:Y:S03]  /*1d2a0*/  FADD.FTZ R2, R175, R2 ;  /* 0x00000002af027221 */ /* 0x000fe60000010000 */
[----:B------:R-:W-:Y:S01]  /*1d2b0*/  F2FP.PACK_AB R72, R173, R172 ;  /* 0x000000acad48723e */ /* 0x000fe200000000ff */
[----:B------:R-:W-:Y:S01]  /*1d2c0*/  MUFU.EX2 R88, R223 ;  /* 0x000000df00587308 */ /* 0x000fe20000000800 */
[----:B------:R-:W-:Y:S01]  /*1d2d0*/  F2FP.PACK_AB R74, R179, R176 ;  /* 0x000000b0b34a723e */ /* 0x000fe200000000ff */
[-C--:B-----5:R-:W-:Y:S05]  /*1d2e0*/  HMMA.16816.F32 R4, R76, R80.reuse, R4 ;  /* 0x000000504c04723c */ /* 0x0a0fea0000001804 */
[----:B------:R-:W-:Y:S01]  /*1d2f0*/  F2FP.PACK_AB R73, R166, R167 ;  /* 0x000000a7a649723e */ /* 0x000fe200000000ff */
[----:B------:R-:W-:Y:S01]  /*1d300*/  FADD.FTZ R2, R181, R2 ;  /* 0x00000002b5027221 */ /* 0x000fe20000010000 */
[----:B------:R-:W-:Y:S02]  /*1d310*/  F2FP.PACK_AB R75, R163, R165 ;  /* 0x000000a5a34b723e */ /* 0x000fe400000000ff */
[----:B---3--:R-:W-:Y:S03]  /*1d320*/  F2FP.PACK_AB R92, R161, R162 ;  /* 0x000000a2a15c723e */ /* 0x008fe600000000ff */
[----:B-1----:R-:W-:Y:S01]  /*1d330*/  F2FP.PACK_AB R94, R89, R160 ;  /* 0x000000a0595e723e */ /* 0x002fe200000000ff */
[----:B------:R-:W-:Y:S01]  /*1d340*/  FADD.FTZ R2, R182, R2 ;  /* 0x00000002b6027221 */ /* 0x000fe20000010000 */
[C---:B------:R-:W-:Y:S01]  /*1d350*/  HMMA.16816.F32 R8, R72.reuse, R80, R8 ;  /* 0x000000504808723c */ /* 0x040fe20000001808 */
[----:B------:R-:W-:Y:S03]  /*1d360*/  MUFU.EX2 R81, R225 ;  /* 0x000000e100517308 */ /* 0x000fe60000000800 */
[----:B------:R-:W-:Y:S03]  /*1d370*/  FADD.FTZ R2, R170, R2 ;  /* 0x00000002aa027221 */ /* 0x000fe60000010000 */
[----:B------:R-:W-:Y:S01]  /*1d380*/  FADD.FTZ R80, R122, R3 ;  /* 0x000000037a507221 */ /* 0x000fe20000010000 */
[-C--:B------:R-:W-:Y:S04]  /*1d390*/  HMMA.16816.F32 R12, R72, R82.reuse, R12 ;  /* 0x00000052480c723c */ /* 0x080fe8000000180c */
[----:B------:R-:W-:Y:S01]  /*1d3a0*/  FADD.FTZ R3, R121, R87 ;  /* 0x0000005779037221 */ /* 0x000fe20000010000 */
[----:B------:R-:W-:Y:S01]  /*1d3b0*/  MOV R87, R70 ;  /* 0x0000004600577202 */ /* 0x000fe20000000f00 */
[----:B------:R-:W-:Y:S02]  /*1d3c0*/  FADD.FTZ R0, R247, R80 ;  /* 0x00000050f7007221 */ /* 0x000fe40000010000 */
[C---:B------:R-:W-:Y:S01]  /*1d3d0*/  HMMA.16816.F32 R16, R76.reuse, R82, R16 ;  /* 0x000000524c10723c */ /* 0x040fe20000001810 */
[----:B------:R-:W1:Y:S03]  /*1d3e0*/  MUFU.EX2 R83, R215 ;  /* 0x000000d700537308 */ /* 0x000e660000000800 */
[----:B------:R-:W-:Y:S02]  /*1d3f0*/  FADD.FTZ R3, R189, R3 ;  /* 0x00000003bd037221 */ /* 0x000fe40000010000 */
[----:B------:R-:W-:Y:S02]  /*1d400*/  FADD.FTZ R0, R188, R0 ;  /* 0x00000000bc007221 */ /* 0x000fe40000010000 */
[-C--:B------:R-:W-:Y:S03]  /*1d410*/  HMMA.16816.F32 R20, R76, R96.reuse, R20 ;  /* 0x000000604c14723c */ /* 0x080fe60000001814 */
[----:B------:R-:W3:Y:S01]  /*1d420*/  MUFU.EX2 R82, R224 ;  /* 0x000000e000527308 */ /* 0x000ee20000000800 */
[----:B------:R-:W-:Y:S02]  /*1d430*/  FADD.FTZ R3, R154, R3 ;  /* 0x000000039a037221 */ /* 0x000fe40000010000 */
[----:B------:R-:W-:Y:S02]  /*1d440*/  FADD.FTZ R0, R183, R0 ;  /* 0x00000000b7007221 */ /* 0x000fe40000010000 */
[C---:B------:R-:W-:Y:S04]  /*1d450*/  HMMA.16816.F32 R24, R72.reuse, R96, R24 ;  /* 0x000000604818723c */ /* 0x040fe80000001818 */
[----:B------:R-:W-:Y:S02]  /*1d460*/  FADD.FTZ R3, R153, R3 ;  /* 0x0000000399037221 */ /* 0x000fe40000010000 */
[----:B------:R-:W-:Y:S02]  /*1d470*/  FADD.FTZ R0, R180, R0 ;  /* 0x00000000b4007221 */ /* 0x000fe40000010000 */
[-C--:B------:R-:W-:Y:S04]  /*1d480*/  HMMA.16816.F32 R28, R72, R98.reuse, R28 ;  /* 0x00000062481c723c */ /* 0x080fe8000000181c */
[----:B-1----:R-:W-:Y:S01]  /*1d490*/  F2FP.PACK_AB R93, R88, R83 ;  /* 0x00000053585d723e */ /* 0x002fe200000000ff */
[----:B------:R-:W-:Y:S02]  /*1d4a0*/  FADD.FTZ R3, R152, R3 ;  /* 0x0000000398037221 */ /* 0x000fe40000010000 */
[----:B------:R-:W-:Y:S01]  /*1d4b0*/  FADD.FTZ R0, R155, R0 ;  /* 0x000000009b007221 */ /* 0x000fe20000010000 */
[C---:B------:R-:W-:Y:S04]  /*1d4c0*/  HMMA.16816.F32 R32, R76.reuse, R98, R32 ;  /* 0x000000624c20723c */ /* 0x040fe80000001820 */
[----:B---3--:R-:W-:Y:S01]  /*1d4d0*/  F2FP.PACK_AB R95, R81, R82 ;  /* 0x00000052515f723e */ /* 0x008fe200000000ff */
[----:B------:R-:W-:Y:S02]  /*1d4e0*/  FADD.FTZ R3, R171, R3 ;  /* 0x00000003ab037221 */ /* 0x000fe40000010000 */
[----:B------:R-:W-:Y:S01]  /*1d4f0*/  FADD.FTZ R0, R172, R0 ;  /* 0x00000000ac007221 */ /* 0x000fe20000010000 */
[-C--:B--2---:R-:W-:Y:S04]  /*1d500*/  HMMA.16816.F32 R36, R76, R100.reuse, R36 ;  /* 0x000000644c24723c */ /* 0x084fe80000001824 */
        /* <DEDUP_REMOVED lines=10> */
[----:B------:R-:W-:Y:S02]  /*1d5b0*/  FADD.FTZ R0, R162, R0 ;  /* 0x00000000a2007221 */ /* 0x000fe40000010000 */
[-C--:B------:R-:W-:Y:S08]  /*1d5c0*/  HMMA.16816.F32 R52, R76, R104.reuse, R52 ;  /* 0x000000684c34723c */ /* 0x080ff00000001834 */
[C---:B------:R-:W-:Y:S08]  /*1d5d0*/  HMMA.16816.F32 R56, R72.reuse, R104, R56 ;  /* 0x000000684838723c */ /* 0x040ff00000001838 */
        /* <DEDUP_REMOVED lines=9> */
[----:B------:R-:W-:Y:S01]  /*1d670*/  FADD.FTZ R0, R88, R4 ;  /* 0x0000000458007221 */ /* 0x000fe20000010000 */
[----:B------:R-:W-:Y:S01]  /*1d680*/  MOV R88, R69 ;  /* 0x0000004500587202 */ /* 0x000fe20000000f00 */
[----:B------:R-:W-:Y:S02]  /*1d690*/  FADD.FTZ R3, R168, R3 ;  /* 0x00000003a8037221 */ /* 0x000fe40000010000 */
[C---:B------:R-:W-:Y:S04]  /*1d6a0*/  HMMA.16816.F32 R132, R156.reuse, R134, R16 ;  /* 0x000000869c84723c */ /* 0x040fe80000001810 */
[----:B------:R-:W-:Y:S02]  /*1d6b0*/  FADD.FTZ R2, R160, R2 ;  /* 0x00000002a0027221 */ /* 0x000fe40000010000 */
[----:B------:R-:W-:Y:S02]  /*1d6c0*/  FADD.FTZ R0, R82, R0 ;  /* 0x0000000052007221 */ /* 0x000fe40000010000 */
[-C--:B------:R-:W-:Y:S04]  /*1d6d0*/  HMMA.16816.F32 R136, R156, R140.reuse, R20 ;  /* 0x0000008c9c88723c */ /* 0x080fe80000001814 */
[----:B------:R-:W-:Y:S02]  /*1d6e0*/  FADD.FTZ R243, R164, R3 ;  /* 0x00000003a4f37221 */ /* 0x000fe40000010000 */
[----:B------:R-:W-:Y:S01]  /*1d6f0*/  FADD.FTZ R246, R89, R2 ;  /* 0x0000000259f67221 */ /* 0x000fe20000010000 */
[----:B------:R-:W-:Y:S01]  /*1d700*/  MOV R89, R68 ;  /* 0x0000004400597202 */ /* 0x000fe20000000f00 */
[C---:B------:R-:W-:Y:S04]  /*1d710*/  HMMA.16816.F32 R112, R92.reuse, R140, R24 ;  /* 0x0000008c5c70723c */ /* 0x040fe80000001818 */
[----:B------:R-:W-:Y:S04]  /*1d720*/  FADD.FTZ R247, R81, R0 ;  /* 0x0000000051f77221 */ /* 0x000fe80000010000 */
        /* <DEDUP_REMOVED lines=11> */
.L_x_1098:
[----:B------:R-:W2:Y:S02]  /*1d7e0*/  LDL R0, [R1+0x8] ;  /* 0x0000080001007983 */ /* 0x000ea40000100800 */
[----:B--2---:R-:W-:-:S13]  /*1d7f0*/  ISETP.GE.AND P0, PT, R209, R0, PT ;  /* 0x00000000d100720c */ /* 0x004fda0003f06270 */
[----:B------:R-:W-:Y:S05]  /*1d800*/  @!P0 BRA `(.L_x_1110) ;  /* 0x00005af000008947 */ /* 0x000fea0003800000 */
[----:B------:R-:W-:Y:S01]  /*1d810*/  IMAD.MOV.U32 R87, RZ, RZ, R70 ;  /* 0x000000ffff577224 */ /* 0x000fe200078e0046 */
[----:B------:R-:W-:Y:S01]  /*1d820*/  MOV R89, R68 ;  /* 0x0000004400597202 */ /* 0x000fe20000000f00 */
[----:B------:R-:W-:Y:S01]  /*1d830*/  IMAD.MOV.U32 R86, RZ, RZ, R71 ;  /* 0x000000ffff567224 */ /* 0x000fe200078e0047 */
[----:B------:R-:W-:Y:S02]  /*1d840*/  MOV R88, R69 ;  /* 0x0000004500587202 */ /* 0x000fe40000000f00 */
.L_x_1138:
[----:B------:R-:W2:Y:S01]  /*1d850*/  LDL.64 R6, [R1+0x18] ;  /* 0x0000180001067983 */ /* 0x000ea20000100a00 */
[----:B------:R-:W-:Y:S04]  /*1d860*/  DEPBAR.LE SB0, 0x0 ;  /* 0x000080000000791a */ /* 0x000fe80000000000 */
[----:B------:R-:W3:Y:S01]  /*1d870*/  LDL R4, [R1+0x14] ;  /* 0x0000140001047983 */ /* 0x000ee20000100800 */
[----:B------:R-:W-:Y:S01]  /*1d880*/  WARPSYNC 0xffffffff ;  /* 0xffffffff00007948 */ /* 0x000fe20003800000 */
[----:B------:R-:W-:Y:S01]  /*1d890*/  SHF.R.S32.HI R0, RZ, 0x1f, R229 ;  /* 0x0000001fff007819 */ /* 0x000fe200000114e5 */
[C---:B-1----:R-:W-:Y:S01]  /*1d8a0*/  IMAD.WIDE.U32 R2, R229.reuse, c[0x0][0x208], RZ ;  /* 0x00008200e5027a25 */ /* 0x042fe200078e00ff */
[----:B------:R-:W-:Y:S01]  /*1d8b0*/  BAR.SYNC.DEFER_BLOCKING 0x0 ;  /* 0x0000000000007b1d */ /* 0x000fe20000010000 */
[----:B------:R-:W-:Y:S02]  /*1d8c0*/  SHF.L.U64.HI R68, R244, 0x1, R245 ;  /* 0x00000001f4447819 */ /* 0x000fe400000102f5 */
[----:B------:R-:W-:Y:S01]  /*1d8d0*/  IMAD R0, R0, c[0x0][0x208], RZ ;  /* 0x0000820000007a24 */ /* 0x000fe200078e02ff */
[----:B------:R-:W-:Y:S03]  /*1d8e0*/  SHF.L.U32 R53, R244, 0x1, RZ ;  /* 0x00000001f4357819 */ /* 0x000fe600000006ff */
[----:B------:R-:W-:Y:S04]  /*1d8f0*/  IMAD R0, R229, c[0x0][0x20c], R0 ;  /* 0x00008300e5007a24 */ /* 0x000fe800078e0200 */
[----:B------:R-:W-:Y:S01]  /*1d900*/  IMAD.IADD R3, R3, 0x1, R0 ;  /* 0x0000000103037824 */ /* 0x000fe200078e0200 */
[----:B------:R-:W-:Y:S03]  /*1d910*/  SHF.R.S32.HI R0, RZ, 0x1f, R216 ;  /* 0x0000001fff007819 */ /* 0x000fe600000114d8 */
[----:B------:R-:W-:Y:S04]  /*1d920*/  IMAD.WIDE.U32 R2, R216, c[0x0][0x218], R2 ;  /* 0x00008600d8027a25 */ /* 0x000fe800078e0002 */
        /* <DEDUP_REMOVED lines=22> */
.L_x_1249:
        /* <DEDUP_REMOVED lines=16> */
[----:B------:R-:W1:Y:S07]  /*1db90*/  SHFL.IDX PT, R69, R52, 0x3, 0x181f ;  /* 0x00781f0034457f89 */ /* 0x000e6e00000e0000 */
[-C--:B------:R-:W-:Y:S01]  /*1dba0*/  HMMA.16816.F32 R36, R80, R48.reuse, RZ ;  /* 0x000000305024723c */ /* 0x080fe200000018ff */
[----:B------:R1:W1:Y:S07]  /*1dbb0*/  SHFL.IDX PT, R73, R52, 0x4, 0x181f ;  /* 0x00981f0034497f89 */ /* 0x00026e00000e0000 */
[C---:B------:R-:W-:Y:S01]  /*1dbc0*/  HMMA.16816.F32 R40, R76.reuse, R48, RZ ;  /* 0x000000304c28723c */ /* 0x040fe200000018ff */
        /* <DEDUP_REMOVED lines=8> */
[-C--:B-1----:R-:W-:Y:S02]  /*1dc50*/  IADD3 R60, P0, R54, R53.reuse, RZ ;  /* 0x00000035363c7210 */ /* 0x082fe40007f1e0ff */
[-C--:B------:R-:W-:Y:S02]  /*1dc60*/  IADD3 R70, P1, R55, R53.reuse, RZ ;  /* 0x0000003537467210 */ /* 0x080fe40007f3e0ff */
[-C--:B------:R-:W-:Y:S02]  /*1dc70*/  IADD3.X R61, R57, R68.reuse, RZ, P0, !PT ;  /* 0x00000044393d7210 */ /* 0x080fe400007fe4ff */
[----:B------:R-:W-:Y:S01]  /*1dc80*/  IADD3 R72, P0, R0, R53, RZ ;  /* 0x0000003500487210 */ /* 0x000fe20007f1e0ff */
[----:B------:R1:W-:Y:S01]  /*1dc90*/  LDGSTS.E.BYPASS.LTC128B.128 [R208+0x900], [R62.64], !P2 ;  /* 0x009000003ed07fae */ /* 0x0003e2000d101d48 */
[-C--:B------:R-:W-:Y:S01]  /*1dca0*/  IADD3.X R71, R69, R68.reuse, RZ, P1, !PT ;  /* 0x0000004445477210 */ /* 0x080fe20000ffe4ff */
[-C--:B------:R-:W-:Y:S01]  /*1dcb0*/  HMMA.16816.F32 R52, R80, R64.reuse, RZ ;  /* 0x000000405034723c */ /* 0x080fe200000018ff */
[----:B------:R-:W-:Y:S05]  /*1dcc0*/  IADD3.X R73, R73, R68, RZ, P0, !PT ;  /* 0x0000004449497210 */ /* 0x000fea00007fe4ff */
[----:B------:R1:W-:Y:S02]  /*1dcd0*/  LDGSTS.E.BYPASS.LTC128B.128 [R208+0x1100], [R60.64], !P2 ;  /* 0x011000003cd07fae */ /* 0x0003e4000d101d48 */
[C---:B------:R-:W-:Y:S06]  /*1dce0*/  HMMA.16816.F32 R56, R76.reuse, R64, RZ ;  /* 0x000000404c38723c */ /* 0x040fec00000018ff */
        /* <DEDUP_REMOVED lines=286> */
.L_x_1250:
        /* <DEDUP_REMOVED lines=24> */
.L_x_1251:
[----:B--2-4-:R-:W-:Y:S04]  /*1f050*/  IADD3 R2, P0, R0, R5, RZ ;  /* 0x0000000500027210 */ /* 0x014fe80007f1e0ff */
[----:B-1----:R-:W-:Y:S05]  /*1f060*/  IADD3.X R3, R4, R6, RZ, P0, !PT ;  /* 0x0000000604037210 */ /* 0x002fea00007fe4ff */
[----:B------:R-:W-:Y:S01]  /*1f070*/  @!PT LDS RZ, [RZ] ;  /* 0x00000000fffff984 */ /* 0x000fe20000000800 */
[----:B------:R-:W-:Y:S01]  /*1f080*/  @!PT LDS RZ, [RZ] ;  /* 0x00000000fffff984 */ /* 0x000fe20000000800 */
[----:B------:R-:W-:Y:S01]  /*1f090*/  @!PT LDS RZ, [RZ] ;  /* 0x00000000fffff984 */ /* 0x000fe20000000800 */
[----:B------:R1:W-:Y:S04]  /*1f0a0*/  LDGSTS.E.BYPASS.LTC128B.128 [R208+0x4900], [R2.64], !P2 ;  /* 0x0490000002d07fae */ /* 0x0003e8000d101d48 */
.L_x_1113:
[----:B--234-:R-:W-:Y:S05]  /*1f0b0*/  BSYNC B0 ;  /* 0x0000000000007941 */ /* 0x01cfea0003800000 */
.L_x_1112:
[----:B-1----:R-:W2:Y:S01]  /*1f0c0*/  LDL R2, [R1+0x38] ;  /* 0x0000380001027983 */ /* 0x002ea20000100800 */
[----:B------:R-:W-:Y:S01]  /*1f0d0*/  IMAD.MOV.U32 R3, RZ, RZ, c[0x0][0x2c4] ;  /* 0x0000b100ff037624 */ /* 0x000fe200078e00ff */
[----:B------:R-:W-:Y:S02]  /*1f0e0*/  ULDC UR4, c[0x0][0x324] ;  /* 0x0000c90000047ab9 */ /* 0x000fe40000000800 */
[----:B------:R-:W2:Y:S01]  /*1f0f0*/  LDL R0, [R1+0x50] ;  /* 0x0000500001007983 */ /* 0x000ea20000100800 */
[----:B------:R-:W-:Y:S01]  /*1f100*/  ULOP3.LUT UR4, URZ, UR4, URZ, 0x33, !UPT ;  /* 0x000000043f047292 */ /* 0x000fe2000f8e333f */
        /* <DEDUP_REMOVED lines=8> */
[C---:B------:R-:W-:Y:S02]  /*1f190*/  IADD3 R7, R2.reuse, UR4, RZ ;  /* 0x0000000402077c10 */ /* 0x040fe4000fffe0ff */
[----:B------:R-:W-:Y:S01]  /*1f1a0*/  IADD3 R6, R2, c[0x0][0x328], RZ ;  /* 0x0000ca0002067a10 */ /* 0x000fe20007ffe0ff */
[----:B------:R-:W-:-:S05]  /*1f1b0*/  BRA.DIV ~URZ, `(.L_x_1116) ;  /* 0x0000bf427f007947 */ /* 0x000fca000b800000 */
[----:B------:R1:W2:Y:S02]  /*1f1c0*/  SHFL.IDX PT, R4, R5, RZ, 0x1c1f ;  /* 0x001c1fff05047589 */ /* 0x0002a400000e0000 */
.L_x_1252:
[----:B--2---:R-:W-:Y:S01]  /*1f1d0*/  IADD3 R3, R6, R4, RZ ;  /* 0x0000000406037210 */ /* 0x004fe20007ffe0ff */
        /* <DEDUP_REMOVED lines=18> */
.L_x_1119:
[----:B------:R-:W-:Y:S04]  /*1f300*/  MOV R8, c[0x0][0x32c] ;  /* 0x0000cb0000087a02 */ /* 0x000fe80000000f00 */
[----:B------:R-:W-:Y:S11]  /*1f310*/  ISETP.NE.AND P0, PT, R8, 0x1, PT ;  /* 0x000000010800780c */ /* 0x000ff60003f05270 */
[----:B------:R-:W-:Y:S02]  /*1f320*/  @!UPT UIADD3 URZ, URZ, URZ, URZ ;  /* 0x0000003f3f3ff290 */ /* 0x000fe4000fffe03f */
[----:B------:R-:W-:Y:S05]  /*1f330*/  @P0 IMAD.HI.U32 R8, R4, c[0x0][0x330], RZ ;  /* 0x0000cc0004080a27 */ /* 0x000fea00078e00ff */
[----:B------:R-:W-:Y:S02]  /*1f340*/  @P0 SHF.R.U32.HI R4, RZ, c[0x0][0x334], R8 ;  /* 0x0000cd00ff040a19 */ /* 0x000fe40000011608 */
.L_x_1120:
[----:B------:R-:W-:Y:S05]  /*1f350*/  BSYNC B0 ;  /* 0x0000000000007941 */ /* 0x000fea0003800000 */
.L_x_1118:
[----:B------:R-:W-:Y:S04]  /*1f360*/  IMAD.IADD R8, R0, 0x1, -R251 ;  /* 0x0000000100087824 */ /* 0x000fe800078e0afb */
[----:B------:R-:W-:Y:S05]  /*1f370*/  IMAD R4, R4, c[0x0][0x32c], R8 ;  /* 0x0000cb0004047a24 */ /* 0x000fea00078e0208 */
[----:B------:R-:W-:Y:S02]  /*1f380*/  IMNMX R2, R2, R4, !PT ;  /* 0x0000000402027217 */ /* 0x000fe40007800200 */
[----:B------:R-:W-:Y:S04]  /*1f390*/  IADD3 R4, R4, c[0x0][0x32c], RZ ;  /* 0x0000cb0004047a10 */ /* 0x000fe80007ffe0ff */
[----:B------:R-:W-:Y:S02]  /*1f3a0*/  IMNMX R3, R3, R4, PT ;  /* 0x0000000403037217 */ /* 0x000fe40003800200 */
.L_x_1117:
        /* <DEDUP_REMOVED lines=113> */
.L_x_1253:
        /* <DEDUP_REMOVED lines=19> */
.L_x_1124:
[----:B------:R-:W-:Y:S04]  /*1fbf0*/  MOV R8, c[0x0][0x32c] ;  /* 0x0000cb0000087a02 */ /* 0x000fe80000000f00 */
[----:B------:R-:W-:Y:S11]  /*1fc00*/  ISETP.NE.AND P0, PT, R8, 0x1, PT ;  /* 0x000000010800780c */ /* 0x000ff60003f05270 */
[----:B------:R-:W-:Y:S02]  /*1fc10*/  @!UPT UIADD3 URZ, URZ, URZ, URZ ;  /* 0x0000003f3f3ff290 */ /* 0x000fe4000fffe03f */
[----:B------:R-:W-:Y:S05]  /*1fc20*/  @P0 IMAD.HI.U32 R8, R4, c[0x0][0x330], RZ ;  /* 0x0000cc0004080a27 */ /* 0x000fea00078e00ff */
[----:B------:R-:W-:Y:S02]  /*1fc30*/  @P0 SHF.R.U32.HI R4, RZ, c[0x0][0x334], R8 ;  /* 0x0000cd00ff040a19 */ /* 0x000fe40000011608 */
.L_x_1125:
[----:B------:R-:W-:Y:S05]  /*1fc40*/  BSYNC B0 ;  /* 0x0000000000007941 */ /* 0x000fea0003800000 */
.L_x_1123:
[----:B------:R-:W-:Y:S04]  /*1fc50*/  IMAD.IADD R8, R0, 0x1, -R251 ;  /* 0x0000000100087824 */ /* 0x000fe800078e0afb */
[----:B------:R-:W-:Y:S05]  /*1fc60*/  IMAD R4, R4, c[0x0][0x32c], R8 ;  /* 0x0000cb0004047a24 */ /* 0x000fea00078e0208 */
[----:B------:R-:W-:Y:S02]  /*1fc70*/  IMNMX R3, R3, R4, !PT ;  /* 0x0000000403037217 */ /* 0x000fe40007800200 */
[----:B------:R-:W-:Y:S04]  /*1fc80*/  IADD3 R4, R4, c[0x0][0x32c], RZ ;  /* 0x0000cb0004047a10 */ /* 0x000fe80007ffe0ff */
[----:B------:R-:W-:Y:S02]  /*1fc90*/  IMNMX R2, R2, R4, PT ;  /* 0x0000000402027217 */ /* 0x000fe40003800200 */
.L_x_1122:
        /* <DEDUP_REMOVED lines=77> */
.L_x_1254:
        /* <DEDUP_REMOVED lines=19> */
.L_x_1129:
[----:B------:R-:W-:Y:S04]  /*202a0*/  MOV R8, c[0x0][0x32c] ;  /* 0x0000cb0000087a02 */ /* 0x000fe80000000f00 */
[----:B------:R-:W-:Y:S11]  /*202b0*/  ISETP.NE.AND P0, PT, R8, 0x1, PT ;  /* 0x000000010800780c */ /* 0x000ff60003f05270 */
[----:B------:R-:W-:Y:S02]  /*202c0*/  @!UPT UIADD3 URZ, URZ, URZ, URZ ;  /* 0x0000003f3f3ff290 */ /* 0x000fe4000fffe03f */
[----:B------:R-:W-:Y:S05]  /*202d0*/  @P0 IMAD.HI.U32 R8, R4, c[0x0][0x330], RZ ;  /* 0x0000cc0004080a27 */ /* 0x000fea00078e00ff */
[----:B------:R-:W-:Y:S02]  /*202e0*/  @P0 SHF.R.U32.HI R4, RZ, c[0x0][0x334], R8 ;  /* 0x0000cd00ff040a19 */ /* 0x000fe40000011608 */
.L_x_1130:
[----:B------:R-:W-:Y:S05]  /*202f0*/  BSYNC B0 ;  /* 0x0000000000007941 */ /* 0x000fea0003800000 */
.L_x_1128:
[----:B------:R-:W-:Y:S04]  /*20300*/  IMAD.IADD R8, R0, 0x1, -R251 ;  /* 0x0000000100087824 */ /* 0x000fe800078e0afb */
[----:B------:R-:W-:Y:S05]  /*20310*/  IMAD R4, R4, c[0x0][0x32c], R8 ;  /* 0x0000cb0004047a24 */ /* 0x000fea00078e0208 */
[----:B------:R-:W-:Y:S02]  /*20320*/  IMNMX R3, R3, R4, !PT ;  /* 0x0000000403037217 */ /* 0x000fe40007800200 */
[----:B------:R-:W-:Y:S04]  /*20330*/  IADD3 R4, R4, c[0x0][0x32c], RZ ;  /* 0x0000cb0004047a10 */ /* 0x000fe80007ffe0ff */
[----:B------:R-:W-:Y:S02]  /*20340*/  IMNMX R2, R2, R4, PT ;  /* 0x0000000402027217 */ /* 0x000fe40003800200 */
.L_x_1127:
        /* <DEDUP_REMOVED lines=77> */
.L_x_1255:
        /* <DEDUP_REMOVED lines=19> */
.L_x_1134:
[----:B--234-:R-:W-:Y:S04]  /*20950*/  MOV R5, c[0x0][0x32c] ;  /* 0x0000cb0000057a02 */ /* 0x01cfe80000000f00 */
[----:B------:R-:W-:Y:S11]  /*20960*/  ISETP.NE.AND P0, PT, R5, 0x1, PT ;  /* 0x000000010500780c */ /* 0x000ff60003f05270 */
[----:B------:R-:W-:Y:S02]  /*20970*/  @!UPT UIADD3 URZ, URZ, URZ, URZ ;  /* 0x0000003f3f3ff290 */ /* 0x000fe4000fffe03f */
[----:B------:R-:W-:Y:S05]  /*20980*/  @P0 IMAD.HI.U32 R5, R4, c[0x0][0x330], RZ ;  /* 0x0000cc0004050a27 */ /* 0x000fea00078e00ff */
[----:B------:R-:W-:Y:S02]  /*20990*/  @P0 SHF.R.U32.HI R4, RZ, c[0x0][0x334], R5 ;  /* 0x0000cd00ff040a19 */ /* 0x000fe40000011605 */
.L_x_1135:
[----:B------:R-:W-:Y:S05]  /*209a0*/  BSYNC B0 ;  /* 0x0000000000007941 */ /* 0x000fea0003800000 */
.L_x_1133:
[----:B------:R-:W-:Y:S04]  /*209b0*/  IMAD.IADD R0, R0, 0x1, -R251 ;  /* 0x0000000100007824 */ /* 0x000fe800078e0afb */
[----:B------:R-:W-:Y:S05]  /*209c0*/  IMAD R0, R4, c[0x0][0x32c], R0 ;  /* 0x0000cb0004007a24 */ /* 0x000fea00078e0200 */
[----:B------:R-:W-:Y:S02]  /*209d0*/  IMNMX R2, R2, R0, !PT ;  /* 0x0000000002027217 */ /* 0x000fe40007800200 */
[----:B------:R-:W-:Y:S04]  /*209e0*/  IADD3 R0, R0, c[0x0][0x32c], RZ ;  /* 0x0000cb0000007a10 */ /* 0x000fe80007ffe0ff */
[----:B------:R-:W-:Y:S02]  /*209f0*/  IMNMX R3, R3, R0, PT ;  /* 0x0000000003037217 */ /* 0x000fe40003800200 */
.L_x_1132:
        /* <DEDUP_REMOVED lines=157> */
.L_x_1256:
        /* <DEDUP_REMOVED lines=15> */
.L_x_1257:
[C---:B------:R-:W-:Y:S01]  /*214c0*/  FSETP.NEU.FTZ.AND P0, PT, R71.reuse, -INF , PT ;  /* 0xff8000004700780b */ /* 0x040fe20003f1d000 */
[C---:B------:R-:W-:Y:S01]  /*214d0*/  FMUL.FTZ R2, R71.reuse, c[0x0][0x2d0] ;  /* 0x0000b40047027a20 */ /* 0x040fe20000410000 */
[----:B--2---:R-:W-:Y:S01]  /*214e0*/  FMNMX.FTZ R68, R0, R4, !PT ;  /* 0x0000000400447209 */ /* 0x004fe20007810000 */
[----:B------:R-:W2:Y:S01]  /*214f0*/  LDL R248, [R1+0x8] ;  /* 0x0000080001f87983 */ /* 0x000ea20000100800 */
[----:B------:R-:W-:Y:S01]  /*21500*/  FSEL R0, R71, RZ, P0 ;  /* 0x000000ff47007208 */ /* 0x000fe20000000000 */
[----:B------:R-:W-:Y:S01]  /*21510*/  WARPSYNC 0xffffffff ;  /* 0xffffffff00007948 */ /* 0x000fe20003800000 */
        /* <DEDUP_REMOVED lines=27> */
[----:B------:R-:W3:Y:S10]  /*216d0*/  MUFU.EX2 R2, R4 ;  /* 0x0000000400027308 */ /* 0x000ef40000000800 */
[----:B------:R-:W-:Y:S01]  /*216e0*/  MUFU.EX2 R86, R86 ;  /* 0x0000005600567308 */ /* 0x000fe20000000800 */
[----:B-1----:R-:W-:Y:S01]  /*216f0*/  FFMA.FTZ R0, R65, R237, R3 ;  /* 0x000000ed41007223 */ /* 0x002fe20000010003 */
[C---:B---3--:R-:W-:Y:S03]  /*21700*/  F2FP.PACK_AB R72, R2.reuse, R3 ;  /* 0x000000030248723e */ /* 0x048fe600000000ff */
        /* <DEDUP_REMOVED lines=64> */
[--C-:B------:R-:W-:Y:S02]  /*21b10*/  FFMA.FTZ R189, R40, c[0x0][0x2d0], -R2.reuse ;  /* 0x0000b40028bd7a23 */ /* 0x100fe40000010802 */
[----:B------:R-:W-:Y:S01]  /*21b20*/  FFMA.FTZ R239, R32, c[0x0][0x2d0], -R2 ;  /* 0x0000b40020ef7a23 */ /* 0x000fe20000010802 */
[----:B------:R-:W-:Y:S01]  /*21b30*/  FSEL R2, R68, RZ, P0 ;  /* 0x000000ff44027208 */ /* 0x000fe20000000000 */
[----:B------:R-:W-:Y:S01]  /*21b40*/  FMUL.FTZ R0, R0, c[0x0][0x2d0] ;  /* 0x0000b40000007a20 */ /* 0x000fe20000410000 */
[----:B------:R-:W4:Y:S01]  /*21b50*/  MUFU.EX2 R32, R5 ;  /* 0x0000000500207308 */ /* 0x000f220000000800 */
[----:B------:R-:W-:Y:S02]  /*21b60*/  FMUL.FTZ R49, R65, R149 ;  /* 0x0000009541317220 */ /* 0x000fe40000410000 */
[----:B------:R-:W-:Y:S02]  /*21b70*/  FADD.FTZ R2, -R2, R89 ;  /* 0x0000005902027221 */ /* 0x000fe40000010100 */
[C---:B------:R-:W-:Y:S02]  /*21b80*/  FMUL.FTZ R50, R3.reuse, R150 ;  /* 0x0000009603327220 */ /* 0x040fe40000410000 */
[----:B------:R-:W-:Y:S02]  /*21b90*/  FMUL.FTZ R51, R3, R151 ;  /* 0x0000009703337220 */ /* 0x000fe40000410000 */
[----:B------:R-:W-:Y:S01]  /*21ba0*/  FMUL.FTZ R2, R2, c[0x0][0x2d0] ;  /* 0x0000b40002027a20 */ /* 0x000fe20000410000 */
[----:B------:R-:W5:Y:S01]  /*21bb0*/  MUFU.EX2 R0, R0 ;  /* 0x0000000000007308 */ /* 0x000f620000000800 */
[----:B-1----:R-:W-:Y:S01]  /*21bc0*/  FMUL.FTZ R4, R68, c[0x0][0x2d0] ;  /* 0x0000b40044047a20 */ /* 0x002fe20000410000 */
[----:B---3--:R-:W-:Y:S04]  /*21bd0*/  F2FP.PACK_AB R74, R39, R48 ;  /* 0x00000030274a723e */ /* 0x008fe800000000ff */
[----:B------:R-:W-:Y:S04]  /*21be0*/  FSEL R4, R4, RZ, P0 ;  /* 0x000000ff04047208 */ /* 0x000fe80000000000 */
[----:B------:R-:W1:Y:S01]  /*21bf0*/  MUFU.EX2 R2, R2 ;  /* 0x0000000200027308 */ /* 0x000e620000000800 */
[--C-:B------:R-:W-:Y:S02]  /*21c00*/  FFMA.FTZ R161, R23, c[0x0][0x2d0], -R4.reuse ;  /* 0x0000b40017a17a23 */ /* 0x100fe40000010804 */
[--C-:B------:R-:W-:Y:S01]  /*21c10*/  FFMA.FTZ R160, R22, c[0x0][0x2d0], -R4.reuse ;  /* 0x0000b40016a07a23 */ /* 0x100fe20000010804 */
[----:B----4-:R-:W-:Y:S01]  /*21c20*/  F2FP.PACK_AB R76, R32, R35 ;  /* 0x00000023204c723e */ /* 0x010fe200000000ff */
[--C-:B------:R-:W-:Y:S02]  /*21c30*/  FFMA.FTZ R67, R21, c[0x0][0x2d0], -R4.reuse ;  /* 0x0000b40015437a23 */ /* 0x100fe40000010804 */
[--C-:B------:R-:W-:Y:S02]  /*21c40*/  FFMA.FTZ R181, R20, c[0x0][0x2d0], -R4.reuse ;  /* 0x0000b40014b57a23 */ /* 0x100fe40000010804 */
[----:B------:R-:W3:Y:S01]  /*21c50*/  LDSM.16.MT88.4 R20, [R192] ;  /* 0x00000000c014783b */ /* 0x000ee20000004200 */
[----:B------:R-:W-:Y:S01]  /*21c60*/  MUFU.EX2 R183, R67 ;  /* 0x0000004300b77308 */ /* 0x000fe20000000800 */
[--C-:B------:R-:W-:Y:S02]  /*21c70*/  FFMA.FTZ R6, R9, c[0x0][0x2d0], -R4.reuse ;  /* 0x0000b40009067a23 */ /* 0x100fe40000010804 */
[--C-:B------:R-:W-:Y:S02]  /*21c80*/  FFMA.FTZ R7, R15, c[0x0][0x2d0], -R4.reuse ;  /* 0x0000b4000f077a23 */ /* 0x100fe40000010804 */
[C---:B-----5:R-:W-:Y:S02]  /*21c90*/  FMUL.FTZ R45, R0.reuse, R101 ;  /* 0x00000065002d7220 */ /* 0x060fe40000410000 */
        /* <DEDUP_REMOVED lines=26> */
[----:B------:R-:W4:Y:S01]  /*21e40*/  MUFU.EX2 R97, R17 ;  /* 0x0000001100617308 */ /* 0x000f220000000800 */
[C---:B------:R-:W-:Y:S01]  /*21e50*/  FFMA.FTZ R4, R0.reuse, R246, R35 ;  /* 0x000000f600047223 */ /* 0x040fe20000010023 */
[----:B--2---:R-:W-:Y:S01]  /*21e60*/  ISETP.GT.AND P0, PT, R209, R248, PT ;  /* 0x000000f8d100720c */ /* 0x004fe20003f04270 */
        /* <DEDUP_REMOVED lines=13> */
[----:B----4-:R-:W-:Y:S01]  /*21f40*/  F2FP.PACK_AB R77, R97, R18 ;  /* 0x00000012614d723e */ /* 0x010fe200000000ff */
[----:B------:R-:W-:Y:S01]  /*21f50*/  FADD.FTZ R96, R32, R4 ;  /* 0x0000000420607221 */ /* 0x000fe20000010000 */
[----:B------:R-:W4:Y:S01]  /*21f60*/  LDSM.16.MT88.4 R36, [R196] ;  /* 0x00000000c424783b */ /* 0x000f220000004200 */
[----:B------:R-:W-:Y:S02]  /*21f70*/  FMUL.FTZ R6, R3, R130 ;  /* 0x0000008203067220 */ /* 0x000fe40000410000 */
[C---:B------:R-:W-:Y:S01]  /*21f80*/  FMUL.FTZ R4, R65.reuse, R128 ;  /* 0x0000008041047220 */ /* 0x040fe20000410000 */
[----:B------:R-:W-:Y:S01]  /*21f90*/  MUFU.EX2 R99, R34 ;  /* 0x0000002200637308 */ /* 0x000fe20000000800 */
[----:B------:R-:W-:Y:S02]  /*21fa0*/  FMUL.FTZ R5, R65, R129 ;  /* 0x0000008141057220 */ /* 0x000fe40000410000 */
[C---:B------:R-:W-:Y:S02]  /*21fb0*/  FMUL.FTZ R10, R2.reuse, R122 ;  /* 0x0000007a020a7220 */ /* 0x040fe40000410000 */
[----:B--2---:R-:W-:Y:S02]  /*21fc0*/  FMUL.FTZ R7, R3, R131 ;  /* 0x0000008303077220 */ /* 0x004fe40000410000 */
[C---:B------:R-:W-:Y:S02]  /*21fd0*/  FMUL.FTZ R11, R2.reuse, R123 ;  /* 0x0000007b020b7220 */ /* 0x040fe40000410000 */
[----:B------:R-:W-:Y:S01]  /*21fe0*/  FMUL.FTZ R15, R2, R119 ;  /* 0x00000077020f7220 */ /* 0x000fe20000410000 */
[----:B------:R-:W2:Y:S01]  /*21ff0*/  MUFU.EX2 R98, R16 ;  /* 0x0000001000627308 */ /* 0x000ea20000000800 */
[----:B------:R-:W-:Y:S02]  /*22000*/  FMUL.FTZ R17, R65, R133 ;  /* 0x0000008541117220 */ /* 0x000fe40000410000 */
[----:B------:R-:W-:Y:S01]  /*22010*/  FMUL.FTZ R19, R3, R135 ;  /* 0x0000008703137220 */ /* 0x000fe20000410000 */
[----:B-1----:R-:W-:Y:S01]  /*22020*/  F2FP.PACK_AB R75, R100, R0 ;  /* 0x00000000644b723e */ /* 0x002fe200000000ff */
[----:B------:R-:W-:Y:S02]  /*22030*/  FADD.FTZ R88, R0, R52 ;  /* 0x0000003400587221 */ /* 0x000fe40000010000 */
[----:B------:R-:W1:Y:S01]  /*22040*/  LDSM.16.MT88.4 R52, [R193] ;  /* 0x00000000c134783b */ /* 0x000e620000004200 */
[----:B------:R-:W-:Y:S02]  /*22050*/  FMUL.FTZ R32, R65, R140 ;  /* 0x0000008c41207220 */ /* 0x000fe40000410000 */
[----:B------:R-:W5:Y:S01]  /*22060*/  MUFU.EX2 R117, R33 ;  /* 0x0000002100757308 */ /* 0x000f620000000800 */
[-C--:B---3--:R-:W-:Y:S05]  /*22070*/  HMMA.16816.F32 R4, R72, R20.reuse, R4 ;  /* 0x000000144804723c */ /* 0x088fea0000001804 */
[C---:B------:R-:W-:Y:S02]  /*22080*/  FMUL.FTZ R14, R2.reuse, R118 ;  /* 0x00000076020e7220 */ /* 0x040fe40000410000 */
[C---:B------:R-:W-:Y:S02]  /*22090*/  FFMA.FTZ R89, R2.reuse, R247, R18 ;  /* 0x000000f702597223 */ /* 0x040fe40000010012 */
[----:B------:R-:W-:Y:S01]  /*220a0*/  FMUL.FTZ R18, R3, R134 ;  /* 0x0000008603127220 */ /* 0x000fe20000410000 */
[----:B------:R-:W-:Y:S02]  /*220b0*/  MUFU.EX2 R105, R180 ;  /* 0x000000b400697308 */ /* 0x000fe40000000800 */
[----:B------:R-:W-:Y:S01]  /*220c0*/  FMUL.FTZ R26, R2, R114 ;  /* 0x00000072021a7220 */ /* 0x000fe20000410000 */
[----:B--2---:R-:W-:Y:S01]  /*220d0*/  F2FP.PACK_AB R79, R116, R98 ;  /* 0x00000062744f723e */ /* 0x004fe200000000ff */
        /* <DEDUP_REMOVED lines=32> */
[-C--:B----4-:R-:W-:Y:S03]  /*222e0*/  HMMA.16816.F32 R20, R72, R36.reuse, R20 ;  /* 0x000000244814723c */ /* 0x090fe60000001814 */
        /* <DEDUP_REMOVED lines=257> */
.L_x_1110:
[----:B------:R-:W-:Y:S05]  /*23300*/  BRA.DIV ~URZ, `(.L_x_1139) ;  /* 0x000081e27f007947 */ /* 0x000fea000b800000 */
[----:B------:R2:W3:Y:S02]  /*23310*/  SHFL.BFLY PT, R0, R237, 0x2, 0x1f ;  /* 0x0c401f00ed007f89 */ /* 0x0004e400000e0000 */
.L_x_1258:
[----:B---3--:R-:W-:Y:S01]  /*23320*/  FADD.FTZ R5, R0, R237 ;  /* 0x000000ed00057221 */ /* 0x008fe20000010000 */
[----:B------:R-:W-:Y:S05]  /*23330*/  BRA.DIV ~URZ, `(.L_x_1140) ;  /* 0x000082027f007947 */ /* 0x000fea000b800000 */
[----:B------:R-:W3:Y:S04]  /*23340*/  SHFL.BFLY PT, R2, R243, 0x2, 0x1f ;  /* 0x0c401f00f3027f89 */ /* 0x000ee800000e0000 */
[----:B------:R-:W4:Y:S04]  /*23350*/  SHFL.BFLY PT, R0, R246, 0x2, 0x1f ;  /* 0x0c401f00f6007f89 */ /* 0x000f2800000e0000 */
[----:B------:R-:W5:Y:S04]  /*23360*/  SHFL.BFLY PT, R4, R247, 0x2, 0x1f ;  /* 0x0c401f00f7047f89 */ /* 0x000f6800000e0000 */
[----:B-1----:R-:W1:Y:S01]  /*23370*/  SHFL.BFLY PT, R3, R5, 0x1, 0x1f ;  /* 0x0c201f0005037f89 */ /* 0x002e6200000e0000 */
[----:B---3--:R-:W-:-:S02]  /*23380*/  FADD.FTZ R2, R2, R243 ;  /* 0x000000f302027221 */ /* 0x008fc40000010000 */
[----:B----4-:R-:W-:-:S03]  /*23390*/  FADD.FTZ R0, R0, R246 ;  /* 0x000000f600007221 */ /* 0x010fc60000010000 */
[----:B------:R-:W3:Y:S01]  /*233a0*/  SHFL.BFLY PT, R6, R2, 0x1, 0x1f ;  /* 0x0c201f0002067f89 */ /* 0x000ee200000e0000 */
[----:B-----5:R-:W-:-:S03]  /*233b0*/  FADD.FTZ R4, R4, R247 ;  /* 0x000000f704047221 */ /* 0x020fc60000010000 */
[----:B------:R-:W4:Y:S01]  /*233c0*/  SHFL.BFLY PT, R7, R0, 0x1, 0x1f ;  /* 0x0c201f0000077f89 */ /* 0x000f2200000e0000 */
[----:B-1----:R-:W-:-:S03]  /*233d0*/  FADD.FTZ R5, R5, R3 ;  /* 0x0000000305057221 */ /* 0x002fc60000010000 */
[----:B------:R1:W2:Y:S01]  /*233e0*/  SHFL.BFLY PT, R8, R4, 0x1, 0x1f ;  /* 0x0c201f0004087f89 */ /* 0x0002a200000e0000 */
[----:B---3--:R-:W-:Y:S02]  /*233f0*/  FADD.FTZ R6, R2, R6 ;  /* 0x0000000602067221 */ /* 0x008fe40000010000 */
[----:B----4-:R-:W-:Y:S02]  /*23400*/  FADD.FTZ R7, R0, R7 ;  /* 0x0000000700077221 */ /* 0x010fe40000010000 */
.L_x_1259:
[----:B------:R-:W-:Y:S01]  /*23410*/  FSETP.NE.FTZ.AND P3, PT, R5, RZ, PT ;  /* 0x000000ff0500720b */ /* 0x000fe20003f75000 */
[----:B------:R-:W-:Y:S01]  /*23420*/  CS2R R2, SRZ ;  /* 0x0000000000027805 */ /* 0x000fe2000001ff00 */
[----:B------:R-:W-:Y:S01]  /*23430*/  MOV R0, RZ ;  /* 0x000000ff00007202 */ /* 0x000fe20000000f00 */
[----:B-12---:R-:W-:Y:S01]  /*23440*/  FADD.FTZ R4, R8, R4 ;  /* 0x0000000408047221 */ /* 0x006fe20000010000 */
        /* <DEDUP_REMOVED lines=98> */
.L_x_969:
[----:B------:R3:W5:Y:S04]  /*23a70*/  LDL R6, [R1+0x40] ;  /* 0x0000400001067983 */ /* 0x0007680000100800 */
[----:B------:R-:W4:Y:S01]  /*23a80*/  S2R R2, SR_TID.X ;  /* 0x0000000000027919 */ /* 0x000f220000002100 */
[----:B------:R-:W-:Y:S01]  /*23a90*/  BSSY B0, `(.L_x_1141) ;  /* 0x0000011000007945 */ /* 0x000fe20003800000 */
[----:B----4-:R-:W-:-:S13]  /*23aa0*/  LOP3.LUT P0, RZ, R2, 0x7f, RZ, 0xc0, !PT ;  /* 0x0000007f02ff7812 */ /* 0x010fda000780c0ff */
[----:B------:R-:W-:Y:S05]  /*23ab0*/  @P0 BRA `(.L_x_1142) ;  /* 0x000000e000000947 */ /* 0x000fea0003800000 */
[----:B---3--:R-:W3:Y:S01]  /*23ac0*/  S2R R4, SR_LANEID ;  /* 0x0000000000047919 */ /* 0x008ee20000000000 */
[----:B------:R-:W-:Y:S01]  /*23ad0*/  VOTEU.ANY UR4, UPT, PT ;  /* 0x0000000000047886 */ /* 0x000fe200038e0100 */
[----:B------:R-:W-:Y:S01]  /*23ae0*/  IMAD.MOV.U32 R5, RZ, RZ, c[0x0][0x564] ;  /* 0x00015900ff057624 */ /* 0x000fe200078e00ff */
[----:B-1----:R-:W3:Y:S08]  /*23af0*/  FLO.U32 R3, UR4 ;  /* 0x0000000400037d00 */ /* 0x002ef000080e0000 */
[----:B------:R-:W1:Y:S01]  /*23b00*/  POPC R2, UR4 ;  /* 0x0000000400027d09 */ /* 0x000e620008000000 */
[----:B---3--:R-:W-:Y:S01]  /*23b10*/  ISETP.EQ.U32.AND P0, PT, R3, R4, PT ;  /* 0x000000040300720c */ /* 0x008fe20003f02070 */
[----:B------:R-:W-:-:S12]  /*23b20*/  IMAD.MOV.U32 R4, RZ, RZ, c[0x0][0x560] ;  /* 0x00015800ff047624 */ /* 0x000fd800078e00ff */
[----:B-1----:R1:W3:Y:S04]  /*23b30*/  @P0 ATOMG.E.ADD.STRONG.GPU PT, R2, [R4.64], R2 ;  /* 0x00000002040209a8 */ /* 0x0022e800081ee1c8 */
[----:B-1----:R-:W1:Y:S04]  /*23b40*/  S2R R4, SR_LTMASK ;  /* 0x0000000000047919 */ /* 0x002e680000003900 */
[----:B---3--:R1:W3:Y:S02]  /*23b50*/  SHFL.IDX PT, R3, R2, R3, 0x1f ;  /* 0x00001f0302037589 */ /* 0x0082e400000e0000 */
[----:B-1----:R-:W-:-:S06]  /*23b60*/  LOP3.LUT R2, R4, UR4, RZ, 0xc0, !PT ;  /* 0x0000000404027c12 */ /* 0x002fcc000f8ec0ff */
[----:B------:R-:W3:Y:S02]  /*23b70*/  POPC R2, R2 ;  /* 0x0000000200027309 */ /* 0x000ee40000000000 */
[----:B---3-5:R-:W-:-:S05]  /*23b80*/  IADD3 R6, R3, c[0x0][0xc], R2 ;  /* 0x0000030003067a10 */ /* 0x028fca0007ffe002 */
[----:B------:R1:W-:Y:S02]  /*23b90*/  STL [R1+0x40], R6 ;  /* 0x0000400601007387 */ /* 0x0003e40000100800 */
.L_x_1142:
[----:B---3--:R-:W-:Y:S05]  /*23ba0*/  BSYNC B0 ;  /* 0x0000000000007941 */ /* 0x008fea0003800000 */
.L_x_1141:
[----:B------:R-:W-:Y:S01]  /*23bb0*/  PRMT R0, R0, 0x9910, RZ ;  /* 0x0000991000007816 */ /* 0x000fe200000000ff */
[----:B------:R-:W-:Y:S01]  /*23bc0*/  BSSY B1, `(.L_x_1143) ;  /* 0x0000302000017945 */ /* 0x000fe20003800000 */
[----:B-----5:R-:W-:Y:S02]  /*23bd0*/  IMAD.MOV.U32 R53, RZ, RZ, R6 ;  /* 0x000000ffff357224 */ /* 0x020fe400078e0006 */
[----:B------:R-:W-:-:S13]  /*23be0*/  ISETP.NE.AND P0, PT, R0, RZ, PT ;  /* 0x000000ff0000720c */ /* 0x000fda0003f05270 */
[----:B------:R-:W-:Y:S05]  /*23bf0*/  @!P0 BRA `(.L_x_1144) ;  /* 0x0000241000008947 */ /* 0x000fea0003800000 */
[----:B------:R-:W3:Y:S04]  /*23c00*/  LDL R7, [R1+0x6c] ;  /* 0x00006c0001077983 */ /* 0x000ee80000100800 */
[----:B-1----:R-:W4:Y:S04]  /*23c10*/  LDL R6, [R1+0x7c] ;  /* 0x00007c0001067983 */ /* 0x002f280000100800 */
[----:B--2---:R-:W2:Y:S04]  /*23c20*/  LDL R9, [R1+0x84] ;  /* 0x0000840001097983 */ /* 0x004ea80000100800 */
[----:B------:R-:W2:Y:S01]  /*23c30*/  LDL R5, [R1+0x80] ;  /* 0x0000800001057983 */ /* 0x000ea20000100800 */
[----:B------:R-:W-:Y:S01]  /*23c40*/  WARPSYNC 0xffffffff ;  /* 0xffffffff00007948 */ /* 0x000fe20003800000 */
[----:B------:R-:W-:-:S02]  /*23c50*/  F2FP.PACK_AB R0, R67, R66 ;  /* 0x000000424300723e */ /* 0x000fc400000000ff */
[----:B------:R-:W-:Y:S01]  /*23c60*/  BAR.SYNC.DEFER_BLOCKING 0x1, 0x80 ;  /* 0x0042000000007b1d */ /* 0x000fe20000010000 */
[----:B------:R-:W-:Y:S02]  /*23c70*/  F2FP.PACK_AB R3, R83, R82 ;  /* 0x000000525303723e */ /* 0x000fe400000000ff */
[----:B------:R-:W-:-:S03]  /*23c80*/  F2FP.PACK_AB R2, R73, R72 ;  /* 0x000000484902723e */ /* 0x000fc600000000ff */
[----:B------:R-:W2:Y:S01]  /*23c90*/  LDL R8, [R1+0x70] ;  /* 0x0000700001087983 */ /* 0x000ea20000100800 */
[----:B------:R-:W-:-:S03]  /*23ca0*/  F2FP.PACK_AB R4, R37, R36 ;  /* 0x000000242504723e */ /* 0x000fc600000000ff */
[----:B------:R-:W2:Y:S04]  /*23cb0*/  LDL R12, [R1+0x88] ;  /* 0x00008800010c7983 */ /* 0x000ea80000100800 */
[----:B------:R-:W2:Y:S04]  /*23cc0*/  LDL R10, [R1+0x4c] ;  /* 0x00004c00010a7983 */ /* 0x000ea80000100800 */
[----:B---3--:R1:W-:Y:S04]  /*23cd0*/  STS [R7], R0 ;  /* 0x0000000007007388 */ /* 0x0083e80000000800 */
[----:B------:R3:W-:Y:S04]  /*23ce0*/  STS [R7+0x400], R3 ;  /* 0x0004000307007388 */ /* 0x0007e80000000800 */
[----:B----4-:R4:W-:Y:S01]  /*23cf0*/  STS [R6], R2 ;  /* 0x0000000206007388 */ /* 0x0109e20000000800 */
[----:B-1----:R-:W-:-:S02]  /*23d00*/  F2FP.PACK_AB R0, R87, R86 ;  /* 0x000000565700723e */ /* 0x002fc400000000ff */
[----:B---3--:R-:W-:-:S03]  /*23d10*/  F2FP.PACK_AB R3, R49, R48 ;  /* 0x000000303103723e */ /* 0x008fc600000000ff */
[----:B------:R1:W-:Y:S01]  /*23d20*/  STS [R6+0x400], R0 ;  /* 0x0004000006007388 */ /* 0x0003e20000000800 */
[----:B----4-:R-:W-:-:S03]  /*23d30*/  F2FP.PACK_AB R2, R31, R30 ;  /* 0x0000001e1f02723e */ /* 0x010fc600000000ff */
[----:B------:R3:W-:Y:S04]  /*23d40*/  STS [R7+0x2000], R3 ;  /* 0x0020000307007388 */ /* 0x0007e80000000800 */
[----:B------:R4:W-:Y:S01]  /*23d50*/  STS [R7+0x2400], R2 ;  /* 0x0024000207007388 */ /* 0x0009e20000000800 */
[----:B-1----:R-:W-:Y:S02]  /*23d60*/  F2FP.PACK_AB R0, R35, R34 ;  /* 0x000000222300723e */ /* 0x002fe400000000ff */
[----:B---3--:R-:W-:-:S03]  /*23d70*/  F2FP.PACK_AB R3, R75, R74 ;  /* 0x0000004a4b03723e */ /* 0x008fc600000000ff */
[----:B------:R1:W-:Y:S04]  /*23d80*/  STS [R6+0x2000], R0 ;  /* 0x0020000006007388 */ /* 0x0003e80000000800 */
[----:B----4-:R-:W3:Y:S01]  /*23d90*/  LDL R7, [R1+0x78] ;  /* 0x0000780001077983 */ /* 0x010ee20000100800 */
[----:B------:R-:W-:-:S03]  /*23da0*/  F2FP.PACK_AB R2, R89, R88 ;  /* 0x000000585902723e */ /* 0x000fc600000000ff */
[----:B------:R4:W-:Y:S04]  /*23db0*/  STS [R6+0x2400], R4 ;  /* 0x0024000406007388 */ /* 0x0009e80000000800 */
[----:B--2---:R2:W-:Y:S04]  /*23dc0*/  STS [R9], R3 ;  /* 0x0000000309007388 */ /* 0x0045e80000000800 */
[----:B------:R2:W-:Y:S01]  /*23dd0*/  STS [R9+0x400], R2 ;  /* 0x0004000209007388 */ /* 0x0005e20000000800 */
[----:B-1----:R-:W-:-:S05]  /*23de0*/  F2FP.PACK_AB R0, R77, R76 ;  /* 0x0000004c4d00723e */ /* 0x002fca00000000ff */
[----:B------:R1:W-:Y:S01]  /*23df0*/  STS [R5], R0 ;  /* 0x0000000005007388 */ /* 0x0003e20000000800 */
[----:B----4-:R-:W-:-:S03]  /*23e00*/  F2FP.PACK_AB R4, R39, R38 ;  /* 0x000000262704723e */ /* 0x010fc600000000ff */
[----:B------:R-:W4:Y:S01]  /*23e10*/  LDL R6, [R1+0x74] ;  /* 0x0000740001067983 */ /* 0x000f220000100800 */
[----:B--2---:R-:W-:Y:S02]  /*23e20*/  F2FP.PACK_AB R3, R129, R128 ;  /* 0x000000808103723e */ /* 0x004fe400000000ff */
[----:B------:R-:W-:-:S03]  /*23e30*/  F2FP.PACK_AB R2, R43, R42 ;  /* 0x0000002a2b02723e */ /* 0x000fc600000000ff */
[----:B------:R2:W-:Y:S04]  /*23e40*/  STS [R5+0x400], R3 ;  /* 0x0004000305007388 */ /* 0x0005e80000000800 */
[----:B------:R-:W-:Y:S01]  /*23e50*/  STS [R9+0x2000], R4 ;  /* 0x0020000409007388 */ /* 0x000fe20000000800 */
[----:B-1----:R-:W-:-:S05]  /*23e60*/  F2FP.PACK_AB R0, R41, R40 ;  /* 0x000000282900723e */ /* 0x002fca00000000ff */
[----:B------:R1:W-:Y:S01]  /*23e70*/  STS [R9+0x2400], R0 ;  /* 0x0024000009007388 */ /* 0x0003e20000000800 */
[----:B--2---:R-:W-:-:S03]  /*23e80*/  F2FP.PACK_AB R3, R59, R58 ;  /* 0x0000003a3b03723e */ /* 0x004fc600000000ff */
[----:B-1----:R-:W2:Y:S01]  /*23e90*/  LDL R9, [R1+0x8c] ;  /* 0x00008c0001097983 */ /* 0x002ea20000100800 */
        /* <DEDUP_REMOVED lines=16> */
[----:B---3--:R1:W-:Y:S04]  /*23fa0*/  STS [R7], R3 ;  /* 0x0000000307007388 */ /* 0x0083e80000000800 */
[----:B------:R3:W-:Y:S04]  /*23fb0*/  STS [R7+0x400], R0 ;  /* 0x0004000007007388 */ /* 0x0007e80000000800 */
[----:B------:R4:W-:Y:S04]  /*23fc0*/  STS [R8+0x2000], R2 ;  /* 0x0020000208007388 */ /* 0x0009e80000000800 */
[----:B------:R4:W-:Y:S04]  /*23fd0*/  STS [R8+0x2400], R4 ;  /* 0x0024000408007388 */ /* 0x0009e80000000800 */
[----:B------:R-:W-:Y:S01]  /*23fe0*/  STS [R7+0x2000], R5 ;  /* 0x0020000507007388 */ /* 0x000fe20000000800 */
[----:B-1----:R-:W-:-:S02]  /*23ff0*/  F2FP.PACK_AB R3, R47, R46 ;  /* 0x0000002e2f03723e */ /* 0x002fc400000000ff */
[----:B---3--:R-:W-:Y:S02]  /*24000*/  F2FP.PACK_AB R0, R81, R80 ;  /* 0x000000505100723e */ /* 0x008fe400000000ff */
[----:B----4-:R-:W-:Y:S01]  /*24010*/  F2FP.PACK_AB R2, R79, R78 ;  /* 0x0000004e4f02723e */ /* 0x010fe200000000ff */
[----:B------:R-:W-:Y:S04]  /*24020*/  STS [R7+0x2400], R3 ;  /* 0x0024000307007388 */ /* 0x000fe80000000800 */
[----:B------:R1:W-:Y:S04]  /*24030*/  STS [R6], R2 ;  /* 0x0000000206007388 */ /* 0x0003e80000000800 */
[----:B------:R3:W-:Y:S01]  /*24040*/  STS [R6+0x400], R0 ;  /* 0x0004000006007388 */ /* 0x0007e20000000800 */
[----:B------:R-:W-:-:S03]  /*24050*/  F2FP.PACK_AB R4, R45, R44 ;  /* 0x0000002c2d04723e */ /* 0x000fc600000000ff */
[----:B------:R-:W4:Y:S01]  /*24060*/  LDL.LU R8, [R1+0x44] ;  /* 0x0000440001087983 */ /* 0x000f220000300800 */
[----:B-1----:R-:W-:Y:S02]  /*24070*/  F2FP.PACK_AB R2, R61, R60 ;  /* 0x0000003c3d02723e */ /* 0x002fe400000000ff */
[----:B---3--:R-:W-:-:S03]  /*24080*/  F2FP.PACK_AB R0, R63, R62 ;  /* 0x0000003e3f00723e */ /* 0x008fc600000000ff */
[----:B------:R1:W-:Y:S01]  /*24090*/  STS [R12], R2 ;  /* 0x000000020c007388 */ /* 0x0003e20000000800 */
[----:B------:R-:W-:-:S03]  /*240a0*/  F2FP.PACK_AB R3, R33, R32 ;  /* 0x000000202103723e */ /* 0x000fc600000000ff */
[----:B--2---:R2:W-:Y:S04]  /*240b0*/  STS [R9+0x400], R0 ;  /* 0x0004000009007388 */ /* 0x0045e80000000800 */
[----:B------:R3:W-:Y:S04]  /*240c0*/  STS [R6+0x2000], R4 ;  /* 0x0020000406007388 */ /* 0x0007e80000000800 */
[----:B------:R3:W-:Y:S01]  /*240d0*/  STS [R6+0x2400], R3 ;  /* 0x0024000306007388 */ /* 0x0007e20000000800 */
[----:B-1----:R-:W-:-:S05]  /*240e0*/  F2FP.PACK_AB R2, R27, R26 ;  /* 0x0000001a1b02723e */ /* 0x002fca00000000ff */
[----:B------:R-:W-:Y:S01]  /*240f0*/  STS [R12+0x2000], R2 ;  /* 0x002000020c007388 */ /* 0x000fe20000000800 */
[----:B--2---:R-:W-:-:S05]  /*24100*/  F2FP.PACK_AB R0, R29, R28 ;  /* 0x0000001c1d00723e */ /* 0x004fca00000000ff */
[----:B------:R1:W-:Y:S01]  /*24110*/  STS [R9+0x2400], R0 ;  /* 0x0024000009007388 */ /* 0x0003e20000000800 */
[----:B---3--:R-:W-:Y:S02]  /*24120*/  IMAD.MOV.U32 R4, RZ, RZ, 0x4 ;  /* 0x00000004ff047424 */ /* 0x008fe400078e00ff */
[----:B------:R-:W-:Y:S02]  /*24130*/  IMAD.MOV.U32 R3, RZ, RZ, RZ ;  /* 0x000000ffff037224 */ /* 0x000fe400078e00ff */
[CC--:B------:R-:W-:Y:S01]  /*24140*/  @P1 IMAD.WIDE R6, R10.reuse, R4.reuse, c[0x0][0x508] ;  /* 0x000142000a061625 */ /* 0x0c0fe200078e0204 */
[----:B------:R-:W-:Y:S03]  /*24150*/  BAR.SYNC.DEFER_BLOCKING 0x1, 0x80 ;  /* 0x0042000000007b1d */ /* 0x000fe60000010000 */
[----:B------:R-:W-:-:S03]  /*24160*/  IMAD.WIDE R4, R10, R4, c[0x0][0x500] ;  /* 0x000140000a047625 */ /* 0x000fc600078e0204 */
[----:B------:R2:W5:Y:S04]  /*24170*/  @P1 LDG.E R11, [R6.64] ;  /* 0x00000008060b1981 */ /* 0x000568000c1e1900 */
[----:B------:R2:W5:Y:S01]  /*24180*/  @P2 LDG.E R3, [R4.64] ;  /* 0x0000000804032981 */ /* 0x000562000c1e1900 */
[----:B----4-:R-:W-:-:S04]  /*24190*/  ISETP.NE.AND P0, PT, R8, RZ, PT ;  /* 0x000000ff0800720c */ /* 0x010fc80003f05270 */
[----:B-1----:R-:W-:Y:S01]  /*241a0*/  SEL R0, R8, c[0x0][0x3d4], P0 ;  /* 0x0000f50008007a07 */ /* 0x002fe20000000000 */
[----:B------:R-:W-:Y:S05]  /*241b0*/  @P1 BRA `(.L_x_1145) ;  /* 0x0000004000001947 */ /* 0x000fea0003800000 */
[----:B--2---:R-:W-:Y:S05]  /*241c0*/  @!P2 BRA `(.L_x_1145) ;  /* 0x000000300000a947 */ /* 0x004fea0003800000 */
[----:B-----5:R1:W2:Y:S04]  /*241d0*/  LDG.E R11, [R4.64] ;  /* 0x00000008040b7981 */ /* 0x0202a8000c1e1900 */
[----:B-1----:R-:W2:Y:S02]  /*241e0*/  LDG.E R4, [R4.64+0x4] ;  /* 0x0000040804047981 */ /* 0x002ea4000c1e1900 */
[----:B--2---:R-:W-:Y:S02]  /*241f0*/  IADD3 R11, -R11, R4, RZ ;  /* 0x000000040b0b7210 */ /* 0x004fe40007ffe1ff */
.L_x_1145:
        /* <DEDUP_REMOVED lines=9> */
[----:B------:R-:W2:Y:S08]  /*24290*/  LDC.64 R14, c[0x0][R12+0x168] ;  /* 0x00005a000c0e7b82 */ /* 0x000eb00000000a00 */
        /* <DEDUP_REMOVED lines=12> */
[----:B------:R-:W-:-:S04]  /*24360*/  IMAD.WIDE.U32 R6, R8, R2, RZ ;  /* 0x0000000208067225 */ /* 0x000fc800078e00ff */
[----:B------:R-:W-:Y:S01]  /*24370*/  IMAD.IADD R13, R7, 0x1, R13 ;  /* 0x00000001070d7824 */ /* 0x000fe200078e020d */
        /* <DEDUP_REMOVED lines=13> */
[----:B----4-:R-:W-:Y:S02]  /*24450*/  SEL R10, R16, RZ, P2 ;  /* 0x000000ff100a7207 */ /* 0x010fe40001000000 */
        /* <DEDUP_REMOVED lines=54> */
[----:B------:R-:W-:Y:S01]  /*247c0*/  SHF.R.S32.HI R4, RZ, 0x1f, R2 ;  /* 0x0000001fff047819 */ /* 0x000fe20000011402 */
[----:B------:R-:W-:Y:S01]  /*247d0*/  IMAD.WIDE.U32 R6, R3, c[0x0][0x3a0], RZ ;  /* 0x0000e80003067a25 */ /* 0x000fe200078e00ff */
[----:B-1----:R1:W3:Y:S01]  /*247e0*/  LDS.128 R12, [R208+0x80] ;  /* 0x00008000d00c7984 */ /* 0x0022e20000000c00 */
        /* <DEDUP_REMOVED lines=10> */
[----:B------:R-:W-:Y:S01]  /*24890*/  IMAD R7, R2, c[0x0][0x3f4], R4 ;  /* 0x0000fd0002077a24 */ /* 0x000fe200078e0204 */
[----:B------:R-:W-:-:S02]  /*248a0*/  MOV R4, R6 ;  /* 0x0000000600047202 */ /* 0x000fc40000000f00 */
[----:B------:R1:W1:Y:S03]  /*248b0*/  LDS.128 R32, [R208+0x2880] ;  /* 0x00288000d0207984 */ /* 0x0002660000000c00 */
[----:B------:R-:W-:Y:S01]  /*248c0*/  IMAD.WIDE.U32 R4, R2, c[0x0][0x3f0], R4 ;  /* 0x0000fc0002047a25 */ /* 0x000fe200078e0004 */
[----:B------:R1:W1:Y:S04]  /*248d0*/  LDS.128 R36, [R208+0x3080] ;  /* 0x00308000d0247984 */ /* 0x0002680000000c00 */
[----:B------:R1:W1:Y:S01]  /*248e0*/  LDS.128 R40, [R208+0x3880] ;  /* 0x00388000d0287984 */ /* 0x0002620000000c00 */
[----:B------:R-:W-:-:S03]  /*248f0*/  IADD3 R5, R5, R7, RZ ;  /* 0x0000000705057210 */ /* 0x000fc60007ffe0ff */
[----:B------:R-:W5:Y:S02]  /*24900*/  S2R R11, SR_TID.X ;  /* 0x00000000000b7919 */ /* 0x000f640000002100 */
[----:B-----5:R-:W-:-:S04]  /*24910*/  SHF.R.S32.HI R10, RZ, 0x1f, R11 ;  /* 0x0000001fff0a7819 */ /* 0x020fc8000001140b */
[----:B------:R-:W-:-:S04]  /*24920*/  LEA.HI R10, R10, R11, RZ, 0x3 ;  /* 0x0000000b0a0a7211 */ /* 0x000fc800078f18ff */
[----:B------:R-:W-:Y:S02]  /*24930*/  SHF.R.S32.HI R10, RZ, 0x3, R10 ;  /* 0x00000003ff0a7819 */ /* 0x000fe4000001140a */
        /* <DEDUP_REMOVED lines=16> */
[----:B------:R-:W-:Y:S02]  /*24a40*/  IADD3 R3, R3, R4, RZ ;  /* 0x0000000403037210 */ /* 0x000fe40007ffe0ff */
[----:B------:R-:W-:Y:S02]  /*24a50*/  IADD3 R4, R10, R52, RZ ;  /* 0x000000340a047210 */ /* 0x000fe40007ffe0ff */
[----:B------:R-:W-:Y:S01]  /*24a60*/  LEA.HI.X R5, R2, c[0x0][0x384], R3, 0x1, P0 ;  /* 0x0000e10002057a11 */ /* 0x000fe200000f0c03 */
[----:B------:R-:W-:Y:S05]  /*24a70*/  BRA.DIV ~URZ, `(.L_x_1147) ;  /* 0x00006cf27f007947 */ /* 0x000fea000b800000 */
[----:B-1-34-:R1:W2:Y:S02]  /*24a80*/  SHFL.IDX PT, R7, R5, RZ, 0x181f ;  /* 0x00181fff05077589 */ /* 0x01a2a400000e0000 */
.L_x_1260:
[----:B------:R-:W-:Y:S05]  /*24a90*/  BRA.DIV ~URZ, `(.L_x_1148) ;  /* 0x00006d427f007947 */ /* 0x000fea000b800000 */
[----:B------:R3:W4:Y:S02]  /*24aa0*/  SHFL.IDX PT, R2, R6, RZ, 0x181f ;  /* 0x00181fff06027589 */ /* 0x00072400000e0000 */
.L_x_1261:
[----:B------:R-:W-:-:S13]  /*24ab0*/  ISETP.GE.OR P0, PT, R4, R0, P2 ;  /* 0x000000000400720c */ /* 0x000fda0001706670 */
[----:B----4-:R-:W-:-:S04]  /*24ac0*/  @!P0 LEA R2, P1, R244, R2, 0x1 ;  /* 0x00000002f4028211 */ /* 0x010fc800078208ff */
[----:B--2---:R-:W-:-:S05]  /*24ad0*/  @!P0 LEA.HI.X R3, R244, R7, R245, 0x1, P1 ;  /* 0x00000007f4038211 */ /* 0x004fca00008f0cf5 */
[----:B------:R2:W-:Y:S01]  /*24ae0*/  @!P0 ST.E.128 [R2.64], R12 ;  /* 0x0000000c02008985 */ /* 0x0005e2000c101d08 */
[----:B------:R-:W-:Y:S05]  /*24af0*/  BRA.DIV ~URZ, `(.L_x_1149) ;  /* 0x00006d527f007947 */ /* 0x000fea000b800000 */
[----:B------:R4:W1:Y:S04]  /*24b00*/  SHFL.IDX PT, R7, R5, 0x1, 0x181f ;  /* 0x00381f0005077f89 */ /* 0x00086800000e0000 */
[----:B--2---:R4:W2:Y:S02]  /*24b10*/  SHFL.IDX PT, R2, R6, 0x1, 0x181f ;  /* 0x00381f0006027f89 */ /* 0x0048a400000e0000 */
.L_x_1262:
[----:B------:R-:W-:-:S04]  /*24b20*/  IADD3 R3, R4, 0x10, RZ ;  /* 0x0000001004037810 */ /* 0x000fc80007ffe0ff */
[----:B------:R-:W-:-:S13]  /*24b30*/  ISETP.GE.OR P0, PT, R3, R0, P2 ;  /* 0x000000000300720c */ /* 0x000fda0001706670 */
[----:B--2---:R-:W-:-:S04]  /*24b40*/  @!P0 LEA R2, P1, R244, R2, 0x1 ;  /* 0x00000002f4028211 */ /* 0x004fc800078208ff */
[----:B-1----:R-:W-:-:S05]  /*24b50*/  @!P0 LEA.HI.X R3, R244, R7, R245, 0x1, P1 ;  /* 0x00000007f4038211 */ /* 0x002fca00008f0cf5 */
[----:B------:R1:W-:Y:S01]  /*24b60*/  @!P0 ST.E.128 [R2.64], R16 ;  /* 0x0000001002008985 */ /* 0x0003e2000c101d08 */
[----:B------:R-:W-:Y:S05]  /*24b70*/  BRA.DIV ~URZ, `(.L_x_1150) ;  /* 0x00006da27f007947 */ /* 0x000fea000b800000 */
[----:B------:R2:W1:Y:S02]  /*24b80*/  SHFL.IDX PT, R7, R5, 0x2, 0x181f ;  /* 0x00581f0005077f89 */ /* 0x00046400000e0000 */
.L_x_1263:
[----:B------:R-:W-:Y:S05]  /*24b90*/  BRA.DIV ~URZ, `(.L_x_1151) ;  /* 0x00006df27f007947 */ /* 0x000fea000b800000 */
[----:B-1----:R1:W2:Y:S02]  /*24ba0*/  SHFL.IDX PT, R2, R6, 0x2, 0x181f ;  /* 0x00581f0006027f89 */ /* 0x0022a400000e0000 */
.L_x_1264:
        /* <DEDUP_REMOVED lines=8> */
.L_x_1265:
[----:B------:R-:W-:-:S04]  /*24c30*/  IADD3 R3, R4, 0x30, RZ ;  /* 0x0000003004037810 */ /* 0x000fc80007ffe0ff */
[----:B------:R-:W-:-:S13]  /*24c40*/  ISETP.GE.OR P0, PT, R3, R0, P2 ;  /* 0x000000000300720c */ /* 0x000fda0001706670 */
[----:B--2---:R-:W-:-:S04]  /*24c50*/  @!P0 LEA R2, P1, R244, R2, 0x1 ;  /* 0x00000002f4028211 */ /* 0x004fc800078208ff */
[----:B------:R-:W-:-:S05]  /*24c60*/  @!P0 LEA.HI.X R3, R244, R7, R245, 0x1, P1 ;  /* 0x00000007f4038211 */ /* 0x000fca00008f0cf5 */
[----:B------:R2:W-:Y:S01]  /*24c70*/  @!P0 ST.E.128 [R2.64], R24 ;  /* 0x0000001802008985 */ /* 0x0005e2000c101d08 */
[----:B------:R-:W-:Y:S05]  /*24c80*/  BRA.DIV ~URZ, `(.L_x_1153) ;  /* 0x00006e427f007947 */ /* 0x000fea000b800000 */
[----:B------:R1:W2:Y:S02]  /*24c90*/  SHFL.IDX PT, R7, R5, 0x4, 0x181f ;  /* 0x00981f0005077f89 */ /* 0x0002a400000e0000 */
.L_x_1266:
[----:B------:R-:W-:Y:S05]  /*24ca0*/  BRA.DIV ~URZ, `(.L_x_1154) ;  /* 0x00006e927f007947 */ /* 0x000fea000b800000 */
[----:B--2---:R2:W1:Y:S02]  /*24cb0*/  SHFL.IDX PT, R2, R6, 0x4, 0x181f ;  /* 0x00981f0006027f89 */ /* 0x00446400000e0000 */
.L_x_1267:
        /* <DEDUP_REMOVED lines=8> */
.L_x_1268:
[----:B------:R-:W-:-:S04]  /*24d40*/  IADD3 R3, R4, 0x50, RZ ;  /* 0x0000005004037810 */ /* 0x000fc80007ffe0ff */
[----:B------:R-:W-:-:S13]  /*24d50*/  ISETP.GE.OR P0, PT, R3, R0, P2 ;  /* 0x000000000300720c */ /* 0x000fda0001706670 */
[----:B---3--:R-:W-:-:S04]  /*24d60*/  @!P0 LEA R2, P1, R244, R2, 0x1 ;  /* 0x00000002f4028211 */ /* 0x008fc800078208ff */
[----:B--2---:R-:W-:-:S05]  /*24d70*/  @!P0 LEA.HI.X R3, R244, R7, R245, 0x1, P1 ;  /* 0x00000007f4038211 */ /* 0x004fca00008f0cf5 */
[----:B------:R2:W-:Y:S01]  /*24d80*/  @!P0 ST.E.128 [R2.64], R32 ;  /* 0x0000002002008985 */ /* 0x0005e2000c101d08 */
[----:B------:R-:W-:Y:S05]  /*24d90*/  BRA.DIV ~URZ, `(.L_x_1156) ;  /* 0x00006ee27f007947 */ /* 0x000fea000b800000 */
[----:B------:R3:W1:Y:S02]  /*24da0*/  SHFL.IDX PT, R7, R5, 0x6, 0x181f ;  /* 0x00d81f0005077f89 */ /* 0x00066400000e0000 */
.L_x_1269:
[----:B------:R-:W-:Y:S05]  /*24db0*/  BRA.DIV ~URZ, `(.L_x_1157) ;  /* 0x00006f327f007947 */ /* 0x000fea000b800000 */
[----:B--2---:R2:W3:Y:S02]  /*24dc0*/  SHFL.IDX PT, R2, R6, 0x6, 0x181f ;  /* 0x00d81f0006027f89 */ /* 0x0044e400000e0000 */
.L_x_1270:
        /* <DEDUP_REMOVED lines=8> */
.L_x_1271:
[----:B------:R-:W-:-:S04]  /*24e50*/  IADD3 R2, R4, 0x70, RZ ;  /* 0x0000007004027810 */ /* 0x000fc80007ffe0ff */
[----:B------:R-:W-:-:S13]  /*24e60*/  ISETP.GE.OR P0, PT, R2, R0, P2 ;  /* 0x000000000200720c */ /* 0x000fda0001706670 */
[----:B------:R-:W-:Y:S05]  /*24e70*/  @P0 BRA `(.L_x_1159) ;  /* 0x00001d6000000947 */ /* 0x000fea0003800000 */
[----:B----4-:R-:W-:-:S04]  /*24e80*/  LEA R2, P0, R244, R3, 0x1 ;  /* 0x00000003f4027211 */ /* 0x010fc800078008ff */
[----:B---3--:R-:W-:-:S05]  /*24e90*/  LEA.HI.X R3, R244, R5, R245, 0x1, P0 ;  /* 0x00000005f4037211 */ /* 0x008fca00000f0cf5 */
[----:B------:R3:W-:Y:S01]  /*24ea0*/  ST.E.128 [R2.64], R40 ;  /* 0x0000002802007985 */ /* 0x0007e2000c101d08 */
[----:B------:R-:W-:Y:S05]  /*24eb0*/  BRA `(.L_x_1159) ;  /* 0x00001d2000007947 */ /* 0x000fea0003800000 */
.L_x_1146:
        /* <DEDUP_REMOVED lines=33> */
.L_x_1272:
[----:B------:R-:W-:Y:S05]  /*250d0*/  BRA.DIV ~URZ, `(.L_x_1161) ;  /* 0x00006dc27f007947 */ /* 0x000fea000b800000 */
[----:B------:R3:W4:Y:S02]  /*250e0*/  SHFL.IDX PT, R0, R12, RZ, 0x1c1f ;  /* 0x001c1fff0c007589 */ /* 0x00072400000e0000 */
.L_x_1273:
[----:B------:R-:W-:Y:S01]  /*250f0*/  BSSY B0, `(.L_x_1162) ;  /* 0x0000038000007945 */ /* 0x000fe20003800000 */
[----:B------:R-:W-:Y:S05]  /*25100*/  @P0 BRA `(.L_x_1163) ;  /* 0x0000036000000947 */ /* 0x000fea0003800000 */
[C---:B------:R-:W-:Y:S02]  /*25110*/  ISETP.GE.AND P1, PT, R251.reuse, c[0x0][0x3c8], PT ;  /* 0x0000f200fb007a0c */ /* 0x040fe40003f26270 */
[C---:B------:R-:W-:Y:S02]  /*25120*/  IADD3 R10, R251.reuse, 0x8, RZ ;  /* 0x00000008fb0a7810 */ /* 0x040fe40007ffe0ff */
[----:B------:R-:W-:Y:S02]  /*25130*/  IADD3 R11, R251, 0x10, RZ ;  /* 0x00000010fb0b7810 */ /* 0x000fe40007ffe0ff */
[----:B------:R-:W-:Y:S02]  /*25140*/  ISETP.GE.AND P2, PT, R10, c[0x0][0x3c8], PT ;  /* 0x0000f2000a007a0c */ /* 0x000fe40003f46270 */
[----:B------:R-:W-:-:S02]  /*25150*/  SHF.R.S32.HI R6, RZ, 0x1f, R251 ;  /* 0x0000001fff067819 */ /* 0x000fc400000114fb */
[----:B------:R-:W-:Y:S02]  /*25160*/  ISETP.GE.AND P3, PT, R11, c[0x0][0x3c8], PT ;  /* 0x0000f2000b007a0c */ /* 0x000fe40003f66270 */
[C---:B------:R-:W-:Y:S02]  /*25170*/  IADD3 R13, R251.reuse, 0x8, RZ ;  /* 0x00000008fb0d7810 */ /* 0x040fe40007ffe0ff */
[C---:B----4-:R-:W-:Y:S02]  /*25180*/  @!P1 LEA R2, P0, R251.reuse, R0, 0x2 ;  /* 0x00000000fb029211 */ /* 0x050fe400078010ff */
[C---:B------:R-:W-:Y:S02]  /*25190*/  IADD3 R9, R251.reuse, 0x18, RZ ;  /* 0x00000018fb097810 */ /* 0x040fe40007ffe0ff */
[----:B--2---:R-:W-:Y:S02]  /*251a0*/  @!P1 LEA.HI.X R3, R251, R4, R6, 0x2, P0 ;  /* 0x00000004fb039211 */ /* 0x004fe400000f1406 */
[----:B------:R-:W-:-:S02]  /*251b0*/  @!P2 LEA R6, P0, R10, R0, 0x2 ;  /* 0x000000000a06a211 */ /* 0x000fc400078010ff */
[----:B------:R-:W-:Y:S01]  /*251c0*/  SHF.R.S32.HI R13, RZ, 0x1f, R13 ;  /* 0x0000001fff0d7819 */ /* 0x000fe2000001140d */
[----:B------:R2:W-:Y:S01]  /*251d0*/  @!P1 ST.E.64 [R2.64], R66 ;  /* 0x0000004202009985 */ /* 0x0005e2000c101b08 */
[----:B------:R-:W-:Y:S02]  /*251e0*/  ISETP.GE.AND P1, PT, R9, c[0x0][0x3c8], PT ;  /* 0x0000f20009007a0c */ /* 0x000fe40003f26270 */
[----:B------:R-:W-:Y:S02]  /*251f0*/  @!P2 LEA.HI.X R7, R10, R4, R13, 0x2, P0 ;  /* 0x000000040a07a211 */ /* 0x000fe400000f140d */
[C---:B------:R-:W-:Y:S02]  /*25200*/  IADD3 R13, R251.reuse, 0x10, RZ ;  /* 0x00000010fb0d7810 */ /* 0x040fe40007ffe0ff */
[----:B------:R-:W-:Y:S01]  /*25210*/  IADD3 R8, R251, 0x20, RZ ;  /* 0x00000020fb087810 */ /* 0x000fe20007ffe0ff */
[----:B------:R4:W-:Y:S01]  /*25220*/  @!P2 ST.E.64 [R6.64], R72 ;  /* 0x000000480600a985 */ /* 0x0009e2000c101b08 */
[----:B------:R-:W-:-:S02]  /*25230*/  SHF.R.S32.HI R13, RZ, 0x1f, R13 ;  /* 0x0000001fff0d7819 */ /* 0x000fc4000001140d */
[----:B------:R-:W-:Y:S02]  /*25240*/  ISETP.GE.AND P2, PT, R8, c[0x0][0x3c8], PT ;  /* 0x0000f20008007a0c */ /* 0x000fe40003f46270 */
[C---:B------:R-:W-:Y:S02]  /*25250*/  IADD3 R10, R251.reuse, 0x18, RZ ;  /* 0x00000018fb0a7810 */ /* 0x040fe40007ffe0ff */
[----:B------:R-:W-:Y:S02]  /*25260*/  IADD3 R14, R251, 0x28, RZ ;  /* 0x00000028fb0e7810 */ /* 0x000fe40007ffe0ff */
[----:B------:R-:W-:Y:S02]  /*25270*/  SHF.R.S32.HI R10, RZ, 0x1f, R10 ;  /* 0x0000001fff0a7819 */ /* 0x000fe4000001140a */
[----:B------:R-:W-:Y:S02]  /*25280*/  SHF.R.S32.HI R14, RZ, 0x1f, R14 ;  /* 0x0000001fff0e7819 */ /* 0x000fe4000001140e */
[----:B--2---:R-:W-:-:S04]  /*25290*/  @!P3 LEA R2, P0, R11, R0, 0x2 ;  /* 0x000000000b02b211 */ /* 0x004fc800078010ff */
[----:B------:R-:W-:Y:S02]  /*252a0*/  @!P3 LEA.HI.X R3, R11, R4, R13, 0x2, P0 ;  /* 0x000000040b03b211 */ /* 0x000fe400000f140d */
[----:B------:R-:W-:Y:S02]  /*252b0*/  IADD3 R11, R251, 0x28, RZ ;  /* 0x00000028fb0b7810 */ /* 0x000fe40007ffe0ff */
[----:B----4-:R-:W-:Y:S01]  /*252c0*/  @!P1 LEA R6, P0, R9, R0, 0x2 ;  /* 0x0000000009069211 */ /* 0x010fe200078010ff */
[----:B------:R2:W-:Y:S01]  /*252d0*/  @!P3 ST.E.64 [R2.64], R74 ;  /* 0x0000004a0200b985 */ /* 0x0005e2000c101b08 */
[----:B------:R-:W-:Y:S02]  /*252e0*/  ISETP.GE.AND P4, PT, R11, c[0x0][0x3c8], PT ;  /* 0x0000f2000b007a0c */ /* 0x000fe40003f86270 */
[----:B------:R-:W-:Y:S02]  /*252f0*/  @!P1 LEA.HI.X R7, R9, R4, R10, 0x2, P0 ;  /* 0x0000000409079211 */ /* 0x000fe400000f140a */
[----:B------:R-:W-:-:S02]  /*25300*/  IADD3 R9, R251, 0x20, RZ ;  /* 0x00000020fb097810 */ /* 0x000fc40007ffe0ff */
[----:B------:R-:W-:Y:S01]  /*25310*/  IADD3 R13, R251, 0x30, RZ ;  /* 0x00000030fb0d7810 */ /* 0x000fe20007ffe0ff */
[----:B------:R4:W-:Y:S01]  /*25320*/  @!P1 ST.E.64 [R6.64], R76 ;  /* 0x0000004c06009985 */ /* 0x0009e2000c101b08 */
[----:B------:R-:W-:Y:S02]  /*25330*/  SHF.R.S32.HI R9, RZ, 0x1f, R9 ;  /* 0x0000001fff097819 */ /* 0x000fe40000011409 */
[----:B------:R-:W-:Y:S02]  /*25340*/  ISETP.GE.AND P3, PT, R13, c[0x0][0x3c8], PT ;  /* 0x0000f2000d007a0c */ /* 0x000fe40003f66270 */
[----:B------:R-:W-:-:S04]  /*25350*/  IADD3 R10, R251, 0x38, RZ ;  /* 0x00000038fb0a7810 */ /* 0x000fc80007ffe0ff */
[----:B------:R-:W-:Y:S02]  /*25360*/  ISETP.GE.AND P1, PT, R10, c[0x0][0x3c8], PT ;  /* 0x0000f2000a007a0c */ /* 0x000fe40003f26270 */
[----:B--2---:R-:W-:-:S04]  /*25370*/  @!P2 LEA R2, P0, R8, R0, 0x2 ;  /* 0x000000000802a211 */ /* 0x004fc800078010ff */
[----:B------:R-:W-:Y:S02]  /*25380*/  @!P2 LEA.HI.X R3, R8, R4, R9, 0x2, P0 ;  /* 0x000000040803a211 */ /* 0x000fe400000f1409 */
[----:B------:R-:W-:-:S03]  /*25390*/  @!P4 LEA R8, P0, R11, R0, 0x2 ;  /* 0x000000000b08c211 */ /* 0x000fc600078010ff */
[----:B------:R2:W-:Y:S01]  /*253a0*/  @!P2 ST.E.64 [R2.64], R64 ;  /* 0x000000400200a985 */ /* 0x0005e2000c101b08 */
[----:B------:R-:W-:Y:S02]  /*253b0*/  @!P4 LEA.HI.X R9, R11, R4, R14, 0x2, P0 ;  /* 0x000000040b09c211 */ /* 0x000fe400000f140e */
[----:B------:R-:W-:Y:S02]  /*253c0*/  IADD3 R14, R251, 0x30, RZ ;  /* 0x00000030fb0e7810 */ /* 0x000fe40007ffe0ff */
[----:B----4-:R-:W-:Y:S01]  /*253d0*/  @!P3 LEA R6, P0, R13, R0, 0x2 ;  /* 0x000000000d06b211 */ /* 0x010fe200078010ff */
[----:B------:R4:W-:Y:S01]  /*253e0*/  @!P4 ST.E.64 [R8.64], R132 ;  /* 0x000000840800c985 */ /* 0x0009e2000c101b08 */
[----:B------:R-:W-:Y:S02]  /*253f0*/  SHF.R.S32.HI R14, RZ, 0x1f, R14 ;  /* 0x0000001fff0e7819 */ /* 0x000fe4000001140e */
[----:B------:R-:W-:Y:S02]  /*25400*/  IADD3 R11, R251, 0x38, RZ ;  /* 0x00000038fb0b7810 */ /* 0x000fe40007ffe0ff */
[----:B------:R-:W-:-:S02]  /*25410*/  @!P3 LEA.HI.X R7, R13, R4, R14, 0x2, P0 ;  /* 0x000000040d07b211 */ /* 0x000fc400000f140e */
[----:B------:R-:W-:-:S03]  /*25420*/  SHF.R.S32.HI R11, RZ, 0x1f, R11 ;  /* 0x0000001fff0b7819 */ /* 0x000fc6000001140b */
[----:B------:R4:W-:Y:S01]  /*25430*/  @!P3 ST.E.64 [R6.64], R78 ;  /* 0x0000004e0600b985 */ /* 0x0009e2000c101b08 */
[----:B--2---:R-:W-:-:S04]  /*25440*/  @!P1 LEA R2, P0, R10, R0, 0x2 ;  /* 0x000000000a029211 */ /* 0x004fc800078010ff */
[----:B------:R-:W-:-:S05]  /*25450*/  @!P1 LEA.HI.X R3, R10, R4, R11, 0x2, P0 ;  /* 0x000000040a039211 */ /* 0x000fca00000f140b */
[----:B------:R4:W-:Y:S04]  /*25460*/  @!P1 ST.E.64 [R2.64], R60 ;  /* 0x0000003c02009985 */ /* 0x0009e8000c101b08 */
.L_x_1163:
[----:B------:R-:W-:Y:S05]  /*25470*/  BSYNC B0 ;  /* 0x0000000000007941 */ /* 0x000fea0003800000 */
.L_x_1162:
[----:B------:R-:W-:Y:S05]  /*25480*/  BRA.DIV ~URZ, `(.L_x_1164) ;  /* 0x00006a827f007947 */ /* 0x000fea000b800000 */
[----:B--2---:R2:W1:Y:S04]  /*25490*/  SHFL.IDX PT, R4, R5, 0x1, 0x1c1f ;  /* 0x003c1f0005047f89 */ /* 0x00446800000e0000 */
[----:B----4-:R2:W4:Y:S02]  /*254a0*/  SHFL.IDX PT, R0, R12, 0x1, 0x1c1f ;  /* 0x003c1f000c007f89 */ /* 0x01052400000e0000 */
.L_x_1274:
[----:B------:R-:W-:Y:S01]  /*254b0*/  BSSY B0, `(.L_x_1165) ;  /* 0x0000038000007945 */ /* 0x000fe20003800000 */
[----:B------:R-:W-:Y:S05]  /*254c0*/  @P6 BRA `(.L_x_1166) ;  /* 0x0000036000006947 */ /* 0x000fea0003800000 */
[C---:B------:R-:W-:Y:S02]  /*254d0*/  ISETP.GE.AND P1, PT, R251.reuse, c[0x0][0x3c8], PT ;  /* 0x0000f200fb007a0c */ /* 0x040fe40003f26270 */
[C---:B------:R-:W-:Y:S02]  /*254e0*/  IADD3 R6, R251.reuse, 0x8, RZ ;  /* 0x00000008fb067810 */ /* 0x040fe40007ffe0ff */
[----:B------:R-:W-:Y:S02]  /*254f0*/  IADD3 R13, R251, 0x10, RZ ;  /* 0x00000010fb0d7810 */ /* 0x000fe40007ffe0ff */
[----:B------:R-:W-:-:S02]  /*25500*/  ISETP.GE.AND P0, PT, R6, c[0x0][0x3c8], PT ;  /* 0x0000f20006007a0c */ /* 0x000fc40003f06270 */
[----:B------:R-:W-:Y:S02]  /*25510*/  IADD3 R10, R251, 0x18, RZ ;  /* 0x00000018fb0a7810 */ /* 0x000fe40007ffe0ff */
[----:B------:R-:W-:Y:S02]  /*25520*/  ISETP.GE.AND P2, PT, R13, c[0x0][0x3c8], PT ;  /* 0x0000f2000d007a0c */ /* 0x000fe40003f46270 */
[----:B------:R-:W-:Y:S02]  /*25530*/  SHF.R.S32.HI R8, RZ, 0x1f, R251 ;  /* 0x0000001fff087819 */ /* 0x000fe400000114fb */
[C---:B----4-:R-:W-:Y:S02]  /*25540*/  @!P1 LEA R2, P3, R251.reuse, R0, 0x2 ;  /* 0x00000000fb029211 */ /* 0x050fe400078610ff */
[----:B------:R-:W-:Y:S02]  /*25550*/  IADD3 R7, R251, 0x8, RZ ;  /* 0x00000008fb077810 */ /* 0x000fe40007ffe0ff */
[----:B------:R-:W-:-:S02]  /*25560*/  ISETP.GE.AND P4, PT, R10, c[0x0][0x3c8], PT ;  /* 0x0000f2000a007a0c */ /* 0x000fc40003f86270 */
[C---:B------:R-:W-:Y:S02]  /*25570*/  IADD3 R17, R251.reuse, 0x20, RZ ;  /* 0x00000020fb117810 */ /* 0x040fe40007ffe0ff */
[----:B-1----:R-:W-:Y:S02]  /*25580*/  @!P1 LEA.HI.X R3, R251, R4, R8, 0x2, P3 ;  /* 0x00000004fb039211 */ /* 0x002fe400018f1408 */
[----:B------:R-:W-:Y:S02]  /*25590*/  SHF.R.S32.HI R7, RZ, 0x1f, R7 ;  /* 0x0000001fff077819 */ /* 0x000fe40000011407 */
[----:B------:R-:W-:Y:S01]  /*255a0*/  @!P0 LEA R8, P3, R6, R0, 0x2 ;  /* 0x0000000006088211 */ /* 0x000fe200078610ff */
[----:B------:R1:W-:Y:S01]  /*255b0*/  @!P1 ST.E.64 [R2.64], R82 ;  /* 0x0000005202009985 */ /* 0x0003e2000c101b08 */
[----:B------:R-:W-:Y:S02]  /*255c0*/  ISETP.GE.AND P5, PT, R17, c[0x0][0x3c8], PT ;  /* 0x0000f20011007a0c */ /* 0x000fe40003fa6270 */
[----:B------:R-:W-:-:S02]  /*255d0*/  IADD3 R15, R251, 0x10, RZ ;  /* 0x00000010fb0f7810 */ /* 0x000fc40007ffe0ff */
[----:B------:R-:W-:Y:S02]  /*255e0*/  IADD3 R14, R251, 0x28, RZ ;  /* 0x00000028fb0e7810 */ /* 0x000fe40007ffe0ff */
[----:B------:R-:W-:Y:S02]  /*255f0*/  @!P0 LEA.HI.X R9, R6, R4, R7, 0x2, P3 ;  /* 0x0000000406098211 */ /* 0x000fe400018f1407 */
[----:B------:R-:W-:Y:S02]  /*25600*/  @!P2 LEA R6, P1, R13, R0, 0x2 ;  /* 0x000000000d06a211 */ /* 0x000fe400078210ff */
[----:B------:R-:W-:Y:S01]  /*25610*/  SHF.R.S32.HI R15, RZ, 0x1f, R15 ;  /* 0x0000001fff0f7819 */ /* 0x000fe2000001140f */
[----:B------:R4:W-:Y:S01]  /*25620*/  @!P0 ST.E.64 [R8.64], R86 ;  /* 0x0000005608008985 */ /* 0x0009e2000c101b08 */
[----:B------:R-:W-:Y:S02]  /*25630*/  IADD3 R11, R251, 0x18, RZ ;  /* 0x00000018fb0b7810 */ /* 0x000fe40007ffe0ff */
[----:B------:R-:W-:-:S02]  /*25640*/  ISETP.GE.AND P3, PT, R14, c[0x0][0x3c8], PT ;  /* 0x0000f2000e007a0c */ /* 0x000fc40003f66270 */
[----:B------:R-:W-:Y:S02]  /*25650*/  SHF.R.S32.HI R11, RZ, 0x1f, R11 ;  /* 0x0000001fff0b7819 */ /* 0x000fe4000001140b */
[----:B------:R-:W-:Y:S02]  /*25660*/  @!P2 LEA.HI.X R7, R13, R4, R15, 0x2, P1 ;  /* 0x000000040d07a211 */ /* 0x000fe400008f140f */
[C---:B------:R-:W-:Y:S02]  /*25670*/  IADD3 R18, R251.reuse, 0x20, RZ ;  /* 0x00000020fb127810 */ /* 0x040fe40007ffe0ff */
[----:B------:R-:W-:Y:S01]  /*25680*/  IADD3 R15, R251, 0x30, RZ ;  /* 0x00000030fb0f7810 */ /* 0x000fe20007ffe0ff */
[----:B------:R5:W-:Y:S01]  /*25690*/  @!P2 ST.E.64 [R6.64], R88 ;  /* 0x000000580600a985 */ /* 0x000be2000c101b08 */
[----:B------:R-:W-:Y:S02]  /*256a0*/  SHF.R.S32.HI R18, RZ, 0x1f, R18 ;  /* 0x0000001fff127819 */ /* 0x000fe40000011412 */
[----:B------:R-:W-:-:S02]  /*256b0*/  ISETP.GE.AND P2, PT, R15, c[0x0][0x3c8], PT ;  /* 0x0000f2000f007a0c */ /* 0x000fc40003f46270 */
[C---:B-1----:R-:W-:Y:S02]  /*256c0*/  @!P4 LEA R2, P0, R10.reuse, R0, 0x2 ;  /* 0x000000000a02c211 */ /* 0x042fe400078010ff */
[----:B------:R-:W-:Y:S02]  /*256d0*/  IADD3 R16, R251, 0x28, RZ ;  /* 0x00000028fb107810 */ /* 0x000fe40007ffe0ff */
[----:B------:R-:W-:Y:S02]  /*256e0*/  @!P4 LEA.HI.X R3, R10, R4, R11, 0x2, P0 ;  /* 0x000000040a03c211 */ /* 0x000fe400000f140b */
[----:B------:R-:W-:Y:S02]  /*256f0*/  @!P5 LEA R10, P0, R17, R0, 0x2 ;  /* 0x00000000110ad211 */ /* 0x000fe400078010ff */
[----:B------:R-:W-:Y:S01]  /*25700*/  IADD3 R13, R251, 0x38, RZ ;  /* 0x00000038fb0d7810 */ /* 0x000fe20007ffe0ff */
[----:B------:R1:W-:Y:S01]  /*25710*/  @!P4 ST.E.64 [R2.64], R128 ;  /* 0x000000800200c985 */ /* 0x0003e2000c101b08 */
[----:B------:R-:W-:-:S02]  /*25720*/  @!P5 LEA.HI.X R11, R17, R4, R18, 0x2, P0 ;  /* 0x00000004110bd211 */ /* 0x000fc400000f1412 */
[----:B------:R-:W-:Y:S02]  /*25730*/  SHF.R.S32.HI R16, RZ, 0x1f, R16 ;  /* 0x0000001fff107819 */ /* 0x000fe40000011410 */
[C---:B----4-:R-:W-:Y:S01]  /*25740*/  @!P3 LEA R8, P0, R14.reuse, R0, 0x2 ;  /* 0x000000000e08b211 */ /* 0x050fe200078010ff */
[----:B------:R4:W-:Y:S01]  /*25750*/  @!P5 ST.E.64 [R10.64], R134 ;  /* 0x000000860a00d985 */ /* 0x0009e2000c101b08 */
[----:B------:R-:W-:Y:S02]  /*25760*/  ISETP.GE.AND P1, PT, R13, c[0x0][0x3c8], PT ;  /* 0x0000f2000d007a0c */ /* 0x000fe40003f26270 */
[----:B------:R-:W-:Y:S02]  /*25770*/  @!P3 LEA.HI.X R9, R14, R4, R16, 0x2, P0 ;  /* 0x000000040e09b211 */ /* 0x000fe400000f1410 */
[C---:B------:R-:W-:Y:S02]  /*25780*/  IADD3 R16, R251.reuse, 0x30, RZ ;  /* 0x00000030fb107810 */ /* 0x040fe40007ffe0ff */
[----:B------:R-:W-:Y:S01]  /*25790*/  IADD3 R14, R251, 0x38, RZ ;  /* 0x00000038fb0e7810 */ /* 0x000fe20007ffe0ff */
[----:B------:R4:W-:Y:S01]  /*257a0*/  @!P3 ST.E.64 [R8.64], R130 ;  /* 0x000000820800b985 */ /* 0x0009e2000c101b08 */
[----:B------:R-:W-:-:S02]  /*257b0*/  SHF.R.S32.HI R16, RZ, 0x1f, R16 ;  /* 0x0000001fff107819 */ /* 0x000fc40000011410 */
[C---:B-----5:R-:W-:Y:S02]  /*257c0*/  @!P2 LEA R6, P0, R15.reuse, R0, 0x2 ;  /* 0x000000000f06a211 */ /* 0x060fe400078010ff */
[----:B------:R-:W-:Y:S02]  /*257d0*/  SHF.R.S32.HI R14, RZ, 0x1f, R14 ;  /* 0x0000001fff0e7819 */ /* 0x000fe4000001140e */
[----:B------:R-:W-:-:S05]  /*257e0*/  @!P2 LEA.HI.X R7, R15, R4, R16, 0x2, P0 ;  /* 0x000000040f07a211 */ /* 0x000fca00000f1410 */
[----:B------:R4:W-:Y:S01]  /*257f0*/  @!P2 ST.E.64 [R6.64], R80 ;  /* 0x000000500600a985 */ /* 0x0009e2000c101b08 */
[----:B-1----:R-:W-:-:S04]  /*25800*/  @!P1 LEA R2, P0, R13, R0, 0x2 ;  /* 0x000000000d029211 */ /* 0x002fc800078010ff */
[----:B------:R-:W-:-:S05]  /*25810*/  @!P1 LEA.HI.X R3, R13, R4, R14, 0x2, P0 ;  /* 0x000000040d039211 */ /* 0x000fca00000f140e */
[----:B------:R4:W-:Y:S04]  /*25820*/  @!P1 ST.E.64 [R2.64], R62 ;  /* 0x0000003e02009985 */ /* 0x0009e8000c101b08 */
.L_x_1166:
[----:B------:R-:W-:Y:S05]  /*25830*/  BSYNC B0 ;  /* 0x0000000000007941 */ /* 0x000fea0003800000 */
.L_x_1165:
[----:B------:R-:W-:Y:S05]  /*25840*/  BRA.DIV ~URZ, `(.L_x_1167) ;  /* 0x000067927f007947 */ /* 0x000fea000b800000 */
[----:B-1----:R1:W2:Y:S02]  /*25850*/  SHFL.IDX PT, R4, R5, 0x2, 0x1c1f ;  /* 0x005c1f0005047f89 */ /* 0x0022a400000e0000 */
.L_x_1275:
[----:B------:R-:W-:Y:S05]  /*25860*/  BRA.DIV ~URZ, `(.L_x_1168) ;  /* 0x000067e27f007947 */ /* 0x000fea000b800000 */
[----:B----4-:R4:W1:Y:S02]  /*25870*/  SHFL.IDX PT, R0, R12, 0x2, 0x1c1f ;  /* 0x005c1f000c007f89 */ /* 0x01086400000e0000 */
.L_x_1276:
[----:B------:R-:W-:Y:S01]  /*25880*/  LOP3.LUT P0, RZ, R207, 0x1, RZ, 0xc0, !PT ;  /* 0x00000001cfff7812 */ /* 0x000fe2000780c0ff */
[----:B------:R-:W-:-:S12]  /*25890*/  BSSY B0, `(.L_x_1169) ;  /* 0x0000038000007945 */ /* 0x000fd80003800000 */
[----:B------:R-:W-:Y:S05]  /*258a0*/  @P0 BRA `(.L_x_1170) ;  /* 0x0000036000000947 */ /* 0x000fea0003800000 */
[C---:B------:R-:W-:Y:S02]  /*258b0*/  IADD3 R13, R251.reuse, 0x8, RZ ;  /* 0x00000008fb0d7810 */ /* 0x040fe40007ffe0ff */
[----:B------:R-:W-:Y:S02]  /*258c0*/  ISETP.GE.AND P1, PT, R251, c[0x0][0x3c8], PT ;  /* 0x0000f200fb007a0c */ /* 0x000fe40003f26270 */
[----:B------:R-:W-:Y:S02]  /*258d0*/  ISETP.GE.AND P0, PT, R13, c[0x0][0x3c8], PT ;  /* 0x0000f2000d007a0c */ /* 0x000fe40003f06270 */
[C---:B------:R-:W-:Y:S02]  /*258e0*/  IADD3 R11, R251.reuse, 0x10, RZ ;  /* 0x00000010fb0b7810 */ /* 0x040fe40007ffe0ff */
[----:B------:R-:W-:Y:S02]  /*258f0*/  IADD3 R15, R251, 0x8, RZ ;  /* 0x00000008fb0f7810 */ /* 0x000fe40007ffe0ff */
[----:B------:R-:W-:-:S02]  /*25900*/  ISETP.GE.AND P4, PT, R11, c[0x0][0x3c8], PT ;  /* 0x0000f2000b007a0c */ /* 0x000fc40003f86270 */
[----:B------:R-:W-:Y:S02]  /*25910*/  SHF.R.S32.HI R15, RZ, 0x1f, R15 ;  /* 0x0000001fff0f7819 */ /* 0x000fe4000001140f */
[C---:B------:R-:W-:Y:S02]  /*25920*/  IADD3 R10, R251.reuse, 0x18, RZ ;  /* 0x00000018fb0a7810 */ /* 0x040fe40007ffe0ff */
[-C--:B-1----:R-:W-:Y:S02]  /*25930*/  @!P1 LEA R6, P2, R251, R0.reuse, 0x2 ;  /* 0x00000000fb069211 */ /* 0x082fe400078410ff */
[C---:B------:R-:W-:Y:S02]  /*25940*/  @!P0 LEA R2, P3, R13.reuse, R0, 0x2 ;  /* 0x000000000d028211 */ /* 0x040fe400078610ff */
[----:B------:R-:W-:Y:S02]  /*25950*/  SHF.R.S32.HI R8, RZ, 0x1f, R251 ;  /* 0x0000001fff087819 */ /* 0x000fe400000114fb */
[----:B--2---:R-:W-:-:S02]  /*25960*/  @!P0 LEA.HI.X R3, R13, R4, R15, 0x2, P3 ;  /* 0x000000040d038211 */ /* 0x004fc400018f140f */
[----:B------:R-:W-:Y:S02]  /*25970*/  ISETP.GE.AND P5, PT, R10, c[0x0][0x3c8], PT ;  /* 0x0000f2000a007a0c */ /* 0x000fe40003fa6270 */
[C---:B------:R-:W-:Y:S02]  /*25980*/  IADD3 R13, R251.reuse, 0x10, RZ ;  /* 0x00000010fb0d7810 */ /* 0x040fe40007ffe0ff */
[C---:B------:R-:W-:Y:S02]  /*25990*/  IADD3 R14, R251.reuse, 0x20, RZ ;  /* 0x00000020fb0e7810 */ /* 0x040fe40007ffe0ff */
[----:B------:R-:W-:Y:S02]  /*259a0*/  @!P1 LEA.HI.X R7, R251, R4, R8, 0x2, P2 ;  /* 0x00000004fb079211 */ /* 0x000fe400010f1408 */
[----:B------:R-:W-:Y:S02]  /*259b0*/  @!P4 LEA R8, P2, R11, R0, 0x2 ;  /* 0x000000000b08c211 */ /* 0x000fe400078410ff */
[----:B------:R-:W-:Y:S01]  /*259c0*/  SHF.R.S32.HI R13, RZ, 0x1f, R13 ;  /* 0x0000001fff0d7819 */ /* 0x000fe2000001140d */
[----:B------:R-:W-:Y:S01]  /*259d0*/  @!P1 ST.E.64 [R6.64], R48 ;  /* 0x0000003006009985 */ /* 0x000fe2000c101b08 */
[----:B------:R-:W-:-:S02]  /*259e0*/  ISETP.GE.AND P3, PT, R14, c[0x0][0x3c8], PT ;  /* 0x0000f2000e007a0c */ /* 0x000fc40003f66270 */
[----:B------:R-:W-:Y:S01]  /*259f0*/  IADD3 R17, R251, 0x28, RZ ;  /* 0x00000028fb117810 */ /* 0x000fe20007ffe0ff */
[----:B------:R1:W-:Y:S01]  /*25a00*/  @!P0 ST.E.64 [R2.64], R34 ;  /* 0x0000002202008985 */ /* 0x0003e2000c101b08 */
[----:B------:R-:W-:Y:S02]  /*25a10*/  @!P4 LEA.HI.X R9, R11, R4, R13, 0x2, P2 ;  /* 0x000000040b09c211 */ /* 0x000fe400010f140d */
[C---:B------:R-:W-:Y:S02]  /*25a20*/  IADD3 R11, R251.reuse, 0x18, RZ ;  /* 0x00000018fb0b7810 */ /* 0x040fe40007ffe0ff */
[----:B------:R-:W-:Y:S01]  /*25a30*/  IADD3 R15, R251, 0x30, RZ ;  /* 0x00000030fb0f7810 */ /* 0x000fe20007ffe0ff */
[----:B------:R2:W-:Y:S01]  /*25a40*/  @!P4 ST.E.64 [R8.64], R38 ;  /* 0x000000260800c985 */ /* 0x0005e2000c101b08 */
[----:B------:R-:W-:Y:S02]  /*25a50*/  ISETP.GE.AND P2, PT, R17, c[0x0][0x3c8], PT ;  /* 0x0000f20011007a0c */ /* 0x000fe40003f46270 */
[----:B------:R-:W-:-:S02]  /*25a60*/  IADD3 R13, R251, 0x38, RZ ;  /* 0x00000038fb0d7810 */ /* 0x000fc40007ffe0ff */
[----:B------:R-:W-:Y:S02]  /*25a70*/  SHF.R.S32.HI R11, RZ, 0x1f, R11 ;  /* 0x0000001fff0b7819 */ /* 0x000fe4000001140b */
[----:B------:R-:W-:Y:S02]  /*25a80*/  ISETP.GE.AND P1, PT, R15, c[0x0][0x3c8], PT ;  /* 0x0000f2000f007a0c */ /* 0x000fe40003f26270 */
[----:B------:R-:W-:Y:S02]  /*25a90*/  IADD3 R16, R251, 0x20, RZ ;  /* 0x00000020fb107810 */ /* 0x000fe40007ffe0ff */
[----:B------:R-:W-:Y:S02]  /*25aa0*/  ISETP.GE.AND P0, PT, R13, c[0x0][0x3c8], PT ;  /* 0x0000f2000d007a0c */ /* 0x000fe40003f06270 */
[----:B------:R-:W-:Y:S02]  /*25ab0*/  SHF.R.S32.HI R16, RZ, 0x1f, R16 ;  /* 0x0000001fff107819 */ /* 0x000fe40000011410 */
[----:B------:R-:W-:-:S04]  /*25ac0*/  IADD3 R18, R251, 0x28, RZ ;  /* 0x00000028fb127810 */ /* 0x000fc80007ffe0ff */
[----:B------:R-:W-:Y:S02]  /*25ad0*/  SHF.R.S32.HI R18, RZ, 0x1f, R18 ;  /* 0x0000001fff127819 */ /* 0x000fe40000011412 */
[----:B-1----:R-:W-:-:S04]  /*25ae0*/  @!P5 LEA R2, P6, R10, R0, 0x2 ;  /* 0x000000000a02d211 */ /* 0x002fc800078c10ff */
[----:B------:R-:W-:Y:S02]  /*25af0*/  @!P5 LEA.HI.X R3, R10, R4, R11, 0x2, P6 ;  /* 0x000000040a03d211 */ /* 0x000fe400030f140b */
[CC--:B------:R-:W-:Y:S02]  /*25b00*/  @!P3 LEA R10, P6, R14.reuse, R0.reuse, 0x2 ;  /* 0x000000000e0ab211 */ /* 0x0c0fe400078c10ff */
[----:B--2---:R-:W-:Y:S01]  /*25b10*/  @!P2 LEA R8, P4, R17, R0, 0x2 ;  /* 0x000000001108a211 */ /* 0x004fe200078810ff */
[----:B------:R1:W-:Y:S01]  /*25b20*/  @!P5 ST.E.64 [R2.64], R42 ;  /* 0x0000002a0200d985 */ /* 0x0003e2000c101b08 */
[----:B------:R-:W-:Y:S02]  /*25b30*/  @!P3 LEA.HI.X R11, R14, R4, R16, 0x2, P6 ;  /* 0x000000040e0bb211 */ /* 0x000fe400030f1410 */
[C---:B------:R-:W-:Y:S02]  /*25b40*/  IADD3 R16, R251.reuse, 0x30, RZ ;  /* 0x00000030fb107810 */ /* 0x040fe40007ffe0ff */
[----:B------:R-:W-:Y:S01]  /*25b50*/  IADD3 R14, R251, 0x38, RZ ;  /* 0x00000038fb0e7810 */ /* 0x000fe20007ffe0ff */
[----:B------:R2:W-:Y:S01]  /*25b60*/  @!P3 ST.E.64 [R10.64], R56 ;  /* 0x000000380a00b985 */ /* 0x0005e2000c101b08 */
[----:B------:R-:W-:-:S02]  /*25b70*/  @!P1 LEA R6, P5, R15, R0, 0x2 ;  /* 0x000000000f069211 */ /* 0x000fc400078a10ff */
[----:B------:R-:W-:Y:S02]  /*25b80*/  SHF.R.S32.HI R16, RZ, 0x1f, R16 ;  /* 0x0000001fff107819 */ /* 0x000fe40000011410 */
[-C--:B------:R-:W-:Y:S02]  /*25b90*/  @!P2 LEA.HI.X R9, R17, R4.reuse, R18, 0x2, P4 ;  /* 0x000000041109a211 */ /* 0x080fe400020f1412 */
[----:B------:R-:W-:Y:S02]  /*25ba0*/  SHF.R.S32.HI R14, RZ, 0x1f, R14 ;  /* 0x0000001fff0e7819 */ /* 0x000fe4000001140e */
[----:B------:R-:W-:Y:S01]  /*25bb0*/  @!P1 LEA.HI.X R7, R15, R4, R16, 0x2, P5 ;  /* 0x000000040f079211 */ /* 0x000fe200028f1410 */
[----:B------:R2:W-:Y:S04]  /*25bc0*/  @!P2 ST.E.64 [R8.64], R50 ;  /* 0x000000320800a985 */ /* 0x0005e8000c101b08 */
[----:B------:R2:W-:Y:S01]  /*25bd0*/  @!P1 ST.E.64 [R6.64], R44 ;  /* 0x0000002c06009985 */ /* 0x0005e2000c101b08 */
[----:B-1----:R-:W-:-:S04]  /*25be0*/  @!P0 LEA R2, P4, R13, R0, 0x2 ;  /* 0x000000000d028211 */ /* 0x002fc800078810ff */
[----:B------:R-:W-:-:S05]  /*25bf0*/  @!P0 LEA.HI.X R3, R13, R4, R14, 0x2, P4 ;  /* 0x000000040d038211 */ /* 0x000fca00020f140e */
[----:B------:R2:W-:Y:S04]  /*25c00*/  @!P0 ST.E.64 [R2.64], R26 ;  /* 0x0000001a02008985 */ /* 0x0005e8000c101b08 */
.L_x_1170:
[----:B------:R-:W-:Y:S05]  /*25c10*/  BSYNC B0 ;  /* 0x0000000000007941 */ /* 0x000fea0003800000 */
.L_x_1169:
[----:B------:R-:W-:Y:S05]  /*25c20*/  BRA.DIV ~URZ, `(.L_x_1171) ;  /* 0x000064927f007947 */ /* 0x000fea000b800000 */
[----:B--2---:R2:W3:Y:S04]  /*25c30*/  SHFL.IDX PT, R4, R5, 0x3, 0x1c1f ;  /* 0x007c1f0005047f89 */ /* 0x0044e800000e0000 */
[----:B-1----:R2:W1:Y:S02]  /*25c40*/  SHFL.IDX PT, R0, R12, 0x3, 0x1c1f ;  /* 0x007c1f000c007f89 */ /* 0x00246400000e0000 */
.L_x_1277:
[----:B------:R-:W-:-:S13]  /*25c50*/  LOP3.LUT P0, RZ, R207, 0x2, RZ, 0xc0, !PT ;  /* 0x00000002cfff7812 */ /* 0x000fda000780c0ff */
[----:B------:R-:W-:Y:S05]  /*25c60*/  @P0 BRA `(.L_x_1159) ;  /* 0x00000f7000000947 */ /* 0x000fea0003800000 */
[C---:B------:R-:W-:Y:S02]  /*25c70*/  ISETP.GE.AND P0, PT, R251.reuse, c[0x0][0x3c8], PT ;  /* 0x0000f200fb007a0c */ /* 0x040fe40003f06270 */
[C---:B------:R-:W-:Y:S02]  /*25c80*/  IADD3 R10, R251.reuse, 0x8, RZ ;  /* 0x00000008fb0a7810 */ /* 0x040fe40007ffe0ff */
[----:B--2---:R-:W-:Y:S02]  /*25c90*/  SHF.R.S32.HI R5, RZ, 0x1f, R251 ;  /* 0x0000001fff057819 */ /* 0x004fe400000114fb */
[----:B------:R-:W-:Y:S02]  /*25ca0*/  ISETP.GE.AND P5, PT, R10, c[0x0][0x3c8], PT ;  /* 0x0000f2000a007a0c */ /* 0x000fe40003fa6270 */
[C---:B---34-:R-:W-:Y:S02]  /*25cb0*/  IADD3 R12, R251.reuse, 0x18, RZ ;  /* 0x00000018fb0c7810 */ /* 0x058fe40007ffe0ff */
[----:B------:R-:W-:-:S02]  /*25cc0*/  IADD3 R8, R251, 0x10, RZ ;  /* 0x00000010fb087810 */ /* 0x000fc40007ffe0ff */
[C---:B------:R-:W-:Y:S02]  /*25cd0*/  IADD3 R11, R251.reuse, 0x8, RZ ;  /* 0x00000008fb0b7810 */ /* 0x040fe40007ffe0ff */
[C---:B-1----:R-:W-:Y:S02]  /*25ce0*/  @!P0 LEA R2, P1, R251.reuse, R0, 0x2 ;  /* 0x00000000fb028211 */ /* 0x042fe400078210ff */
[----:B------:R-:W-:Y:S02]  /*25cf0*/  ISETP.GE.AND P3, PT, R12, c[0x0][0x3c8], PT ;  /* 0x0000f2000c007a0c */ /* 0x000fe40003f66270 */
[----:B------:R-:W-:Y:S02]  /*25d00*/  @!P0 LEA.HI.X R3, R251, R4, R5, 0x2, P1 ;  /* 0x00000004fb038211 */ /* 0x000fe400008f1405 */
[----:B------:R-:W-:Y:S02]  /*25d10*/  ISETP.GE.AND P4, PT, R8, c[0x0][0x3c8], PT ;  /* 0x0000f20008007a0c */ /* 0x000fe40003f86270 */
[----:B------:R-:W-:Y:S01]  /*25d20*/  SHF.R.S32.HI R11, RZ, 0x1f, R11 ;  /* 0x0000001fff0b7819 */ /* 0x000fe2000001140b */
[----:B------:R1:W-:Y:S01]  /*25d30*/  @!P0 ST.E.64 [R2.64], R30 ;  /* 0x0000001e02008985 */ /* 0x0003e2000c101b08 */
[----:B------:R-:W-:-:S02]  /*25d40*/  @!P5 LEA R6, P0, R10, R0, 0x2 ;  /* 0x000000000a06d211 */ /* 0x000fc400078010ff */
[C---:B------:R-:W-:Y:S02]  /*25d50*/  IADD3 R9, R251.reuse, 0x10, RZ ;  /* 0x00000010fb097810 */ /* 0x040fe40007ffe0ff */
[----:B------:R-:W-:Y:S02]  /*25d60*/  @!P5 LEA.HI.X R7, R10, R4, R11, 0x2, P0 ;  /* 0x000000040a07d211 */ /* 0x000fe400000f140b */
[----:B------:R-:W-:Y:S02]  /*25d70*/  SHF.R.S32.HI R9, RZ, 0x1f, R9 ;  /* 0x0000001fff097819 */ /* 0x000fe40000011409 */
[C---:B------:R-:W-:Y:S01]  /*25d80*/  IADD3 R15, R251.reuse, 0x20, RZ ;  /* 0x00000020fb0f7810 */ /* 0x040fe20007ffe0ff */
[----:B------:R-:W-:Y:S01]  /*25d90*/  @!P5 ST.E.64 [R6.64], R36 ;  /* 0x000000240600d985 */ /* 0x000fe2000c101b08 */
[----:B------:R-:W-:Y:S02]  /*25da0*/  @!P3 LEA R10, P5, R12, R0, 0x2 ;  /* 0x000000000c0ab211 */ /* 0x000fe400078a10ff */
[----:B------:R-:W-:-:S02]  /*25db0*/  IADD3 R13, R251, 0x28, RZ ;  /* 0x00000028fb0d7810 */ /* 0x000fc40007ffe0ff */
[----:B------:R-:W-:Y:S02]  /*25dc0*/  IADD3 R5, R251, 0x30, RZ ;  /* 0x00000030fb057810 */ /* 0x000fe40007ffe0ff */
[----:B------:R-:W-:Y:S02]  /*25dd0*/  ISETP.GE.AND P2, PT, R15, c[0x0][0x3c8], PT ;  /* 0x0000f2000f007a0c */ /* 0x000fe40003f46270 */
[----:B------:R-:W-:Y:S02]  /*25de0*/  ISETP.GE.AND P1, PT, R13, c[0x0][0x3c8], PT ;  /* 0x0000f2000d007a0c */ /* 0x000fe40003f26270 */
[----:B------:R-:W-:Y:S02]  /*25df0*/  IADD3 R14, R251, 0x18, RZ ;  /* 0x00000018fb0e7810 */ /* 0x000fe40007ffe0ff */
[----:B------:R-:W-:Y:S02]  /*25e00*/  ISETP.GE.AND P0, PT, R5, c[0x0][0x3c8], PT ;  /* 0x0000f20005007a0c */ /* 0x000fe40003f06270 */
[----:B------:R-:W-:-:S02]  /*25e10*/  SHF.R.S32.HI R14, RZ, 0x1f, R14 ;  /* 0x0000001fff0e7819 */ /* 0x000fc4000001140e */
[----:B------:R-:W-:Y:S02]  /*25e20*/  IADD3 R16, R251, 0x20, RZ ;  /* 0x00000020fb107810 */ /* 0x000fe40007ffe0ff */
[C---:B-1----:R-:W-:Y:S02]  /*25e30*/  @!P4 LEA R2, P6, R8.reuse, R0, 0x2 ;  /* 0x000000000802c211 */ /* 0x042fe400078c10ff */
[----:B------:R-:W-:Y:S02]  /*25e40*/  SHF.R.S32.HI R16, RZ, 0x1f, R16 ;  /* 0x0000001fff107819 */ /* 0x000fe40000011410 */
[----:B------:R-:W-:Y:S02]  /*25e50*/  @!P4 LEA.HI.X R3, R8, R4, R9, 0x2, P6 ;  /* 0x000000040803c211 */ /* 0x000fe400030f1409 */
[----:B------:R-:W-:-:S03]  /*25e60*/  @!P2 LEA R8, P6, R15, R0, 0x2 ;  /* 0x000000000f08a211 */ /* 0x000fc600078c10ff */
[----:B------:R1:W-:Y:S01]  /*25e70*/  @!P4 ST.E.64 [R2.64], R40 ;  /* 0x000000280200c985 */ /* 0x0003e2000c101b08 */
[----:B------:R-:W-:Y:S02]  /*25e80*/  @!P2 LEA.HI.X R9, R15, R4, R16, 0x2, P6 ;  /* 0x000000040f09a211 */ /* 0x000fe400030f1410 */
[----:B-1----:R-:W-:Y:S02]  /*25e90*/  P2R R2, PR, RZ, 0x20 ;  /* 0x00000020ff027803 */ /* 0x002fe40000000000 */
[----:B------:R-:W-:Y:S02]  /*25ea0*/  @!P1 LEA R6, P5, R13, R0, 0x2 ;  /* 0x000000000d069211 */ /* 0x000fe400078a10ff */
[----:B------:R-:W-:-:S04]  /*25eb0*/  ISETP.NE.AND P4, PT, R2, RZ, PT ;  /* 0x000000ff0200720c */ /* 0x000fc80003f85270 */
[----:B------:R-:W-:Y:S02]  /*25ec0*/  @!P3 LEA.HI.X R11, R12, R4, R14, 0x2, P4 ;  /* 0x000000040c0bb211 */ /* 0x000fe400020f140e */
[C---:B------:R-:W-:Y:S02]  /*25ed0*/  IADD3 R14, R251.reuse, 0x28, RZ ;  /* 0x00000028fb0e7810 */ /* 0x040fe40007ffe0ff */
[----:B------:R-:W-:Y:S01]  /*25ee0*/  IADD3 R12, R251, 0x30, RZ ;  /* 0x00000030fb0c7810 */ /* 0x000fe20007ffe0ff */
[----:B------:R1:W-:Y:S01]  /*25ef0*/  @!P3 ST.E.64 [R10.64], R58 ;  /* 0x0000003a0a00b985 */ /* 0x0003e2000c101b08 */
[----:B------:R-:W-:Y:S02]  /*25f00*/  SHF.R.S32.HI R14, RZ, 0x1f, R14 ;  /* 0x0000001fff0e7819 */ /* 0x000fe4000001140e */
[----:B------:R-:W-:Y:S01]  /*25f10*/  SHF.R.S32.HI R12, RZ, 0x1f, R12 ;  /* 0x0000001fff0c7819 */ /* 0x000fe2000001140c */
[----:B------:R1:W-:Y:S01]  /*25f20*/  @!P2 ST.E.64 [R8.64], R54 ;  /* 0x000000360800a985 */ /* 0x0003e2000c101b08 */
[----:B------:R-:W-:-:S02]  /*25f30*/  @!P0 LEA R2, P4, R5, R0, 0x2 ;  /* 0x0000000005028211 */ /* 0x000fc400078810ff */
[-C--:B------:R-:W-:Y:S02]  /*25f40*/  @!P1 LEA.HI.X R7, R13, R4.reuse, R14, 0x2, P5 ;  /* 0x000000040d079211 */ /* 0x080fe400028f140e */
[----:B------:R-:W-:Y:S02]  /*25f50*/  @!P0 LEA.HI.X R3, R5, R4, R12, 0x2, P4 ;  /* 0x0000000405038211 */ /* 0x000fe400020f140c */
[----:B------:R-:W-:Y:S01]  /*25f60*/  IADD3 R5, R251, 0x38, RZ ;  /* 0x00000038fb057810 */ /* 0x000fe20007ffe0ff */
[----:B------:R1:W-:Y:S04]  /*25f70*/  @!P1 ST.E.64 [R6.64], R46 ;  /* 0x0000002e06009985 */ /* 0x0003e8000c101b08 */
[----:B------:R1:W-:Y:S01]  /*25f80*/  @!P0 ST.E.64 [R2.64], R32 ;  /* 0x0000002002008985 */ /* 0x0003e2000c101b08 */
[----:B------:R-:W-:-:S13]  /*25f90*/  ISETP.GE.AND P0, PT, R5, c[0x0][0x3c8], PT ;  /* 0x0000f20005007a0c */ /* 0x000fda0003f06270 */
[----:B------:R-:W-:Y:S05]  /*25fa0*/  @P0 BRA `(.L_x_1159) ;  /* 0x00000c3000000947 */ /* 0x000fea0003800000 */
[----:B------:R-:W-:Y:S02]  /*25fb0*/  IADD3 R12, R251, 0x38, RZ ;  /* 0x00000038fb0c7810 */ /* 0x000fe40007ffe0ff */
[----:B-1----:R-:W-:Y:S02]  /*25fc0*/  LEA R2, P0, R5, R0, 0x2 ;  /* 0x0000000005027211 */ /* 0x002fe400078010ff */
[----:B------:R-:W-:-:S04]  /*25fd0*/  SHF.R.S32.HI R12, RZ, 0x1f, R12 ;  /* 0x0000001fff0c7819 */ /* 0x000fc8000001140c */
[----:B------:R-:W-:-:S05]  /*25fe0*/  LEA.HI.X R3, R5, R4, R12, 0x2, P0 ;  /* 0x0000000405037211 */ /* 0x000fca00000f140c */
[----:B------:R1:W-:Y:S01]  /*25ff0*/  ST.E.64 [R2.64], R28 ;  /* 0x0000001c02007985 */ /* 0x0003e2000c101b08 */
[----:B------:R-:W-:Y:S05]  /*26000*/  BRA `(.L_x_1159) ;  /* 0x00000bd000007947 */ /* 0x000fea0003800000 */
.L_x_1144:
[----:B------:R-:W3:Y:S04]  /*26010*/  LDL.LU R7, [R1+0x44] ;  /* 0x0000440001077983 */ /* 0x000ee80000300800 */
[----:B-1----:R-:W4:Y:S01]  /*26020*/  LDL R6, [R1+0x4c] ;  /* 0x00004c0001067983 */ /* 0x002f220000100800 */
[----:B------:R-:W-:Y:S01]  /*26030*/  ISETP.NE.U32.AND P0, PT, RZ, c[0x0][0x508], PT ;  /* 0x00014200ff007a0c */ /* 0x000fe20003f05070 */
[----:B------:R-:W-:Y:S01]  /*26040*/  IMAD.MOV.U32 R4, RZ, RZ, 0x4 ;  /* 0x00000004ff047424 */ /* 0x000fe200078e00ff */
[----:B------:R-:W-:Y:S01]  /*26050*/  ISETP.NE.U32.AND P2, PT, RZ, c[0x0][0x500], PT ;  /* 0x00014000ff007a0c */ /* 0x000fe20003f45070 */
[----:B--2---:R-:W-:Y:S01]  /*26060*/  IMAD.MOV.U32 R17, RZ, RZ, c[0x0][0x388] ;  /* 0x0000e200ff117624 */ /* 0x004fe200078e00ff */
[----:B------:R-:W-:Y:S01]  /*26070*/  ISETP.NE.AND.EX P0, PT, RZ, c[0x0][0x50c], PT, P0 ;  /* 0x00014300ff007a0c */ /* 0x000fe20003f05300 */
[----:B------:R-:W-:Y:S01]  /*26080*/  IMAD.MOV.U32 R0, RZ, RZ, RZ ;  /* 0x000000ffff007224 */ /* 0x000fe200078e00ff */
[----:B------:R-:W-:Y:S01]  /*26090*/  ISETP.NE.AND.EX P2, PT, RZ, c[0x0][0x504], PT, P2 ;  /* 0x00014100ff007a0c */ /* 0x000fe20003f45320 */
[----:B----4-:R-:W-:-:S10]  /*260a0*/  IMAD.WIDE R2, R6, R4, c[0x0][0x500] ;  /* 0x0001400006027625 */ /* 0x010fd400078e0204 */
[----:B------:R-:W-:Y:S02]  /*260b0*/  @P0 IMAD.WIDE R4, R6, R4, c[0x0][0x508] ;  /* 0x0001420006040625 */ /* 0x000fe400078e0204 */
[----:B------:R1:W5:Y:S04]  /*260c0*/  @P2 LDG.E R0, [R2.64] ;  /* 0x0000000802002981 */ /* 0x000368000c1e1900 */
[----:B------:R1:W5:Y:S01]  /*260d0*/  @P0 LDG.E R17, [R4.64] ;  /* 0x0000000804110981 */ /* 0x000362000c1e1900 */
[----:B---3--:R-:W-:-:S04]  /*260e0*/  ISETP.NE.AND P1, PT, R7, RZ, PT ;  /* 0x000000ff0700720c */ /* 0x008fc80003f25270 */
[----:B------:R-:W-:Y:S01]  /*260f0*/  SEL R19, R7, c[0x0][0x3d4], P1 ;  /* 0x0000f50007137a07 */ /* 0x000fe20000800000 */
[----:B------:R-:W-:Y:S05]  /*26100*/  @P0 BRA `(.L_x_1172) ;  /* 0x0000004000000947 */ /* 0x000fea0003800000 */
[----:B------:R-:W-:Y:S05]  /*26110*/  @!P2 BRA `(.L_x_1172) ;  /* 0x000000300000a947 */ /* 0x000fea0003800000 */
[----:B-1----:R1:W2:Y:S04]  /*26120*/  LDG.E R4, [R2.64] ;  /* 0x0000000802047981 */ /* 0x0022a8000c1e1900 */
[----:B-1----:R-:W2:Y:S02]  /*26130*/  LDG.E R2, [R2.64+0x4] ;  /* 0x0000040802027981 */ /* 0x002ea4000c1e1900 */
[----:B--2--5:R-:W-:Y:S02]  /*26140*/  IADD3 R17, -R4, R2, RZ ;  /* 0x0000000204117210 */ /* 0x024fe40007ffe1ff */
.L_x_1172:
[----:B-1----:R-:W2:Y:S01]  /*26150*/  LDL.LU R3, [R1+0x48] ;  /* 0x0000480001037983 */ /* 0x002ea20000300800 */
[----:B------:R-:W-:Y:S01]  /*26160*/  SHF.R.S32.HI R2, RZ, 0x1f, R6 ;  /* 0x0000001fff027819 */ /* 0x000fe20000011406 */
[----:B------:R-:W-:Y:S01]  /*26170*/  BSSY B0, `(.L_x_1173) ;  /* 0x0000039000007945 */ /* 0x000fe20003800000 */
[----:B-----5:R-:W-:Y:S01]  /*26180*/  SHF.R.S32.HI R18, RZ, 0x1f, R0 ;  /* 0x0000001fff127819 */ /* 0x020fe20000011400 */
[----:B------:R-:W1:Y:S01]  /*26190*/  S2R R4, SR_TID.X ;  /* 0x0000000000047919 */ /* 0x000e620000002100 */
[----:B------:R-:W-:-:S02]  /*261a0*/  SEL R9, R6, RZ, !P2 ;  /* 0x000000ff06097207 */ /* 0x000fc40005000000 */
[----:B------:R-:W-:Y:S02]  /*261b0*/  SEL R21, R2, RZ, !P2 ;  /* 0x000000ff02157207 */ /* 0x000fe40005000000 */
[----:B-1----:R-:W-:Y:S02]  /*261c0*/  ISETP.GT.AND P0, PT, R4, 0x7f, PT ;  /* 0x0000007f0400780c */ /* 0x002fe40003f04270 */
        /* <DEDUP_REMOVED lines=51> */
.L_x_1174:
[----:B------:R-:W-:Y:S05]  /*26500*/  BSYNC B0 ;  /* 0x0000000000007941 */ /* 0x000fea0003800000 */
.L_x_1173:
[----:B------:R-:W-:-:S13]  /*26510*/  ISETP.GT.AND P0, PT, R19, 0x1, PT ;  /* 0x000000011300780c */ /* 0x000fda0003f04270 */
[----:B------:R-:W-:Y:S05]  /*26520*/  @P0 BRA `(.L_x_1159) ;  /* 0x000006b000000947 */ /* 0x000fea0003800000 */
[----:B-1----:R-:W2:Y:S04]  /*26530*/  LDL.LU R2, [R1+0x38] ;  /* 0x0000380001027983 */ /* 0x002ea80000300800 */
[----:B------:R-:W3:Y:S01]  /*26540*/  LDL R5, [R1+0x10] ;  /* 0x0000100001057983 */ /* 0x000ee20000100800 */
[----:B------:R-:W-:Y:S01]  /*26550*/  IMAD R4, R18, c[0x0][0x3a0], RZ ;  /* 0x0000e80012047a24 */ /* 0x000fe200078e02ff */
[----:B------:R-:W-:Y:S02]  /*26560*/  ISETP.GE.AND P2, PT, R244, c[0x0][0x3c8], PT ;  /* 0x0000f200f4007a0c */ /* 0x000fe40003f46270 */
[----:B------:R-:W1:Y:S02]  /*26570*/  S2R R12, SR_TID.X ;  /* 0x00000000000c7919 */ /* 0x000e640000002100 */
[----:B-1----:R-:W-:-:S04]  /*26580*/  SHF.R.S32.HI R10, RZ, 0x1f, R12 ;  /* 0x0000001fff0a7819 */ /* 0x002fc8000001140c */
[----:B------:R-:W-:-:S04]  /*26590*/  LEA.HI R10, R10, R12, RZ, 0x3 ;  /* 0x0000000c0a0a7211 */ /* 0x000fc800078f18ff */
[----:B------:R-:W-:Y:S02]  /*265a0*/  SHF.R.S32.HI R10, RZ, 0x3, R10 ;  /* 0x00000003ff0a7819 */ /* 0x000fe4000001140a */
[----:B--2---:R-:W-:Y:S02]  /*265b0*/  MOV R11, R2 ;  /* 0x00000002000b7202 */ /* 0x004fe40000000f00 */
[----:B------:R-:W-:-:S04]  /*265c0*/  MOV R2, c[0x0][0x4e8] ;  /* 0x00013a0000027a02 */ /* 0x000fc80000000f00 */
[----:B------:R-:W-:Y:S01]  /*265d0*/  ISETP.NE.AND P0, PT, R2, 0x1, PT ;  /* 0x000000010200780c */ /* 0x000fe20003f05270 */
[----:B------:R-:W-:-:S04]  /*265e0*/  IMAD.WIDE.U32 R2, R0, c[0x0][0x3a0], RZ ;  /* 0x0000e80000027a25 */ /* 0x000fc800078e00ff */
[----:B------:R-:W-:Y:S01]  /*265f0*/  IMAD R0, R0, c[0x0][0x3a4], R4 ;  /* 0x0000e90000007a24 */ /* 0x000fe200078e0204 */
[----:B---3--:R-:W-:Y:S01]  /*26600*/  IADD3 R4, R5, R11, RZ ;  /* 0x0000000b05047210 */ /* 0x008fe20007ffe0ff */
[----:B------:R-:W-:-:S03]  /*26610*/  IMAD R5, R21, c[0x0][0x3f0], RZ ;  /* 0x0000fc0015057a24 */ /* 0x000fc600078e02ff */
[----:B------:R-:W-:Y:S01]  /*26620*/  IADD3 R3, R3, R0, RZ ;  /* 0x0000000003037210 */ /* 0x000fe20007ffe0ff */
[----:B------:R-:W-:Y:S02]  /*26630*/  IMAD.MOV.U32 R0, RZ, RZ, R4 ;  /* 0x000000ffff007224 */ /* 0x000fe400078e0004 */
[----:B------:R-:W-:-:S04]  /*26640*/  @P0 IMAD.HI.U32 R6, R4, c[0x0][0x4ec], RZ ;  /* 0x00013b0004060a27 */ /* 0x000fc800078e00ff */
[----:B------:R-:W-:Y:S01]  /*26650*/  IMAD.WIDE.U32 R2, R8, c[0x0][0x3e8], R2 ;  /* 0x0000fa0008027a25 */ /* 0x000fe200078e0002 */
[----:B------:R-:W-:-:S03]  /*26660*/  @P0 SHF.R.U32.HI R0, RZ, c[0x0][0x4f0], R6 ;  /* 0x00013c00ff000a19 */ /* 0x000fc60000011606 */
[----:B------:R-:W-:Y:S01]  /*26670*/  IMAD R3, R8, c[0x0][0x3ec], R3 ;  /* 0x0000fb0008037a24 */ /* 0x000fe200078e0203 */
[----:B------:R-:W-:Y:S01]  /*26680*/  SHF.R.S32.HI R6, RZ, 0x1f, R0 ;  /* 0x0000001fff067819 */ /* 0x000fe20000011400 */
[C---:B------:R-:W-:Y:S01]  /*26690*/  IMAD R7, R9.reuse, c[0x0][0x3f4], R5 ;  /* 0x0000fd0009077a24 */ /* 0x040fe200078e0205 */
[----:B------:R-:W-:Y:S01]  /*266a0*/  IADD3 R5, -R0, RZ, RZ ;  /* 0x000000ff00057210 */ /* 0x000fe20007ffe1ff */
[----:B------:R-:W-:-:S04]  /*266b0*/  IMAD.WIDE.U32 R2, R9, c[0x0][0x3f0], R2 ;  /* 0x0000fc0009027a25 */ /* 0x000fc800078e0002 */
[----:B------:R-:W-:Y:S01]  /*266c0*/  IMAD R6, R6, c[0x0][0x3e0], RZ ;  /* 0x0000f80006067a24 */ /* 0x000fe200078e02ff */
[----:B------:R-:W-:Y:S01]  /*266d0*/  IADD3 R3, R3, R7, RZ ;  /* 0x0000000703037210 */ /* 0x000fe20007ffe0ff */
[----:B------:R-:W-:Y:S02]  /*266e0*/  IMAD R4, R5, c[0x0][0x4e8], R4 ;  /* 0x00013a0005047a24 */ /* 0x000fe400078e0204 */
[C---:B------:R-:W-:Y:S02]  /*266f0*/  IMAD R6, R0.reuse, c[0x0][0x3e4], R6 ;  /* 0x0000f90000067a24 */ /* 0x040fe400078e0206 */
[----:B------:R-:W-:Y:S01]  /*26700*/  IMAD.WIDE.U32 R2, R0, c[0x0][0x3e0], R2 ;  /* 0x0000f80000027a25 */ /* 0x000fe200078e0002 */
[----:B------:R-:W-:-:S03]  /*26710*/  SHF.R.S32.HI R0, RZ, 0x1f, R4 ;  /* 0x0000001fff007819 */ /* 0x000fc60000011404 */
[----:B------:R-:W-:Y:S02]  /*26720*/  IMAD.IADD R3, R3, 0x1, R6 ;  /* 0x0000000103037824 */ /* 0x000fe400078e0206 */
[----:B------:R-:W-:Y:S02]  /*26730*/  IMAD R0, R0, c[0x0][0x3d8], RZ ;  /* 0x0000f60000007a24 */ /* 0x000fe400078e02ff */
[----:B------:R-:W-:-:S04]  /*26740*/  IMAD.WIDE.U32 R2, R4, c[0x0][0x3d8], R2 ;  /* 0x0000f60004027a25 */ /* 0x000fc800078e0002 */
[----:B------:R-:W-:Y:S01]  /*26750*/  IMAD R4, R4, c[0x0][0x3dc], R0 ;  /* 0x0000f70004047a24 */ /* 0x000fe200078e0200 */
[----:B------:R-:W-:Y:S02]  /*26760*/  LEA R6, P0, R2, c[0x0][0x380], 0x1 ;  /* 0x0000e00002067a11 */ /* 0x000fe400078008ff */
[----:B------:R-:W-:Y:S02]  /*26770*/  IADD3 R0, R10, R11, RZ ;  /* 0x0000000b0a007210 */ /* 0x000fe40007ffe0ff */
[----:B------:R-:W-:-:S04]  /*26780*/  IADD3 R4, R3, R4, RZ ;  /* 0x0000000403047210 */ /* 0x000fc80007ffe0ff */
[----:B------:R-:W-:Y:S01]  /*26790*/  LEA.HI.X R5, R2, c[0x0][0x384], R4, 0x1, P0 ;  /* 0x0000e10002057a11 */ /* 0x000fe200000f0c04 */
[----:B------:R-:W-:Y:S05]  /*267a0*/  BRA.DIV ~URZ, `(.L_x_1175) ;  /* 0x000059e27f007947 */ /* 0x000fea000b800000 */
[----:B------:R1:W2:Y:S02]  /*267b0*/  SHFL.IDX PT, R7, R5, RZ, 0x181f ;  /* 0x00181fff05077589 */ /* 0x0002a400000e0000 */
.L_x_1278:
[----:B------:R-:W-:Y:S05]  /*267c0*/  BRA.DIV ~URZ, `(.L_x_1176) ;  /* 0x00005a327f007947 */ /* 0x000fea000b800000 */
[----:B------:R3:W4:Y:S02]  /*267d0*/  SHFL.IDX PT, R2, R6, RZ, 0x181f ;  /* 0x00181fff06027589 */ /* 0x00072400000e0000 */
.L_x_1279:
        /* <DEDUP_REMOVED lines=8> */
.L_x_1280:
[----:B------:R-:W-:-:S04]  /*26860*/  IADD3 R3, R0, 0x10, RZ ;  /* 0x0000001000037810 */ /* 0x000fc80007ffe0ff */
[----:B------:R-:W-:-:S13]  /*26870*/  ISETP.GE.OR P0, PT, R3, R4, P2 ;  /* 0x000000040300720c */ /* 0x000fda0001706670 */
[----:B--2---:R-:W-:-:S04]  /*26880*/  @!P0 LEA R2, P1, R244, R2, 0x1 ;  /* 0x00000002f4028211 */ /* 0x004fc800078208ff */
[----:B-1----:R-:W-:-:S05]  /*26890*/  @!P0 LEA.HI.X R3, R244, R7, R245, 0x1, P1 ;  /* 0x00000007f4038211 */ /* 0x002fca00008f0cf5 */
[----:B------:R1:W-:Y:S01]  /*268a0*/  @!P0 ST.E.128 [R2.64], RZ ;  /* 0x000000ff02008985 */ /* 0x0003e2000c101d08 */
[----:B------:R-:W-:Y:S05]  /*268b0*/  BRA.DIV ~URZ, `(.L_x_1178) ;  /* 0x00005a827f007947 */ /* 0x000fea000b800000 */
[----:B------:R2:W1:Y:S02]  /*268c0*/  SHFL.IDX PT, R7, R5, 0x2, 0x181f ;  /* 0x00581f0005077f89 */ /* 0x00046400000e0000 */
.L_x_1281:
[----:B------:R-:W-:Y:S05]  /*268d0*/  BRA.DIV ~URZ, `(.L_x_1179) ;  /* 0x00005ad27f007947 */ /* 0x000fea000b800000 */
[----:B-1----:R1:W2:Y:S02]  /*268e0*/  SHFL.IDX PT, R2, R6, 0x2, 0x181f ;  /* 0x00581f0006027f89 */ /* 0x0022a400000e0000 */
.L_x_1282:
        /* <DEDUP_REMOVED lines=8> */
.L_x_1283:
[----:B------:R-:W-:-:S04]  /*26970*/  IADD3 R3, R0, 0x30, RZ ;  /* 0x0000003000037810 */ /* 0x000fc80007ffe0ff */
[----:B------:R-:W-:-:S13]  /*26980*/  ISETP.GE.OR P0, PT, R3, R4, P2 ;  /* 0x000000040300720c */ /* 0x000fda0001706670 */
[----:B--2---:R-:W-:-:S04]  /*26990*/  @!P0 LEA R2, P1, R244, R2, 0x1 ;  /* 0x00000002f4028211 */ /* 0x004fc800078208ff */
[----:B------:R-:W-:-:S05]  /*269a0*/  @!P0 LEA.HI.X R3, R244, R7, R245, 0x1, P1 ;  /* 0x00000007f4038211 */ /* 0x000fca00008f0cf5 */
[----:B------:R2:W-:Y:S01]  /*269b0*/  @!P0 ST.E.128 [R2.64], RZ ;  /* 0x000000ff02008985 */ /* 0x0005e2000c101d08 */
[----:B------:R-:W-:Y:S05]  /*269c0*/  BRA.DIV ~URZ, `(.L_x_1181) ;  /* 0x00005b227f007947 */ /* 0x000fea000b800000 */
[----:B------:R1:W2:Y:S02]  /*269d0*/  SHFL.IDX PT, R7, R5, 0x4, 0x181f ;  /* 0x00981f0005077f89 */ /* 0x0002a400000e0000 */
.L_x_1284:
[----:B------:R-:W-:Y:S05]  /*269e0*/  BRA.DIV ~URZ, `(.L_x_1182) ;  /* 0x00005b727f007947 */ /* 0x000fea000b800000 */
[----:B--2---:R2:W1:Y:S02]  /*269f0*/  SHFL.IDX PT, R2, R6, 0x4, 0x181f ;  /* 0x00981f0006027f89 */ /* 0x00446400000e0000 */
.L_x_1285:
        /* <DEDUP_REMOVED lines=8> */
.L_x_1286:
[----:B------:R-:W-:-:S04]  /*26a80*/  IADD3 R3, R0, 0x50, RZ ;  /* 0x0000005000037810 */ /* 0x000fc80007ffe0ff */
[----:B------:R-:W-:-:S13]  /*26a90*/  ISETP.GE.OR P0, PT, R3, R4, P2 ;  /* 0x000000040300720c */ /* 0x000fda0001706670 */
[----:B---3--:R-:W-:-:S04]  /*26aa0*/  @!P0 LEA R2, P1, R244, R2, 0x1 ;  /* 0x00000002f4028211 */ /* 0x008fc800078208ff */
[----:B--2---:R-:W-:-:S05]  /*26ab0*/  @!P0 LEA.HI.X R3, R244, R7, R245, 0x1, P1 ;  /* 0x00000007f4038211 */ /* 0x004fca00008f0cf5 */
[----:B------:R2:W-:Y:S01]  /*26ac0*/  @!P0 ST.E.128 [R2.64], RZ ;  /* 0x000000ff02008985 */ /* 0x0005e2000c101d08 */
[----:B------:R-:W-:Y:S05]  /*26ad0*/  BRA.DIV ~URZ, `(.L_x_1184) ;  /* 0x00005bc27f007947 */ /* 0x000fea000b800000 */
[----:B------:R3:W1:Y:S02]  /*26ae0*/  SHFL.IDX PT, R7, R5, 0x6, 0x181f ;  /* 0x00d81f0005077f89 */ /* 0x00066400000e0000 */
.L_x_1287:
[----:B------:R-:W-:Y:S05]  /*26af0*/  BRA.DIV ~URZ, `(.L_x_1185) ;  /* 0x00005c127f007947 */ /* 0x000fea000b800000 */
[----:B--2---:R2:W3:Y:S02]  /*26b00*/  SHFL.IDX PT, R2, R6, 0x6, 0x181f ;  /* 0x00d81f0006027f89 */ /* 0x0044e400000e0000 */
.L_x_1288:
        /* <DEDUP_REMOVED lines=8> */
.L_x_1289:
[----:B------:R-:W-:-:S04]  /*26b90*/  IADD3 R0, R0, 0x70, RZ ;  /* 0x0000007000007810 */ /* 0x000fc80007ffe0ff */
[----:B------:R-:W-:-:S13]  /*26ba0*/  ISETP.GE.OR P0, PT, R0, R4, P2 ;  /* 0x000000040000720c */ /* 0x000fda0001706670 */
[----:B----4-:R-:W-:-:S04]  /*26bb0*/  @!P0 LEA R2, P1, R244, R2, 0x1 ;  /* 0x00000002f4028211 */ /* 0x010fc800078208ff */
[----:B---3--:R-:W-:-:S05]  /*26bc0*/  @!P0 LEA.HI.X R3, R244, R5, R245, 0x1, P1 ;  /* 0x00000005f4038211 */ /* 0x008fca00008f0cf5 */
[----:B------:R3:W-:Y:S04]  /*26bd0*/  @!P0 ST.E.128 [R2.64], RZ ;  /* 0x000000ff02008985 */ /* 0x0007e8000c101d08 */
.L_x_1159:
[----:B------:R-:W-:Y:S05]  /*26be0*/  BSYNC B1 ;  /* 0x0000000000017941 */ /* 0x000fea0003800000 */
.L_x_1143:
        /* <DEDUP_REMOVED lines=15> */
.L_x_1290:
[----:B------:R-:W-:Y:S05]  /*26ce0*/  BRA.DIV ~URZ, `(.L_x_1189) ;  /* 0x00005bd27f007947 */ /* 0x000fea000b800000 */
[----:B------:R3:W4:Y:S02]  /*26cf0*/  SHFL.IDX PT, R8, R53, 0x1, 0x1f ;  /* 0x00201f0035087f89 */ /* 0x00072400000e0000 */
.L_x_1291:
[----:B------:R-:W5:Y:S01]  /*26d00*/  LDL R0, [R1+0x4c] ;  /* 0x00004c0001007983 */ /* 0x000f620000100800 */
[----:B------:R-:W-:Y:S02]  /*26d10*/  IMAD.MOV.U32 R6, RZ, RZ, RZ ;  /* 0x000000ffff067224 */ /* 0x000fe400078e00ff */
[----:B-----5:R-:W-:-:S05]  /*26d20*/  IMAD.IADD R0, R0, 0x1, R12 ;  /* 0x0000000100007824 */ /* 0x020fca00078e020c */
[----:B------:R-:W-:-:S13]  /*26d30*/  ISETP.GE.OR P0, PT, R0, c[0x0][0x53c], !P6 ;  /* 0x00014f0000007a0c */ /* 0x000fda0007706670 */
[----:B------:R-:W-:Y:S01]  /*26d40*/  @!P0 MOV R2, 0x4 ;  /* 0x0000000400028802 */ /* 0x000fe20000000f00 */
[----:B------:R-:W-:-:S04]  /*26d50*/  @!P0 IMAD.MOV.U32 R4, RZ, RZ, 0x4 ;  /* 0x00000004ff048424 */ /* 0x000fc800078e00ff */
        /* <DEDUP_REMOVED lines=13> */
.L_x_1292:
        /* <DEDUP_REMOVED lines=16> */
.L_x_1293:
[----:B---3--:R-:W-:Y:S01]  /*26f30*/  IMAD R0, R0, c[0x0][0x538], RZ ;  /* 0x00014e0000007a24 */ /* 0x008fe200078e02ff */
[----:B------:R-:W-:Y:S04]  /*26f40*/  BSSY B1, `(.L_x_1192) ;  /* 0x00000ce000017945 */ /* 0x000fe80003800000 */
[----:B----4-:R-:W-:-:S04]  /*26f50*/  IADD3 R8, R0, R8, RZ ;  /* 0x0000000800087210 */ /* 0x010fc80007ffe0ff */
[----:B--2---:R-:W-:-:S13]  /*26f60*/  ISETP.GT.AND P0, PT, R8, R9, PT ;  /* 0x000000090800720c */ /* 0x004fda0003f04270 */
[----:B------:R-:W-:Y:S05]  /*26f70*/  @P0 BRA `(.L_x_1193) ;  /* 0x0000025000000947 */ /* 0x000fea0003800000 */
.L_x_1197:
        /* <DEDUP_REMOVED lines=8> */
[----:B-1----:R-:W-:Y:S02]  /*27000*/  @!P0 MOV R4, 0x4 ;  /* 0x0000000400048802 */ /* 0x002fe40000000f00 */
        /* <DEDUP_REMOVED lines=8> */
.L_x_1294:
        /* <DEDUP_REMOVED lines=16> */
.L_x_1295:
[----:B--2---:R-:W-:-:S05]  /*27190*/  IMAD R0, R0, c[0x0][0x538], RZ ;  /* 0x00014e0000007a24 */ /* 0x004fca00078e02ff */
[----:B------:R-:W-:-:S04]  /*271a0*/  IADD3 R8, R0, R8, RZ ;  /* 0x0000000800087210 */ /* 0x000fc80007ffe0ff */
[----:B------:R-:W-:-:S13]  /*271b0*/  ISETP.GT.AND P0, PT, R8, R9, PT ;  /* 0x000000090800720c */ /* 0x000fda0003f04270 */
[----:B-1----:R-:W-:Y:S05]  /*271c0*/  @!P0 BRA `(.L_x_1197) ;  /* 0xfffffdb000008947 */ /* 0x002fea000383ffff */
.L_x_1193:
[----:B------:R-:W-:-:S05]  /*271d0*/  IADD3 R8, -R0, R8, RZ ;  /* 0x0000000800087210 */ /* 0x000fca0007ffe1ff */
[----:B------:R-:W-:-:S05]  /*271e0*/  IMAD R0, R4, c[0x0][0x538], R8 ;  /* 0x00014e0004007a24 */ /* 0x000fca00078e0208 */
[----:B------:R-:W-:Y:S01]  /*271f0*/  ISETP.GT.AND P0, PT, R0, R9, PT ;  /* 0x000000090000720c */ /* 0x000fe20003f04270 */
[----:B------:R-:W-:-:S12]  /*27200*/  BRA.DIV ~URZ, `(.L_x_1198) ;  /* 0x00005b127f007947 */ /* 0x000fd8000b800000 */
[----:B------:R-:W-:-:S03]  /*27210*/  VOTE.ANY R5, PT, !P0 ;  /* 0x0000000000057806 */ /* 0x000fc600040e0100 */
.L_x_1296:
[----:B------:R-:W2:Y:S01]  /*27220*/  LDL.LU R2, [R1+0x4c] ;  /* 0x00004c0001027983 */ /* 0x000ea20000300800 */
[----:B------:R-:W2:Y:S02]  /*27230*/  POPC R0, R5 ;  /* 0x0000000500007309 */ /* 0x000ea40000000000 */
[----:B--2---:R-:W-:-:S05]  /*27240*/  IADD3 R2, R0, R2, RZ ;  /* 0x0000000200027210 */ /* 0x004fca0007ffe0ff */
[----:B------:R2:W-:Y:S01]  /*27250*/  STL [R1+0x4c], R2 ;  /* 0x00004c0201007387 */ /* 0x0005e20000100800 */
[----:B------:R-:W-:Y:S05]  /*27260*/  BRA.DIV ~URZ, `(.L_x_1199) ;  /* 0x00005b027f007947 */ /* 0x000fea000b800000 */
[----:B------:R3:W4:Y:S04]  /*27270*/  SHFL.IDX PT, R6, R6, R0, 0x1f ;  /* 0x00001f0006067589 */ /* 0x00072800000e0000 */
[----:B------:R3:W1:Y:S02]  /*27280*/  SHFL.IDX PT, R7, R7, R0, 0x1f ;  /* 0x00001f0007077589 */ /* 0x00066400000e0000 */
.L_x_1297:
[----:B------:R-:W-:Y:S01]  /*27290*/  ISETP.NE.AND P0, PT, R5, RZ, PT ;  /* 0x000000ff0500720c */ /* 0x000fe20003f05270 */
[----:B------:R-:W-:-:S12]  /*272a0*/  BSSY B0, `(.L_x_1200) ;  /* 0x0000005000007945 */ /* 0x000fd80003800000 */
[----:B------:R-:W-:Y:S05]  /*272b0*/  @!P0 BRA `(.L_x_1201) ;  /* 0x0000003000008947 */ /* 0x000fea0003800000 */
[----:B---3--:R-:W-:Y:S01]  /*272c0*/  IADD3 R0, R0, -0x1, RZ ;  /* 0xffffffff00007810 */ /* 0x008fe20007ffe0ff */
[----:B------:R-:W-:Y:S05]  /*272d0*/  BRA.DIV ~URZ, `(.L_x_1202) ;  /* 0x00005b627f007947 */ /* 0x000fea000b800000 */
[----:B------:R3:W2:Y:S02]  /*272e0*/  SHFL.IDX PT, R10, R4, R0, 0x1f ;  /* 0x00001f00040a7589 */ /* 0x0006a400000e0000 */
.L_x_1201:
[----:B------:R-:W-:Y:S05]  /*272f0*/  BSYNC B0 ;  /* 0x0000000000007941 */ /* 0x000fea0003800000 */
.L_x_1200:
        /* <DEDUP_REMOVED lines=68> */
.L_x_1204:
        /* <DEDUP_REMOVED lines=68> */
.L_x_1205:
[----:B------:R-:W-:Y:S05]  /*27b80*/  BSYNC B0 ;  /* 0x0000000000007941 */ /* 0x000fea0003800000 */
.L_x_1203:
[----:B------:R-:W-:-:S04]  /*27b90*/  LOP3.LUT R2, RZ, R2, RZ, 0x33, !PT ;  /* 0x00000002ff027212 */ /* 0x000fc800078e33ff */
[----:B-1----:R-:W-:-:S05]  /*27ba0*/  IADD3 R0, R2, R6, RZ ;  /* 0x0000000602007210 */ /* 0x002fca0007ffe0ff */
[----:B------:R1:W-:Y:S01]  /*27bb0*/  STL [R1+0x44], R0 ;  /* 0x0000440001007387 */ /* 0x0003e20000100800 */
[----:B------:R-:W-:Y:S05]  /*27bc0*/  BRA `(.L_x_1206) ;  /* 0x0000005000007947 */ /* 0x000fea0003800000 */
.L_x_1194:
[----:B------:R-:W-:Y:S01]  /*27bd0*/  MOV R0, c[0x0][0x53c] ;  /* 0x00014f0000007a02 */ /* 0x000fe20000000f00 */
[----:B------:R2:W-:Y:S04]  /*27be0*/  STL [R1+0x40], R9 ;  /* 0x0000400901007387 */ /* 0x0005e80000100800 */
[----:B------:R2:W-:Y:S04]  /*27bf0*/  STL [R1+0x44], RZ ;  /* 0x000044ff01007387 */ /* 0x0005e80000100800 */
[----:B------:R2:W-:Y:S04]  /*27c00*/  STL [R1+0x48], RZ ;  /* 0x000048ff01007387 */ /* 0x0005e80000100800 */
[----:B------:R2:W-:Y:S02]  /*27c10*/  STL [R1+0x4c], R0 ;  /* 0x00004c0001007387 */ /* 0x0005e40000100800 */
.L_x_1206:
[----:B------:R-:W-:Y:S05]  /*27c20*/  BSYNC B1 ;  /* 0x0000000000017941 */ /* 0x000fea0003800000 */
.L_x_1192:
        /* <DEDUP_REMOVED lines=9> */
.L_x_1187:
[----:B--2---:R-:W2:Y:S02]  /*27cc0*/  LDL R0, [R1+0x4c] ;  /* 0x00004c0001007983 */ /* 0x004ea40000100800 */
[----:B--2---:R-:W-:-:S13]  /*27cd0*/  ISETP.GE.AND P0, PT, R0, c[0x0][0x53c], PT ;  /* 0x00014f0000007a0c */ /* 0x004fda0003f06270 */
[----:B-1--4-:R-:W-:Y:S01]  /*27ce0*/  @P0 CALL.REL.NOINC `(.L_x_1207) ;  /* 0x0000001000000944 */ /* 0x012fe20003c00000 */
[----:B------:R-:W-:Y:S05]  /*27cf0*/  BRA `(.L_x_1208) ;  /* 0xfffda16000007947 */ /* 0x000fea000383ffff */
.L_x_1207:
[----:B------:R-:W-:Y:S05]  /*27d00*/  EXIT ;  /* 0x000000000000794d */ /* 0x000fea0003800000 */
.L_x_898:
[----:B------:R-:W-:Y:S01]  /*27d10*/  IMAD.MOV.U32 R0, RZ, RZ, R5 ;  /* 0x000000ffff007224 */ /* 0x000fe200078e0005 */
[----:B------:R-:W-:Y:S02]  /*27d20*/  MOV R2, 0x1 ;  /* 0x0000000100027802 */ /* 0x000fe40000000f00 */
[----:B------:R-:W-:Y:S02]  /*27d30*/  MOV R3, 0x27d50 ;  /* 0x00027d5000037802 */ /* 0x000fe40000000f00 */
[----:B------:R-:W-:Y:S05]  /*27d40*/  CALL.REL.NOINC `($__internal_14_$__cuda_sm70_shflsync_up_p) ;  /* 0x0000522000007944 */ /* 0x000fea0003c00000 */
[----:B------:R-:W-:Y:S01]  /*27d50*/  MOV R0, R4 ;  /* 0x0000000400007202 */ /* 0x000fe20000000f00 */
[----:B------:R-:W-:Y:S05]  /*27d60*/  BRA `(.L_x_1209) ;  /* 0xfffd86f000007947 */ /* 0x000fea000383ffff */
.L_x_899:
[----:B------:R-:W-:Y:S01]  /*27d70*/  IMAD.MOV.U32 R0, RZ, RZ, R5 ;  /* 0x000000ffff007224 */ /* 0x000fe200078e0005 */
[----:B------:R-:W-:Y:S02]  /*27d80*/  MOV R2, 0x2 ;  /* 0x0000000200027802 */ /* 0x000fe40000000f00 */
[----:B------:R-:W-:Y:S02]  /*27d90*/  MOV R3, 0x27db0 ;  /* 0x00027db000037802 */ /* 0x000fe40000000f00 */
[----:B------:R-:W-:Y:S05]  /*27da0*/  CALL.REL.NOINC `($__internal_14_$__cuda_sm70_shflsync_up_p) ;  /* 0x000051c000007944 */ /* 0x000fea0003c00000 */
[----:B------:R-:W-:Y:S01]  /*27db0*/  SEL R0, R4, RZ, P4 ;  /* 0x000000ff04007207 */ /* 0x000fe20002000000 */
[----:B------:R-:W-:Y:S01]  /*27dc0*/  IMAD.MOV.U32 R2, RZ, RZ, 0x4 ;  /* 0x00000004ff027424 */ /* 0x000fe200078e00ff */
[----:B------:R-:W-:-:S03]  /*27dd0*/  MOV R3, 0x27e00 ;  /* 0x00027e0000037802 */ /* 0x000fc60000000f00 */
[----:B------:R-:W-:Y:S02]  /*27de0*/  IMAD.IADD R0, R5, 0x1, R0 ;  /* 0x0000000105007824 */ /* 0x000fe400078e0200 */
        /* <DEDUP_REMOVED lines=13> */
[----:B------:R-:W-:Y:S02]  /*27ec0*/  MOV R71, 0x1f ;  /* 0x0000001f00477802 */ /* 0x000fe40000000f00 */
[----:B------:R-:W-:Y:S01]  /*27ed0*/  MOV R3, 0x27f10 ;  /* 0x00027f1000037802 */ /* 0x000fe20000000f00 */
[----:B------:R-:W-:-:S04]  /*27ee0*/  IMAD.IADD R4, R0, 0x1, R4 ;  /* 0x0000000100047824 */ /* 0x000fc800078e0204 */
[----:B------:R-:W-:Y:S02]  /*27ef0*/  IMAD.MOV.U32 R52, RZ, RZ, R4 ;  /* 0x000000ffff347224 */ /* 0x000fe400078e0004 */
[----:B------:R-:W-:Y:S05]  /*27f00*/  CALL.REL.NOINC `($__internal_13_$__cuda_sm70_shflsync_idx_p) ;  /* 0x0000500000007944 */ /* 0x000fea0003c00000 */
[----:B------:R-:W-:Y:S01]  /*27f10*/  MOV R0, R234 ;  /* 0x000000ea00007202 */ /* 0x000fe20000000f00 */
[----:B------:R-:W-:Y:S05]  /*27f20*/  BRA `(.L_x_1210) ;  /* 0xfffd863000007947 */ /* 0x000fea000383ffff */
.L_x_901:
[----:B------:R-:W-:Y:S02]  /*27f30*/  SEL R0, RZ, 0x1, P0 ;  /* 0x00000001ff007807 */ /* 0x000fe40000000000 */
[----:B------:R-:W-:Y:S02]  /*27f40*/  MOV R2, 0x27f60 ;  /* 0x00027f6000027802 */ /* 0x000fe40000000f00 */
[----:B------:R-:W-:Y:S05]  /*27f50*/  CALL.REL.NOINC `($__internal_15_$__cuda_sm70_votesync_ballot) ;  /* 0x0000508000007944 */ /* 0x000fea0003c00000 */
[----:B------:R-:W-:Y:S01]  /*27f60*/  MOV R7, R0 ;  /* 0x0000000000077202 */ /* 0x000fe20000000f00 */
[----:B------:R-:W-:Y:S05]  /*27f70*/  BRA `(.L_x_1211) ;  /* 0xfffd867000007947 */ /* 0x000fea000383ffff */
.L_x_902:
[----:B------:R-:W-:Y:S01]  /*27f80*/  IMAD.MOV.U32 R52, RZ, RZ, R9 ;  /* 0x000000ffff347224 */ /* 0x000fe200078e0009 */
[----:B-1----:R-:W-:Y:S01]  /*27f90*/  MOV R2, R0 ;  /* 0x0000000000027202 */ /* 0x002fe20000000f00 */
[----:B------:R-:W-:Y:S01]  /*27fa0*/  IMAD.MOV.U32 R71, RZ, RZ, 0x1f ;  /* 0x0000001fff477424 */ /* 0x000fe200078e00ff */
[----:B------:R-:W-:Y:S02]  /*27fb0*/  MOV R3, 0x27fd0 ;  /* 0x00027fd000037802 */ /* 0x000fe40000000f00 */
[----:B------:R-:W-:Y:S05]  /*27fc0*/  CALL.REL.NOINC `($__internal_13_$__cuda_sm70_shflsync_idx_p) ;  /* 0x00004f4000007944 */ /* 0x000fea0003c00000 */
[----:B------:R-:W-:Y:S01]  /*27fd0*/  IMAD.MOV.U32 R12, RZ, RZ, R234 ;  /* 0x000000ffff0c7224 */ /* 0x000fe200078e00ea */
[----:B------:R-:W-:Y:S01]  /*27fe0*/  MOV R52, R8 ;  /* 0x0000000800347202 */ /* 0x000fe20000000f00 */
[----:B------:R-:W-:Y:S01]  /*27ff0*/  IMAD.MOV.U32 R5, RZ, RZ, RZ ;  /* 0x000000ffff057224 */ /* 0x000fe200078e00ff */
[----:B------:R-:W-:Y:S01]  /*28000*/  MOV R2, R0 ;  /* 0x0000000000027202 */ /* 0x000fe20000000f00 */
[----:B------:R-:W-:Y:S01]  /*28010*/  IMAD.MOV.U32 R71, RZ, RZ, 0x1f ;  /* 0x0000001fff477424 */ /* 0x000fe200078e00ff */
[----:B------:R-:W-:-:S02]  /*28020*/  MOV R3, 0x28040 ;  /* 0x0002804000037802 */ /* 0x000fc40000000f00 */
[----:B------:R-:W-:Y:S05]  /*28030*/  CALL.REL.NOINC `($__internal_13_$__cuda_sm70_shflsync_idx_p) ;  /* 0x00004ed000007944 */ /* 0x000fea0003c00000 */
[----:B------:R-:W-:Y:S01]  /*28040*/  MOV R9, R234 ;  /* 0x000000ea00097202 */ /* 0x000fe20000000f00 */
[----:B------:R-:W-:Y:S05]  /*28050*/  BRA `(.L_x_1212) ;  /* 0xfffd860000007947 */ /* 0x000fea000383ffff */
.L_x_905:
[----:B------:R-:W-:Y:S01]  /*28060*/  IMAD.MOV.U32 R52, RZ, RZ, R4 ;  /* 0x000000ffff347224 */ /* 0x000fe200078e0004 */
[----:B-1----:R-:W-:Y:S01]  /*28070*/  MOV R2, R0 ;  /* 0x0000000000027202 */ /* 0x002fe20000000f00 */
[----:B------:R-:W-:Y:S01]  /*28080*/  IMAD.MOV.U32 R71, RZ, RZ, 0x1f ;  /* 0x0000001fff477424 */ /* 0x000fe200078e00ff */
[----:B------:R-:W-:-:S02]  /*28090*/  MOV R3, 0x280b0 ;  /* 0x000280b000037802 */ /* 0x000fc40000000f00 */
[----:B---34-:R-:W-:Y:S05]  /*280a0*/  CALL.REL.NOINC `($__internal_13_$__cuda_sm70_shflsync_idx_p) ;  /* 0x00004e6000007944 */ /* 0x018fea0003c00000 */
[----:B------:R-:W-:Y:S01]  /*280b0*/  MOV R5, R234 ;  /* 0x000000ea00057202 */ /* 0x000fe20000000f00 */
[----:B------:R-:W-:Y:S05]  /*280c0*/  BRA `(.L_x_904) ;  /* 0xfffd85f000007947 */ /* 0x000fea000383ffff */
.L_x_970:
[----:B------:R-:W-:Y:S01]  /*280d0*/  IMAD.MOV.U32 R52, RZ, RZ, R5 ;  /* 0x000000ffff347224 */ /* 0x000fe200078e0005 */
[----:B------:R-:W-:Y:S01]  /*280e0*/  MOV R2, RZ ;  /* 0x000000ff00027202 */ /* 0x000fe20000000f00 */
[----:B------:R-:W-:Y:S01]  /*280f0*/  IMAD.MOV.U32 R71, RZ, RZ, 0x181f ;  /* 0x0000181fff477424 */ /* 0x000fe200078e00ff */
[----:B------:R-:W-:-:S02]  /*28100*/  MOV R3, 0x28120 ;  /* 0x0002812000037802 */ /* 0x000fc40000000f00 */
[----:B-----5:R-:W-:Y:S05]  /*28110*/  CALL.REL.NOINC `($__internal_13_$__cuda_sm70_shflsync_idx_p) ;  /* 0x00004df000007944 */ /* 0x020fea0003c00000 */
[----:B------:R-:W-:Y:S01]  /*28120*/  MOV R7, R234 ;  /* 0x000000ea00077202 */ /* 0x000fe20000000f00 */
[----:B------:R-:W-:Y:S05]  /*28130*/  BRA `(.L_x_1213) ;  /* 0xfffe0e1000007947 */ /* 0x000fea000383ffff */
.L_x_971:
[----:B------:R-:W-:Y:S01]  /*28140*/  IMAD.MOV.U32 R52, RZ, RZ, R6 ;  /* 0x000000ffff347224 */ /* 0x000fe200078e0006 */
[----:B------:R-:W-:Y:S01]  /*28150*/  MOV R2, RZ ;  /* 0x000000ff00027202 */ /* 0x000fe20000000f00 */
[----:B------:R-:W-:Y:S01]  /*28160*/  IMAD.MOV.U32 R71, RZ, RZ, 0x181f ;  /* 0x0000181fff477424 */ /* 0x000fe200078e00ff */
[----:B------:R-:W-:-:S02]  /*28170*/  MOV R3, 0x28190 ;  /* 0x0002819000037802 */ /* 0x000fc40000000f00 */
[----:B-12--5:R-:W-:Y:S05]  /*28180*/  CALL.REL.NOINC `($__internal_13_$__cuda_sm70_shflsync_idx_p) ;  /* 0x00004d8000007944 */ /* 0x026fea0003c00000 */
[----:B------:R-:W-:Y:S01]  /*28190*/  MOV R2, R234 ;  /* 0x000000ea00027202 */ /* 0x000fe20000000f00 */
[----:B------:R-:W-:Y:S05]  /*281a0*/  BRA `(.L_x_1214) ;  /* 0xfffe0dc000007947 */ /* 0x000fea000383ffff */
.L_x_974:
[----:B------:R-:W-:Y:S01]  /*281b0*/  IMAD.MOV.U32 R52, RZ, RZ, R5 ;  /* 0x000000ffff347224 */ /* 0x000fe200078e0005 */
[----:B--2-4-:R-:W-:Y:S01]  /*281c0*/  MOV R2, 0x1 ;  /* 0x0000000100027802 */ /* 0x014fe20000000f00 */
[----:B------:R-:W-:Y:S01]  /*281d0*/  IMAD.MOV.U32 R71, RZ, RZ, 0x181f ;  /* 0x0000181fff477424 */ /* 0x000fe200078e00ff */
[----:B------:R-:W-:-:S02]  /*281e0*/  MOV R3, 0x28200 ;  /* 0x0002820000037802 */ /* 0x000fc40000000f00 */
[----:B-1-3-5:R-:W-:Y:S05]  /*281f0*/  CALL.REL.NOINC `($__internal_13_$__cuda_sm70_shflsync_idx_p) ;  /* 0x00004d1000007944 */ /* 0x02afea0003c00000 */
[----:B------:R-:W-:Y:S01]  /*28200*/  IMAD.MOV.U32 R7, RZ, RZ, R234 ;  /* 0x000000ffff077224 */ /* 0x000fe200078e00ea */
[----:B------:R-:W-:Y:S01]  /*28210*/  MOV R2, 0x1 ;  /* 0x0000000100027802 */ /* 0x000fe20000000f00 */
[----:B------:R-:W-:Y:S01]  /*28220*/  IMAD.MOV.U32 R52, RZ, RZ, R6 ;  /* 0x000000ffff347224 */ /* 0x000fe200078e0006 */
[----:B------:R-:W-:-:S02]  /*28230*/  MOV R71, 0x181f ;  /* 0x0000181f00477802 */ /* 0x000fc40000000f00 */
[----:B------:R-:W-:Y:S02]  /*28240*/  MOV R3, 0x28260 ;  /* 0x0002826000037802 */ /* 0x000fe40000000f00 */
[----:B------:R-:W-:Y:S05]  /*28250*/  CALL.REL.NOINC `($__internal_13_$__cuda_sm70_shflsync_idx_p) ;  /* 0x00004cb000007944 */ /* 0x000fea0003c00000 */
[----:B------:R-:W-:Y:S01]  /*28260*/  MOV R2, R234 ;  /* 0x000000ea00027202 */ /* 0x000fe20000000f00 */
[----:B------:R-:W-:Y:S05]  /*28270*/  BRA `(.L_x_1215) ;  /* 0xfffe0dd000007947 */ /* 0x000fea000383ffff */
.L_x_977:
[----:B------:R-:W-:Y:S01]  /*28280*/  IMAD.MOV.U32 R52, RZ, RZ, R5 ;  /* 0x000000ffff347224 */ /* 0x000fe200078e0005 */
[----:B-1--4-:R-:W-:Y:S01]  /*28290*/  MOV R2, 0x2 ;  /* 0x0000000200027802 */ /* 0x012fe20000000f00 */
[----:B------:R-:W-:Y:S01]  /*282a0*/  IMAD.MOV.U32 R71, RZ, RZ, 0x181f ;  /* 0x0000181fff477424 */ /* 0x000fe200078e00ff */
[----:B------:R-:W-:Y:S02]  /*282b0*/  MOV R3, 0x282d0 ;  /* 0x000282d000037802 */ /* 0x000fe40000000f00 */
[----:B--23-5:R-:W-:Y:S05]  /*282c0*/  CALL.REL.NOINC `($__internal_13_$__cuda_sm70_shflsync_idx_p) ;  /* 0x00004c4000007944 */ /* 0x02cfea0003c00000 */
[----:B------:R-:W-:Y:S01]  /*282d0*/  MOV R7, R234 ;  /* 0x000000ea00077202 */ /* 0x000fe20000000f00 */
[----:B------:R-:W-:Y:S05]  /*282e0*/  BRA `(.L_x_1216) ;  /* 0xfffe0e3000007947 */ /* 0x000fea000383ffff */
.L_x_978:
[----:B------:R-:W-:Y:S01]  /*282f0*/  IMAD.MOV.U32 R52, RZ, RZ, R6 ;  /* 0x000000ffff347224 */ /* 0x000fe200078e0006 */
[----:B----4-:R-:W-:Y:S01]  /*28300*/  MOV R2, 0x2 ;  /* 0x0000000200027802 */ /* 0x010fe20000000f00 */
[----:B------:R-:W-:Y:S01]  /*28310*/  IMAD.MOV.U32 R71, RZ, RZ, 0x181f ;  /* 0x0000181fff477424 */ /* 0x000fe200078e00ff */
[----:B------:R-:W-:Y:S02]  /*28320*/  MOV R3, 0x28340 ;  /* 0x0002834000037802 */ /* 0x000fe40000000f00 */
[----:B-123-5:R-:W-:Y:S05]  /*28330*/  CALL.REL.NOINC `($__internal_13_$__cuda_sm70_shflsync_idx_p) ;  /* 0x00004bd000007944 */ /* 0x02efea0003c00000 */
[----:B------:R-:W-:Y:S01]  /*28340*/  MOV R2, R234 ;  /* 0x000000ea00027202 */ /* 0x000fe20000000f00 */
[----:B------:R-:W-:Y:S05]  /*28350*/  BRA `(.L_x_1217) ;  /* 0xfffe0de000007947 */ /* 0x000fea000383ffff */
.L_x_981:
[----:B------:R-:W-:Y:S01]  /*28360*/  IMAD.MOV.U32 R52, RZ, RZ, R5 ;  /* 0x000000ffff347224 */ /* 0x000fe200078e0005 */
[----:B-1----:R-:W-:Y:S01]  /*28370*/  MOV R2, 0x3 ;  /* 0x0000000300027802 */ /* 0x002fe20000000f00 */
[----:B------:R-:W-:Y:S01]  /*28380*/  IMAD.MOV.U32 R71, RZ, RZ, 0x181f ;  /* 0x0000181fff477424 */ /* 0x000fe200078e00ff */
[----:B------:R-:W-:-:S02]  /*28390*/  MOV R3, 0x283b0 ;  /* 0x000283b000037802 */ /* 0x000fc40000000f00 */
[----:B--2345:R-:W-:Y:S05]  /*283a0*/  CALL.REL.NOINC `($__internal_13_$__cuda_sm70_shflsync_idx_p) ;  /* 0x00004b6000007944 */ /* 0x03cfea0003c00000 */
        /* <DEDUP_REMOVED lines=8> */
.L_x_984:
[----:B------:R-:W-:Y:S01]  /*28430*/  IMAD.MOV.U32 R52, RZ, RZ, R5 ;  /* 0x000000ffff347224 */ /* 0x000fe200078e0005 */
[----:B-1----:R-:W-:Y:S01]  /*28440*/  MOV R2, 0x4 ;  /* 0x0000000400027802 */ /* 0x002fe20000000f00 */
[----:B------:R-:W-:Y:S01]  /*28450*/  IMAD.MOV.U32 R71, RZ, RZ, 0x181f ;  /* 0x0000181fff477424 */ /* 0x000fe200078e00ff */
[----:B------:R-:W-:Y:S02]  /*28460*/  MOV R3, 0x28480 ;  /* 0x0002848000037802 */ /* 0x000fe40000000f00 */
[----:B--2345:R-:W-:Y:S05]  /*28470*/  CALL.REL.NOINC `($__internal_13_$__cuda_sm70_shflsync_idx_p) ;  /* 0x00004a9000007944 */ /* 0x03cfea0003c00000 */
[----:B------:R-:W-:Y:S01]  /*28480*/  MOV R7, R234 ;  /* 0x000000ea00077202 */ /* 0x000fe20000000f00 */
[----:B------:R-:W-:Y:S05]  /*28490*/  BRA `(.L_x_1219) ;  /* 0xfffe0e5000007947 */ /* 0x000fea000383ffff */
.L_x_985:
[----:B------:R-:W-:Y:S01]  /*284a0*/  IMAD.MOV.U32 R52, RZ, RZ, R6 ;  /* 0x000000ffff347224 */ /* 0x000fe200078e0006 */
[----:B-1----:R-:W-:Y:S01]  /*284b0*/  MOV R2, 0x4 ;  /* 0x0000000400027802 */ /* 0x002fe20000000f00 */
[----:B------:R-:W-:Y:S01]  /*284c0*/  IMAD.MOV.U32 R71, RZ, RZ, 0x181f ;  /* 0x0000181fff477424 */ /* 0x000fe200078e00ff */
[----:B------:R-:W-:Y:S02]  /*284d0*/  MOV R3, 0x284f0 ;  /* 0x000284f000037802 */ /* 0x000fe40000000f00 */
[----:B--2345:R-:W-:Y:S05]  /*284e0*/  CALL.REL.NOINC `($__internal_13_$__cuda_sm70_shflsync_idx_p) ;  /* 0x00004a2000007944 */ /* 0x03cfea0003c00000 */
[----:B------:R-:W-:Y:S01]  /*284f0*/  MOV R2, R234 ;  /* 0x000000ea00027202 */ /* 0x000fe20000000f00 */
[----:B------:R-:W-:Y:S05]  /*28500*/  BRA `(.L_x_1220) ;  /* 0xfffe0e0000007947 */ /* 0x000fea000383ffff */
.L_x_988:
[----:B------:R-:W-:Y:S01]  /*28510*/  IMAD.MOV.U32 R52, RZ, RZ, R5 ;  /* 0x000000ffff347224 */ /* 0x000fe200078e0005 */
[----:B--23--:R-:W-:Y:S01]  /*28520*/  MOV R2, 0x5 ;  /* 0x0000000500027802 */ /* 0x00cfe20000000f00 */
[----:B------:R-:W-:Y:S01]  /*28530*/  IMAD.MOV.U32 R71, RZ, RZ, 0x181f ;  /* 0x0000181fff477424 */ /* 0x000fe200078e00ff */
[----:B------:R-:W-:-:S02]  /*28540*/  MOV R3, 0x28560 ;  /* 0x0002856000037802 */ /* 0x000fc40000000f00 */
[----:B-1--45:R-:W-:Y:S05]  /*28550*/  CALL.REL.NOINC `($__internal_13_$__cuda_sm70_shflsync_idx_p) ;  /* 0x000049b000007944 */ /* 0x032fea0003c00000 */
        /* <DEDUP_REMOVED lines=8> */
.L_x_991:
[----:B------:R-:W-:Y:S01]  /*285e0*/  IMAD.MOV.U32 R52, RZ, RZ, R5 ;  /* 0x000000ffff347224 */ /* 0x000fe200078e0005 */
[----:B-1-3--:R-:W-:Y:S01]  /*285f0*/  MOV R2, 0x6 ;  /* 0x0000000600027802 */ /* 0x00afe20000000f00 */
[----:B------:R-:W-:Y:S01]  /*28600*/  IMAD.MOV.U32 R71, RZ, RZ, 0x181f ;  /* 0x0000181fff477424 */ /* 0x000fe200078e00ff */
[----:B------:R-:W-:Y:S02]  /*28610*/  MOV R3, 0x28630 ;  /* 0x0002863000037802 */ /* 0x000fe40000000f00 */
[----:B--2-45:R-:W-:Y:S05]  /*28620*/  CALL.REL.NOINC `($__internal_13_$__cuda_sm70_shflsync_idx_p) ;  /* 0x000048e000007944 */ /* 0x034fea0003c00000 */
[----:B------:R-:W-:Y:S01]  /*28630*/  MOV R7, R234 ;  /* 0x000000ea00077202 */ /* 0x000fe20000000f00 */
[----:B------:R-:W-:Y:S05]  /*28640*/  BRA `(.L_x_1222) ;  /* 0xfffe0e7000007947 */ /* 0x000fea000383ffff */
.L_x_992:
[----:B------:R-:W-:Y:S01]  /*28650*/  IMAD.MOV.U32 R52, RZ, RZ, R6 ;  /* 0x000000ffff347224 */ /* 0x000fe200078e0006 */
[----:B---3--:R-:W-:Y:S01]  /*28660*/  MOV R2, 0x6 ;  /* 0x0000000600027802 */ /* 0x008fe20000000f00 */
[----:B------:R-:W-:Y:S01]  /*28670*/  IMAD.MOV.U32 R71, RZ, RZ, 0x181f ;  /* 0x0000181fff477424 */ /* 0x000fe200078e00ff */
[----:B------:R-:W-:Y:S02]  /*28680*/  MOV R3, 0x286a0 ;  /* 0x000286a000037802 */ /* 0x000fe40000000f00 */
[----:B-12-45:R-:W-:Y:S05]  /*28690*/  CALL.REL.NOINC `($__internal_13_$__cuda_sm70_shflsync_idx_p) ;  /* 0x0000487000007944 */ /* 0x036fea0003c00000 */
[----:B------:R-:W-:Y:S01]  /*286a0*/  MOV R2, R234 ;  /* 0x000000ea00027202 */ /* 0x000fe20000000f00 */
[----:B------:R-:W-:Y:S05]  /*286b0*/  BRA `(.L_x_1223) ;  /* 0xfffe0e2000007947 */ /* 0x000fea000383ffff */
.L_x_995:
        /* <DEDUP_REMOVED lines=13> */
.L_x_1034:
[----:B------:R-:W-:Y:S01]  /*28790*/  IMAD.MOV.U32 R52, RZ, RZ, R4 ;  /* 0x000000ffff347224 */ /* 0x000fe200078e0004 */
[----:B------:R-:W-:Y:S01]  /*287a0*/  MOV R2, RZ ;  /* 0x000000ff00027202 */ /* 0x000fe20000000f00 */
[----:B------:R-:W-:Y:S01]  /*287b0*/  IMAD.MOV.U32 R71, RZ, RZ, 0x181f ;  /* 0x0000181fff477424 */ /* 0x000fe200078e00ff */
[----:B------:R-:W-:Y:S02]  /*287c0*/  MOV R3, 0x287e0 ;  /* 0x000287e000037802 */ /* 0x000fe40000000f00 */
[----:B------:R-:W-:Y:S05]  /*287d0*/  CALL.REL.NOINC `($__internal_13_$__cuda_sm70_shflsync_idx_p) ;  /* 0x0000473000007944 */ /* 0x000fea0003c00000 */
[----:B------:R-:W-:Y:S01]  /*287e0*/  MOV R5, R234 ;  /* 0x000000ea00057202 */ /* 0x000fe20000000f00 */
[----:B------:R-:W-:Y:S05]  /*287f0*/  BRA `(.L_x_1225) ;  /* 0xfffe75f000007947 */ /* 0x000fea000383ffff */
.L_x_1035:
[----:B------:R-:W-:Y:S01]  /*28800*/  IMAD.MOV.U32 R52, RZ, RZ, R0 ;  /* 0x000000ffff347224 */ /* 0x000fe200078e0000 */
[----:B------:R-:W-:Y:S01]  /*28810*/  MOV R2, RZ ;  /* 0x000000ff00027202 */ /* 0x000fe20000000f00 */
[----:B------:R-:W-:Y:S01]  /*28820*/  IMAD.MOV.U32 R71, RZ, RZ, 0x181f ;  /* 0x0000181fff477424 */ /* 0x000fe200078e00ff */
[----:B------:R-:W-:Y:S02]  /*28830*/  MOV R3, 0x28850 ;  /* 0x0002885000037802 */ /* 0x000fe40000000f00 */
[----:B-12---:R-:W-:Y:S05]  /*28840*/  CALL.REL.NOINC `($__internal_13_$__cuda_sm70_shflsync_idx_p) ;  /* 0x000046c000007944 */ /* 0x006fea0003c00000 */
        /* <DEDUP_REMOVED lines=10> */
[----:B------:R-:W-:Y:S05]  /*288f0*/  CALL.REL.NOINC `($__internal_13_$__cuda_sm70_shflsync_idx_p) ;  /* 0x0000461000007944 */ /* 0x000fea0003c00000 */
[----:B------:R-:W-:Y:S01]  /*28900*/  IMAD.MOV.U32 R5, RZ, RZ, R234 ;  /* 0x000000ffff057224 */ /* 0x000fe200078e00ea */
[----:B------:R-:W-:Y:S01]  /*28910*/  MOV R2, 0x1 ;  /* 0x0000000100027802 */ /* 0x000fe20000000f00 */
[----:B------:R-:W-:Y:S01]  /*28920*/  IMAD.MOV.U32 R52, RZ, RZ, R0 ;  /* 0x000000ffff347224 */ /* 0x000fe200078e0000 */
[----:B------:R-:W-:Y:S02]  /*28930*/  MOV R71, 0x181f ;  /* 0x0000181f00477802 */ /* 0x000fe40000000f00 */
[----:B------:R-:W-:Y:S02]  /*28940*/  MOV R3, 0x28960 ;  /* 0x0002896000037802 */ /* 0x000fe40000000f00 */
[----:B------:R-:W-:Y:S05]  /*28950*/  CALL.REL.NOINC `($__internal_13_$__cuda_sm70_shflsync_idx_p) ;  /* 0x000045b000007944 */ /* 0x000fea0003c00000 */
        /* <DEDUP_REMOVED lines=51> */
[----:B------:R-:W-:Y:S01]  /*28c90*/  MOV R0, R234 ;  /* 0x000000ea00007202 */ /* 0x000fe20000000f00 */
[----:B------:R-:W-:Y:S05]  /*28ca0*/  BRA `(.L_x_1226) ;  /* 0xfffe72a000007947 */ /* 0x000fea000383ffff */
.L_x_1036:
[----:B------:R-:W-:Y:S01]  /*28cb0*/  IMAD.MOV.U32 R52, RZ, RZ, R4 ;  /* 0x000000ffff347224 */ /* 0x000fe200078e0004 */
[----:B------:R-:W-:Y:S01]  /*28cc0*/  MOV R2, RZ ;  /* 0x000000ff00027202 */ /* 0x000fe20000000f00 */
[----:B------:R-:W-:Y:S01]  /*28cd0*/  IMAD.MOV.U32 R71, RZ, RZ, 0x1c1f ;  /* 0x00001c1fff477424 */ /* 0x000fe200078e00ff */
[----:B------:R-:W-:-:S02]  /*28ce0*/  MOV R3, 0x28d00 ;  /* 0x00028d0000037802 */ /* 0x000fc40000000f00 */
[----:B------:R-:W-:Y:S05]  /*28cf0*/  CALL.REL.NOINC `($__internal_13_$__cuda_sm70_shflsync_idx_p) ;  /* 0x0000421000007944 */ /* 0x000fea0003c00000 */
[----:B------:R-:W-:Y:S01]  /*28d00*/  MOV R3, R234 ;  /* 0x000000ea00037202 */ /* 0x000fe20000000f00 */
[----:B------:R-:W-:Y:S05]  /*28d10*/  BRA `(.L_x_1227) ;  /* 0xfffe73d000007947 */ /* 0x000fea000383ffff */
.L_x_1041:
[----:B------:R-:W-:Y:S01]  /*28d20*/  IMAD.MOV.U32 R52, RZ, RZ, R4 ;  /* 0x000000ffff347224 */ /* 0x000fe200078e0004 */
[----:B------:R-:W-:Y:S01]  /*28d30*/  MOV R2, 0x1 ;  /* 0x0000000100027802 */ /* 0x000fe20000000f00 */
[----:B------:R-:W-:Y:S01]  /*28d40*/  IMAD.MOV.U32 R71, RZ, RZ, 0x1c1f ;  /* 0x00001c1fff477424 */ /* 0x000fe200078e00ff */
[----:B------:R-:W-:-:S02]  /*28d50*/  MOV R3, 0x28d70 ;  /* 0x00028d7000037802 */ /* 0x000fc40000000f00 */
[----:B-1----:R-:W-:Y:S05]  /*28d60*/  CALL.REL.NOINC `($__internal_13_$__cuda_sm70_shflsync_idx_p) ;  /* 0x000041a000007944 */ /* 0x002fea0003c00000 */
[----:B------:R-:W-:Y:S01]  /*28d70*/  MOV R3, R234 ;  /* 0x000000ea00037202 */ /* 0x000fe20000000f00 */
[----:B------:R-:W-:Y:S05]  /*28d80*/  BRA `(.L_x_1228) ;  /* 0xfffe7c0000007947 */ /* 0x000fea000383ffff */
.L_x_1046:
[----:B------:R-:W-:Y:S01]  /*28d90*/  IMAD.MOV.U32 R52, RZ, RZ, R4 ;  /* 0x000000ffff347224 */ /* 0x000fe200078e0004 */
[----:B------:R-:W-:Y:S01]  /*28da0*/  MOV R2, 0x2 ;  /* 0x0000000200027802 */ /* 0x000fe20000000f00 */
[----:B------:R-:W-:Y:S01]  /*28db0*/  IMAD.MOV.U32 R71, RZ, RZ, 0x1c1f ;  /* 0x00001c1fff477424 */ /* 0x000fe200078e00ff */
[----:B------:R-:W-:-:S02]  /*28dc0*/  MOV R3, 0x28de0 ;  /* 0x00028de000037802 */ /* 0x000fc40000000f00 */
[----:B-12---:R-:W-:Y:S05]  /*28dd0*/  CALL.REL.NOINC `($__internal_13_$__cuda_sm70_shflsync_idx_p) ;  /* 0x0000413000007944 */ /* 0x006fea0003c00000 */
[----:B------:R-:W-:Y:S01]  /*28de0*/  MOV R3, R234 ;  /* 0x000000ea00037202 */ /* 0x000fe20000000f00 */
[----:B------:R-:W-:Y:S05]  /*28df0*/  BRA `(.L_x_1229) ;  /* 0xfffe820000007947 */ /* 0x000fea000383ffff */
.L_x_1051:
[----:B------:R-:W-:Y:S01]  /*28e00*/  IMAD.MOV.U32 R52, RZ, RZ, R4 ;  /* 0x000000ffff347224 */ /* 0x000fe200078e0004 */
[----:B------:R-:W-:Y:S01]  /*28e10*/  MOV R2, 0x3 ;  /* 0x0000000300027802 */ /* 0x000fe20000000f00 */
[----:B------:R-:W-:Y:S01]  /*28e20*/  IMAD.MOV.U32 R71, RZ, RZ, 0x1c1f ;  /* 0x00001c1fff477424 */ /* 0x000fe200078e00ff */
[----:B------:R-:W-:-:S02]  /*28e30*/  MOV R3, 0x28e50 ;  /* 0x00028e5000037802 */ /* 0x000fc40000000f00 */
[----:B-123--:R-:W-:Y:S05]  /*28e40*/  CALL.REL.NOINC `($__internal_13_$__cuda_sm70_shflsync_idx_p) ;  /* 0x000040c000007944 */ /* 0x00efea0003c00000 */
[----:B------:R-:W-:Y:S01]  /*28e50*/  MOV R3, R234 ;  /* 0x000000ea00037202 */ /* 0x000fe20000000f00 */
[----:B------:R-:W-:Y:S05]  /*28e60*/  BRA `(.L_x_1230) ;  /* 0xfffe880000007947 */ /* 0x000fea000383ffff */
.L_x_1056:
[----:B------:R-:W-:Y:S02]  /*28e70*/  MOV R0, 0x2 ;  /* 0x0000000200007802 */ /* 0x000fe40000000f00 */
[----:B------:R-:W-:-:S02]  /*28e80*/  MOV R2, 0x28ea0 ;  /* 0x00028ea000027802 */ /* 0x000fc40000000f00 */
[----:B------:R-:W-:Y:S05]  /*28e90*/  CALL.REL.NOINC `($__internal_12_$__cuda_sm70_shflsync_bfly_p) ;  /* 0x0000401000007944 */ /* 0x000fea0003c00000 */
[----:B------:R-:W-:Y:S05]  /*28ea0*/  BRA `(.L_x_1231) ;  /* 0xfffe92f000007947 */ /* 0x000fea000383ffff */
.L_x_1057:
[----:B------:R-:W-:Y:S02]  /*28eb0*/  MOV R0, 0x1 ;  /* 0x0000000100007802 */ /* 0x000fe40000000f00 */
[----:B------:R-:W-:-:S02]  /*28ec0*/  MOV R2, 0x28ee0 ;  /* 0x00028ee000027802 */ /* 0x000fc40000000f00 */
[----:B------:R-:W-:Y:S05]  /*28ed0*/  CALL.REL.NOINC `($__internal_12_$__cuda_sm70_shflsync_bfly_p) ;  /* 0x00003fd000007944 */ /* 0x000fea0003c00000 */
[----:B------:R-:W-:Y:S01]  /*28ee0*/  FMNMX.FTZ R71, R4, R0, !PT ;  /* 0x0000000004477209 */ /* 0x000fe20007810000 */
[----:B------:R-:W-:Y:S01]  /*28ef0*/  IMAD.MOV.U32 R4, RZ, RZ, R5 ;  /* 0x000000ffff047224 */ /* 0x000fe200078e0005 */
[----:B------:R-:W-:Y:S01]  /*28f00*/  MOV R2, 0x28f30 ;  /* 0x00028f3000027802 */ /* 0x000fe20000000f00 */
[----:B------:R-:W-:-:S02]  /*28f10*/  IMAD.MOV.U32 R0, RZ, RZ, 0x2 ;  /* 0x00000002ff007424 */ /* 0x000fc400078e00ff */
[----:B------:R-:W-:Y:S05]  /*28f20*/  CALL.REL.NOINC `($__internal_12_$__cuda_sm70_shflsync_bfly_p) ;  /* 0x00003f8000007944 */ /* 0x000fea0003c00000 */
[----:B------:R-:W-:Y:S01]  /*28f30*/  FMNMX.FTZ R5, R5, R0, !PT ;  /* 0x0000000005057209 */ /* 0x000fe20007810000 */
[----:B------:R-:W-:Y:S01]  /*28f40*/  IMAD.MOV.U32 R0, RZ, RZ, 0x1 ;  /* 0x00000001ff007424 */ /* 0x000fe200078e00ff */
[----:B------:R-:W-:-:S03]  /*28f50*/  MOV R2, 0x28f80 ;  /* 0x00028f8000027802 */ /* 0x000fc60000000f00 */
[----:B------:R-:W-:Y:S02]  /*28f60*/  IMAD.MOV.U32 R4, RZ, RZ, R5 ;  /* 0x000000ffff047224 */ /* 0x000fe400078e0005 */
[----:B------:R-:W-:Y:S05]  /*28f70*/  CALL.REL.NOINC `($__internal_12_$__cuda_sm70_shflsync_bfly_p) ;  /* 0x00003f3000007944 */ /* 0x000fea0003c00000 */
[----:B------:R-:W-:Y:S01]  /*28f80*/  FMNMX.FTZ R70, R5, R0, !PT ;  /* 0x0000000005467209 */ /* 0x000fe20007810000 */
[----:B------:R-:W-:Y:S01]  /*28f90*/  IMAD.MOV.U32 R4, RZ, RZ, R6 ;  /* 0x000000ffff047224 */ /* 0x000fe200078e0006 */
[----:B------:R-:W-:Y:S01]  /*28fa0*/  MOV R2, 0x28fd0 ;  /* 0x00028fd000027802 */ /* 0x000fe20000000f00 */
[----:B------:R-:W-:Y:S02]  /*28fb0*/  IMAD.MOV.U32 R0, RZ, RZ, 0x2 ;  /* 0x00000002ff007424 */ /* 0x000fe400078e00ff */
        /* <DEDUP_REMOVED lines=16> */
[----:B------:R-:W-:Y:S01]  /*290c0*/  MOV R8, R0 ;  /* 0x0000000000087202 */ /* 0x000fe20000000f00 */
[----:B------:R-:W-:Y:S05]  /*290d0*/  BRA `(.L_x_1232) ;  /* 0xfffe91b000007947 */ /* 0x000fea000383ffff */
.L_x_1065:
[----:B------:R-:W-:Y:S01]  /*290e0*/  MOV R2, RZ ;  /* 0x000000ff00027202 */ /* 0x000fe20000000f00 */
[----:B------:R-:W-:Y:S01]  /*290f0*/  IMAD.MOV.U32 R52, RZ, RZ, R4 ;  /* 0x000000ffff347224 */ /* 0x000fe200078e0004 */
[----:B------:R-:W-:Y:S01]  /*29100*/  MOV R3, 0x29130 ;  /* 0x0002913000037802 */ /* 0x000fe20000000f00 */
[----:B------:R-:W-:Y:S02]  /*29110*/  IMAD.MOV.U32 R71, RZ, RZ, 0x181f ;  /* 0x0000181fff477424 */ /* 0x000fe400078e00ff */
[----:B------:R-:W-:Y:S05]  /*29120*/  CALL.REL.NOINC `($__internal_13_$__cuda_sm70_shflsync_idx_p) ;  /* 0x00003de000007944 */ /* 0x000fea0003c00000 */
[----:B------:R-:W-:Y:S01]  /*29130*/  MOV R8, R234 ;  /* 0x000000ea00087202 */ /* 0x000fe20000000f00 */
[----:B------:R-:W-:-:S05]  /*29140*/  BRA `(.L_x_1233) ;  /* 0xfffeaed000007947 */ /* 0x000fca000383ffff */
.L_x_1066:
[----:B------:R-:W-:Y:S01]  /*29150*/  MOV R2, RZ ;  /* 0x000000ff00027202 */ /* 0x000fe20000000f00 */
[----:B------:R-:W-:Y:S01]  /*29160*/  IMAD.MOV.U32 R52, RZ, RZ, R0 ;  /* 0x000000ffff347224 */ /* 0x000fe200078e0000 */
[----:B------:R-:W-:Y:S01]  /*29170*/  MOV R3, 0x291a0 ;  /* 0x000291a000037802 */ /* 0x000fe20000000f00 */
[----:B------:R-:W-:Y:S02]  /*29180*/  IMAD.MOV.U32 R71, RZ, RZ, 0x181f ;  /* 0x0000181fff477424 */ /* 0x000fe400078e00ff */
[----:B-12---:R-:W-:Y:S05]  /*29190*/  CALL.REL.NOINC `($__internal_13_$__cuda_sm70_shflsync_idx_p) ;  /* 0x00003d7000007944 */ /* 0x006fea0003c00000 */
        /* <DEDUP_REMOVED lines=10> */
[----:B------:R-:W-:Y:S05]  /*29240*/  CALL.REL.NOINC `($__internal_13_$__cuda_sm70_shflsync_idx_p) ;  /* 0x00003cc000007944 */ /* 0x000fea0003c00000 */
[----:B------:R-:W-:Y:S01]  /*29250*/  MOV R2, 0x1 ;  /* 0x0000000100027802 */ /* 0x000fe20000000f00 */
[----:B------:R-:W-:Y:S01]  /*29260*/  IMAD.MOV.U32 R7, RZ, RZ, R234 ;  /* 0x000000ffff077224 */ /* 0x000fe200078e00ea */
[----:B------:R-:W-:Y:S01]  /*29270*/  MOV R71, 0x181f ;  /* 0x0000181f00477802 */ /* 0x000fe20000000f00 */
[----:B------:R-:W-:Y:S01]  /*29280*/  IMAD.MOV.U32 R52, RZ, RZ, R0 ;  /* 0x000000ffff347224 */ /* 0x000fe200078e0000 */
[----:B------:R-:W-:Y:S02]  /*29290*/  MOV R3, 0x292b0 ;  /* 0x000292b000037802 */ /* 0x000fe40000000f00 */
[----:B------:R-:W-:Y:S05]  /*292a0*/  CALL.REL.NOINC `($__internal_13_$__cuda_sm70_shflsync_idx_p) ;  /* 0x00003c6000007944 */ /* 0x000fea0003c00000 */
        /* <DEDUP_REMOVED lines=51> */
[----:B------:R-:W-:Y:S01]  /*295e0*/  MOV R0, R234 ;  /* 0x000000ea00007202 */ /* 0x000fe20000000f00 */
[----:B------:R-:W-:-:S05]  /*295f0*/  BRA `(.L_x_1234) ;  /* 0xfffeab8000007947 */ /* 0x000fca000383ffff */
.L_x_1069:
[----:B------:R-:W-:Y:S01]  /*29600*/  MOV R2, RZ ;  /* 0x000000ff00027202 */ /* 0x000fe20000000f00 */
[----:B------:R-:W-:Y:S01]  /*29610*/  IMAD.MOV.U32 R52, RZ, RZ, R4 ;  /* 0x000000ffff347224 */ /* 0x000fe200078e0004 */
[----:B------:R-:W-:Y:S01]  /*29620*/  MOV R3, 0x29650 ;  /* 0x0002965000037802 */ /* 0x000fe20000000f00 */
[----:B------:R-:W-:Y:S02]  /*29630*/  IMAD.MOV.U32 R71, RZ, RZ, 0x181f ;  /* 0x0000181fff477424 */ /* 0x000fe400078e00ff */
[----:B------:R-:W-:Y:S05]  /*29640*/  CALL.REL.NOINC `($__internal_13_$__cuda_sm70_shflsync_idx_p) ;  /* 0x000038c000007944 */ /* 0x000fea0003c00000 */
[----:B------:R-:W-:Y:S01]  /*29650*/  MOV R7, R234 ;  /* 0x000000ea00077202 */ /* 0x000fe20000000f00 */
[----:B------:R-:W-:-:S05]  /*29660*/  BRA `(.L_x_1235) ;  /* 0xfffebe5000007947 */ /* 0x000fca000383ffff */
.L_x_1070:
        /* <DEDUP_REMOVED lines=75> */
.L_x_1071:
[----:B------:R-:W-:Y:S01]  /*29b20*/  MOV R2, RZ ;  /* 0x000000ff00027202 */ /* 0x000fe20000000f00 */
[----:B------:R-:W-:Y:S01]  /*29b30*/  IMAD.MOV.U32 R52, RZ, RZ, R5 ;  /* 0x000000ffff347224 */ /* 0x000fe200078e0005 */
[----:B------:R-:W-:Y:S01]  /*29b40*/  MOV R3, 0x29b70 ;  /* 0x00029b7000037802 */ /* 0x000fe20000000f00 */
[----:B------:R-:W-:Y:S02]  /*29b50*/  IMAD.MOV.U32 R71, RZ, RZ, 0x1c1f ;  /* 0x00001c1fff477424 */ /* 0x000fe400078e00ff */
[----:B------:R-:W-:Y:S05]  /*29b60*/  CALL.REL.NOINC `($__internal_13_$__cuda_sm70_shflsync_idx_p) ;  /* 0x000033a000007944 */ /* 0x000fea0003c00000 */
[----:B------:R-:W-:Y:S01]  /*29b70*/  MOV R4, R234 ;  /* 0x000000ea00047202 */ /* 0x000fe20000000f00 */
[----:B------:R-:W-:-:S05]  /*29b80*/  BRA `(.L_x_1237) ;  /* 0xfffebc1000007947 */ /* 0x000fca000383ffff */
.L_x_1076:
[----:B------:R-:W-:Y:S01]  /*29b90*/  MOV R2, 0x1 ;  /* 0x0000000100027802 */ /* 0x000fe20000000f00 */
[----:B------:R-:W-:Y:S01]  /*29ba0*/  IMAD.MOV.U32 R52, RZ, RZ, R5 ;  /* 0x000000ffff347224 */ /* 0x000fe200078e0005 */
[----:B------:R-:W-:Y:S01]  /*29bb0*/  MOV R3, 0x29be0 ;  /* 0x00029be000037802 */ /* 0x000fe20000000f00 */
[----:B------:R-:W-:Y:S02]  /*29bc0*/  IMAD.MOV.U32 R71, RZ, RZ, 0x1c1f ;  /* 0x00001c1fff477424 */ /* 0x000fe400078e00ff */
[----:B-1----:R-:W-:Y:S05]  /*29bd0*/  CALL.REL.NOINC `($__internal_13_$__cuda_sm70_shflsync_idx_p) ;  /* 0x0000333000007944 */ /* 0x002fea0003c00000 */
[----:B------:R-:W-:Y:S01]  /*29be0*/  MOV R4, R234 ;  /* 0x000000ea00047202 */ /* 0x000fe20000000f00 */
[----:B------:R-:W-:-:S05]  /*29bf0*/  BRA `(.L_x_1238) ;  /* 0xfffec49000007947 */ /* 0x000fca000383ffff */
.L_x_1081:
[----:B------:R-:W-:Y:S01]  /*29c00*/  MOV R2, 0x2 ;  /* 0x0000000200027802 */ /* 0x000fe20000000f00 */
[----:B------:R-:W-:Y:S01]  /*29c10*/  IMAD.MOV.U32 R52, RZ, RZ, R5 ;  /* 0x000000ffff347224 */ /* 0x000fe200078e0005 */
[----:B------:R-:W-:Y:S01]  /*29c20*/  MOV R3, 0x29c50 ;  /* 0x00029c5000037802 */ /* 0x000fe20000000f00 */
[----:B------:R-:W-:Y:S02]  /*29c30*/  IMAD.MOV.U32 R71, RZ, RZ, 0x1c1f ;  /* 0x00001c1fff477424 */ /* 0x000fe400078e00ff */
[----:B-12---:R-:W-:Y:S05]  /*29c40*/  CALL.REL.NOINC `($__internal_13_$__cuda_sm70_shflsync_idx_p) ;  /* 0x000032c000007944 */ /* 0x006fea0003c00000 */
[----:B------:R-:W-:Y:S01]  /*29c50*/  MOV R4, R234 ;  /* 0x000000ea00047202 */ /* 0x000fe20000000f00 */
[----:B------:R-:W-:-:S05]  /*29c60*/  BRA `(.L_x_1239) ;  /* 0xfffecad000007947 */ /* 0x000fca000383ffff */
.L_x_1086:
[----:B------:R-:W-:Y:S01]  /*29c70*/  MOV R2, 0x3 ;  /* 0x0000000300027802 */ /* 0x000fe20000000f00 */
[----:B------:R-:W-:Y:S01]  /*29c80*/  IMAD.MOV.U32 R52, RZ, RZ, R5 ;  /* 0x000000ffff347224 */ /* 0x000fe200078e0005 */
[----:B------:R-:W-:Y:S01]  /*29c90*/  MOV R3, 0x29cc0 ;  /* 0x00029cc000037802 */ /* 0x000fe20000000f00 */
[----:B------:R-:W-:Y:S02]  /*29ca0*/  IMAD.MOV.U32 R71, RZ, RZ, 0x1c1f ;  /* 0x00001c1fff477424 */ /* 0x000fe400078e00ff */
[----:B-123--:R-:W-:Y:S05]  /*29cb0*/  CALL.REL.NOINC `($__internal_13_$__cuda_sm70_shflsync_idx_p) ;  /* 0x0000325000007944 */ /* 0x00efea0003c00000 */
[----:B------:R-:W-:Y:S01]  /*29cc0*/  MOV R4, R234 ;  /* 0x000000ea00047202 */ /* 0x000fe20000000f00 */
[----:B------:R-:W-:-:S05]  /*29cd0*/  BRA `(.L_x_1240) ;  /* 0xfffed11000007947 */ /* 0x000fca000383ffff */
.L_x_1091:
[----:B------:R-:W-:Y:S02]  /*29ce0*/  MOV R0, 0x2 ;  /* 0x0000000200007802 */ /* 0x000fe40000000f00 */
[----:B------:R-:W-:Y:S02]  /*29cf0*/  MOV R2, 0x29d10 ;  /* 0x00029d1000027802 */ /* 0x000fe40000000f00 */
[----:B------:R-:W-:Y:S05]  /*29d00*/  CALL.REL.NOINC `($__internal_12_$__cuda_sm70_shflsync_bfly_p) ;  /* 0x000031a000007944 */ /* 0x000fea0003c00000 */
[----:B------:R-:W-:-:S05]  /*29d10*/  BRA `(.L_x_1241) ;  /* 0xfffedc8000007947 */ /* 0x000fca000383ffff */
.L_x_1092:
[----:B------:R-:W-:Y:S02]  /*29d20*/  MOV R0, 0x1 ;  /* 0x0000000100007802 */ /* 0x000fe40000000f00 */
[----:B------:R-:W-:Y:S02]  /*29d30*/  MOV R2, 0x29d50 ;  /* 0x00029d5000027802 */ /* 0x000fe40000000f00 */
        /* <DEDUP_REMOVED lines=28> */
[----:B------:R-:W-:-:S05]  /*29f00*/  BRA `(.L_x_1242) ;  /* 0xfffedb8000007947 */ /* 0x000fca000383ffff */
.L_x_1101:
[----:B------:R-:W-:Y:S01]  /*29f10*/  MOV R2, RZ ;  /* 0x000000ff00027202 */ /* 0x000fe20000000f00 */
[----:B------:R-:W-:Y:S01]  /*29f20*/  IMAD.MOV.U32 R52, RZ, RZ, R4 ;  /* 0x000000ffff347224 */ /* 0x000fe200078e0004 */
[----:B------:R-:W-:Y:S01]  /*29f30*/  MOV R3, 0x29f60 ;  /* 0x00029f6000037802 */ /* 0x000fe20000000f00 */
[----:B------:R-:W-:Y:S02]  /*29f40*/  IMAD.MOV.U32 R71, RZ, RZ, 0x181f ;  /* 0x0000181fff477424 */ /* 0x000fe400078e00ff */
[----:B------:R-:W-:Y:S05]  /*29f50*/  CALL.REL.NOINC `($__internal_13_$__cuda_sm70_shflsync_idx_p) ;  /* 0x00002fb000007944 */ /* 0x000fea0003c00000 */
[----:B------:R-:W-:Y:S01]  /*29f60*/  MOV R8, R234 ;  /* 0x000000ea00087202 */ /* 0x000fe20000000f00 */
[----:B------:R-:W-:-:S05]  /*29f70*/  BRA `(.L_x_1243) ;  /* 0xfffefe5000007947 */ /* 0x000fca000383ffff */
.L_x_1102:
        /* <DEDUP_REMOVED lines=75> */
.L_x_1105:
[----:B------:R-:W-:Y:S01]  /*2a430*/  MOV R2, RZ ;  /* 0x000000ff00027202 */ /* 0x000fe20000000f00 */
[----:B------:R-:W-:Y:S01]  /*2a440*/  IMAD.MOV.U32 R52, RZ, RZ, R4 ;  /* 0x000000ffff347224 */ /* 0x000fe200078e0004 */
[----:B------:R-:W-:Y:S01]  /*2a450*/  MOV R3, 0x2a480 ;  /* 0x0002a48000037802 */ /* 0x000fe20000000f00 */
[----:B------:R-:W-:Y:S02]  /*2a460*/  IMAD.MOV.U32 R71, RZ, RZ, 0x181f ;  /* 0x0000181fff477424 */ /* 0x000fe400078e00ff */
[----:B------:R-:W-:Y:S05]  /*2a470*/  CALL.REL.NOINC `($__internal_13_$__cuda_sm70_shflsync_idx_p) ;  /* 0x00002a9000007944 */ /* 0x000fea0003c00000 */
[----:B------:R-:W-:Y:S01]  /*2a480*/  MOV R7, R234 ;  /* 0x000000ea00077202 */ /* 0x000fe20000000f00 */
[----:B------:R-:W-:-:S05]  /*2a490*/  BRA `(.L_x_1245) ;  /* 0xffff0dd000007947 */ /* 0x000fca000383ffff */
.L_x_1106:
        /* <DEDUP_REMOVED lines=75> */
.L_x_1107:
[----:B------:R-:W-:Y:S02]  /*2a950*/  MOV R0, 0x2 ;  /* 0x0000000200007802 */ /* 0x000fe40000000f00 */
[----:B------:R-:W-:Y:S02]  /*2a960*/  MOV R2, 0x2a980 ;  /* 0x0002a98000027802 */ /* 0x000fe40000000f00 */
[----:B------:R-:W-:Y:S05]  /*2a970*/  CALL.REL.NOINC `($__internal_12_$__cuda_sm70_shflsync_bfly_p) ;  /* 0x0000253000007944 */ /* 0x000fea0003c00000 */
[----:B------:R-:W-:-:S05]  /*2a980*/  BRA `(.L_x_1247) ;  /* 0xffff100000007947 */ /* 0x000fca000383ffff */
.L_x_1108:
        /* <DEDUP_REMOVED lines=31> */
.L_x_1111:
[----:B-1--4-:R-:W-:Y:S01]  /*2ab80*/  MOV R71, 0x181f ;  /* 0x0000181f00477802 */ /* 0x012fe20000000f00 */
[----:B------:R-:W-:Y:S01]  /*2ab90*/  IMAD.MOV.U32 R2, RZ, RZ, RZ ;  /* 0x000000ffff027224 */ /* 0x000fe200078e00ff */
[----:B------:R-:W-:Y:S02]  /*2aba0*/  MOV R3, 0x2abc0 ;  /* 0x0002abc000037802 */ /* 0x000fe40000000f00 */
[----:B------:R-:W-:Y:S05]  /*2abb0*/  CALL.REL.NOINC `($__internal_13_$__cuda_sm70_shflsync_idx_p) ;  /* 0x0000235000007944 */ /* 0x000fea0003c00000 */
[----:B------:R-:W-:Y:S01]  /*2abc0*/  MOV R58, R234 ;  /* 0x000000ea003a7202 */ /* 0x000fe20000000f00 */
[----:B------:R-:W-:-:S05]  /*2abd0*/  BRA `(.L_x_1249) ;  /* 0xffff2eb000007947 */ /* 0x000fca000383ffff */
.L_x_1114:
[----:B------:R-:W-:Y:S01]  /*2abe0*/  MOV R2, RZ ;  /* 0x000000ff00027202 */ /* 0x000fe20000000f00 */
[----:B------:R-:W-:Y:S01]  /*2abf0*/  IMAD.MOV.U32 R52, RZ, RZ, R4 ;  /* 0x000000ffff347224 */ /* 0x000fe200078e0004 */
[----:B------:R-:W-:Y:S01]  /*2ac00*/  MOV R3, 0x2ac30 ;  /* 0x0002ac3000037802 */ /* 0x000fe20000000f00 */
[----:B------:R-:W-:Y:S02]  /*2ac10*/  IMAD.MOV.U32 R71, RZ, RZ, 0x181f ;  /* 0x0000181fff477424 */ /* 0x000fe400078e00ff */
[----:B------:R-:W-:Y:S05]  /*2ac20*/  CALL.REL.NOINC `($__internal_13_$__cuda_sm70_shflsync_idx_p) ;  /* 0x000022e000007944 */ /* 0x000fea0003c00000 */
[----:B------:R-:W-:Y:S01]  /*2ac30*/  MOV R7, R234 ;  /* 0x000000ea00077202 */ /* 0x000fe20000000f00 */
[----:B------:R-:W-:-:S05]  /*2ac40*/  BRA `(.L_x_1250) ;  /* 0xffff428000007947 */ /* 0x000fca000383ffff */
.L_x_1115:
        /* <DEDUP_REMOVED lines=75> */
.L_x_1116:
[----:B------:R-:W-:Y:S01]  /*2b100*/  MOV R2, RZ ;  /* 0x000000ff00027202 */ /* 0x000fe20000000f00 */
[----:B------:R-:W-:Y:S01]  /*2b110*/  IMAD.MOV.U32 R52, RZ, RZ, R5 ;  /* 0x000000ffff347224 */ /* 0x000fe200078e0005 */
[----:B------:R-:W-:Y:S01]  /*2b120*/  MOV R3, 0x2b150 ;  /* 0x0002b15000037802 */ /* 0x000fe20000000f00 */
[----:B------:R-:W-:Y:S02]  /*2b130*/  IMAD.MOV.U32 R71, RZ, RZ, 0x1c1f ;  /* 0x00001c1fff477424 */ /* 0x000fe400078e00ff */
[----:B------:R-:W-:Y:S05]  /*2b140*/  CALL.REL.NOINC `($__internal_13_$__cuda_sm70_shflsync_idx_p) ;  /* 0x00001dc000007944 */ /* 0x000fea0003c00000 */
[----:B------:R-:W-:Y:S01]  /*2b150*/  MOV R4, R234 ;  /* 0x000000ea00047202 */ /* 0x000fe20000000f00 */
[----:B------:R-:W-:-:S05]  /*2b160*/  BRA `(.L_x_1252) ;  /* 0xffff406000007947 */ /* 0x000fca000383ffff */
.L_x_1121:
[----:B------:R-:W-:Y:S01]  /*2b170*/  MOV R2, 0x1 ;  /* 0x0000000100027802 */ /* 0x000fe20000000f00 */
[----:B------:R-:W-:Y:S01]  /*2b180*/  IMAD.MOV.U32 R52, RZ, RZ, R5 ;  /* 0x000000ffff347224 */ /* 0x000fe200078e0005 */
[----:B------:R-:W-:Y:S01]  /*2b190*/  MOV R3, 0x2b1c0 ;  /* 0x0002b1c000037802 */ /* 0x000fe20000000f00 */
[----:B------:R-:W-:Y:S02]  /*2b1a0*/  IMAD.MOV.U32 R71, RZ, RZ, 0x1c1f ;  /* 0x00001c1fff477424 */ /* 0x000fe400078e00ff */
[----:B-1----:R-:W-:Y:S05]  /*2b1b0*/  CALL.REL.NOINC `($__internal_13_$__cuda_sm70_shflsync_idx_p) ;  /* 0x00001d5000007944 */ /* 0x002fea0003c00000 */
[----:B------:R-:W-:Y:S01]  /*2b1c0*/  MOV R4, R234 ;  /* 0x000000ea00047202 */ /* 0x000fe20000000f00 */
[----:B------:R-:W-:-:S05]  /*2b1d0*/  BRA `(.L_x_1253) ;  /* 0xffff48e000007947 */ /* 0x000fca000383ffff */
.L_x_1126:
[----:B------:R-:W-:Y:S01]  /*2b1e0*/  MOV R2, 0x2 ;  /* 0x0000000200027802 */ /* 0x000fe20000000f00 */
[----:B------:R-:W-:Y:S01]  /*2b1f0*/  IMAD.MOV.U32 R52, RZ, RZ, R5 ;  /* 0x000000ffff347224 */ /* 0x000fe200078e0005 */
[----:B------:R-:W-:Y:S01]  /*2b200*/  MOV R3, 0x2b230 ;  /* 0x0002b23000037802 */ /* 0x000fe20000000f00 */
[----:B------:R-:W-:Y:S02]  /*2b210*/  IMAD.MOV.U32 R71, RZ, RZ, 0x1c1f ;  /* 0x00001c1fff477424 */ /* 0x000fe400078e00ff */
[----:B-12---:R-:W-:Y:S05]  /*2b220*/  CALL.REL.NOINC `($__internal_13_$__cuda_sm70_shflsync_idx_p) ;  /* 0x00001ce000007944 */ /* 0x006fea0003c00000 */
[----:B------:R-:W-:Y:S01]  /*2b230*/  MOV R4, R234 ;  /* 0x000000ea00047202 */ /* 0x000fe20000000f00 */
[----:B------:R-:W-:-:S05]  /*2b240*/  BRA `(.L_x_1254) ;  /* 0xffff4f2000007947 */ /* 0x000fca000383ffff */
.L_x_1131:
[----:B------:R-:W-:Y:S01]  /*2b250*/  MOV R2, 0x3 ;  /* 0x0000000300027802 */ /* 0x000fe20000000f00 */
[----:B------:R-:W-:Y:S01]  /*2b260*/  IMAD.MOV.U32 R52, RZ, RZ, R5 ;  /* 0x000000ffff347224 */ /* 0x000fe200078e0005 */
[----:B------:R-:W-:Y:S01]  /*2b270*/  MOV R3, 0x2b2a0 ;  /* 0x0002b2a000037802 */ /* 0x000fe20000000f00 */
[----:B------:R-:W-:Y:S02]  /*2b280*/  IMAD.MOV.U32 R71, RZ, RZ, 0x1c1f ;  /* 0x00001c1fff477424 */ /* 0x000fe400078e00ff */
[----:B-123--:R-:W-:Y:S05]  /*2b290*/  CALL.REL.NOINC `($__internal_13_$__cuda_sm70_shflsync_idx_p) ;  /* 0x00001c7000007944 */ /* 0x00efea0003c00000 */
[----:B------:R-:W-:Y:S01]  /*2b2a0*/  MOV R4, R234 ;  /* 0x000000ea00047202 */ /* 0x000fe20000000f00 */
[----:B------:R-:W-:-:S05]  /*2b2b0*/  BRA `(.L_x_1255) ;  /* 0xffff556000007947 */ /* 0x000fca000383ffff */
.L_x_1136:
[----:B------:R-:W-:Y:S02]  /*2b2c0*/  MOV R0, 0x2 ;  /* 0x0000000200007802 */ /* 0x000fe40000000f00 */
[----:B------:R-:W-:Y:S02]  /*2b2d0*/  MOV R2, 0x2b2f0 ;  /* 0x0002b2f000027802 */ /* 0x000fe40000000f00 */
[----:B------:R-:W-:Y:S05]  /*2b2e0*/  CALL.REL.NOINC `($__internal_12_$__cuda_sm70_shflsync_bfly_p) ;  /* 0x00001bc000007944 */ /* 0x000fea0003c00000 */
[----:B------:R-:W-:-:S05]  /*2b2f0*/  BRA `(.L_x_1256) ;  /* 0xffff60d000007947 */ /* 0x000fca000383ffff */
.L_x_1137:
        /* <DEDUP_REMOVED lines=31> */
.L_x_1139:
[----:B------:R-:W-:Y:S01]  /*2b4f0*/  IMAD.MOV.U32 R4, RZ, RZ, R237 ;  /* 0x000000ffff047224 */ /* 0x000fe200078e00ed */
[----:B------:R-:W-:-:S02]  /*2b500*/  MOV R0, 0x2 ;  /* 0x0000000200007802 */ /* 0x000fc40000000f00 */
[----:B------:R-:W-:Y:S02]  /*2b510*/  MOV R2, 0x2b530 ;  /* 0x0002b53000027802 */ /* 0x000fe40000000f00 */
[----:B-1----:R-:W-:Y:S05]  /*2b520*/  CALL.REL.NOINC `($__internal_12_$__cuda_sm70_shflsync_bfly_p) ;  /* 0x0000198000007944 */ /* 0x002fea0003c00000 */
[----:B------:R-:W-:Y:S05]  /*2b530*/  BRA `(.L_x_1258) ;  /* 0xffff7de000007947 */ /* 0x000fea000383ffff */
.L_x_1140:
[----:B------:R-:W-:Y:S01]  /*2b540*/  IMAD.MOV.U32 R4, RZ, RZ, R5 ;  /* 0x000000ffff047224 */ /* 0x000fe200078e0005 */
[----:B------:R-:W-:Y:S02]  /*2b550*/  MOV R0, 0x1 ;  /* 0x0000000100007802 */ /* 0x000fe40000000f00 */
[----:B------:R-:W-:Y:S02]  /*2b560*/  MOV R2, 0x2b580 ;  /* 0x0002b58000027802 */ /* 0x000fe40000000f00 */
[----:B-12---:R-:W-:Y:S05]  /*2b570*/  CALL.REL.NOINC `($__internal_12_$__cuda_sm70_shflsync_bfly_p) ;  /* 0x0000193000007944 */ /* 0x006fea0003c00000 */
[----:B------:R-:W-:Y:S01]  /*2b580*/  FADD.FTZ R5, R5, R0 ;  /* 0x0000000005057221 */ /* 0x000fe20000010000 */
[----:B------:R-:W-:Y:S02]  /*2b590*/  MOV R4, R243 ;  /* 0x000000f300047202 */ /* 0x000fe40000000f00 */
[----:B------:R-:W-:Y:S02]  /*2b5a0*/  MOV R0, 0x2 ;  /* 0x0000000200007802 */ /* 0x000fe40000000f00 */
[----:B------:R-:W-:Y:S02]  /*2b5b0*/  MOV R2, 0x2b5d0 ;  /* 0x0002b5d000027802 */ /* 0x000fe40000000f00 */
[----:B------:R-:W-:Y:S05]  /*2b5c0*/  CALL.REL.NOINC `($__internal_12_$__cuda_sm70_shflsync_bfly_p) ;  /* 0x000018e000007944 */ /* 0x000fea0003c00000 */
[----:B------:R-:W-:Y:S01]  /*2b5d0*/  FADD.FTZ R6, R243, R0 ;  /* 0x00000000f3067221 */ /* 0x000fe20000010000 */
[----:B------:R-:W-:Y:S02]  /*2b5e0*/  MOV R0, 0x1 ;  /* 0x0000000100007802 */ /* 0x000fe40000000f00 */
[----:B------:R-:W-:-:S02]  /*2b5f0*/  MOV R2, 0x2b620 ;  /* 0x0002b62000027802 */ /* 0x000fc40000000f00 */
[----:B------:R-:W-:Y:S02]  /*2b600*/  MOV R4, R6 ;  /* 0x0000000600047202 */ /* 0x000fe40000000f00 */
[----:B------:R-:W-:Y:S05]  /*2b610*/  CALL.REL.NOINC `($__internal_12_$__cuda_sm70_shflsync_bfly_p) ;  /* 0x0000189000007944 */ /* 0x000fea0003c00000 */
[----:B------:R-:W-:Y:S01]  /*2b620*/  FADD.FTZ R6, R6, R0 ;  /* 0x0000000006067221 */ /* 0x000fe20000010000 */
[----:B------:R-:W-:Y:S02]  /*2b630*/  MOV R4, R246 ;  /* 0x000000f600047202 */ /* 0x000fe40000000f00 */
[----:B------:R-:W-:Y:S02]  /*2b640*/  MOV R0, 0x2 ;  /* 0x0000000200007802 */ /* 0x000fe40000000f00 */
[----:B------:R-:W-:Y:S02]  /*2b650*/  MOV R2, 0x2b670 ;  /* 0x0002b67000027802 */ /* 0x000fe40000000f00 */
[----:B------:R-:W-:Y:S05]  /*2b660*/  CALL.REL.NOINC `($__internal_12_$__cuda_sm70_shflsync_bfly_p) ;  /* 0x0000184000007944 */ /* 0x000fea0003c00000 */
[----:B------:R-:W-:Y:S01]  /*2b670*/  FADD.FTZ R7, R246, R0 ;  /* 0x00000000f6077221 */ /* 0x000fe20000010000 */
[----:B------:R-:W-:Y:S02]  /*2b680*/  MOV R0, 0x1 ;  /* 0x0000000100007802 */ /* 0x000fe40000000f00 */
[----:B------:R-:W-:Y:S02]  /*2b690*/  MOV R2, 0x2b6c0 ;  /* 0x0002b6c000027802 */ /* 0x000fe40000000f00 */
[----:B------:R-:W-:-:S02]  /*2b6a0*/  MOV R4, R7 ;  /* 0x0000000700047202 */ /* 0x000fc40000000f00 */
[----:B------:R-:W-:Y:S05]  /*2b6b0*/  CALL.REL.NOINC `($__internal_12_$__cuda_sm70_shflsync_bfly_p) ;  /* 0x000017f000007944 */ /* 0x000fea0003c00000 */
[----:B------:R-:W-:Y:S01]  /*2b6c0*/  FADD.FTZ R7, R7, R0 ;  /* 0x0000000007077221 */ /* 0x000fe20000010000 */
[----:B------:R-:W-:-:S02]  /*2b6d0*/  MOV R4, R247 ;  /* 0x000000f700047202 */ /* 0x000fc40000000f00 */
[----:B------:R-:W-:Y:S02]  /*2b6e0*/  MOV R0, 0x2 ;  /* 0x0000000200007802 */ /* 0x000fe40000000f00 */
[----:B------:R-:W-:Y:S02]  /*2b6f0*/  MOV R2, 0x2b710 ;  /* 0x0002b71000027802 */ /* 0x000fe40000000f00 */
[----:B------:R-:W-:Y:S05]  /*2b700*/  CALL.REL.NOINC `($__internal_12_$__cuda_sm70_shflsync_bfly_p) ;  /* 0x000017a000007944 */ /* 0x000fea0003c00000 */
[----:B------:R-:W-:Y:S01]  /*2b710*/  FADD.FTZ R4, R247, R0 ;  /* 0x00000000f7047221 */ /* 0x000fe20000010000 */
[----:B------:R-:W-:Y:S02]  /*2b720*/  MOV R0, 0x1 ;  /* 0x0000000100007802 */ /* 0x000fe40000000f00 */
[----:B------:R-:W-:Y:S02]  /*2b730*/  MOV R2, 0x2b750 ;  /* 0x0002b75000027802 */ /* 0x000fe40000000f00 */
[----:B------:R-:W-:Y:S05]  /*2b740*/  CALL.REL.NOINC `($__internal_12_$__cuda_sm70_shflsync_bfly_p) ;  /* 0x0000176000007944 */ /* 0x000fea0003c00000 */
[----:B------:R-:W-:Y:S01]  /*2b750*/  MOV R8, R0 ;  /* 0x0000000000087202 */ /* 0x000fe20000000f00 */
[----:B------:R-:W-:Y:S05]  /*2b760*/  BRA `(.L_x_1259) ;  /* 0xffff7ca000007947 */ /* 0x000fea000383ffff */
.L_x_1147:
[----:B-1-34-:R-:W-:Y:S01]  /*2b770*/  IMAD.MOV.U32 R52, RZ, RZ, R5 ;  /* 0x000000ffff347224 */ /* 0x01afe200078e0005 */
[----:B------:R-:W-:Y:S01]  /*2b780*/  MOV R2, RZ ;  /* 0x000000ff00027202 */ /* 0x000fe20000000f00 */
[----:B------:R-:W-:Y:S01]  /*2b790*/  IMAD.MOV.U32 R71, RZ, RZ, 0x181f ;  /* 0x0000181fff477424 */ /* 0x000fe200078e00ff */
[----:B------:R-:W-:Y:S02]  /*2b7a0*/  MOV R3, 0x2b7c0 ;  /* 0x0002b7c000037802 */ /* 0x000fe40000000f00 */
[----:B------:R-:W-:Y:S05]  /*2b7b0*/  CALL.REL.NOINC `($__internal_13_$__cuda_sm70_shflsync_idx_p) ;  /* 0x0000175000007944 */ /* 0x000fea0003c00000 */
[----:B------:R-:W-:Y:S01]  /*2b7c0*/  MOV R7, R234 ;  /* 0x000000ea00077202 */ /* 0x000fe20000000f00 */
[----:B------:R-:W-:Y:S05]  /*2b7d0*/  BRA `(.L_x_1260) ;  /* 0xffff92b000007947 */ /* 0x000fea000383ffff */
.L_x_1148:
[----:B------:R-:W-:Y:S01]  /*2b7e0*/  IMAD.MOV.U32 R52, RZ, RZ, R6 ;  /* 0x000000ffff347224 */ /* 0x000fe200078e0006 */
[----:B------:R-:W-:Y:S01]  /*2b7f0*/  MOV R2, RZ ;  /* 0x000000ff00027202 */ /* 0x000fe20000000f00 */
[----:B------:R-:W-:Y:S01]  /*2b800*/  IMAD.MOV.U32 R71, RZ, RZ, 0x181f ;  /* 0x0000181fff477424 */ /* 0x000fe200078e00ff */
[----:B------:R-:W-:-:S02]  /*2b810*/  MOV R3, 0x2b830 ;  /* 0x0002b83000037802 */ /* 0x000fc40000000f00 */
[----:B-12---:R-:W-:Y:S05]  /*2b820*/  CALL.REL.NOINC `($__internal_13_$__cuda_sm70_shflsync_idx_p) ;  /* 0x000016e000007944 */ /* 0x006fea0003c00000 */
[----:B------:R-:W-:Y:S01]  /*2b830*/  MOV R2, R234 ;  /* 0x000000ea00027202 */ /* 0x000fe20000000f00 */
[----:B------:R-:W-:Y:S05]  /*2b840*/  BRA `(.L_x_1261) ;  /* 0xffff926000007947 */ /* 0x000fea000383ffff */
.L_x_1149:
[----:B------:R-:W-:Y:S01]  /*2b850*/  IMAD.MOV.U32 R52, RZ, RZ, R5 ;  /* 0x000000ffff347224 */ /* 0x000fe200078e0005 */
[----:B--2---:R-:W-:Y:S01]  /*2b860*/  MOV R2, 0x1 ;  /* 0x0000000100027802 */ /* 0x004fe20000000f00 */
[----:B------:R-:W-:Y:S01]  /*2b870*/  IMAD.MOV.U32 R71, RZ, RZ, 0x181f ;  /* 0x0000181fff477424 */ /* 0x000fe200078e00ff */
[----:B------:R-:W-:-:S02]  /*2b880*/  MOV R3, 0x2b8a0 ;  /* 0x0002b8a000037802 */ /* 0x000fc40000000f00 */
[----:B-1-3--:R-:W-:Y:S05]  /*2b890*/  CALL.REL.NOINC `($__internal_13_$__cuda_sm70_shflsync_idx_p) ;  /* 0x0000167000007944 */ /* 0x00afea0003c00000 */
        /* <DEDUP_REMOVED lines=8> */
.L_x_1150:
[----:B------:R-:W-:Y:S01]  /*2b920*/  IMAD.MOV.U32 R52, RZ, RZ, R5 ;  /* 0x000000ffff347224 */ /* 0x000fe200078e0005 */
[----:B-1----:R-:W-:Y:S01]  /*2b930*/  MOV R2, 0x2 ;  /* 0x0000000200027802 */ /* 0x002fe20000000f00 */
[----:B------:R-:W-:Y:S01]  /*2b940*/  IMAD.MOV.U32 R71, RZ, RZ, 0x181f ;  /* 0x0000181fff477424 */ /* 0x000fe200078e00ff */
[----:B------:R-:W-:Y:S02]  /*2b950*/  MOV R3, 0x2b970 ;  /* 0x0002b97000037802 */ /* 0x000fe40000000f00 */
[----:B---34-:R-:W-:Y:S05]  /*2b960*/  CALL.REL.NOINC `($__internal_13_$__cuda_sm70_shflsync_idx_p) ;  /* 0x000015a000007944 */ /* 0x018fea0003c00000 */
[----:B------:R-:W-:Y:S01]  /*2b970*/  MOV R7, R234 ;  /* 0x000000ea00077202 */ /* 0x000fe20000000f00 */
[----:B------:R-:W-:Y:S05]  /*2b980*/  BRA `(.L_x_1263) ;  /* 0xffff920000007947 */ /* 0x000fea000383ffff */
.L_x_1151:
[----:B------:R-:W-:Y:S01]  /*2b990*/  IMAD.MOV.U32 R52, RZ, RZ, R6 ;  /* 0x000000ffff347224 */ /* 0x000fe200078e0006 */
[----:B-1----:R-:W-:Y:S01]  /*2b9a0*/  MOV R2, 0x2 ;  /* 0x0000000200027802 */ /* 0x002fe20000000f00 */
[----:B------:R-:W-:Y:S01]  /*2b9b0*/  IMAD.MOV.U32 R71, RZ, RZ, 0x181f ;  /* 0x0000181fff477424 */ /* 0x000fe200078e00ff */
[----:B------:R-:W-:Y:S02]  /*2b9c0*/  MOV R3, 0x2b9e0 ;  /* 0x0002b9e000037802 */ /* 0x000fe40000000f00 */
[----:B--234-:R-:W-:Y:S05]  /*2b9d0*/  CALL.REL.NOINC `($__internal_13_$__cuda_sm70_shflsync_idx_p) ;  /* 0x0000153000007944 */ /* 0x01cfea0003c00000 */
[----:B------:R-:W-:Y:S01]  /*2b9e0*/  MOV R2, R234 ;  /* 0x000000ea00027202 */ /* 0x000fe20000000f00 */
[----:B------:R-:W-:Y:S05]  /*2b9f0*/  BRA `(.L_x_1264) ;  /* 0xffff91b000007947 */ /* 0x000fea000383ffff */
.L_x_1152:
[----:B------:R-:W-:Y:S01]  /*2ba00*/  IMAD.MOV.U32 R52, RZ, RZ, R5 ;  /* 0x000000ffff347224 */ /* 0x000fe200078e0005 */
[----:B--2---:R-:W-:Y:S01]  /*2ba10*/  MOV R2, 0x3 ;  /* 0x0000000300027802 */ /* 0x004fe20000000f00 */
[----:B------:R-:W-:Y:S01]  /*2ba20*/  IMAD.MOV.U32 R71, RZ, RZ, 0x181f ;  /* 0x0000181fff477424 */ /* 0x000fe200078e00ff */
[----:B------:R-:W-:-:S02]  /*2ba30*/  MOV R3, 0x2ba50 ;  /* 0x0002ba5000037802 */ /* 0x000fc40000000f00 */
[----:B-1-34-:R-:W-:Y:S05]  /*2ba40*/  CALL.REL.NOINC `($__internal_13_$__cuda_sm70_shflsync_idx_p) ;  /* 0x000014c000007944 */ /* 0x01afea0003c00000 */
        /* <DEDUP_REMOVED lines=8> */
.L_x_1153:
[----:B------:R-:W-:Y:S01]  /*2bad0*/  IMAD.MOV.U32 R52, RZ, RZ, R5 ;  /* 0x000000ffff347224 */ /* 0x000fe200078e0005 */
[----:B--2---:R-:W-:Y:S01]  /*2bae0*/  MOV R2, 0x4 ;  /* 0x0000000400027802 */ /* 0x004fe20000000f00 */
[----:B------:R-:W-:Y:S01]  /*2baf0*/  IMAD.MOV.U32 R71, RZ, RZ, 0x181f ;  /* 0x0000181fff477424 */ /* 0x000fe200078e00ff */
[----:B------:R-:W-:Y:S02]  /*2bb00*/  MOV R3, 0x2bb20 ;  /* 0x0002bb2000037802 */ /* 0x000fe40000000f00 */
[----:B-1-34-:R-:W-:Y:S05]  /*2bb10*/  CALL.REL.NOINC `($__internal_13_$__cuda_sm70_shflsync_idx_p) ;  /* 0x000013f000007944 */ /* 0x01afea0003c00000 */
[----:B------:R-:W-:Y:S01]  /*2bb20*/  MOV R7, R234 ;  /* 0x000000ea00077202 */ /* 0x000fe20000000f00 */
[----:B------:R-:W-:Y:S05]  /*2bb30*/  BRA `(.L_x_1266) ;  /* 0xffff916000007947 */ /* 0x000fea000383ffff */
.L_x_1154:
[----:B------:R-:W-:Y:S01]  /*2bb40*/  IMAD.MOV.U32 R52, RZ, RZ, R6 ;  /* 0x000000ffff347224 */ /* 0x000fe200078e0006 */
[----:B--2---:R-:W-:Y:S01]  /*2bb50*/  MOV R2, 0x4 ;  /* 0x0000000400027802 */ /* 0x004fe20000000f00 */
[----:B------:R-:W-:Y:S01]  /*2bb60*/  IMAD.MOV.U32 R71, RZ, RZ, 0x181f ;  /* 0x0000181fff477424 */ /* 0x000fe200078e00ff */
[----:B------:R-:W-:Y:S02]  /*2bb70*/  MOV R3, 0x2bb90 ;  /* 0x0002bb9000037802 */ /* 0x000fe40000000f00 */
[----:B-1-34-:R-:W-:Y:S05]  /*2bb80*/  CALL.REL.NOINC `($__internal_13_$__cuda_sm70_shflsync_idx_p) ;  /* 0x0000138000007944 */ /* 0x01afea0003c00000 */
[----:B------:R-:W-:Y:S01]  /*2bb90*/  MOV R2, R234 ;  /* 0x000000ea00027202 */ /* 0x000fe20000000f00 */
[----:B------:R-:W-:Y:S05]  /*2bba0*/  BRA `(.L_x_1267) ;  /* 0xffff911000007947 */ /* 0x000fea000383ffff */
.L_x_1155:
[----:B------:R-:W-:Y:S01]  /*2bbb0*/  IMAD.MOV.U32 R52, RZ, RZ, R5 ;  /* 0x000000ffff347224 */ /* 0x000fe200078e0005 */
[----:B-1----:R-:W-:Y:S01]  /*2bbc0*/  MOV R2, 0x5 ;  /* 0x0000000500027802 */ /* 0x002fe20000000f00 */
[----:B------:R-:W-:Y:S01]  /*2bbd0*/  IMAD.MOV.U32 R71, RZ, RZ, 0x181f ;  /* 0x0000181fff477424 */ /* 0x000fe200078e00ff */
[----:B------:R-:W-:-:S02]  /*2bbe0*/  MOV R3, 0x2bc00 ;  /* 0x0002bc0000037802 */ /* 0x000fc40000000f00 */
[----:B--234-:R-:W-:Y:S05]  /*2bbf0*/  CALL.REL.NOINC `($__internal_13_$__cuda_sm70_shflsync_idx_p) ;  /* 0x0000131000007944 */ /* 0x01cfea0003c00000 */
        /* <DEDUP_REMOVED lines=8> */
.L_x_1156:
[----:B------:R-:W-:Y:S01]  /*2bc80*/  IMAD.MOV.U32 R52, RZ, RZ, R5 ;  /* 0x000000ffff347224 */ /* 0x000fe200078e0005 */
[----:B--2---:R-:W-:Y:S01]  /*2bc90*/  MOV R2, 0x6 ;  /* 0x0000000600027802 */ /* 0x004fe20000000f00 */
[----:B------:R-:W-:Y:S01]  /*2bca0*/  IMAD.MOV.U32 R71, RZ, RZ, 0x181f ;  /* 0x0000181fff477424 */ /* 0x000fe200078e00ff */
[----:B------:R-:W-:Y:S02]  /*2bcb0*/  MOV R3, 0x2bcd0 ;  /* 0x0002bcd000037802 */ /* 0x000fe40000000f00 */
[----:B-1--4-:R-:W-:Y:S05]  /*2bcc0*/  CALL.REL.NOINC `($__internal_13_$__cuda_sm70_shflsync_idx_p) ;  /* 0x0000124000007944 */ /* 0x012fea0003c00000 */
[----:B------:R-:W-:Y:S01]  /*2bcd0*/  MOV R7, R234 ;  /* 0x000000ea00077202 */ /* 0x000fe20000000f00 */
[----:B------:R-:W-:Y:S05]  /*2bce0*/  BRA `(.L_x_1269) ;  /* 0xffff90c000007947 */ /* 0x000fea000383ffff */
.L_x_1157:
[----:B------:R-:W-:Y:S01]  /*2bcf0*/  IMAD.MOV.U32 R52, RZ, RZ, R6 ;  /* 0x000000ffff347224 */ /* 0x000fe200078e0006 */
[----:B--2---:R-:W-:Y:S01]  /*2bd00*/  MOV R2, 0x6 ;  /* 0x0000000600027802 */ /* 0x004fe20000000f00 */
[----:B------:R-:W-:Y:S01]  /*2bd10*/  IMAD.MOV.U32 R71, RZ, RZ, 0x181f ;  /* 0x0000181fff477424 */ /* 0x000fe200078e00ff */
[----:B------:R-:W-:Y:S02]  /*2bd20*/  MOV R3, 0x2bd40 ;  /* 0x0002bd4000037802 */ /* 0x000fe40000000f00 */
[----:B-1-34-:R-:W-:Y:S05]  /*2bd30*/  CALL.REL.NOINC `($__internal_13_$__cuda_sm70_shflsync_idx_p) ;  /* 0x000011d000007944 */ /* 0x01afea0003c00000 */
[----:B------:R-:W-:Y:S01]  /*2bd40*/  MOV R2, R234 ;  /* 0x000000ea00027202 */ /* 0x000fe20000000f00 */
[----:B------:R-:W-:Y:S05]  /*2bd50*/  BRA `(.L_x_1270) ;  /* 0xffff907000007947 */ /* 0x000fea000383ffff */
.L_x_1158:
[----:B------:R-:W-:Y:S01]  /*2bd60*/  IMAD.MOV.U32 R52, RZ, RZ, R5 ;  /* 0x000000ffff347224 */ /* 0x000fe200078e0005 */
[----:B-1----:R-:W-:Y:S01]  /*2bd70*/  MOV R2, 0x7 ;  /* 0x0000000700027802 */ /* 0x002fe20000000f00 */
[----:B------:R-:W-:Y:S01]  /*2bd80*/  IMAD.MOV.U32 R71, RZ, RZ, 0x181f ;  /* 0x0000181fff477424 */ /* 0x000fe200078e00ff */
[----:B------:R-:W-:-:S02]  /*2bd90*/  MOV R3, 0x2bdb0 ;  /* 0x0002bdb000037802 */ /* 0x000fc40000000f00 */
[----:B--2-4-:R-:W-:Y:S05]  /*2bda0*/  CALL.REL.NOINC `($__internal_13_$__cuda_sm70_shflsync_idx_p) ;  /* 0x0000116000007944 */ /* 0x014fea0003c00000 */
        /* <DEDUP_REMOVED lines=8> */
.L_x_1160:
[----:B------:R-:W-:Y:S01]  /*2be30*/  IMAD.MOV.U32 R52, RZ, RZ, R5 ;  /* 0x000000ffff347224 */ /* 0x000fe200078e0005 */
[----:B------:R-:W-:Y:S01]  /*2be40*/  MOV R2, RZ ;  /* 0x000000ff00027202 */ /* 0x000fe20000000f00 */
[----:B------:R-:W-:Y:S01]  /*2be50*/  IMAD.MOV.U32 R71, RZ, RZ, 0x1c1f ;  /* 0x00001c1fff477424 */ /* 0x000fe200078e00ff */
[----:B------:R-:W-:Y:S02]  /*2be60*/  MOV R3, 0x2be80 ;  /* 0x0002be8000037802 */ /* 0x000fe40000000f00 */
[----:B------:R-:W-:Y:S05]  /*2be70*/  CALL.REL.NOINC `($__internal_13_$__cuda_sm70_shflsync_idx_p) ;  /* 0x0000109000007944 */ /* 0x000fea0003c00000 */
[----:B------:R-:W-:Y:S01]  /*2be80*/  MOV R4, R234 ;  /* 0x000000ea00047202 */ /* 0x000fe20000000f00 */
[----:B------:R-:W-:Y:S05]  /*2be90*/  BRA `(.L_x_1272) ;  /* 0xffff923000007947 */ /* 0x000fea000383ffff */
.L_x_1161:
[----:B------:R-:W-:Y:S01]  /*2bea0*/  IMAD.MOV.U32 R52, RZ, RZ, R12 ;  /* 0x000000ffff347224 */ /* 0x000fe200078e000c */
[----:B------:R-:W-:Y:S01]  /*2beb0*/  MOV R2, RZ ;  /* 0x000000ff00027202 */ /* 0x000fe20000000f00 */
[----:B------:R-:W-:Y:S01]  /*2bec0*/  IMAD.MOV.U32 R71, RZ, RZ, 0x1c1f ;  /* 0x00001c1fff477424 */ /* 0x000fe200078e00ff */
[----:B------:R-:W-:Y:S02]  /*2bed0*/  MOV R3, 0x2bef0 ;  /* 0x0002bef000037802 */ /* 0x000fe40000000f00 */
[----:B-12---:R-:W-:Y:S05]  /*2bee0*/  CALL.REL.NOINC `($__internal_13_$__cuda_sm70_shflsync_idx_p) ;  /* 0x0000102000007944 */ /* 0x006fea0003c00000 */
[----:B------:R-:W-:Y:S01]  /*2bef0*/  MOV R0, R234 ;  /* 0x000000ea00007202 */ /* 0x000fe20000000f00 */
[----:B------:R-:W-:Y:S05]  /*2bf00*/  BRA `(.L_x_1273) ;  /* 0xffff91e000007947 */ /* 0x000fea000383ffff */
.L_x_1164:
[----:B------:R-:W-:Y:S01]  /*2bf10*/  IMAD.MOV.U32 R52, RZ, RZ, R5 ;  /* 0x000000ffff347224 */ /* 0x000fe200078e0005 */
[----:B----4-:R-:W-:Y:S01]  /*2bf20*/  MOV R2, 0x1 ;  /* 0x0000000100027802 */ /* 0x010fe20000000f00 */
[----:B------:R-:W-:Y:S01]  /*2bf30*/  IMAD.MOV.U32 R71, RZ, RZ, 0x1c1f ;  /* 0x00001c1fff477424 */ /* 0x000fe200078e00ff */
[----:B------:R-:W-:-:S02]  /*2bf40*/  MOV R3, 0x2bf60 ;  /* 0x0002bf6000037802 */ /* 0x000fc40000000f00 */
[----:B-123--:R-:W-:Y:S05]  /*2bf50*/  CALL.REL.NOINC `($__internal_13_$__cuda_sm70_shflsync_idx_p) ;  /* 0x00000fb000007944 */ /* 0x00efea0003c00000 */
        /* <DEDUP_REMOVED lines=8> */
.L_x_1167:
[----:B------:R-:W-:Y:S01]  /*2bfe0*/  IMAD.MOV.U32 R52, RZ, RZ, R5 ;  /* 0x000000ffff347224 */ /* 0x000fe200078e0005 */
[----:B----4-:R-:W-:Y:S01]  /*2bff0*/  MOV R2, 0x2 ;  /* 0x0000000200027802 */ /* 0x010fe20000000f00 */
[----:B------:R-:W-:Y:S01]  /*2c000*/  IMAD.MOV.U32 R71, RZ, RZ, 0x1c1f ;  /* 0x00001c1fff477424 */ /* 0x000fe200078e00ff */
[----:B------:R-:W-:Y:S02]  /*2c010*/  MOV R3, 0x2c030 ;  /* 0x0002c03000037802 */ /* 0x000fe40000000f00 */
[----:B-123--:R-:W-:Y:S05]  /*2c020*/  CALL.REL.NOINC `($__internal_13_$__cuda_sm70_shflsync_idx_p) ;  /* 0x00000ee000007944 */ /* 0x00efea0003c00000 */
[----:B------:R-:W-:Y:S01]  /*2c030*/  MOV R4, R234 ;  /* 0x000000ea00047202 */ /* 0x000fe20000000f00 */
[----:B------:R-:W-:Y:S05]  /*2c040*/  BRA `(.L_x_1275) ;  /* 0xffff981000007947 */ /* 0x000fea000383ffff */
.L_x_1168:
[----:B------:R-:W-:Y:S01]  /*2c050*/  IMAD.MOV.U32 R52, RZ, RZ, R12 ;  /* 0x000000ffff347224 */ /* 0x000fe200078e000c */
[----:B----4-:R-:W-:Y:S01]  /*2c060*/  MOV R2, 0x2 ;  /* 0x0000000200027802 */ /* 0x010fe20000000f00 */
[----:B------:R-:W-:Y:S01]  /*2c070*/  IMAD.MOV.U32 R71, RZ, RZ, 0x1c1f ;  /* 0x00001c1fff477424 */ /* 0x000fe200078e00ff */
[----:B------:R-:W-:Y:S02]  /*2c080*/  MOV R3, 0x2c0a0 ;  /* 0x0002c0a000037802 */ /* 0x000fe40000000f00 */
[----:B-123--:R-:W-:Y:S05]  /*2c090*/  CALL.REL.NOINC `($__internal_13_$__cuda_sm70_shflsync_idx_p) ;  /* 0x00000e7000007944 */ /* 0x00efea0003c00000 */
[----:B------:R-:W-:Y:S01]  /*2c0a0*/  MOV R0, R234 ;  /* 0x000000ea00007202 */ /* 0x000fe20000000f00 */
[----:B------:R-:W-:Y:S05]  /*2c0b0*/  BRA `(.L_x_1276) ;  /* 0xffff97c000007947 */ /* 0x000fea000383ffff */
.L_x_1171:
        /* <DEDUP_REMOVED lines=13> */
.L_x_1175:
[----:B------:R-:W-:Y:S01]  /*2c190*/  IMAD.MOV.U32 R52, RZ, RZ, R5 ;  /* 0x000000ffff347224 */ /* 0x000fe200078e0005 */
[----:B------:R-:W-:Y:S01]  /*2c1a0*/  MOV R2, RZ ;  /* 0x000000ff00027202 */ /* 0x000fe20000000f00 */
[----:B------:R-:W-:Y:S01]  /*2c1b0*/  IMAD.MOV.U32 R71, RZ, RZ, 0x181f ;  /* 0x0000181fff477424 */ /* 0x000fe200078e00ff */
[----:B------:R-:W-:Y:S02]  /*2c1c0*/  MOV R3, 0x2c1e0 ;  /* 0x0002c1e000037802 */ /* 0x000fe40000000f00 */
[----:B------:R-:W-:Y:S05]  /*2c1d0*/  CALL.REL.NOINC `($__internal_13_$__cuda_sm70_shflsync_idx_p) ;  /* 0x00000d3000007944 */ /* 0x000fea0003c00000 */
[----:B------:R-:W-:Y:S01]  /*2c1e0*/  MOV R7, R234 ;  /* 0x000000ea00077202 */ /* 0x000fe20000000f00 */
[----:B------:R-:W-:Y:S05]  /*2c1f0*/  BRA `(.L_x_1278) ;  /* 0xffffa5c000007947 */ /* 0x000fea000383ffff */
.L_x_1176:
[----:B------:R-:W-:Y:S01]  /*2c200*/  IMAD.MOV.U32 R52, RZ, RZ, R6 ;  /* 0x000000ffff347224 */ /* 0x000fe200078e0006 */
[----:B------:R-:W-:Y:S01]  /*2c210*/  MOV R2, RZ ;  /* 0x000000ff00027202 */ /* 0x000fe20000000f00 */
[----:B------:R-:W-:Y:S01]  /*2c220*/  IMAD.MOV.U32 R71, RZ, RZ, 0x181f ;  /* 0x0000181fff477424 */ /* 0x000fe200078e00ff */
[----:B------:R-:W-:Y:S02]  /*2c230*/  MOV R3, 0x2c250 ;  /* 0x0002c25000037802 */ /* 0x000fe40000000f00 */
[----:B-12---:R-:W-:Y:S05]  /*2c240*/  CALL.REL.NOINC `($__internal_13_$__cuda_sm70_shflsync_idx_p) ;  /* 0x00000cc000007944 */ /* 0x006fea0003c00000 */
[----:B------:R-:W-:Y:S01]  /*2c250*/  MOV R2, R234 ;  /* 0x000000ea00027202 */ /* 0x000fe20000000f00 */
[----:B------:R-:W-:Y:S05]  /*2c260*/  BRA `(.L_x_1279) ;  /* 0xffffa57000007947 */ /* 0x000fea000383ffff */
.L_x_1177:
        /* <DEDUP_REMOVED lines=13> */
.L_x_1178:
[----:B------:R-:W-:Y:S01]  /*2c340*/  IMAD.MOV.U32 R52, RZ, RZ, R5 ;  /* 0x000000ffff347224 */ /* 0x000fe200078e0005 */
[----:B-1----:R-:W-:Y:S01]  /*2c350*/  MOV R2, 0x2 ;  /* 0x0000000200027802 */ /* 0x002fe20000000f00 */
[----:B------:R-:W-:Y:S01]  /*2c360*/  IMAD.MOV.U32 R71, RZ, RZ, 0x181f ;  /* 0x0000181fff477424 */ /* 0x000fe200078e00ff */
[----:B------:R-:W-:Y:S02]  /*2c370*/  MOV R3, 0x2c390 ;  /* 0x0002c39000037802 */ /* 0x000fe40000000f00 */
[----:B---34-:R-:W-:Y:S05]  /*2c380*/  CALL.REL.NOINC `($__internal_13_$__cuda_sm70_shflsync_idx_p) ;  /* 0x00000b8000007944 */ /* 0x018fea0003c00000 */
[----:B------:R-:W-:Y:S01]  /*2c390*/  MOV R7, R234 ;  /* 0x000000ea00077202 */ /* 0x000fe20000000f00 */
[----:B------:R-:W-:Y:S05]  /*2c3a0*/  BRA `(.L_x_1281) ;  /* 0xffffa52000007947 */ /* 0x000fea000383ffff */
.L_x_1179:
[----:B------:R-:W-:Y:S01]  /*2c3b0*/  IMAD.MOV.U32 R52, RZ, RZ, R6 ;  /* 0x000000ffff347224 */ /* 0x000fe200078e0006 */
[----:B-1----:R-:W-:Y:S01]  /*2c3c0*/  MOV R2, 0x2 ;  /* 0x0000000200027802 */ /* 0x002fe20000000f00 */
[----:B------:R-:W-:Y:S01]  /*2c3d0*/  IMAD.MOV.U32 R71, RZ, RZ, 0x181f ;  /* 0x0000181fff477424 */ /* 0x000fe200078e00ff */
[----:B------:R-:W-:Y:S02]  /*2c3e0*/  MOV R3, 0x2c400 ;  /* 0x0002c40000037802 */ /* 0x000fe40000000f00 */
[----:B--234-:R-:W-:Y:S05]  /*2c3f0*/  CALL.REL.NOINC `($__internal_13_$__cuda_sm70_shflsync_idx_p) ;  /* 0x00000b1000007944 */ /* 0x01cfea0003c00000 */
[----:B------:R-:W-:Y:S01]  /*2c400*/  MOV R2, R234 ;  /* 0x000000ea00027202 */ /* 0x000fe20000000f00 */
[----:B------:R-:W-:Y:S05]  /*2c410*/  BRA `(.L_x_1282) ;  /* 0xffffa4d000007947 */ /* 0x000fea000383ffff */
.L_x_1180:
        /* <DEDUP_REMOVED lines=13> */
.L_x_1181:
[----:B------:R-:W-:Y:S01]  /*2c4f0*/  IMAD.MOV.U32 R52, RZ, RZ, R5 ;  /* 0x000000ffff347224 */ /* 0x000fe200078e0005 */
[----:B--2---:R-:W-:Y:S01]  /*2c500*/  MOV R2, 0x4 ;  /* 0x0000000400027802 */ /* 0x004fe20000000f00 */
[----:B------:R-:W-:Y:S01]  /*2c510*/  IMAD.MOV.U32 R71, RZ, RZ, 0x181f ;  /* 0x0000181fff477424 */ /* 0x000fe200078e00ff */
[----:B------:R-:W-:Y:S02]  /*2c520*/  MOV R3, 0x2c540 ;  /* 0x0002c54000037802 */ /* 0x000fe40000000f00 */
[----:B-1-34-:R-:W-:Y:S05]  /*2c530*/  CALL.REL.NOINC `($__internal_13_$__cuda_sm70_shflsync_idx_p) ;  /* 0x000009d000007944 */ /* 0x01afea0003c00000 */
[----:B------:R-:W-:Y:S01]  /*2c540*/  MOV R7, R234 ;  /* 0x000000ea00077202 */ /* 0x000fe20000000f00 */
[----:B------:R-:W-:Y:S05]  /*2c550*/  BRA `(.L_x_1284) ;  /* 0xffffa48000007947 */ /* 0x000fea000383ffff */
.L_x_1182:
[----:B------:R-:W-:Y:S01]  /*2c560*/  IMAD.MOV.U32 R52, RZ, RZ, R6 ;  /* 0x000000ffff347224 */ /* 0x000fe200078e0006 */
[----:B--2---:R-:W-:Y:S01]  /*2c570*/  MOV R2, 0x4 ;  /* 0x0000000400027802 */ /* 0x004fe20000000f00 */
[----:B------:R-:W-:Y:S01]  /*2c580*/  IMAD.MOV.U32 R71, RZ, RZ, 0x181f ;  /* 0x0000181fff477424 */ /* 0x000fe200078e00ff */
[----:B------:R-:W-:Y:S02]  /*2c590*/  MOV R3, 0x2c5b0 ;  /* 0x0002c5b000037802 */ /* 0x000fe40000000f00 */
[----:B-1-34-:R-:W-:Y:S05]  /*2c5a0*/  CALL.REL.NOINC `($__internal_13_$__cuda_sm70_shflsync_idx_p) ;  /* 0x0000096000007944 */ /* 0x01afea0003c00000 */
[----:B------:R-:W-:Y:S01]  /*2c5b0*/  MOV R2, R234 ;  /* 0x000000ea00027202 */ /* 0x000fe20000000f00 */
[----:B------:R-:W-:Y:S05]  /*2c5c0*/  BRA `(.L_x_1285) ;  /* 0xffffa43000007947 */ /* 0x000fea000383ffff */
.L_x_1183:
        /* <DEDUP_REMOVED lines=13> */
.L_x_1184:
[----:B------:R-:W-:Y:S01]  /*2c6a0*/  IMAD.MOV.U32 R52, RZ, RZ, R5 ;  /* 0x000000ffff347224 */ /* 0x000fe200078e0005 */
[----:B--2---:R-:W-:Y:S01]  /*2c6b0*/  MOV R2, 0x6 ;  /* 0x0000000600027802 */ /* 0x004fe20000000f00 */
[----:B------:R-:W-:Y:S01]  /*2c6c0*/  IMAD.MOV.U32 R71, RZ, RZ, 0x181f ;  /* 0x0000181fff477424 */ /* 0x000fe200078e00ff */
[----:B------:R-:W-:Y:S02]  /*2c6d0*/  MOV R3, 0x2c6f0 ;  /* 0x0002c6f000037802 */ /* 0x000fe40000000f00 */
[----:B-1--4-:R-:W-:Y:S05]  /*2c6e0*/  CALL.REL.NOINC `($__internal_13_$__cuda_sm70_shflsync_idx_p) ;  /* 0x0000082000007944 */ /* 0x012fea0003c00000 */
[----:B------:R-:W-:Y:S01]  /*2c6f0*/  MOV R7, R234 ;  /* 0x000000ea00077202 */ /* 0x000fe20000000f00 */
[----:B------:R-:W-:Y:S05]  /*2c700*/  BRA `(.L_x_1287) ;  /* 0xffffa3e000007947 */ /* 0x000fea000383ffff */
.L_x_1185:
[----:B------:R-:W-:Y:S01]  /*2c710*/  IMAD.MOV.U32 R52, RZ, RZ, R6 ;  /* 0x000000ffff347224 */ /* 0x000fe200078e0006 */
[----:B--2---:R-:W-:Y:S01]  /*2c720*/  MOV R2, 0x6 ;  /* 0x0000000600027802 */ /* 0x004fe20000000f00 */
[----:B------:R-:W-:Y:S01]  /*2c730*/  IMAD.MOV.U32 R71, RZ, RZ, 0x181f ;  /* 0x0000181fff477424 */ /* 0x000fe200078e00ff */
[----:B------:R-:W-:Y:S02]  /*2c740*/  MOV R3, 0x2c760 ;  /* 0x0002c76000037802 */ /* 0x000fe40000000f00 */
[----:B-1-34-:R-:W-:Y:S05]  /*2c750*/  CALL.REL.NOINC `($__internal_13_$__cuda_sm70_shflsync_idx_p) ;  /* 0x000007b000007944 */ /* 0x01afea0003c00000 */
[----:B------:R-:W-:Y:S01]  /*2c760*/  MOV R2, R234 ;  /* 0x000000ea00027202 */ /* 0x000fe20000000f00 */
[----:B------:R-:W-:Y:S05]  /*2c770*/  BRA `(.L_x_1288) ;  /* 0xffffa39000007947 */ /* 0x000fea000383ffff */
.L_x_1186:
        /* <DEDUP_REMOVED lines=13> */
.L_x_1188:
[----:B------:R-:W-:Y:S01]  /*2c850*/  IMAD.MOV.U32 R52, RZ, RZ, R53 ;  /* 0x000000ffff347224 */ /* 0x000fe200078e0035 */
[----:B------:R-:W-:Y:S01]  /*2c860*/  MOV R2, RZ ;  /* 0x000000ff00027202 */ /* 0x000fe20000000f00 */
[----:B------:R-:W-:Y:S01]  /*2c870*/  IMAD.MOV.U32 R71, RZ, RZ, 0x1f ;  /* 0x0000001fff477424 */ /* 0x000fe200078e00ff */
[----:B------:R-:W-:Y:S02]  /*2c880*/  MOV R3, 0x2c8a0 ;  /* 0x0002c8a000037802 */ /* 0x000fe40000000f00 */
[----:B------:R-:W-:Y:S05]  /*2c890*/  CALL.REL.NOINC `($__internal_13_$__cuda_sm70_shflsync_idx_p) ;  /* 0x0000067000007944 */ /* 0x000fea0003c00000 */
[----:B------:R-:W-:Y:S01]  /*2c8a0*/  MOV R9, R234 ;  /* 0x000000ea00097202 */ /* 0x000fe20000000f00 */
[----:B------:R-:W-:Y:S05]  /*2c8b0*/  BRA `(.L_x_1290) ;  /* 0xffffa42000007947 */ /* 0x000fea000383ffff */
.L_x_1189:
[----:B------:R-:W-:Y:S01]  /*2c8c0*/  IMAD.MOV.U32 R52, RZ, RZ, R53 ;  /* 0x000000ffff347224 */ /* 0x000fe200078e0035 */
[----:B------:R-:W-:Y:S01]  /*2c8d0*/  MOV R2, 0x1 ;  /* 0x0000000100027802 */ /* 0x000fe20000000f00 */
[----:B------:R-:W-:Y:S01]  /*2c8e0*/  IMAD.MOV.U32 R71, RZ, RZ, 0x1f ;  /* 0x0000001fff477424 */ /* 0x000fe200078e00ff */
[----:B------:R-:W-:Y:S02]  /*2c8f0*/  MOV R3, 0x2c910 ;  /* 0x0002c91000037802 */ /* 0x000fe40000000f00 */
[----:B-12---:R-:W-:Y:S05]  /*2c900*/  CALL.REL.NOINC `($__internal_13_$__cuda_sm70_shflsync_idx_p) ;  /* 0x0000060000007944 */ /* 0x006fea0003c00000 */
[----:B------:R-:W-:Y:S01]  /*2c910*/  MOV R8, R234 ;  /* 0x000000ea00087202 */ /* 0x000fe20000000f00 */
[----:B------:R-:W-:Y:S05]  /*2c920*/  BRA `(.L_x_1291) ;  /* 0xffffa3d000007947 */ /* 0x000fea000383ffff */
.L_x_1190:
[----:B------:R-:W-:Y:S02]  /*2c930*/  MOV R2, 0x1 ;  /* 0x0000000100027802 */ /* 0x000fe40000000f00 */
[----:B------:R-:W-:-:S02]  /*2c940*/  MOV R3, 0x2c960 ;  /* 0x0002c96000037802 */ /* 0x000fc40000000f00 */
[----:B-1234-:R-:W-:Y:S05]  /*2c950*/  CALL.REL.NOINC `($__internal_14_$__cuda_sm70_shflsync_up_p) ;  /* 0x0000061000007944 */ /* 0x01efea0003c00000 */
[----:B------:R-:W-:Y:S05]  /*2c960*/  BRA `(.L_x_1292) ;  /* 0xffffa4c000007947 */ /* 0x000fea000383ffff */
.L_x_1191:
[----:B------:R-:W-:Y:S02]  /*2c970*/  MOV R2, 0x2 ;  /* 0x0000000200027802 */ /* 0x000fe40000000f00 */
[----:B------:R-:W-:-:S02]  /*2c980*/  MOV R3, 0x2c9a0 ;  /* 0x0002c9a000037802 */ /* 0x000fc40000000f00 */
[----:B--2-4-:R-:W-:Y:S05]  /*2c990*/  CALL.REL.NOINC `($__internal_14_$__cuda_sm70_shflsync_up_p) ;  /* 0x000005d000007944 */ /* 0x014fea0003c00000 */
        /* <DEDUP_REMOVED lines=24> */
.L_x_1195:
[----:B------:R-:W-:Y:S02]  /*2cb20*/  MOV R2, 0x1 ;  /* 0x0000000100027802 */ /* 0x000fe40000000f00 */
[----:B------:R-:W-:Y:S02]  /*2cb30*/  MOV R3, 0x2cb50 ;  /* 0x0002cb5000037802 */ /* 0x000fe40000000f00 */
[----:B------:R-:W-:Y:S05]  /*2cb40*/  CALL.REL.NOINC `($__internal_14_$__cuda_sm70_shflsync_up_p) ;  /* 0x0000042000007944 */ /* 0x000fea0003c00000 */
[----:B------:R-:W-:Y:S01]  /*2cb50*/  MOV R2, R4 ;  /* 0x0000000400027202 */ /* 0x000fe20000000f00 */
[----:B------:R-:W-:Y:S05]  /*2cb60*/  BRA `(.L_x_1294) ;  /* 0xffffa52000007947 */ /* 0x000fea000383ffff */
.L_x_1196:
        /* <DEDUP_REMOVED lines=27> */
.L_x_1198:
[----:B------:R-:W-:Y:S02]  /*2cd20*/  SEL R0, RZ, 0x1, P0 ;  /* 0x00000001ff007807 */ /* 0x000fe40000000000 */
[----:B------:R-:W-:Y:S02]  /*2cd30*/  MOV R2, 0x2cd50 ;  /* 0x0002cd5000027802 */ /* 0x000fe40000000f00 */
[----:B-1----:R-:W-:Y:S05]  /*2cd40*/  CALL.REL.NOINC `($__internal_15_$__cuda_sm70_votesync_ballot) ;  /* 0x0000029000007944 */ /* 0x002fea0003c00000 */
[----:B------:R-:W-:Y:S01]  /*2cd50*/  MOV R5, R0 ;  /* 0x0000000000057202 */ /* 0x000fe20000000f00 */
[----:B------:R-:W-:Y:S05]  /*2cd60*/  BRA `(.L_x_1296) ;  /* 0xffffa4b000007947 */ /* 0x000fea000383ffff */
.L_x_1199:
[----:B------:R-:W-:Y:S01]  /*2cd70*/  IMAD.MOV.U32 R52, RZ, RZ, R6 ;  /* 0x000000ffff347224 */ /* 0x000fe200078e0006 */
[----:B--2---:R-:W-:Y:S01]  /*2cd80*/  MOV R2, R0 ;  /* 0x0000000000027202 */ /* 0x004fe20000000f00 */
[----:B------:R-:W-:Y:S01]  /*2cd90*/  IMAD.MOV.U32 R71, RZ, RZ, 0x1f ;  /* 0x0000001fff477424 */ /* 0x000fe200078e00ff */
[----:B------:R-:W-:Y:S02]  /*2cda0*/  MOV R3, 0x2cdc0 ;  /* 0x0002cdc000037802 */ /* 0x000fe40000000f00 */
[----:B-1----:R-:W-:Y:S05]  /*2cdb0*/  CALL.REL.NOINC `($__internal_13_$__cuda_sm70_shflsync_idx_p) ;  /* 0x0000015000007944 */ /* 0x002fea0003c00000 */
[----:B------:R-:W-:Y:S01]  /*2cdc0*/  IMAD.MOV.U32 R6, RZ, RZ, R234 ;  /* 0x000000ffff067224 */ /* 0x000fe200078e00ea */
[----:B------:R-:W-:Y:S01]  /*2cdd0*/  MOV R2, R0 ;  /* 0x0000000000027202 */ /* 0x000fe20000000f00 */
[----:B------:R-:W-:Y:S01]  /*2cde0*/  IMAD.MOV.U32 R52, RZ, RZ, R7 ;  /* 0x000000ffff347224 */ /* 0x000fe200078e0007 */
[----:B------:R-:W-:-:S02]  /*2cdf0*/  MOV R71, 0x1f ;  /* 0x0000001f00477802 */ /* 0x000fc40000000f00 */
[----:B------:R-:W-:Y:S02]  /*2ce00*/  MOV R3, 0x2ce20 ;  /* 0x0002ce2000037802 */ /* 0x000fe40000000f00 */
[----:B------:R-:W-:Y:S05]  /*2ce10*/  CALL.REL.NOINC `($__internal_13_$__cuda_sm70_shflsync_idx_p) ;  /* 0x000000f000007944 */ /* 0x000fea0003c00000 */
[----:B------:R-:W-:Y:S01]  /*2ce20*/  MOV R7, R234 ;  /* 0x000000ea00077202 */ /* 0x000fe20000000f00 */
[----:B------:R-:W-:Y:S05]  /*2ce30*/  BRA `(.L_x_1297) ;  /* 0xffffa45000007947 */ /* 0x000fea000383ffff */
.L_x_1202:
[----:B------:R-:W-:Y:S01]  /*2ce40*/  IMAD.MOV.U32 R52, RZ, RZ, R4 ;  /* 0x000000ffff347224 */ /* 0x000fe200078e0004 */
[----:B--2---:R-:W-:Y:S01]  /*2ce50*/  MOV R2, R0 ;  /* 0x0000000000027202 */ /* 0x004fe20000000f00 */
[----:B------:R-:W-:Y:S01]  /*2ce60*/  IMAD.MOV.U32 R71, RZ, RZ, 0x1f ;  /* 0x0000001fff477424 */ /* 0x000fe200078e00ff */
[----:B------:R-:W-:Y:S02]  /*2ce70*/  MOV R3, 0x2ce90 ;  /* 0x0002ce9000037802 */ /* 0x000fe40000000f00 */
[----:B-1--4-:R-:W-:Y:S05]  /*2ce80*/  CALL.REL.NOINC `($__internal_13_$__cuda_sm70_shflsync_idx_p) ;  /* 0x0000008000007944 */ /* 0x012fea0003c00000 */
[----:B------:R-:W-:Y:S01]  /*2ce90*/  MOV R10, R234 ;  /* 0x000000ea000a7202 */ /* 0x000fe20000000f00 */
[----:B------:R-:W-:Y:S05]  /*2cea0*/  BRA `(.L_x_1201) ;  /* 0xffffa44000007947 */ /* 0x000fea000383ffff */
        .weak           $__internal_12_$__cuda_sm70_shflsync_bfly_p
        .type           $__internal_12_$__cuda_sm70_shflsync_bfly_p,@function
        .size           $__internal_12_$__cuda_sm70_shflsync_bfly_p,($__internal_13_$__cuda_sm70_shflsync_idx_p - $__internal_12_$__cuda_sm70_shflsync_bfly_p)
$__internal_12_$__cuda_sm70_shflsync_bfly_p:
[----:B------:R-:W-:Y:S02]  /*2ceb0*/  MOV R172, 0xffffffff ;  /* 0xffffffff00ac7802 */ /* 0x000fe40000000f00 */
[----:B------:R-:W-:Y:S02]  /*2cec0*/  MOV R3, 0x1f ;  /* 0x0000001f00037802 */ /* 0x000fe40000000f00 */
[----:B------:R-:W-:Y:S04]  /*2ced0*/  WARPSYNC R172 ;  /* 0x000000ac00007348 */ /* 0x000fe80003800000 */
[----:B------:R1:W2:Y:S02]  /*2cee0*/  SHFL.BFLY PT, R0, R4, R0, R3 ;  /* 0x0c00000004007389 */ /* 0x0002a400000e0003 */
[----:B-1----:R-:W-:-:S04]  /*2cef0*/  MOV R3, 0x0 ;  /* 0x0000000000037802 */ /* 0x002fc80000000f00 */
[----:B--2---:R-:W-:Y:S05]  /*2cf00*/  RET.REL.NODEC R2 `(_ZN7cutlass13device_kernelIN5flash19enable_sm80_to_sm89INS1_16FlashAttnFwdSm80INS1_25CollectiveMainloopFwdSm80ILi4ELi1ELb0EN4cute5tupleIJNS5_1CILi128EEENS7_ILi80EEENS7_ILi64EEEEEELi64ENS_6half_tEfNS_4arch4Sm80ELb0ELb1ELb1ELb1ELb1ELb1ELb1ELb1EEENS1_21CollectiveEpilogueFwdINS6_IJS8_SA_S9_EEENS6_IJNS7_ILi1EEESI_SI_EEESC_SE_Li128ELb1ELb1ELb1ELb0EEENS1_36VarlenDynamicPersistentTileSchedulerILi128ELi80ELi128ELi128ELb1ELb1ELb0ELb1ELb0ELb1EEEEEEEEEvNT_6ParamsE) ;  /* 0xfffd30f002007950 */ /* 0x004fea0003c3ffff */
        .weak           $__internal_13_$__cuda_sm70_shflsync_idx_p
        .type           $__internal_13_$__cuda_sm70_shflsync_idx_p,@function
        .size           $__internal_13_$__cuda_sm70_shflsync_idx_p,($__internal_14_$__cuda_sm70_shflsync_up_p - $__internal_13_$__cuda_sm70_shflsync_idx_p)
$__internal_13_$__cuda_sm70_shflsync_idx_p:
[----:B------:R-:W-:-:S04]  /*2cf10*/  MOV R233, 0xffffffff ;  /* 0xffffffff00e97802 */ /* 0x000fc80000000f00 */
[----:B------:R-:W-:Y:S04]  /*2cf20*/  WARPSYNC R233 ;  /* 0x000000e900007348 */ /* 0x000fe80003800000 */
[----:B------:R1:W2:Y:S02]  /*2cf30*/  SHFL.IDX PT, R234, R52, R2, R71 ;  /* 0x0000000234ea7389 */ /* 0x0002a400000e0047 */
[----:B-1----:R-:W-:Y:S02]  /*2cf40*/  MOV R2, R3 ;  /* 0x0000000300027202 */ /* 0x002fe40000000f00 */
[----:B------:R-:W-:-:S04]  /*2cf50*/  MOV R3, 0x0 ;  /* 0x0000000000037802 */ /* 0x000fc80000000f00 */
[----:B--2---:R-:W-:Y:S05]  /*2cf60*/  RET.REL.NODEC R2 `(_ZN7cutlass13device_kernelIN5flash19enable_sm80_to_sm89INS1_16FlashAttnFwdSm80INS1_25CollectiveMainloopFwdSm80ILi4ELi1ELb0EN4cute5tupleIJNS5_1CILi128EEENS7_ILi80EEENS7_ILi64EEEEEELi64ENS_6half_tEfNS_4arch4Sm80ELb0ELb1ELb1ELb1ELb1ELb1ELb1ELb1EEENS1_21CollectiveEpilogueFwdINS6_IJS8_SA_S9_EEENS6_IJNS7_ILi1EEESI_SI_EEESC_SE_Li128ELb1ELb1ELb1ELb0EEENS1_36VarlenDynamicPersistentTileSchedulerILi128ELi80ELi128ELi128ELb1ELb1ELb0ELb1ELb0ELb1EEEEEEEEEvNT_6ParamsE) ;  /* 0xfffd309002007950 */ /* 0x004fea0003c3ffff */
        .weak           $__internal_14_$__cuda_sm70_shflsync_up_p
        .type           $__internal_14_$__cuda_sm70_shflsync_up_p,@function
        .size           $__internal_14_$__cuda_sm70_shflsync_up_p,($__internal_15_$__cuda_sm70_votesync_ballot - $__internal_14_$__cuda_sm70_shflsync_up_p)
$__internal_14_$__cuda_sm70_shflsync_up_p:
[----:B------:R-:W-:Y:S02]  /*2cf70*/  IMAD.MOV.U32 R4, RZ, RZ, RZ ;  /* 0x000000ffff047224 */ /* 0x000fe400078e00ff */
[----:B------:R-:W-:-:S04]  /*2cf80*/  IMAD.MOV.U32 R11, RZ, RZ, -0x1 ;  /* 0xffffffffff0b7424 */ /* 0x000fc800078e00ff */
[----:B------:R-:W-:Y:S04]  /*2cf90*/  WARPSYNC R11 ;  /* 0x0000000b00007348 */ /* 0x000fe80003800000 */
[----:B------:R1:W2:Y:S02]  /*2cfa0*/  SHFL.UP PT, R4, R0, R2, R4 ;  /* 0x0400000200047389 */ /* 0x0002a400000e0004 */
[----:B-1----:R-:W-:Y:S02]  /*2cfb0*/  MOV R2, R3 ;  /* 0x0000000300027202 */ /* 0x002fe40000000f00 */
[----:B------:R-:W-:-:S04]  /*2cfc0*/  MOV R3, 0x0 ;  /* 0x0000000000037802 */ /* 0x000fc80000000f00 */
[----:B--2---:R-:W-:Y:S05]  /*2cfd0*/  RET.REL.NODEC R2 `(_ZN7cutlass13device_kernelIN5flash19enable_sm80_to_sm89INS1_16FlashAttnFwdSm80INS1_25CollectiveMainloopFwdSm80ILi4ELi1ELb0EN4cute5tupleIJNS5_1CILi128EEENS7_ILi80EEENS7_ILi64EEEEEELi64ENS_6half_tEfNS_4arch4Sm80ELb0ELb1ELb1ELb1ELb1ELb1ELb1ELb1EEENS1_21CollectiveEpilogueFwdINS6_IJS8_SA_S9_EEENS6_IJNS7_ILi1EEESI_SI_EEESC_SE_Li128ELb1ELb1ELb1ELb0EEENS1_36VarlenDynamicPersistentTileSchedulerILi128ELi80ELi128ELi128ELb1ELb1ELb0ELb1ELb0ELb1EEEEEEEEEvNT_6ParamsE) ;  /* 0xfffd302002007950 */ /* 0x004fea0003c3ffff */
        .weak           $__internal_15_$__cuda_sm70_votesync_ballot
        .type           $__internal_15_$__cuda_sm70_votesync_ballot,@function
        .size           $__internal_15_$__cuda_sm70_votesync_ballot,(.L_x_1926 - $__internal_15_$__cuda_sm70_votesync_ballot)
$__internal_15_$__cuda_sm70_votesync_ballot:
[----:B------:R-:W-:Y:S01]  /*2cfe0*/  ISETP.NE.U32.AND P0, PT, R0, 0x1, PT ;  /* 0x000000010000780c */ /* 0x000fe20003f05070 */
[----:B------:R-:W-:-:S04]  /*2cff0*/  IMAD.MOV.U32 R3, RZ, RZ, -0x1 ;  /* 0xffffffffff037424 */ /* 0x000fc800078e00ff */
[----:B------:R-:W-:Y:S08]  /*2d000*/  WARPSYNC R3 ;  /* 0x0000000300007348 */ /* 0x000ff00003800000 */
[----:B------:R-:W-:-:S04]  /*2d010*/  VOTE.ANY R0, PT, !P0 ;  /* 0x0000000000007806 */ /* 0x000fc800040e0100 */
[----:B------:R-:W-:Y:S01]  /*2d020*/  LOP3.LUT R0, R0, R3, RZ, 0xc0, !PT ;  /* 0x0000000300007212 */ /* 0x000fe200078ec0ff */
[----:B------:R-:W-:-:S04]  /*2d030*/  IMAD.MOV.U32 R3, RZ, RZ, 0x0 ;  /* 0x00000000ff037424 */ /* 0x000fc800078e00ff */
[----:B------:R-:W-:Y:S05]  /*2d040*/  RET.REL.NODEC R2 `(_ZN7cutlass13device_kernelIN5flash19enable_sm80_to_sm89INS1_16FlashAttnFwdSm80INS1_25CollectiveMainloopFwdSm80ILi4ELi1ELb0EN4cute5tupleIJNS5_1CILi128EEENS7_ILi80EEENS7_ILi64EEEEEELi64ENS_6half_tEfNS_4arch4Sm80ELb0ELb1ELb1ELb1ELb1ELb1ELb1ELb1EEENS1_21CollectiveEpilogueFwdINS6_IJS8_SA_S9_EEENS6_IJNS7_ILi1EEESI_SI_EEESC_SE_Li128ELb1ELb1ELb1ELb0EEENS1_36VarlenDynamicPersistentTileSchedulerILi128ELi80ELi128ELi128ELb1ELb1ELb0ELb1ELb0ELb1EEEEEEEEEvNT_6ParamsE) ;  /* 0xfffd2fb002007950 */ /* 0x000fea0003c3ffff */
.L_x_1298:
        /* <DEDUP_REMOVED lines=11> */
.L_x_1926:


//--------------------- .text._ZN7cutlass13device_kernelIN5flash19enable_sm80_to_sm89INS1_16FlashAttnFwdSm80INS1_25CollectiveMainloopFwdSm80ILi4ELi1ELb0EN4cute5tupleIJNS5_1CILi128EEENS7_ILi112EEENS7_ILi64EEEEEELi64ENS_6half_tEfNS_4arch4Sm80ELb1ELb0ELb1ELb0ELb1ELb0ELb1ELb1EEENS1_21CollectiveEpilogueFwdINS6_IJS8_SA_S9_EEENS6_IJNS7_ILi1EEESI_SI_EEESC_SE_Li128ELb0ELb1ELb1ELb0EEENS1_30DynamicPersistentTileSchedulerILi128ELi128ELb1ELb1ELb0EEEEEEEEEvNT_6ParamsE --------------------------
	.section	.text._ZN7cutlass13device_kernelIN5flash19enable_sm80_to_sm89INS1_16FlashAttnFwdSm80INS1_25CollectiveMainloopFwdSm80ILi4ELi1ELb0EN4cute5tupleIJNS5_1CILi128EEENS7_ILi112EEENS7_ILi64EEEEEELi64ENS_6half_tEfNS_4arch4Sm80ELb1ELb0ELb1ELb0ELb1ELb0ELb1ELb1EEENS1_21CollectiveEpilogueFwdINS6_IJS8_SA_S9_EEENS6_IJNS7_ILi1EEESI_SI_EEESC_SE_Li128ELb0ELb1ELb1ELb0EEENS1_30DynamicPersistentTileSchedulerILi128ELi128ELb1ELb1ELb0EEEEEEEEEvNT_6ParamsE,"ax",@progbits
	.sectioninfo	@"SHI_REGISTERS=255"
	.align	128
.text._ZN7cutlass13device_kernelIN5flash19enable_sm80_to_sm89INS1_16FlashAttnFwdSm80INS1_25CollectiveMainloopFwdSm80ILi4ELi1ELb0EN4cute5tupleIJNS5_1CILi128EEENS7_ILi112EEENS7_ILi64EEEEEELi64ENS_6half_tEfNS_4arch4Sm80ELb1ELb0ELb1ELb0ELb1ELb0ELb1ELb1EEENS1_21CollectiveEpilogueFwdINS6_IJS8_SA_S9_EEENS6_IJNS7_ILi1EEESI_SI_EEESC_SE_Li128ELb0ELb1ELb1ELb0EEENS1_30DynamicPersistentTileSchedulerILi128ELi128ELb1ELb1ELb0EEEEEEEEEvNT_6ParamsE:
        .type           _ZN7cutlass13device_kernelIN5flash19enable_sm80_to_sm89INS1_16FlashAttnFwdSm80INS1_25CollectiveMainloopFwdSm80ILi4ELi1ELb0EN4cute5tupleIJNS5_1CILi128EEENS7_ILi112EEENS7_ILi64EEEEEELi64ENS_6half_tEfNS_4arch4Sm80ELb1ELb0ELb1ELb0ELb1ELb0ELb1ELb1EEENS1_21CollectiveEpilogueFwdINS6_IJS8_SA_S9_EEENS6_IJNS7_ILi1EEESI_SI_EEESC_SE_Li128ELb0ELb1ELb1ELb0EEENS1_30DynamicPersistentTileSchedulerILi128ELi128ELb1ELb1ELb0EEEEEEEEEvNT_6ParamsE,@function
        .size           _ZN7cutlass13device_kernelIN5flash19enable_sm80_to_sm89INS1_16FlashAttnFwdSm80INS1_25CollectiveMainloopFwdSm80ILi4ELi1ELb0EN4cute5tupleIJNS5_1CILi128EEENS7_ILi112EEENS7_ILi64EEEEEELi64ENS_6half_tEfNS_4arch4Sm80ELb1ELb0ELb1ELb0ELb1ELb0ELb1ELb1EEENS1_21CollectiveEpilogueFwdINS6_IJS8_SA_S9_EEENS6_IJNS7_ILi1EEESI_SI_EEESC_SE_Li128ELb0ELb1ELb1ELb0EEENS1_30DynamicPersistentTileSchedulerILi128ELi128ELb1ELb1ELb0EEEEEEEEEvNT_6ParamsE,(.L_x_1931 - _ZN7cutlass13device_kernelIN5flash19enable_sm80_to_sm89INS1_16FlashAttnFwdSm80INS1_25CollectiveMainloopFwdSm80ILi4ELi1ELb0EN4cute5tupleIJNS5_1CILi128EEENS7_ILi112EEENS7_ILi64EEEEEELi64ENS_6half_tEfNS_4arch4Sm80ELb1ELb0ELb1ELb0ELb1ELb0ELb1ELb1EEENS1_21CollectiveEpilogueFwdINS6_IJS8_SA_S9_EEENS6_IJNS7_ILi1EEESI_SI_EEESC_SE_Li128ELb0ELb1ELb1ELb0EEENS1_30DynamicPersistentTileSchedulerILi128ELi128ELb1ELb1ELb0EEEEEEEEEvNT_6ParamsE)
        .other          _ZN7cutlass13device_kernelIN5flash19enable_sm80_to_sm89INS1_16FlashAttnFwdSm80INS1_25CollectiveMainloopFwdSm80ILi4ELi1ELb0EN4cute5tupleIJNS5_1CILi128EEENS7_ILi112EEENS7_ILi64EEEEEELi64ENS_6half_tEfNS_4arch4Sm80ELb1ELb0ELb1ELb0ELb1ELb0ELb1ELb1EEENS1_21CollectiveEpilogueFwdINS6_IJS8_SA_S9_EEENS6_IJNS7_ILi1EEESI_SI_EEESC_SE_Li128ELb0ELb1ELb1ELb0EEENS1_30DynamicPersistentTileSchedulerILi128ELi128ELb1ELb1ELb0EEEEEEEEEvNT_6ParamsE,@"STO_CUDA_ENTRY STV_DEFAULT"
_ZN7cutlass13device_kernelIN5flash19enable_sm80_to_sm89INS1_16FlashAttnFwdSm80INS1_25CollectiveMainloopFwdSm80ILi4ELi1ELb0EN4cute5tupleIJNS5_1CILi128EEENS7_ILi112EEENS7_ILi64EEEEEELi64ENS_6half_tEfNS_4arch4Sm80ELb1ELb0ELb1ELb0ELb1ELb0ELb1ELb1EEENS1_21CollectiveEpilogueFwdINS6_IJS8_SA_S9_EEENS6_IJNS7_ILi1EEESI_SI_EEESC_SE_Li128ELb0ELb1ELb1ELb0EEENS1_30DynamicPersistentTileSchedulerILi128ELi128ELb1ELb1ELb0EEEEEEEEEvNT_6ParamsE:
[----:B------:R-:W-:-:S03]  /*0000*/  MOV R1, c[0x0][0x28] ;  /* 0x00000a0000017a02 */ /* 0x000fc60000000f00 */
[----:B------:R-:W1:Y:S01]  /*0010*/  S2R R243, SR_TID.X ;  /* 0x0000000000f37919 */ /* 0x000e620000002100 */
[----:B------:R-:W-:-:S03]  /*0020*/  IADD3 R1, R1, -0x68, RZ ;  /* 0xffffff9801017810 */ /* 0x000fc60007ffe0ff */
[----:B------:R-:W2:Y:S01]  /*0030*/  S2R R3, SR_CTAID.X ;  /* 0x0000000000037919 */ /* 0x000ea20000002500 */
[----:B-1----:R-:W-:-:S05]  /*0040*/  SHF.R.U32.HI R0, RZ, 0x5, R243 ;  /* 0x00000005ff007819 */ /* 0x002fca00000116f3 */
[----:B------:R-:W1:Y:S04]  /*0050*/  SHFL.IDX PT, R2, R0, RZ, 0x1f ;  /* 0x00001fff00027589 */ /* 0x000e6800000e0000 */
[----:B------:R-:W3:Y:S01]  /*0060*/  SHFL.IDX PT, R0, R0, RZ, 0x1f ;  /* 0x00001fff00007589 */ /* 0x000ee200000e0000 */
[----:B-1----:R-:W-:Y:S01]  /*0070*/  ISETP.GE.AND P0, PT, R2, 0x1, PT ;  /* 0x000000010200780c */ /* 0x002fe20003f06270 */
[----:B---3--:R1:W3:-:S12]  /*0080*/  R2UR UR6, R0 ;  /* 0x00000000000673c2 */ /* 0x0082d800000e0000 */
[----:B------:R-:W-:Y:S06]  /*0090*/  @P0 BAR.ARV 0x4, 0x80 ;  /* 0x0102000000000b1d */ /* 0x000fec0000002000 */
[----:B--2---:R-:W-:-:S13]  /*00a0*/  ISETP.GE.AND P0, PT, R3, c[0x0][0x538], PT ;  /* 0x00014e0003007a0c */ /* 0x004fda0003f06270 */
[----:B------:R-:W-:Y:S05]  /*00b0*/  @P0 EXIT ;  /* 0x000000000000094d */ /* 0x000fea0003800000 */
[----:B-1-3--:R-:W-:Y:S01]  /*00c0*/  SHF.R.S32.HI R2, RZ, 0x1f, R243 ;  /* 0x0000001fff027819 */ /* 0x00afe200000114f3 */
[----:B------:R-:W-:Y:S01]  /*00d0*/  IMAD.MOV.U32 R232, RZ, RZ, 0x40 ;  /* 0x00000040ffe87424 */ /* 0x000fe200078e00ff */
[----:B------:R1:W-:Y:S01]  /*00e0*/  STL [R1], R3 ;  /* 0x0000000301007387 */ /* 0x0003e20000100800 */
[----:B------:R-:W-:Y:S01]  /*00f0*/  IMAD.MOV.U32 R231, RZ, RZ, 0x20 ;  /* 0x00000020ffe77424 */ /* 0x000fe200078e00ff */
[CC--:B------:R-:W-:Y:S01]  /*0100*/  LEA.HI R7, R2.reuse, R243.reuse, RZ, 0x4 ;  /* 0x000000f302077211 */ /* 0x0c0fe200078f20ff */
[----:B------:R-:W-:Y:S01]  /*0110*/  ULDC.64 UR8, c[0x0][0x118] ;  /* 0x0000460000087ab9 */ /* 0x000fe20000000a00 */
[CC--:B------:R-:W-:Y:S02]  /*0120*/  LEA.HI R5, R2.reuse, R243.reuse, RZ, 0x2 ;  /* 0x000000f302057211 */ /* 0x0c0fe400078f10ff */
[----:B------:R-:W-:Y:S02]  /*0130*/  LEA.HI R4, R2, R243, RZ, 0x3 ;  /* 0x000000f302047211 */ /* 0x000fe400078f18ff */
[----:B------:R-:W-:-:S02]  /*0140*/  LOP3.LUT R0, R7, 0xfffffff0, RZ, 0xc0, !PT ;  /* 0xfffffff007007812 */ /* 0x000fc400078ec0ff */
[----:B------:R-:W-:Y:S02]  /*0150*/  LOP3.LUT R5, R5, 0xfffffffc, RZ, 0xc0, !PT ;  /* 0xfffffffc05057812 */ /* 0x000fe400078ec0ff */
[----:B------:R-:W-:Y:S01]  /*0160*/  LOP3.LUT R250, R4, 0xfffffff8, RZ, 0xc0, !PT ;  /* 0xfffffff804fa7812 */ /* 0x000fe200078ec0ff */
[C---:B------:R-:W-:Y:S01]  /*0170*/  IMAD.IADD R0, R243.reuse, 0x1, -R0 ;  /* 0x00000001f3007824 */ /* 0x040fe200078e0a00 */
[----:B------:R-:W-:Y:S01]  /*0180*/  SHF.R.S32.HI R8, RZ, 0x4, R7 ;  /* 0x00000004ff087819 */ /* 0x000fe20000011407 */
[C---:B------:R-:W-:Y:S01]  /*0190*/  IMAD.IADD R5, R243.reuse, 0x1, -R5 ;  /* 0x00000001f3057824 */ /* 0x040fe200078e0a05 */
[----:B------:R-:W-:Y:S01]  /*01a0*/  SHF.R.S32.HI R252, RZ, 0x3, R4 ;  /* 0x00000003fffc7819 */ /* 0x000fe20000011404 */
[----:B------:R-:W-:Y:S01]  /*01b0*/  IMAD.IADD R250, R243, 0x1, -R250 ;  /* 0x00000001f3fa7824 */ /* 0x000fe200078e0afa */
[----:B------:R-:W-:Y:S02]  /*01c0*/  LEA.HI R7, R7, R8, RZ, 0x1 ;  /* 0x0000000807077211 */ /* 0x000fe400078f08ff */
[----:B------:R-:W-:Y:S01]  /*01d0*/  SHF.R.S32.HI R234, RZ, 0x1f, R0 ;  /* 0x0000001fffea7819 */ /* 0x000fe20000011400 */
[----:B------:R-:W-:Y:S01]  /*01e0*/  IMAD.SHL.U32 R240, R250, 0x40, RZ ;  /* 0x00000040faf07824 */ /* 0x000fe200078e00ff */
[----:B------:R-:W-:Y:S01]  /*01f0*/  LOP3.LUT R7, R7, 0xfffffffe, RZ, 0xc0, !PT ;  /* 0xfffffffe07077812 */ /* 0x000fe200078ec0ff */
[----:B------:R-:W-:Y:S01]  /*0200*/  IMAD.SHL.U32 R244, R252, 0x40, RZ ;  /* 0x00000040fcf47824 */ /* 0x000fe200078e00ff */
[C---:B------:R-:W-:Y:S01]  /*0210*/  LEA.HI R246, R5.reuse, R5, RZ, 0x1 ;  /* 0x0000000505f67211 */ /* 0x040fe200078f08ff */
[----:B------:R-:W-:Y:S01]  /*0220*/  IMAD.SHL.U32 R251, R250, 0x8, RZ ;  /* 0x00000008fafb7824 */ /* 0x000fe200078e00ff */
[----:B------:R-:W-:Y:S01]  /*0230*/  LEA.HI R234, R234, R0, RZ, 0x3 ;  /* 0x00000000eaea7211 */ /* 0x000fe200078f18ff */
[----:B------:R-:W-:Y:S01]  /*0240*/  IMAD.IADD R7, R8, 0x1, -R7 ;  /* 0x0000000108077824 */ /* 0x000fe200078e0a07 */
[C---:B------:R-:W-:Y:S01]  /*0250*/  LOP3.LUT R10, R246.reuse, 0x1ffffffe, RZ, 0xc0, !PT ;  /* 0x1ffffffef60a7812 */ /* 0x040fe200078ec0ff */
[----:B------:R-:W-:Y:S01]  /*0260*/  IMAD.SHL.U32 R246, R246, 0x20, RZ ;  /* 0x00000020f6f67824 */ /* 0x000fe200078e00ff */
[C---:B------:R-:W-:Y:S01]  /*0270*/  LOP3.LUT R8, R234.reuse, 0xfffffff8, RZ, 0xc0, !PT ;  /* 0xfffffff8ea087812 */ /* 0x040fe200078ec0ff */
[----:B------:R-:W-:Y:S01]  /*0280*/  IMAD.SHL.U32 R234, R234, 0x40, RZ ;  /* 0x00000040eaea7824 */ /* 0x000fe200078e00ff */
[----:B------:R-:W-:Y:S01]  /*0290*/  LOP3.LUT R240, R240, 0x1c0, RZ, 0xc0, !PT ;  /* 0x000001c0f0f07812 */ /* 0x000fe200078ec0ff */
[----:B------:R-:W-:Y:S01]  /*02a0*/  IMAD.IADD R10, R5, 0x1, -R10 ;  /* 0x00000001050a7824 */ /* 0x000fe200078e0a0a */
[----:B------:R-:W-:Y:S01]  /*02b0*/  LEA.HI R248, R2, R243, RZ, 0x5 ;  /* 0x000000f302f87211 */ /* 0x000fe200078f28ff */
[----:B------:R-:W-:Y:S01]  /*02c0*/  IMAD.IADD R8, R0, 0x1, -R8 ;  /* 0x0000000100087824 */ /* 0x000fe200078e0a08 */
[----:B------:R-:W-:-:S02]  /*02d0*/  LOP3.LUT R244, R244, 0x1c0, RZ, 0xc0, !PT ;  /* 0x000001c0f4f47812 */ /* 0x000fc400078ec0ff */
[----:B------:R-:W-:Y:S02]  /*02e0*/  LOP3.LUT R4, R240, 0x8, R4, 0xf8, !PT ;  /* 0x00000008f0047812 */ /* 0x000fe400078ef804 */
[----:B------:R-:W-:Y:S02]  /*02f0*/  SHF.R.U32.HI R240, RZ, 0x3, R240 ;  /* 0x00000003fff07819 */ /* 0x000fe400000116f0 */
[----:B------:R-:W-:Y:S02]  /*0300*/  LEA.HI R0, R2, R243, RZ, 0x6 ;  /* 0x000000f302007211 */ /* 0x000fe400078f30ff */
[--C-:B------:R-:W-:Y:S02]  /*0310*/  SHF.R.S32.HI R5, RZ, 0x5, R248.reuse ;  /* 0x00000005ff057819 */ /* 0x100fe400000114f8 */
[----:B------:R-:W-:Y:S01]  /*0320*/  SHF.R.S32.HI R9, RZ, 0x1f, R248 ;  /* 0x0000001fff097819 */ /* 0x000fe200000114f8 */
[----:B------:R-:W-:Y:S01]  /*0330*/  IMAD.SHL.U32 R0, R0, 0x8, RZ ;  /* 0x0000000800007824 */ /* 0x000fe200078e00ff */
[----:B------:R-:W-:-:S02]  /*0340*/  LOP3.LUT R6, R244, 0x38, R251, 0xf8, !PT ;  /* 0x00000038f4067812 */ /* 0x000fc400078ef8fb */
[----:B------:R-:W-:Y:S02]  /*0350*/  LOP3.LUT R248, R248, 0xffffffe0, RZ, 0xc0, !PT ;  /* 0xffffffe0f8f87812 */ /* 0x000fe400078ec0ff */
[----:B------:R-:W-:Y:S02]  /*0360*/  SHF.R.U32.HI R244, RZ, 0x3, R244 ;  /* 0x00000003fff47819 */ /* 0x000fe400000116f4 */
[----:B------:R-:W-:Y:S01]  /*0370*/  LOP3.LUT R240, R4, R240, RZ, 0x3c, !PT ;  /* 0x000000f004f07212 */ /* 0x000fe200078e3cff */
[----:B------:R-:W-:Y:S01]  /*0380*/  IMAD.SHL.U32 R4, R8, 0x40, RZ ;  /* 0x0000004008047824 */ /* 0x000fe200078e00ff */
[----:B------:R-:W-:Y:S01]  /*0390*/  LOP3.LUT R244, R6, R244, RZ, 0x3c, !PT ;  /* 0x000000f406f47212 */ /* 0x000fe200078e3cff */
[----:B------:R-:W-:Y:S01]  /*03a0*/  IMAD.IADD R248, R243, 0x1, -R248 ;  /* 0x00000001f3f87824 */ /* 0x000fe200078e0af8 */
[----:B------:R-:W-:Y:S01]  /*03b0*/  LOP3.LUT R234, R234, 0xfffffe00, RZ, 0xc0, !PT ;  /* 0xfffffe00eaea7812 */ /* 0x000fe200078ec0ff */
[C---:B------:R-:W-:Y:S01]  /*03c0*/  IMAD.SHL.U32 R6, R7.reuse, 0x8, RZ ;  /* 0x0000000807067824 */ /* 0x040fe200078e00ff */
[----:B------:R-:W-:Y:S01]  /*03d0*/  LOP3.LUT R4, R4, 0x1c0, RZ, 0xc0, !PT ;  /* 0x000001c004047812 */ /* 0x000fe200078ec0ff */
[----:B------:R-:W-:Y:S01]  /*03e0*/  IMAD R240, R7, 0x200, R240 ;  /* 0x0000020007f07824 */ /* 0x000fe200078e02f0 */
[----:B------:R-:W-:Y:S01]  /*03f0*/  LOP3.LUT R244, R244, 0x7ffffe00, R0, 0xf8, !PT ;  /* 0x7ffffe00f4f47812 */ /* 0x000fe200078ef800 */
[----:B------:R-:W-:Y:S01]  /*0400*/  IMAD R241, R5, 0x400, R234 ;  /* 0x0000040005f17824 */ /* 0x000fe200078e02ea */
[----:B------:R-:W-:-:S02]  /*0410*/  SHF.R.S32.HI R0, RZ, 0x1f, R248 ;  /* 0x0000001fff007819 */ /* 0x000fc400000114f8 */
[----:B------:R-:W-:Y:S01]  /*0420*/  LOP3.LUT R6, R4, 0x8, R6, 0xf8, !PT ;  /* 0x0000000804067812 */ /* 0x000fe200078ef806 */
[----:B------:R-:W-:Y:S01]  /*0430*/  IMAD.SHL.U32 R244, R244, 0x2, RZ ;  /* 0x00000002f4f47824 */ /* 0x000fe200078e00ff */
[----:B------:R-:W-:Y:S02]  /*0440*/  SHF.R.U32.HI R4, RZ, 0x3, R4 ;  /* 0x00000003ff047819 */ /* 0x000fe40000011604 */
[----:B------:R-:W-:Y:S02]  /*0450*/  LEA.HI R0, R0, R248, RZ, 0x2 ;  /* 0x000000f800007211 */ /* 0x000fe400078f10ff */
[C---:B------:R-:W-:Y:S02]  /*0460*/  LOP3.LUT P3, RZ, R8.reuse, 0x2, RZ, 0xc0, !PT ;  /* 0x0000000208ff7812 */ /* 0x040fe4000786c0ff */
[----:B------:R-:W-:Y:S02]  /*0470*/  LOP3.LUT P0, RZ, R8, 0x4, RZ, 0xc0, !PT ;  /* 0x0000000408ff7812 */ /* 0x000fe4000780c0ff */
[----:B------:R-:W-:-:S02]  /*0480*/  LOP3.LUT R4, R6, R4, RZ, 0x3c, !PT ;  /* 0x0000000406047212 */ /* 0x000fc400078e3cff */
[----:B------:R-:W-:Y:S02]  /*0490*/  LOP3.LUT R245, R0, 0x7ffffffc, RZ, 0xc0, !PT ;  /* 0x7ffffffc00f57812 */ /* 0x000fe400078ec0ff */
[----:B------:R-:W-:Y:S01]  /*04a0*/  R2P PR, R250, 0x6 ;  /* 0x00000006fa007804 */ /* 0x000fe20000000000 */
[----:B------:R-:W-:Y:S01]  /*04b0*/  IMAD.IADD R241, R241, 0x1, R4 ;  /* 0x00000001f1f17824 */ /* 0x000fe200078e0204 */
[----:B------:R-:W-:Y:S01]  /*04c0*/  LEA.HI R9, R9, R5, RZ, 0x2 ;  /* 0x0000000509097211 */ /* 0x000fe200078f10ff */
[----:B------:R-:W-:Y:S01]  /*04d0*/  IMAD.IADD R245, R248, 0x1, -R245 ;  /* 0x00000001f8f57824 */ /* 0x000fe200078e0af5 */
[----:B------:R-:W-:Y:S01]  /*04e0*/  LOP3.LUT R234, R4, R234, RZ, 0xfc, !PT ;  /* 0x000000ea04ea7212 */ /* 0x000fe200078efcff */
[----:B------:R-:W-:Y:S01]  /*04f0*/  IMAD R250, R250, 0x10, R252 ;  /* 0x00000010fafa7824 */ /* 0x000fe200078e02fc */
[----:B------:R-:W-:Y:S01]  /*0500*/  LOP3.LUT R9, R9, 0xffffffc, RZ, 0xc0, !PT ;  /* 0x0ffffffc09097812 */ /* 0x000fe200078ec0ff */
[----:B------:R-:W-:Y:S01]  /*0510*/  IMAD.SHL.U32 R245, R245, 0x2, RZ ;  /* 0x00000002f5f57824 */ /* 0x000fe200078e00ff */
[----:B------:R-:W-:-:S02]  /*0520*/  SEL R224, R232, 0xffffffc0, !P2 ;  /* 0xffffffc0e8e07807 */ /* 0x000fc40005000000 */
[----:B------:R-:W-:Y:S01]  /*0530*/  LEA R240, R240, 0x3900, 0x1 ;  /* 0x00003900f0f07811 */ /* 0x000fe200078e08ff */
[----:B------:R-:W-:Y:S01]  /*0540*/  IMAD.IADD R9, R5, 0x1, -R9 ;  /* 0x0000000105097824 */ /* 0x000fe200078e0a09 */
[----:B------:R-:W-:Y:S02]  /*0550*/  SEL R232, R232, 0xffffffc0, !P0 ;  /* 0xffffffc0e8e87807 */ /* 0x000fe40004000000 */
[----:B------:R-:W-:Y:S01]  /*0560*/  LEA R241, R241, 0x7100, 0x1 ;  /* 0x00007100f1f17811 */ /* 0x000fe200078e08ff */
[----:B------:R-:W-:Y:S01]  /*0570*/  IMAD.IADD R236, R240, 0x1, R224 ;  /* 0x00000001f0ec7824 */ /* 0x000fe200078e02e0 */
[----:B------:R-:W-:Y:S02]  /*0580*/  LOP3.LUT R246, R246, 0xffffffc0, RZ, 0xc0, !PT ;  /* 0xffffffc0f6f67812 */ /* 0x000fe400078ec0ff */
[----:B------:R-:W-:Y:S01]  /*0590*/  SHF.R.S32.HI R247, RZ, 0x2, R0 ;  /* 0x00000002fff77819 */ /* 0x000fe20000011400 */
[----:B------:R-:W-:Y:S01]  /*05a0*/  IMAD.IADD R237, R241, 0x1, R232 ;  /* 0x00000001f1ed7824 */ /* 0x000fe200078e02e8 */
[----:B------:R-:W-:Y:S01]  /*05b0*/  LEA R234, R234, 0x100, 0x1 ;  /* 0x00000100eaea7811 */ /* 0x000fe200078e08ff */
[----:B------:R-:W-:Y:S01]  /*05c0*/  IMAD R246, R10, 0x8, R246 ;  /* 0x000000080af67824 */ /* 0x000fe200078e02f6 */
[----:B------:R-:W-:Y:S01]  /*05d0*/  SEL R231, R231, 0xffffffe0, !P3 ;  /* 0xffffffe0e7e77807 */ /* 0x000fe20005800000 */
[----:B------:R-:W-:Y:S01]  /*05e0*/  IMAD R247, R9, 0x10, R247 ;  /* 0x0000001009f77824 */ /* 0x000fe200078e02f7 */
[----:B------:R-:W-:Y:S01]  /*05f0*/  IADD3 R238, R240, 0x20, RZ ;  /* 0x00000020f0ee7810 */ /* 0x000fe20007ffe0ff */
[--C-:B------:R-:W-:Y:S01]  /*0600*/  IMAD.IADD R232, R232, 0x1, R234.reuse ;  /* 0x00000001e8e87824 */ /* 0x100fe200078e02ea */
[----:B------:R-:W-:Y:S01]  /*0610*/  LEA.HI R249, R2, R243, RZ, 0x7 ;  /* 0x000000f302f97211 */ /* 0x000fe200078f38ff */
[----:B------:R-:W-:Y:S01]  /*0620*/  IMAD.IADD R239, R241, 0x1, R231 ;  /* 0x00000001f1ef7824 */ /* 0x000fe200078e02e7 */
[----:B------:R-:W-:Y:S01]  /*0630*/  SHF.R.S32.HI R0, RZ, 0x1f, R245 ;  /* 0x0000001fff007819 */ /* 0x000fe200000114f5 */
[C---:B------:R-:W-:Y:S01]  /*0640*/  IMAD.IADD R233, R231.reuse, 0x1, R234 ;  /* 0x00000001e7e97824 */ /* 0x040fe200078e02ea */
[----:B------:R-:W-:Y:S01]  /*0650*/  @P1 IADD3 R238, R240, -0x20, RZ ;  /* 0xffffffe0f0ee1810 */ /* 0x000fe20007ffe0ff */
[----:B------:R-:W-:Y:S01]  /*0660*/  IMAD.IADD R235, R231, 0x1, R237 ;  /* 0x00000001e7eb7824 */ /* 0x000fe200078e02ed */
[----:B------:R-:W-:Y:S01]  /*0670*/  IADD3 R7, R245, 0x8, RZ ;  /* 0x00000008f5077810 */ /* 0x000fe20007ffe0ff */
[----:B------:R-:W-:Y:S01]  /*0680*/  IMAD.IADD R246, R247, 0x1, R246 ;  /* 0x00000001f7f67824 */ /* 0x000fe200078e02f6 */
[C---:B------:R-:W-:Y:S01]  /*0690*/  IADD3 R6, R245.reuse, 0x10, RZ ;  /* 0x00000010f5067810 */ /* 0x040fe20007ffe0ff */
[----:B------:R-:W-:Y:S01]  /*06a0*/  IMAD.IADD R224, R224, 0x1, R238 ;  /* 0x00000001e0e07824 */ /* 0x000fe200078e02ee */
[----:B------:R-:W-:Y:S01]  /*06b0*/  IADD3 R5, R245, 0x18, RZ ;  /* 0x00000018f5057810 */ /* 0x000fe20007ffe0ff */
[----:B------:R-:W-:Y:S01]  /*06c0*/  IMAD.IADD R231, R231, 0x1, R232 ;  /* 0x00000001e7e77824 */ /* 0x000fe200078e02e8 */
[----:B------:R-:W-:-:S02]  /*06d0*/  IADD3 R4, R245, 0x20, RZ ;  /* 0x00000020f5047810 */ /* 0x000fc40007ffe0ff */
[C---:B-1----:R-:W-:Y:S02]  /*06e0*/  IADD3 R3, R245.reuse, 0x28, RZ ;  /* 0x00000028f5037810 */ /* 0x042fe40007ffe0ff */
[C---:B------:R-:W-:Y:S02]  /*06f0*/  IADD3 R2, R245.reuse, 0x30, RZ ;  /* 0x00000030f5027810 */ /* 0x040fe40007ffe0ff */
[----:B------:R-:W-:Y:S02]  /*0700*/  IADD3 R0, R245, 0x38, RZ ;  /* 0x00000038f5007810 */ /* 0x000fe40007ffe0ff */
[----:B------:R-:W-:Y:S02]  /*0710*/  SHF.R.S32.HI R249, RZ, 0x7, R249 ;  /* 0x00000007fff97819 */ /* 0x000fe400000114f9 */
[----:B------:R-:W-:Y:S02]  /*0720*/  SHF.R.S32.HI R242, RZ, 0x1f, R251 ;  /* 0x0000001ffff27819 */ /* 0x000fe400000114fb */
[----:B------:R-:W-:-:S02]  /*0730*/  SHF.R.S32.HI R7, RZ, 0x1f, R7 ;  /* 0x0000001fff077819 */ /* 0x000fc40000011407 */
[----:B------:R-:W-:Y:S02]  /*0740*/  SHF.R.S32.HI R6, RZ, 0x1f, R6 ;  /* 0x0000001fff067819 */ /* 0x000fe40000011406 */
[----:B------:R-:W-:Y:S02]  /*0750*/  SHF.R.S32.HI R5, RZ, 0x1f, R5 ;  /* 0x0000001fff057819 */ /* 0x000fe40000011405 */
[----:B------:R-:W-:Y:S02]  /*0760*/  SHF.R.S32.HI R4, RZ, 0x1f, R4 ;  /* 0x0000001fff047819 */ /* 0x000fe40000011404 */
[----:B------:R-:W-:Y:S02]  /*0770*/  SHF.R.S32.HI R3, RZ, 0x1f, R3 ;  /* 0x0000001fff037819 */ /* 0x000fe40000011403 */
[----:B------:R-:W-:Y:S02]  /*0780*/  SHF.R.S32.HI R2, RZ, 0x1f, R2 ;  /* 0x0000001fff027819 */ /* 0x000fe40000011402 */
[----:B------:R-:W-:-:S02]  /*0790*/  SHF.R.S32.HI R0, RZ, 0x1f, R0 ;  /* 0x0000001fff007819 */ /* 0x000fc40000011400 */
[C---:B------:R-:W-:Y:S02]  /*07a0*/  IADD3 R230, R238.reuse, 0x800, RZ ;  /* 0x00000800eee67810 */ /* 0x040fe40007ffe0ff */
[C---:B------:R-:W-:Y:S02]  /*07b0*/  IADD3 R229, R238.reuse, 0x1000, RZ ;  /* 0x00001000eee57810 */ /* 0x040fe40007ffe0ff */
[C---:B------:R-:W-:Y:S02]  /*07c0*/  IADD3 R228, R238.reuse, 0x1800, RZ ;  /* 0x00001800eee47810 */ /* 0x040fe40007ffe0ff */
[C---:B------:R-:W-:Y:S02]  /*07d0*/  IADD3 R227, R238.reuse, 0x2000, RZ ;  /* 0x00002000eee37810 */ /* 0x040fe40007ffe0ff */
[C---:B------:R-:W-:Y:S02]  /*07e0*/  IADD3 R226, R238.reuse, 0x2800, RZ ;  /* 0x00002800eee27810 */ /* 0x040fe40007ffe0ff */
[----:B------:R-:W-:-:S02]  /*07f0*/  IADD3 R225, R238, 0x3000, RZ ;  /* 0x00003000eee17810 */ /* 0x000fc40007ffe0ff */
.L_x_1376:
[----:B------:R-:W2:Y:S01]  /*0800*/  LDL R2, [R1] ;  /* 0x0000000001027983 */ /* 0x000ea20000100800 */
[----:B------:R-:W-:Y:S01]  /*0810*/  IMAD.MOV.U32 R0, RZ, RZ, c[0x0][0x560] ;  /* 0x00015800ff007624 */ /* 0x000fe200078e00ff */
[----:B------:R-:W-:Y:S01]  /*0820*/  YIELD ;  /* 0x0000000000007946 */ /* 0x000fe20003800000 */
[----:B------:R-:W-:Y:S03]  /*0830*/  BSSY B0, `(.L_x_1299) ;  /* 0x0000016000007945 */ /* 0x000fe60003800000 */
[----:B------:R-:W-:-:S13]  /*0840*/  ISETP.NE.AND P0, PT, R0, 0x1, PT ;  /* 0x000000010000780c */ /* 0x000fda0003f05270 */
[----:B--2---:R-:W-:Y:S01]  /*0850*/  @P0 IMAD.HI.U32 R0, R2, c[0x0][0x564], RZ ;  /* 0x0001590002000a27 */ /* 0x004fe200078e00ff */
[----:B------:R-:W-:-:S04]  /*0860*/  MOV R5, R2 ;  /* 0x0000000200057202 */ /* 0x000fc80000000f00 */
[----:B------:R-:W-:-:S04]  /*0870*/  @P0 SHF.R.U32.HI R5, RZ, c[0x0][0x568], R0 ;  /* 0x00015a00ff050a19 */ /* 0x000fc80000011600 */
[----:B------:R-:W-:Y:S01]  /*0880*/  ISETP.GE.AND P0, PT, R5, c[0x0][0x578], PT ;  /* 0x00015e0005007a0c */ /* 0x000fe20003f06270 */
[----:B------:R-:W-:-:S04]  /*0890*/  IMAD.MOV R0, RZ, RZ, -R5 ;  /* 0x000000ffff007224 */ /* 0x000fc800078e0a05 */
[----:B------:R-:W-:-:S08]  /*08a0*/  IMAD R0, R0, c[0x0][0x560], R2 ;  /* 0x0001580000007a24 */ /* 0x000fd000078e0202 */
[----:B------:R-:W-:Y:S05]  /*08b0*/  @!P0 BRA `(.L_x_1300) ;  /* 0x0000007000008947 */ /* 0x000fea0003800000 */
[----:B------:R-:W-:Y:S02]  /*08c0*/  MOV R2, c[0x0][0x56c] ;  /* 0x00015b0000027a02 */ /* 0x000fe40000000f00 */
[----:B------:R-:W-:Y:S02]  /*08d0*/  MOV R4, R0 ;  /* 0x0000000000047202 */ /* 0x000fe40000000f00 */
[----:B------:R-:W-:-:S13]  /*08e0*/  ISETP.NE.AND P0, PT, R2, 0x1, PT ;  /* 0x000000010200780c */ /* 0x000fda0003f05270 */
[----:B------:R-:W-:-:S05]  /*08f0*/  @P0 IMAD.HI.U32 R2, R0, c[0x0][0x570], RZ ;  /* 0x00015c0000020a27 */ /* 0x000fca00078e00ff */
[----:B------:R-:W-:-:S05]  /*0900*/  @P0 SHF.R.U32.HI R4, RZ, c[0x0][0x574], R2 ;  /* 0x00015d00ff040a19 */ /* 0x000fca0000011602 */
[----:B------:R-:W-:Y:S01]  /*0910*/  IMAD R3, R4, c[0x0][0x56c], RZ ;  /* 0x00015b0004037a24 */ /* 0x000fe200078e02ff */
[----:B------:R-:W-:Y:S05]  /*0920*/  BRA `(.L_x_1301) ;  /* 0x0000006000007947 */ /* 0x000fea0003800000 */
.L_x_1300:
[----:B------:R-:W-:Y:S02]  /*0930*/  MOV R2, c[0x0][0x554] ;  /* 0x0001550000027a02 */ /* 0x000fe40000000f00 */
[----:B------:R-:W-:Y:S02]  /*0940*/  MOV R4, R0 ;  /* 0x0000000000047202 */ /* 0x000fe40000000f00 */
[----:B------:R-:W-:-:S13]  /*0950*/  ISETP.NE.AND P0, PT, R2, 0x1, PT ;  /* 0x000000010200780c */ /* 0x000fda0003f05270 */
[----:B------:R-:W-:-:S05]  /*0960*/  @P0 IMAD.HI.U32 R2, R0, c[0x0][0x558], RZ ;  /* 0x0001560000020a27 */ /* 0x000fca00078e00ff */
[----:B------:R-:W-:-:S05]  /*0970*/  @P0 SHF.R.U32.HI R4, RZ, c[0x0][0x55c], R2 ;  /* 0x00015700ff040a19 */ /* 0x000fca0000011602 */
[----:B------:R-:W-:Y:S02]  /*0980*/  IMAD R3, R4, c[0x0][0x554], RZ ;  /* 0x0001550004037a24 */ /* 0x000fe400078e02ff */
.L_x_1301:
[----:B------:R-:W-:Y:S05]  /*0990*/  BSYNC B0 ;  /* 0x0000000000007941 */ /* 0x000fea0003800000 */
.L_x_1299:
[----:B------:R-:W-:Y:S01]  /*09a0*/  IMAD.MOV.U32 R2, RZ, RZ, c[0x0][0x548] ;  /* 0x00015200ff027624 */ /* 0x000fe200078e00ff */
[----:B------:R-:W-:Y:S01]  /*09b0*/  ISETP.NE.U32.AND P0, PT, RZ, c[0x0][0x370], PT ;  /* 0x0000dc00ff007a0c */ /* 0x000fe20003f05070 */
[----:B------:R-:W-:Y:S01]  /*09c0*/  IMAD.IADD R0, R0, 0x1, -R3 ;  /* 0x0000000100007824 */ /* 0x000fe200078e0a03 */
[----:B------:R-:W-:Y:S02]  /*09d0*/  CS2R R6, SRZ ;  /* 0x0000000000067805 */ /* 0x000fe4000001ff00 */
[----:B------:R-:W-:Y:S01]  /*09e0*/  ISETP.NE.AND P1, PT, R2, 0x1, PT ;  /* 0x000000010200780c */ /* 0x000fe20003f25270 */
[----:B------:R-:W-:Y:S01]  /*09f0*/  IMAD R0, R5, c[0x0][0x554], R0 ;  /* 0x0001550005007a24 */ /* 0x000fe200078e0200 */
[----:B------:R-:W-:-:S03]  /*0a00*/  ISETP.NE.AND.EX P0, PT, RZ, c[0x0][0x374], PT, P0 ;  /* 0x0000dd00ff007a0c */ /* 0x000fc60003f05300 */
[----:B------:R-:W-:-:S08]  /*0a10*/  IMAD.MOV.U32 R12, RZ, RZ, R0 ;  /* 0x000000ffff0c7224 */ /* 0x000fd000078e0000 */
[----:B------:R-:W-:Y:S02]  /*0a20*/  @P1 IMAD.HI.U32 R3, R0, c[0x0][0x54c], RZ ;  /* 0x0001530000031a27 */ /* 0x000fe400078e00ff */
[----:B------:R-:W-:-:S03]  /*0a30*/  @P0 MOV R2, 0x4 ;  /* 0x0000000400020802 */ /* 0x000fc60000000f00 */
[----:B------:R-:W-:-:S05]  /*0a40*/  @P1 SHF.R.U32.HI R12, RZ, c[0x0][0x550], R3 ;  /* 0x00015400ff0c1a19 */ /* 0x000fca0000011603 */
[----:B------:R-:W-:Y:S01]  /*0a50*/  @P0 IMAD.WIDE R2, R12, R2, c[0x0][0x370] ;  /* 0x0000dc000c020625 */ /* 0x000fe200078e0202 */
[----:B------:R-:W-:Y:S04]  /*0a60*/  STL [R1+0x2c], R12 ;  /* 0x00002c0c01007387 */ /* 0x000fe80000100800 */
[----:B------:R1:W2:Y:S01]  /*0a70*/  @P0 LDG.E R7, [R2.64] ;  /* 0x0000000802070981 */ /* 0x0002a2000c1e1900 */
[----:B------:R-:W-:Y:S01]  /*0a80*/  IMAD.MOV.U32 R10, RZ, RZ, R4 ;  /* 0x000000ffff0a7224 */ /* 0x000fe200078e0004 */
[----:B------:R-:W-:Y:S01]  /*0a90*/  BSSY B0, `(.L_x_1302) ;  /* 0x0000043000007945 */ /* 0x000fe20003800000 */
[----:B-1----:R-:W-:-:S05]  /*0aa0*/  IMAD.MOV.U32 R2, RZ, RZ, c[0x0][0x53c] ;  /* 0x00014f00ff027624 */ /* 0x002fca00078e00ff */
[----:B------:R-:W-:Y:S02]  /*0ab0*/  ISETP.NE.AND P0, PT, R2, 0x1, PT ;  /* 0x000000010200780c */ /* 0x000fe40003f05270 */
[----:B------:R-:W-:-:S04]  /*0ac0*/  LOP3.LUT R2, R4, 0x1ffffff, RZ, 0x3c, !PT ;  /* 0x01ffffff04027812 */ /* 0x000fc800078e3cff */
[----:B------:R-:W-:-:S07]  /*0ad0*/  IADD3 R2, R2, c[0x0][0x53c], RZ ;  /* 0x00014f0002027a10 */ /* 0x000fce0007ffe0ff */
[----:B------:R-:W-:-:S05]  /*0ae0*/  @P0 IMAD.HI.U32 R3, R4, c[0x0][0x540], RZ ;  /* 0x0001500004030a27 */ /* 0x000fca00078e00ff */
[----:B------:R-:W-:Y:S02]  /*0af0*/  @P0 SHF.R.U32.HI R10, RZ, c[0x0][0x544], R3 ;  /* 0x00015100ff0a0a19 */ /* 0x000fe40000011603 */
[----:B------:R-:W-:-:S03]  /*0b00*/  MOV R3, c[0x0][0x2c4] ;  /* 0x0000b10000037a02 */ /* 0x000fc60000000f00 */
[----:B------:R-:W-:Y:S01]  /*0b10*/  IMAD R2, R10, c[0x0][0x53c], R2 ;  /* 0x00014f000a027a24 */ /* 0x000fe200078e0202 */
[----:B------:R-:W-:Y:S01]  /*0b20*/  ISETP.NE.AND P2, PT, R3, 0x1, PT ;  /* 0x000000010300780c */ /* 0x000fe20003f45270 */
[----:B------:R-:W-:Y:S01]  /*0b30*/  IMAD.MOV.U32 R3, RZ, RZ, c[0x0][0x168] ;  /* 0x00005a00ff037624 */ /* 0x000fe200078e00ff */
[----:B------:R-:W-:Y:S01]  /*0b40*/  STL [R1+0x28], R10 ;  /* 0x0000280a01007387 */ /* 0x000fe20000100800 */
[----:B------:R-:W-:Y:S01]  /*0b50*/  IMAD.SHL.U32 R14, R2, 0x80, RZ ;  /* 0x00000080020e7824 */ /* 0x000fe200078e00ff */
[----:B------:R-:W-:Y:S02]  /*0b60*/  MOV R2, c[0x0][0x2ac] ;  /* 0x0000ab0000027a02 */ /* 0x000fe40000000f00 */
[----:B------:R-:W-:Y:S02]  /*0b70*/  IADD3 R3, -R3, 0x70, RZ ;  /* 0x0000007003037810 */ /* 0x000fe40007ffe1ff */
[----:B------:R-:W-:Y:S01]  /*0b80*/  IADD3 R5, R14, 0x7f, RZ ;  /* 0x0000007f0e057810 */ /* 0x000fe20007ffe0ff */
[C---:B------:R-:W-:Y:S01]  /*0b90*/  IMAD R181, R2.reuse, c[0x0][0x1d0], RZ ;  /* 0x0000740002b57a24 */ /* 0x040fe200078e02ff */
[----:B------:R-:W-:Y:S01]  /*0ba0*/  STL [R1+0x14], R14 ;  /* 0x0000140e01007387 */ /* 0x000fe20000100800 */
[----:B------:R-:W-:-:S02]  /*0bb0*/  IMAD R3, R2, c[0x0][0x1d0], R3 ;  /* 0x0000740002037a24 */ /* 0x000fc400078e0203 */
[----:B------:R-:W-:-:S04]  /*0bc0*/  @P2 IMAD.HI.U32 R4, R5, c[0x0][0x2c8], RZ ;  /* 0x0000b20005042a27 */ /* 0x000fc800078e00ff */
[----:B------:R-:W-:Y:S01]  /*0bd0*/  IMAD.MOV.U32 R2, RZ, RZ, RZ ;  /* 0x000000ffff027224 */ /* 0x000fe200078e00ff */
[----:B------:R-:W-:-:S05]  /*0be0*/  @P2 SHF.R.U32.HI R5, RZ, c[0x0][0x2cc], R4 ;  /* 0x0000b300ff052a19 */ /* 0x000fca0000011604 */
[----:B------:R-:W-:-:S04]  /*0bf0*/  IMAD.IADD R3, R3, 0x1, R5 ;  /* 0x0000000103037824 */ /* 0x000fc800078e0205 */
[----:B------:R-:W-:-:S05]  /*0c00*/  IMAD.HI R3, R3, -0x6db6db6d, R2 ;  /* 0x9249249303037827 */ /* 0x000fca00078e0202 */
[----:B------:R-:W-:-:S04]  /*0c10*/  SHF.R.U32.HI R2, RZ, 0x1f, R3 ;  /* 0x0000001fff027819 */ /* 0x000fc80000011603 */
[----:B------:R-:W-:Y:S01]  /*0c20*/  LEA.HI.SX32 R2, R3, R2, 0x1a ;  /* 0x0000000203027211 */ /* 0x000fe200078fd2ff */
[----:B------:R-:W-:Y:S01]  /*0c30*/  IMAD.MOV.U32 R3, RZ, RZ, RZ ;  /* 0x000000ffff037224 */ /* 0x000fe200078e00ff */
[----:B--2---:R1:W-:Y:S02]  /*0c40*/  STL [R1+0x24], R7 ;  /* 0x0000240701007387 */ /* 0x0043e40000100800 */
[----:B-1----:R-:W-:-:S05]  /*0c50*/  IADD3 R7, R181, 0x6f, RZ ;  /* 0x0000006fb5077810 */ /* 0x002fca0007ffe0ff */
[----:B------:R-:W-:-:S05]  /*0c60*/  IMAD.HI R5, R7, -0x6db6db6d, R6 ;  /* 0x9249249307057827 */ /* 0x000fca00078e0206 */
[----:B------:R-:W-:-:S04]  /*0c70*/  SHF.R.U32.HI R4, RZ, 0x1f, R5 ;  /* 0x0000001fff047819 */ /* 0x000fc80000011605 */
[----:B------:R-:W-:-:S04]  /*0c80*/  LEA.HI.SX32 R4, R5, R4, 0x1a ;  /* 0x0000000405047211 */ /* 0x000fc800078fd2ff */
[----:B------:R-:W-:Y:S02]  /*0c90*/  IMNMX R180, R4, R2, PT ;  /* 0x0000000204b47217 */ /* 0x000fe40003800200 */
[----:B------:R-:W-:Y:S02]  /*0ca0*/  IADD3 R2, -R12, RZ, RZ ;  /* 0x000000ff0c027210 */ /* 0x000fe40007ffe1ff */
[----:B------:R-:W-:-:S03]  /*0cb0*/  ISETP.GE.AND P0, PT, R180, 0x1, PT ;  /* 0x00000001b400780c */ /* 0x000fc60003f06270 */
[----:B------:R-:W-:-:S05]  /*0cc0*/  IMAD R13, R2, c[0x0][0x548], R0 ;  /* 0x00015200020d7a24 */ /* 0x000fca00078e0200 */
[----:B------:R1:W-:Y:S05]  /*0cd0*/  STL [R1+0x18], R13 ;  /* 0x0000180d01007387 */ /* 0x0003ea0000100800 */
[----:B------:R-:W-:Y:S05]  /*0ce0*/  @!P0 BRA `(.L_x_1303) ;  /* 0x000001d000008947 */ /* 0x000fea0003800000 */
[----:B------:R-:W-:-:S04]  /*0cf0*/  SHF.R.U32.HI R3, RZ, 0x10, R10 ;  /* 0x00000010ff037819 */ /* 0x000fc8000001160a */
[----:B------:R-:W-:-:S04]  /*0d00*/  ISETP.NE.AND P0, PT, R3, RZ, PT ;  /* 0x000000ff0300720c */ /* 0x000fc80003f05270 */
[----:B------:R-:W-:-:S04]  /*0d10*/  SEL R3, R3, c[0x0][0x338], P0 ;  /* 0x0000ce0003037a07 */ /* 0x000fc80000000000 */
[-C--:B------:R-:W-:Y:S02]  /*0d20*/  IABS R5, R3.reuse ;  /* 0x0000000300057213 */ /* 0x080fe40000000000 */
[----:B------:R-:W-:Y:S02]  /*0d30*/  IADD3 R6, R3, -0x1, R180 ;  /* 0xffffffff03067810 */ /* 0x000fe40007ffe0b4 */
[----:B------:R-:W2:Y:S01]  /*0d40*/  I2F.RP R8, R5 ;  /* 0x0000000500087306 */ /* 0x000ea20000209400 */
[-C--:B------:R-:W-:Y:S02]  /*0d50*/  IABS R0, R3.reuse ;  /* 0x0000000300007213 */ /* 0x080fe40000000000 */
[----:B------:R-:W-:Y:S02]  /*0d60*/  IABS R2, R6 ;  /* 0x0000000600027213 */ /* 0x000fe40000000000 */
[----:B------:R-:W-:Y:S01]  /*0d70*/  LOP3.LUT R6, R6, R3, RZ, 0x3c, !PT ;  /* 0x0000000306067212 */ /* 0x000fe200078e3cff */
[----:B------:R-:W-:-:S03]  /*0d80*/  IMAD.MOV R0, RZ, RZ, -R0 ;  /* 0x000000ffff007224 */ /* 0x000fc600078e0a00 */
[----:B------:R-:W-:Y:S01]  /*0d90*/  ISETP.GE.AND P0, PT, R6, RZ, PT ;  /* 0x000000ff0600720c */ /* 0x000fe20003f06270 */
[----:B--2---:R-:W2:Y:S02]  /*0da0*/  MUFU.RCP R8, R8 ;  /* 0x0000000800087308 */ /* 0x004ea40000001000 */
[----:B--2---:R-:W-:-:S06]  /*0db0*/  IADD3 R8, R8, 0xffffffe, RZ ;  /* 0x0ffffffe08087810 */ /* 0x004fcc0007ffe0ff */
[----:B------:R-:W2:Y:S02]  /*0dc0*/  F2I.FTZ.U32.TRUNC.NTZ R9, R8 ;  /* 0x0000000800097305 */ /* 0x000ea4000021f000 */
[----:B--2---:R-:W-:Y:S02]  /*0dd0*/  IMAD.MOV R4, RZ, RZ, -R9 ;  /* 0x000000ffff047224 */ /* 0x004fe400078e0a09 */
[----:B------:R-:W-:Y:S02]  /*0de0*/  IMAD.MOV.U32 R8, RZ, RZ, RZ ;  /* 0x000000ffff087224 */ /* 0x000fe400078e00ff */
[----:B------:R-:W-:-:S04]  /*0df0*/  IMAD R4, R4, R5, RZ ;  /* 0x0000000504047224 */ /* 0x000fc800078e02ff */
[----:B------:R-:W-:-:S06]  /*0e00*/  IMAD.HI.U32 R4, R9, R4, R8 ;  /* 0x0000000409047227 */ /* 0x000fcc00078e0008 */
[----:B------:R-:W-:-:S04]  /*0e10*/  IMAD.HI.U32 R4, R4, R2, RZ ;  /* 0x0000000204047227 */ /* 0x000fc800078e00ff */
[----:B------:R-:W-:-:S05]  /*0e20*/  IMAD R0, R4, R0, R2 ;  /* 0x0000000004007224 */ /* 0x000fca00078e0202 */
[----:B------:R-:W-:-:S13]  /*0e30*/  ISETP.GT.U32.AND P1, PT, R5, R0, PT ;  /* 0x000000000500720c */ /* 0x000fda0003f24070 */
[----:B------:R-:W-:Y:S01]  /*0e40*/  @!P1 IMAD.IADD R0, R0, 0x1, -R5 ;  /* 0x0000000100009824 */ /* 0x000fe200078e0a05 */
[----:B------:R-:W-:Y:S02]  /*0e50*/  @!P1 IADD3 R4, R4, 0x1, RZ ;  /* 0x0000000104049810 */ /* 0x000fe40007ffe0ff */
[----:B------:R-:W-:Y:S02]  /*0e60*/  ISETP.NE.AND P1, PT, R3, RZ, PT ;  /* 0x000000ff0300720c */ /* 0x000fe40003f25270 */
[----:B------:R-:W-:-:S13]  /*0e70*/  ISETP.GE.U32.AND P3, PT, R0, R5, PT ;  /* 0x000000050000720c */ /* 0x000fda0003f66070 */
[----:B------:R-:W-:-:S05]  /*0e80*/  @P3 IADD3 R4, R4, 0x1, RZ ;  /* 0x0000000104043810 */ /* 0x000fca0007ffe0ff */
[----:B------:R-:W-:Y:S01]  /*0e90*/  @!P0 IMAD.MOV R4, RZ, RZ, -R4 ;  /* 0x000000ffff048224 */ /* 0x000fe200078e0a04 */
[----:B------:R-:W-:-:S05]  /*0ea0*/  @!P1 LOP3.LUT R4, RZ, R3, RZ, 0x33, !PT ;  /* 0x00000003ff049212 */ /* 0x000fca00078e33ff */
[----:B------:R-:W-:Y:S02]  /*0eb0*/  IMAD.MOV.U32 R3, RZ, RZ, R4 ;  /* 0x000000ffff037224 */ /* 0x000fe400078e0004 */
.L_x_1303:
[----:B------:R-:W-:Y:S05]  /*0ec0*/  BSYNC B0 ;  /* 0x0000000000007941 */ /* 0x000fea0003800000 */
.L_x_1302:
[----:B------:R-:W-:Y:S01]  /*0ed0*/  LOP3.LUT R0, R10, 0xffff, RZ, 0xc0, !PT ;  /* 0x0000ffff0a007812 */ /* 0x000fe200078ec0ff */
[----:B------:R-:W-:Y:S01]  /*0ee0*/  IMAD.MOV.U32 R7, RZ, RZ, RZ ;  /* 0x000000ffff077224 */ /* 0x000fe200078e00ff */
[----:B------:R-:W-:Y:S01]  /*0ef0*/  PRMT R2, RZ, 0x7610, R2 ;  /* 0x00007610ff027816 */ /* 0x000fe20000000002 */
[----:B------:R-:W-:Y:S01]  /*0f00*/  CS2R R10, SRZ ;  /* 0x00000000000a7805 */ /* 0x000fe2000001ff00 */
[----:B------:R-:W-:Y:S01]  /*0f10*/  CS2R R178, SRZ ;  /* 0x0000000000b27805 */ /* 0x000fe2000001ff00 */
[----:B------:R-:W-:Y:S01]  /*0f20*/  IMAD R4, R0, R3, RZ ;  /* 0x0000000300047224 */ /* 0x000fe200078e02ff */
[----:B------:R-:W-:Y:S01]  /*0f30*/  CS2R R176, SRZ ;  /* 0x0000000000b07805 */ /* 0x000fe2000001ff00 */
[----:B------:R-:W-:Y:S01]  /*0f40*/  IMAD.MOV.U32 R0, RZ, RZ, RZ ;  /* 0x000000ffff007224 */ /* 0x000fe200078e00ff */
        /* <DEDUP_REMOVED lines=35> */
[----:B--2---:R-:W-:-:S04]  /*1180*/  ISETP.NE.U32.AND P0, PT, RZ, c[0x0][0x340], PT ;  /* 0x0000d000ff007a0c */ /* 0x004fc80003f05070 */
[----:B------:R-:W-:-:S13]  /*1190*/  ISETP.NE.AND.EX P0, PT, RZ, c[0x0][0x344], PT, P0 ;  /* 0x0000d100ff007a0c */ /* 0x000fda0003f05300 */
[----:B------:R-:W-:Y:S05]  /*11a0*/  @!P0 BRA `(.L_x_1305) ;  /* 0x0000004000008947 */ /* 0x000fea0003800000 */
[----:B------:R-:W-:-:S05]  /*11b0*/  MOV R0, 0x4 ;  /* 0x0000000400007802 */ /* 0x000fca0000000f00 */
[----:B------:R-:W-:-:S05]  /*11c0*/  IMAD.WIDE R2, R12, R0, c[0x0][0x340] ;  /* 0x0000d0000c027625 */ /* 0x000fca00078e0200 */
[----:B------:R2:W5:Y:S01]  /*11d0*/  LDG.E R0, [R2.64] ;  /* 0x0000000802007981 */ /* 0x000562000c1e1900 */
[----:B------:R-:W-:Y:S05]  /*11e0*/  BRA `(.L_x_1306) ;  /* 0x0000001000007947 */ /* 0x000fea0003800000 */
.L_x_1305:
[----:B------:R-:W-:Y:S02]  /*11f0*/  MOV R0, R12 ;  /* 0x0000000c00007202 */ /* 0x000fe40000000f00 */
.L_x_1306:
[----:B------:R-:W-:Y:S01]  /*1200*/  SHF.R.S32.HI R7, RZ, 0x1f, R13 ;  /* 0x0000001fff077819 */ /* 0x000fe2000001140d */
[----:B------:R-:W-:Y:S01]  /*1210*/  IMAD.WIDE.U32 R8, R13, c[0x0][0x1b8], RZ ;  /* 0x00006e000d087a25 */ /* 0x000fe200078e00ff */
[----:B--2---:R-:W-:Y:S02]  /*1220*/  IADD3 R2, R250, R14, RZ ;  /* 0x0000000efa027210 */ /* 0x004fe40007ffe0ff */
[----:B------:R-:W-:Y:S01]  /*1230*/  SHF.R.S32.HI R4, RZ, 0x1f, R12 ;  /* 0x0000001fff047819 */ /* 0x000fe2000001140c */
[----:B------:R-:W-:Y:S01]  /*1240*/  IMAD R3, R7, c[0x0][0x1b8], RZ ;  /* 0x00006e0007037a24 */ /* 0x000fe200078e02ff */
[----:B------:R-:W-:Y:S01]  /*1250*/  MOV R5, R2 ;  /* 0x0000000200057202 */ /* 0x000fe20000000f00 */
[----:B------:R-:W-:Y:S01]  /*1260*/  @P2 IMAD.HI.U32 R6, R2, c[0x0][0x2c8], RZ ;  /* 0x0000b20002062a27 */ /* 0x000fe200078e00ff */
[----:B------:R-:W-:-:S03]  /*1270*/  ISETP.GE.AND P3, PT, R251, c[0x0][0x198], PT ;  /* 0x00006600fb007a0c */ /* 0x000fc60003f66270 */
[----:B------:R-:W-:Y:S01]  /*1280*/  IMAD R3, R13, c[0x0][0x1bc], R3 ;  /* 0x00006f000d037a24 */ /* 0x000fe200078e0203 */
[----:B------:R-:W-:Y:S01]  /*1290*/  @P2 SHF.R.U32.HI R5, RZ, c[0x0][0x2cc], R6 ;  /* 0x0000b300ff052a19 */ /* 0x000fe20000011606 */
[----:B------:R-:W-:-:S03]  /*12a0*/  IMAD R4, R4, c[0x0][0x1c0], RZ ;  /* 0x0000700004047a24 */ /* 0x000fc600078e02ff */
[----:B------:R-:W-:Y:S01]  /*12b0*/  IADD3 R9, R9, R3, RZ ;  /* 0x0000000309097210 */ /* 0x000fe20007ffe0ff */
[C---:B------:R-:W-:Y:S01]  /*12c0*/  IMAD R6, R12.reuse, c[0x0][0x1c4], R4 ;  /* 0x000071000c067a24 */ /* 0x040fe200078e0204 */
[----:B------:R-:W-:Y:S02]  /*12d0*/  SHF.R.S32.HI R4, RZ, 0x1f, R5 ;  /* 0x0000001fff047819 */ /* 0x000fe40000011405 */
[----:B------:R-:W-:Y:S01]  /*12e0*/  IADD3 R3, -R5, RZ, RZ ;  /* 0x000000ff05037210 */ /* 0x000fe20007ffe1ff */
[----:B------:R-:W-:-:S04]  /*12f0*/  IMAD.WIDE.U32 R8, R12, c[0x0][0x1c0], R8 ;  /* 0x000070000c087a25 */ /* 0x000fc800078e0008 */
[----:B------:R-:W-:Y:S01]  /*1300*/  IMAD R4, R4, c[0x0][0x1b0], RZ ;  /* 0x00006c0004047a24 */ /* 0x000fe200078e02ff */
[----:B------:R-:W-:Y:S01]  /*1310*/  IADD3 R9, R9, R6, RZ ;  /* 0x0000000609097210 */ /* 0x000fe20007ffe0ff */
[----:B------:R-:W-:Y:S02]  /*1320*/  IMAD R3, R3, c[0x0][0x2c4], R2 ;  /* 0x0000b10003037a24 */ /* 0x000fe400078e0202 */
[C---:B------:R-:W-:Y:S02]  /*1330*/  IMAD R4, R5.reuse, c[0x0][0x1b4], R4 ;  /* 0x00006d0005047a24 */ /* 0x040fe400078e0204 */
[----:B------:R-:W-:Y:S01]  /*1340*/  IMAD.WIDE.U32 R8, R5, c[0x0][0x1b0], R8 ;  /* 0x00006c0005087a25 */ /* 0x000fe200078e0008 */
[----:B------:R-:W-:-:S04]  /*1350*/  SHF.R.S32.HI R2, RZ, 0x1f, R3 ;  /* 0x0000001fff027819 */ /* 0x000fc80000011403 */
[----:B------:R-:W-:Y:S01]  /*1360*/  IADD3 R5, R9, R4, RZ ;  /* 0x0000000409057210 */ /* 0x000fe20007ffe0ff */
[----:B------:R-:W-:Y:S01]  /*1370*/  IMAD R2, R2, c[0x0][0x1a8], RZ ;  /* 0x00006a0002027a24 */ /* 0x000fe200078e02ff */
[----:B------:R-:W-:-:S03]  /*1380*/  MOV R4, R8 ;  /* 0x0000000800047202 */ /* 0x000fc60000000f00 */
[C---:B------:R-:W-:Y:S02]  /*1390*/  IMAD R2, R3.reuse, c[0x0][0x1ac], R2 ;  /* 0x00006b0003027a24 */ /* 0x040fe400078e0202 */
[----:B------:R-:W-:Y:S01]  /*13a0*/  IMAD.WIDE.U32 R4, R3, c[0x0][0x1a8], R4 ;  /* 0x00006a0003047a25 */ /* 0x000fe200078e0004 */
[----:B------:R-:W-:-:S04]  /*13b0*/  IADD3 R3, R180, -0x1, RZ ;  /* 0xffffffffb4037810 */ /* 0x000fc80007ffe0ff */
[----:B------:R-:W-:Y:S02]  /*13c0*/  LEA R12, P0, R4, c[0x0][0x160], 0x1 ;  /* 0x00005800040c7a11 */ /* 0x000fe400078008ff */
[----:B------:R-:W-:-:S04]  /*13d0*/  IADD3 R11, R5, R2, RZ ;  /* 0x00000002050b7210 */ /* 0x000fc80007ffe0ff */
[----:B------:R-:W-:Y:S01]  /*13e0*/  LEA.HI.X R11, R4, c[0x0][0x164], R11, 0x1, P0 ;  /* 0x00005900040b7a11 */ /* 0x000fe200000f0c0b */
[----:B------:R-:W-:Y:S05]  /*13f0*/  BRA.DIV ~URZ, `(.L_x_1307) ;  /* 0x00013a327f007947 */ /* 0x000fea000b800000 */
[----:B-1----:R1:W2:Y:S02]  /*1400*/  SHFL.IDX PT, R13, R11, RZ, 0x181f ;  /* 0x00181fff0b0d7589 */ /* 0x0022a400000e0000 */
.L_x_1377:
[----:B------:R-:W-:Y:S05]  /*1410*/  BRA.DIV ~URZ, `(.L_x_1308) ;  /* 0x00013a827f007947 */ /* 0x000fea000b800000 */
[----:B------:R3:W4:Y:S02]  /*1420*/  SHFL.IDX PT, R4, R12, RZ, 0x181f ;  /* 0x00181fff0c047589 */ /* 0x00072400000e0000 */
.L_x_1378:
[----:B---3--:R-:W3:Y:S01]  /*1430*/  LDL R2, [R1+0x14] ;  /* 0x0000140001027983 */ /* 0x008ee20000100800 */
[----:B------:R-:W-:Y:S01]  /*1440*/  MOV R14, c[0x0][0x2c4] ;  /* 0x0000b100000e7a02 */ /* 0x000fe20000000f00 */
[----:B------:R-:W-:Y:S04]  /*1450*/  BSSY B0, `(.L_x_1309) ;  /* 0x000000b000007945 */ /* 0x000fe80003800000 */
[----:B------:R-:W-:Y:S01]  /*1460*/  IMAD R14, R14, c[0x0][0x168], RZ ;  /* 0x00005a000e0e7a24 */ /* 0x000fe200078e02ff */
[----:B---3--:R-:W-:-:S04]  /*1470*/  IADD3 R10, R252, R2, RZ ;  /* 0x00000002fc0a7210 */ /* 0x008fc80007ffe0ff */
        /* <DEDUP_REMOVED lines=8> */
.L_x_1310:
[----:B------:R-:W-:Y:S05]  /*1500*/  BSYNC B0 ;  /* 0x0000000000007941 */ /* 0x000fea0003800000 */
.L_x_1309:
[----:B------:R-:W-:Y:S05]  /*1510*/  BRA.DIV ~URZ, `(.L_x_1311) ;  /* 0x000139e27f007947 */ /* 0x000fea000b800000 */
[----:B--2---:R2:W3:Y:S04]  /*1520*/  SHFL.IDX PT, R13, R11, 0x1, 0x181f ;  /* 0x00381f000b0d7f89 */ /* 0x0044e800000e0000 */
[----:B----4-:R2:W4:Y:S02]  /*1530*/  SHFL.IDX PT, R4, R12, 0x1, 0x181f ;  /* 0x00381f000c047f89 */ /* 0x01052400000e0000 */
.L_x_1379:
[----:B------:R-:W-:Y:S01]  /*1540*/  IADD3 R2, R10, 0x10, RZ ;  /* 0x000000100a027810 */ /* 0x000fe20007ffe0ff */
[----:B------:R-:W-:Y:S03]  /*1550*/  BSSY B0, `(.L_x_1312) ;  /* 0x0000009000007945 */ /* 0x000fe60003800000 */
[----:B------:R-:W-:-:S13]  /*1560*/  ISETP.GE.AND P0, PT, R2, R14, PT ;  /* 0x0000000e0200720c */ /* 0x000fda0003f06270 */
[----:B------:R-:W-:Y:S05]  /*1570*/  @P0 BRA `(.L_x_1313) ;  /* 0x0000006000000947 */ /* 0x000fea0003800000 */
[----:B----4-:R-:W-:-:S04]  /*1580*/  LEA R4, P0, R251, R4, 0x1 ;  /* 0x00000004fb047211 */ /* 0x010fc800078008ff */
[----:B---3--:R-:W-:-:S05]  /*1590*/  LEA.HI.X R5, R251, R13, R242, 0x1, P0 ;  /* 0x0000000dfb057211 */ /* 0x008fca00000f0cf2 */
[----:B------:R-:W-:Y:S01]  /*15a0*/  @!PT LDS RZ, [RZ] ;  /* 0x00000000fffff984 */ /* 0x000fe20000000800 */
[----:B------:R-:W-:Y:S01]  /*15b0*/  @!PT LDS RZ, [RZ] ;  /* 0x00000000fffff984 */ /* 0x000fe20000000800 */
[----:B------:R-:W-:Y:S01]  /*15c0*/  @!PT LDS RZ, [RZ] ;  /* 0x00000000fffff984 */ /* 0x000fe20000000800 */
[----:B------:R3:W-:Y:S04]  /*15d0*/  LDGSTS.E.BYPASS.LTC128B.128 [R244+0x7900], [R4.64], !P3 ;  /* 0x0790000004f47fae */ /* 0x0007e8000d901d48 */
.L_x_1313:
[----:B------:R-:W-:Y:S05]  /*15e0*/  BSYNC B0 ;  /* 0x0000000000007941 */ /* 0x000fea0003800000 */
.L_x_1312:
[----:B------:R-:W-:Y:S05]  /*15f0*/  BRA.DIV ~URZ, `(.L_x_1314) ;  /* 0x000139c27f007947 */ /* 0x000fea000b800000 */
[----:B---3--:R3:W1:Y:S02]  /*1600*/  SHFL.IDX PT, R13, R11, 0x2, 0x181f ;  /* 0x00581f000b0d7f89 */ /* 0x00866400000e0000 */
.L_x_1380:
[----:B------:R-:W-:Y:S05]  /*1610*/  BRA.DIV ~URZ, `(.L_x_1315) ;  /* 0x00013a127f007947 */ /* 0x000fea000b800000 */
[----:B----4-:R4:W2:Y:S02]  /*1620*/  SHFL.IDX PT, R4, R12, 0x2, 0x181f ;  /* 0x00581f000c047f89 */ /* 0x0108a400000e0000 */
.L_x_1381:
[----:B------:R-:W-:Y:S01]  /*1630*/  IADD3 R2, R10, 0x20, RZ ;  /* 0x000000200a027810 */ /* 0x000fe20007ffe0ff */
[----:B------:R-:W-:Y:S03]  /*1640*/  BSSY B0, `(.L_x_1316) ;  /* 0x0000009000007945 */ /* 0x000fe60003800000 */
[----:B------:R-:W-:-:S13]  /*1650*/  ISETP.GE.AND P0, PT, R2, R14, PT ;  /* 0x0000000e0200720c */ /* 0x000fda0003f06270 */
[----:B------:R-:W-:Y:S05]  /*1660*/  @P0 BRA `(.L_x_1317) ;  /* 0x0000006000000947 */ /* 0x000fea0003800000 */
[----:B--2---:R-:W-:-:S04]  /*1670*/  LEA R4, P0, R251, R4, 0x1 ;  /* 0x00000004fb047211 */ /* 0x004fc800078008ff */
[----:B-1----:R-:W-:-:S05]  /*1680*/  LEA.HI.X R5, R251, R13, R242, 0x1, P0 ;  /* 0x0000000dfb057211 */ /* 0x002fca00000f0cf2 */
[----:B------:R-:W-:Y:S01]  /*1690*/  @!PT LDS RZ, [RZ] ;  /* 0x00000000fffff984 */ /* 0x000fe20000000800 */
[----:B------:R-:W-:Y:S01]  /*16a0*/  @!PT LDS RZ, [RZ] ;  /* 0x00000000fffff984 */ /* 0x000fe20000000800 */
[----:B------:R-:W-:Y:S01]  /*16b0*/  @!PT LDS RZ, [RZ] ;  /* 0x00000000fffff984 */ /* 0x000fe20000000800 */
[----:B------:R1:W-:Y:S04]  /*16c0*/  LDGSTS.E.BYPASS.LTC128B.128 [R244+0x8100], [R4.64], !P3 ;  /* 0x0810000004f47fae */ /* 0x0003e8000d901d48 */
.L_x_1317:
[----:B------:R-:W-:Y:S05]  /*16d0*/  BSYNC B0 ;  /* 0x0000000000007941 */ /* 0x000fea0003800000 */
.L_x_1316:
[----:B------:R-:W-:Y:S05]  /*16e0*/  BRA.DIV ~URZ, `(.L_x_1318) ;  /* 0x000139a27f007947 */ /* 0x000fea000b800000 */
[----:B-1----:R1:W3:Y:S04]  /*16f0*/  SHFL.IDX PT, R13, R11, 0x3, 0x181f ;  /* 0x00781f000b0d7f89 */ /* 0x0022e800000e0000 */
[----:B--2---:R1:W2:Y:S02]  /*1700*/  SHFL.IDX PT, R4, R12, 0x3, 0x181f ;  /* 0x00781f000c047f89 */ /* 0x0042a400000e0000 */
.L_x_1382:
[----:B------:R-:W-:Y:S01]  /*1710*/  IADD3 R2, R10, 0x30, RZ ;  /* 0x000000300a027810 */ /* 0x000fe20007ffe0ff */
[----:B------:R-:W-:Y:S03]  /*1720*/  BSSY B0, `(.L_x_1319) ;  /* 0x0000009000007945 */ /* 0x000fe60003800000 */
[----:B------:R-:W-:-:S13]  /*1730*/  ISETP.GE.AND P0, PT, R2, R14, PT ;  /* 0x0000000e0200720c */ /* 0x000fda0003f06270 */
[----:B------:R-:W-:Y:S05]  /*1740*/  @P0 BRA `(.L_x_1320) ;  /* 0x0000006000000947 */ /* 0x000fea0003800000 */
[----:B--2---:R-:W-:-:S04]  /*1750*/  LEA R4, P0, R251, R4, 0x1 ;  /* 0x00000004fb047211 */ /* 0x004fc800078008ff */
[----:B---3--:R-:W-:-:S05]  /*1760*/  LEA.HI.X R5, R251, R13, R242, 0x1, P0 ;  /* 0x0000000dfb057211 */ /* 0x008fca00000f0cf2 */
[----:B------:R-:W-:Y:S01]  /*1770*/  @!PT LDS RZ, [RZ] ;  /* 0x00000000fffff984 */ /* 0x000fe20000000800 */
[----:B------:R-:W-:Y:S01]  /*1780*/  @!PT LDS RZ, [RZ] ;  /* 0x00000000fffff984 */ /* 0x000fe20000000800 */
[----:B------:R-:W-:Y:S01]  /*1790*/  @!PT LDS RZ, [RZ] ;  /* 0x00000000fffff984 */ /* 0x000fe20000000800 */
[----:B------:R2:W-:Y:S04]  /*17a0*/  LDGSTS.E.BYPASS.LTC128B.128 [R244+0x8900], [R4.64], !P3 ;  /* 0x0890000004f47fae */ /* 0x0005e8000d901d48 */
.L_x_1320:
[----:B------:R-:W-:Y:S05]  /*17b0*/  BSYNC B0 ;  /* 0x0000000000007941 */ /* 0x000fea0003800000 */
.L_x_1319:
[----:B------:R-:W-:Y:S05]  /*17c0*/  BRA.DIV ~URZ, `(.L_x_1321) ;  /* 0x000139827f007947 */ /* 0x000fea000b800000 */
[----:B---3--:R3:W1:Y:S02]  /*17d0*/  SHFL.IDX PT, R13, R11, 0x4, 0x181f ;  /* 0x00981f000b0d7f89 */ /* 0x00866400000e0000 */
.L_x_1383:
[----:B------:R-:W-:Y:S05]  /*17e0*/  BRA.DIV ~URZ, `(.L_x_1322) ;  /* 0x000139d27f007947 */ /* 0x000fea000b800000 */
[----:B--2---:R2:W3:Y:S02]  /*17f0*/  SHFL.IDX PT, R4, R12, 0x4, 0x181f ;  /* 0x00981f000c047f89 */ /* 0x0044e400000e0000 */
.L_x_1384:
        /* <DEDUP_REMOVED lines=10> */
.L_x_1324:
[----:B------:R-:W-:Y:S05]  /*18a0*/  BSYNC B0 ;  /* 0x0000000000007941 */ /* 0x000fea0003800000 */
.L_x_1323:
[----:B------:R-:W-:Y:S05]  /*18b0*/  BRA.DIV ~URZ, `(.L_x_1325) ;  /* 0x000139627f007947 */ /* 0x000fea000b800000 */
[----:B-1----:R1:W2:Y:S04]  /*18c0*/  SHFL.IDX PT, R13, R11, 0x5, 0x181f ;  /* 0x00b81f000b0d7f89 */ /* 0x0022a800000e0000 */
[----:B---3--:R1:W3:Y:S02]  /*18d0*/  SHFL.IDX PT, R4, R12, 0x5, 0x181f ;  /* 0x00b81f000c047f89 */ /* 0x0082e400000e0000 */
.L_x_1385:
        /* <DEDUP_REMOVED lines=10> */
.L_x_1327:
[----:B------:R-:W-:Y:S05]  /*1980*/  BSYNC B0 ;  /* 0x0000000000007941 */ /* 0x000fea0003800000 */
.L_x_1326:
[----:B------:R-:W-:Y:S05]  /*1990*/  BRA.DIV ~URZ, `(.L_x_1328) ;  /* 0x000139427f007947 */ /* 0x000fea000b800000 */
[----:B--2---:R2:W1:Y:S02]  /*19a0*/  SHFL.IDX PT, R13, R11, 0x6, 0x181f ;  /* 0x00d81f000b0d7f89 */ /* 0x00446400000e0000 */
.L_x_1386:
[----:B------:R-:W-:Y:S05]  /*19b0*/  BRA.DIV ~URZ, `(.L_x_1329) ;  /* 0x000139927f007947 */ /* 0x000fea000b800000 */
[----:B---3--:R3:W2:Y:S02]  /*19c0*/  SHFL.IDX PT, R4, R12, 0x6, 0x181f ;  /* 0x00d81f000c047f89 */ /* 0x0086a400000e0000 */
.L_x_1387:
        /* <DEDUP_REMOVED lines=10> */
.L_x_1331:
[----:B------:R-:W-:Y:S05]  /*1a70*/  BSYNC B0 ;  /* 0x0000000000007941 */ /* 0x000fea0003800000 */
.L_x_1330:
[----:B------:R-:W-:Y:S05]  /*1a80*/  BRA.DIV ~URZ, `(.L_x_1332) ;  /* 0x000139227f007947 */ /* 0x000fea000b800000 */
[----:B-12---:R-:W1:Y:S04]  /*1a90*/  SHFL.IDX PT, R11, R11, 0x7, 0x181f ;  /* 0x00f81f000b0b7f89 */ /* 0x006e6800000e0000 */
[----:B---34-:R-:W2:Y:S02]  /*1aa0*/  SHFL.IDX PT, R12, R12, 0x7, 0x181f ;  /* 0x00f81f000c0c7f89 */ /* 0x018ea400000e0000 */
.L_x_1388:
[----:B-----5:R-:W-:Y:S01]  /*1ab0*/  SHF.R.S32.HI R2, RZ, 0x1f, R0 ;  /* 0x0000001fff027819 */ /* 0x020fe20000011400 */
[----:B------:R-:W-:Y:S01]  /*1ac0*/  IMAD.WIDE.U32 R162, R0, c[0x0][0x2b0], RZ ;  /* 0x0000ac0000a27a25 */ /* 0x000fe200078e00ff */
[----:B------:R-:W-:-:S03]  /*1ad0*/  IADD3 R10, R10, 0x70, RZ ;  /* 0x000000700a0a7810 */ /* 0x000fc60007ffe0ff */
[----:B------:R-:W-:Y:S01]  /*1ae0*/  IMAD R2, R2, c[0x0][0x2b0], RZ ;  /* 0x0000ac0002027a24 */ /* 0x000fe200078e02ff */
[----:B------:R-:W-:Y:S01]  /*1af0*/  ISETP.GE.AND P1, PT, R10, R14, PT ;  /* 0x0000000e0a00720c */ /* 0x000fe20003f26270 */
[----:B------:R3:W-:Y:S02]  /*1b00*/  STL.64 [R1+0x40], R162 ;  /* 0x000040a201007387 */ /* 0x0007e40000100a00 */
[----:B------:R-:W-:-:S04]  /*1b10*/  IMAD R2, R0, c[0x0][0x2b4], R2 ;  /* 0x0000ad0000027a24 */ /* 0x000fc800078e0202 */
[----:B------:R-:W-:-:S05]  /*1b20*/  IMAD.IADD R159, R163, 0x1, R2 ;  /* 0x00000001a39f7824 */ /* 0x000fca00078e0202 */
[----:B------:R3:W-:Y:S01]  /*1b30*/  STL [R1+0xc], R159 ;  /* 0x00000c9f01007387 */ /* 0x0007e20000100800 */
[----:B--2---:R-:W-:-:S04]  /*1b40*/  @!P1 LEA R12, P0, R251, R12, 0x1 ;  /* 0x0000000cfb0c9211 */ /* 0x004fc800078008ff */
[----:B-1----:R-:W-:-:S05]  /*1b50*/  @!P1 LEA.HI.X R13, R251, R11, R242, 0x1, P0 ;  /* 0x0000000bfb0d9211 */ /* 0x002fca00000f0cf2 */
[----:B------:R-:W-:Y:S01]  /*1b60*/  @!PT LDS RZ, [RZ] ;  /* 0x00000000fffff984 */ /* 0x000fe20000000800 */
[----:B------:R-:W-:Y:S01]  /*1b70*/  @!PT LDS RZ, [RZ] ;  /* 0x00000000fffff984 */ /* 0x000fe20000000800 */
[----:B------:R-:W-:Y:S01]  /*1b80*/  @!PT LDS RZ, [RZ] ;  /* 0x00000000fffff984 */ /* 0x000fe20000000800 */
[----:B------:R3:W-:Y:S04]  /*1b90*/  @!P1 LDGSTS.E.BYPASS.LTC128B.128 [R244+0xa900], [R12.64], !P3 ;  /* 0x0a9000000cf49fae */ /* 0x0007e8000d901d48 */
[----:B------:R-:W0:Y:S01]  /*1ba0*/  LDGDEPBAR ;  /* 0x00000000000079af */ /* 0x000e220000000000 */
[----:B------:R-:W-:Y:S02]  /*1bb0*/  WARPSYNC 0xffffffff ;  /* 0xffffffff00007948 */ /* 0x000fe40003800000 */
[----:B------:R-:W2:Y:S01]  /*1bc0*/  LDL R164, [R1+0x24] ;  /* 0x0000240001a47983 */ /* 0x000ea20000100800 */
[----:B------:R-:W-:Y:S01]  /*1bd0*/  MOV R4, 0x70 ;  /* 0x0000007000047802 */ /* 0x000fe20000000f00 */
[----:B------:R-:W-:Y:S02]  /*1be0*/  ULDC UR4, c[0x0][0x2b8] ;  /* 0x0000ae0000047ab9 */ /* 0x000fe40000000800 */
[----:B------:R-:W-:Y:S01]  /*1bf0*/  UISETP.NE.AND UP0, UPT, UR4, 0x1, UPT ;  /* 0x000000010400788c */ /* 0x000fe2000bf05270 */
[----:B------:R-:W4:Y:S01]  /*1c00*/  LDL R15, [R1+0x18] ;  /* 0x00001800010f7983 */ /* 0x000f220000100800 */
[----:B------:R-:W-:-:S04]  /*1c10*/  IMAD R2, R180, R4, -0x70 ;  /* 0xffffff90b4027424 */ /* 0x000fc800078e0204 */
[----:B------:R-:W-:Y:S02]  /*1c20*/  PLOP3.LUT P1, PT, PT, PT, UP0, 0x80, 0x0 ;  /* 0x000000000000781c */ /* 0x000fe40003f2f008 */
[----:B------:R-:W-:Y:S02]  /*1c30*/  IADD3 R0, R250, R2, RZ ;  /* 0x00000002fa007210 */ /* 0x000fe40007ffe0ff */
[----:B------:R-:W-:Y:S02]  /*1c40*/  PLOP3.LUT P0, PT, PT, PT, UP0, 0x80, 0x0 ;  /* 0x000000000000781c */ /* 0x000fe40003f0f008 */
[----:B------:R-:W-:-:S04]  /*1c50*/  ISETP.GE.AND P3, PT, R0, R181, PT ;  /* 0x000000b50000720c */ /* 0x000fc80003f66270 */
[----:B------:R-:W-:Y:S02]  /*1c60*/  ISETP.GT.OR P3, PT, R250, 0x6f, P3 ;  /* 0x0000006ffa00780c */ /* 0x000fe40001f64670 */
[----:B---3--:R-:W-:Y:S01]  /*1c70*/  MOV R12, RZ ;  /* 0x000000ff000c7202 */ /* 0x008fe20000000f00 */
[----:B------:R-:W-:Y:S01]  /*1c80*/  BAR.SYNC.DEFER_BLOCKING 0x0 ;  /* 0x0000000000007b1d */ /* 0x000fe20000010000 */
[----:B--2---:R-:W-:-:S05]  /*1c90*/  IADD3 R0, R0, R164, RZ ;  /* 0x000000a400007210 */ /* 0x004fca0007ffe0ff */
[----:B------:R-:W-:Y:S01]  /*1ca0*/  @P1 IMAD.HI.U32 R6, R0, c[0x0][0x2bc], RZ ;  /* 0x0000af0000061a27 */ /* 0x000fe200078e00ff */
[----:B------:R-:W-:-:S04]  /*1cb0*/  MOV R5, R0 ;  /* 0x0000000000057202 */ /* 0x000fc80000000f00 */
[----:B------:R-:W-:-:S04]  /*1cc0*/  @P0 SHF.R.U32.HI R5, RZ, c[0x0][0x2c0], R6 ;  /* 0x0000b000ff050a19 */ /* 0x000fc80000011606 */
[----:B------:R-:W-:-:S04]  /*1cd0*/  @!P3 IADD3 R8, P0, R5, R162, RZ ;  /* 0x000000a20508b210 */ /* 0x000fc80007f1e0ff */
[----:B------:R-:W-:Y:S02]  /*1ce0*/  @!P3 LEA.HI.X.SX32 R6, R5, R159, 0x1, P0 ;  /* 0x0000009f0506b211 */ /* 0x000fe400000f0eff */
[----:B------:R-:W-:-:S04]  /*1cf0*/  @!P3 LEA R10, P0, R8, c[0x0][0x2a0], 0x2 ;  /* 0x0000a800080aba11 */ /* 0x000fc800078010ff */
[----:B------:R-:W-:-:S05]  /*1d00*/  @!P3 LEA.HI.X R11, R8, c[0x0][0x2a4], R6, 0x2, P0 ;  /* 0x0000a900080bba11 */ /* 0x000fca00000f1406 */
[----:B------:R1:W2:Y:S01]  /*1d10*/  @!P3 LDG.E R12, [R10.64] ;  /* 0x000000080a0cb981 */ /* 0x0002a2000c1e1900 */
[----:B------:R-:W-:-:S05]  /*1d20*/  IADD3 R5, -R5, RZ, RZ ;  /* 0x000000ff05057210 */ /* 0x000fca0007ffe1ff */
[----:B------:R-:W-:-:S05]  /*1d30*/  IMAD R17, R5, c[0x0][0x2b8], R0 ;  /* 0x0000ae0005117a24 */ /* 0x000fca00078e0200 */
[----:B------:R-:W-:-:S05]  /*1d40*/  SHF.R.S32.HI R16, RZ, 0x1f, R17 ;  /* 0x0000001fff107819 */ /* 0x000fca0000011411 */
[----:B------:R-:W-:-:S04]  /*1d50*/  IMAD R8, R16, c[0x0][0x1e0], RZ ;  /* 0x0000780010087a24 */ /* 0x000fc800078e02ff */
[C---:B------:R-:W-:Y:S02]  /*1d60*/  IMAD R8, R17.reuse, c[0x0][0x1e4], R8 ;  /* 0x0000790011087a24 */ /* 0x040fe400078e0208 */
[----:B-1----:R-:W-:-:S05]  /*1d70*/  IMAD.WIDE.U32 R10, R17, c[0x0][0x1e0], RZ ;  /* 0x00007800110a7a25 */ /* 0x002fca00078e00ff */
[----:B------:R-:W-:Y:S01]  /*1d80*/  IADD3 R9, R11, R8, RZ ;  /* 0x000000080b097210 */ /* 0x000fe20007ffe0ff */
[----:B------:R-:W-:Y:S01]  /*1d90*/  IMAD R0, R7, c[0x0][0x1e8], RZ ;  /* 0x00007a0007007a24 */ /* 0x000fe200078e02ff */
[----:B------:R-:W-:Y:S01]  /*1da0*/  MOV R8, R10 ;  /* 0x0000000a00087202 */ /* 0x000fe20000000f00 */
[----:B----4-:R-:W-:-:S04]  /*1db0*/  IMAD.WIDE.U32 R160, R15, c[0x0][0x1e8], RZ ;  /* 0x00007a000fa07a25 */ /* 0x010fc800078e00ff */
[----:B------:R-:W-:-:S05]  /*1dc0*/  IMAD R0, R15, c[0x0][0x1ec], R0 ;  /* 0x00007b000f007a24 */ /* 0x000fca00078e0200 */
[----:B------:R-:W-:Y:S01]  /*1dd0*/  IADD3 R158, R161, R0, RZ ;  /* 0x00000000a19e7210 */ /* 0x000fe20007ffe0ff */
[----:B------:R-:W-:Y:S01]  /*1de0*/  IMAD R4, R180, -0x70, R4 ;  /* 0xffffff90b4047824 */ /* 0x000fe200078e0204 */
[----:B------:R-:W-:-:S05]  /*1df0*/  MOV R0, c[0x0][0x2ac] ;  /* 0x0000ab0000007a02 */ /* 0x000fca0000000f00 */
[----:B------:R-:W-:Y:S01]  /*1e00*/  IMAD R0, R0, c[0x0][0x1d0], R4 ;  /* 0x0000740000007a24 */ /* 0x000fe200078e0204 */
[----:B------:R-:W-:Y:S01]  /*1e10*/  ISETP.GE.AND P3, PT, R251, c[0x0][0x1d4], PT ;  /* 0x00007500fb007a0c */ /* 0x000fe20003f66270 */
[----:B------:R-:W-:Y:S02]  /*1e20*/  IMAD R16, R16, c[0x0][0x208], RZ ;  /* 0x0000820010107a24 */ /* 0x000fe400078e02ff */
[----:B------:R-:W-:-:S04]  /*1e30*/  IMAD.WIDE.U32 R22, R17, c[0x0][0x208], RZ ;  /* 0x0000820011167a25 */ /* 0x000fc800078e00ff */
[----:B------:R-:W-:Y:S01]  /*1e40*/  IMAD R16, R17, c[0x0][0x20c], R16 ;  /* 0x0000830011107a24 */ /* 0x000fe200078e0210 */
[----:B------:R1:W-:Y:S01]  /*1e50*/  STL [R1+0x20], R17 ;  /* 0x0000201101007387 */ /* 0x0003e20000100800 */
[----:B------:R-:W-:Y:S02]  /*1e60*/  IMAD R7, R7, c[0x0][0x210], RZ ;  /* 0x0000840007077a24 */ /* 0x000fe400078e02ff */
[----:B------:R-:W-:-:S04]  /*1e70*/  IMAD.WIDE.U32 R26, R15, c[0x0][0x210], RZ ;  /* 0x000084000f1a7a25 */ /* 0x000fc800078e00ff */
[----:B------:R-:W-:-:S05]  /*1e80*/  IMAD R7, R15, c[0x0][0x214], R7 ;  /* 0x000085000f077a24 */ /* 0x000fca00078e0207 */
[----:B------:R-:W-:Y:S02]  /*1e90*/  IADD3 R15, R27, R7, RZ ;  /* 0x000000071b0f7210 */ /* 0x000fe40007ffe0ff */
[----:B-1----:R-:W-:Y:S02]  /*1ea0*/  IADD3 R17, R23, R16, RZ ;  /* 0x0000001017117210 */ /* 0x002fe40007ffe0ff */
[----:B------:R-:W-:Y:S02]  /*1eb0*/  MOV R16, R22 ;  /* 0x0000001600107202 */ /* 0x000fe40000000f00 */
[C---:B------:R-:W-:Y:S02]  /*1ec0*/  SHF.L.U32 R121, R251.reuse, 0x1, RZ ;  /* 0x00000001fb797819 */ /* 0x040fe400000006ff */
[----:B------:R-:W-:Y:S02]  /*1ed0*/  SHF.L.U64.HI R120, R251, 0x1, R242 ;  /* 0x00000001fb787819 */ /* 0x000fe400000102f2 */
        /* <DEDUP_REMOVED lines=8> */
[----:B------:R-:W1:Y:S01]  /*1f60*/  SHFL.IDX PT, R8, R9, RZ, 0x181f ;  /* 0x00181fff09087589 */ /* 0x000e6200000e0000 */
[----:B------:R-:W-:-:S03]  /*1f70*/  IADD3 R5, -R252, R0, RZ ;  /* 0x00000000fc057210 */ /* 0x000fc60007ffe1ff */
[----:B------:R-:W2:Y:S04]  /*1f80*/  SHFL.IDX PT, R6, R13, RZ, 0x181f ;  /* 0x00181fff0d067589 */ /* 0x000ea800000e0000 */
[----:B------:R-:W3:Y:S01]  /*1f90*/  SHFL.IDX PT, R20, R9, 0x1, 0x181f ;  /* 0x00381f0009147f89 */ /* 0x000ee200000e0000 */
[----:B------:R-:W-:-:S03]  /*1fa0*/  ISETP.GE.AND P5, PT, R5, 0x1, PT ;  /* 0x000000010500780c */ /* 0x000fc60003fa6270 */
[----:B------:R-:W4:Y:S01]  /*1fb0*/  SHFL.IDX PT, R4, R13, 0x1, 0x181f ;  /* 0x00381f000d047f89 */ /* 0x000f2200000e0000 */
[----:B------:R-:W-:-:S03]  /*1fc0*/  ISETP.GE.AND P4, PT, R5, 0x11, PT ;  /* 0x000000110500780c */ /* 0x000fc60003f86270 */
[----:B------:R-:W5:Y:S04]  /*1fd0*/  SHFL.IDX PT, R18, R9, 0x2, 0x181f ;  /* 0x00581f0009127f89 */ /* 0x000f6800000e0000 */
[----:B------:R-:W5:Y:S02]  /*1fe0*/  SHFL.IDX PT, R10, R13, 0x2, 0x181f ;  /* 0x00581f000d0a7f89 */ /* 0x000f6400000e0000 */
[----:B-1----:R-:W-:Y:S02]  /*1ff0*/  @P5 LEA R24, P1, R251, R8, 0x1 ;  /* 0x00000008fb185211 */ /* 0x002fe400078208ff */
[----:B------:R-:W-:Y:S02]  /*2000*/  ISETP.GE.AND P0, PT, R5, 0x21, PT ;  /* 0x000000210500780c */ /* 0x000fe40003f06270 */
[----:B--2---:R-:W-:-:S02]  /*2010*/  @P5 LEA.HI.X R25, R251, R6, R242, 0x1, P1 ;  /* 0x00000006fb195211 */ /* 0x004fc400008f0cf2 */
[----:B------:R-:W1:Y:S01]  /*2020*/  SHFL.IDX PT, R6, R9, 0x3, 0x181f ;  /* 0x00781f0009067f89 */ /* 0x000e6200000e0000 */
[----:B---3--:R-:W-:-:S03]  /*2030*/  @P4 LEA R20, P1, R251, R20, 0x1 ;  /* 0x00000014fb144211 */ /* 0x008fc600078208ff */
[----:B------:R-:W-:Y:S01]  /*2040*/  SHFL.IDX PT, R11, R13, 0x3, 0x181f ;  /* 0x00781f000d0b7f89 */ /* 0x000fe200000e0000 */
[----:B----4-:R-:W-:-:S03]  /*2050*/  @P4 LEA.HI.X R21, R251, R4, R242, 0x1, P1 ;  /* 0x00000004fb154211 */ /* 0x010fc600008f0cf2 */
[----:B------:R-:W2:Y:S01]  /*2060*/  SHFL.IDX PT, R4, R9, 0x4, 0x181f ;  /* 0x00981f0009047f89 */ /* 0x000ea200000e0000 */
[----:B------:R-:W-:Y:S02]  /*2070*/  ISETP.GE.AND P6, PT, R5, 0x31, PT ;  /* 0x000000310500780c */ /* 0x000fe40003fc6270 */
[----:B-----5:R-:W-:Y:S01]  /*2080*/  @P0 LEA R18, P1, R251, R18, 0x1 ;  /* 0x00000012fb120211 */ /* 0x020fe200078208ff */
[----:B------:R-:W3:Y:S01]  /*2090*/  SHFL.IDX PT, R8, R13, 0x4, 0x181f ;  /* 0x00981f000d087f89 */ /* 0x000ee200000e0000 */
[----:B------:R-:W-:-:S03]  /*20a0*/  IMAD R14, R14, c[0x0][0x218], RZ ;  /* 0x000086000e0e7a24 */ /* 0x000fc600078e02ff */
[----:B------:R4:W-:Y:S01]  /*20b0*/  @P5 LDGSTS.E.BYPASS.LTC128B.128 [R244+0x3900], [R24.64], !P3 ;  /* 0x0390000018f45fae */ /* 0x0009e2000d901d48 */
[----:B------:R-:W-:Y:S01]  /*20c0*/  ISETP.GE.AND P5, PT, R5, 0x41, PT ;  /* 0x000000410500780c */ /* 0x000fe20003fa6270 */
[C---:B------:R-:W-:Y:S01]  /*20d0*/  IMAD.WIDE.U32 R16, R12.reuse, c[0x0][0x218], R16 ;  /* 0x000086000c107a25 */ /* 0x040fe200078e0010 */
[----:B------:R-:W-:Y:S01]  /*20e0*/  @P0 LEA.HI.X R19, R251, R10, R242, 0x1, P1 ;  /* 0x0000000afb130211 */ /* 0x000fe200008f0cf2 */
[----:B------:R5:W-:Y:S02]  /*20f0*/  @P4 LDGSTS.E.BYPASS.LTC128B.128 [R244+0x4100], [R20.64], !P3 ;  /* 0x0410000014f44fae */ /* 0x000be4000d901d48 */
[----:B------:R-:W-:Y:S02]  /*2100*/  IMAD R14, R12, c[0x0][0x21c], R14 ;  /* 0x000087000c0e7a24 */ /* 0x000fe400078e020e */
[----:B------:R-:W5:Y:S04]  /*2110*/  SHFL.IDX PT, R10, R9, 0x5, 0x181f ;  /* 0x00b81f00090a7f89 */ /* 0x000f6800000e0000 */
[----:B------:R-:W1:Y:S04]  /*2120*/  SHFL.IDX PT, R9, R9, 0x6, 0x181f ;  /* 0x00d81f0009097f89 */ /* 0x000e6800000e0000 */
[----:B------:R1:W-:Y:S04]  /*2130*/  STL [R1+0x1c], R12 ;  /* 0x00001c0c01007387 */ /* 0x0003e80000100800 */
[----:B------:R2:W-:Y:S04]  /*2140*/  @P0 LDGSTS.E.BYPASS.LTC128B.128 [R244+0x4900], [R18.64], !P3 ;  /* 0x0490000012f40fae */ /* 0x0005e8000d901d48 */
[----:B------:R-:W3:Y:S01]  /*2150*/  SHFL.IDX PT, R7, R13, 0x5, 0x181f ;  /* 0x00b81f000d077f89 */ /* 0x000ee200000e0000 */
[----:B-1----:R-:W-:-:S02]  /*2160*/  IADD3 R12, P0, R16, R26, RZ ;  /* 0x0000001a100c7210 */ /* 0x002fc40007f1e0ff */
[C---:B------:R-:W-:Y:S02]  /*2170*/  @P6 LEA R16, P4, R251.reuse, R6, 0x1 ;  /* 0x00000006fb106211 */ /* 0x040fe400078808ff */
[----:B------:R-:W1:Y:S01]  /*2180*/  SHFL.IDX PT, R6, R13, 0x6, 0x181f ;  /* 0x00d81f000d067f89 */ /* 0x000e6200000e0000 */
[----:B--2---:R-:W-:Y:S02]  /*2190*/  @P5 LEA R18, P1, R251, R4, 0x1 ;  /* 0x00000004fb125211 */ /* 0x004fe400078208ff */
[----:B------:R-:W-:Y:S02]  /*21a0*/  IADD3.X R4, R15, R17, R14, P0, !PT ;  /* 0x000000110f047210 */ /* 0x000fe400007fe40e */
[--C-:B------:R-:W-:Y:S02]  /*21b0*/  @P6 LEA.HI.X R17, R251, R11, R242.reuse, 0x1, P4 ;  /* 0x0000000bfb116211 */ /* 0x100fe400020f0cf2 */
[C---:B------:R-:W-:Y:S02]  /*21c0*/  ISETP.GE.AND P0, PT, R5.reuse, 0x51, PT ;  /* 0x000000510500780c */ /* 0x040fe40003f06270 */
[----:B------:R-:W-:Y:S01]  /*21d0*/  ISETP.GE.AND P4, PT, R5, 0x61, PT ;  /* 0x000000610500780c */ /* 0x000fe20003f86270 */
[----:B------:R2:W-:Y:S01]  /*21e0*/  @P6 LDGSTS.E.BYPASS.LTC128B.128 [R244+0x5100], [R16.64], !P3 ;  /* 0x0510000010f46fae */ /* 0x0005e2000d901d48 */
[----:B---3--:R-:W-:-:S02]  /*21f0*/  @P5 LEA.HI.X R19, R251, R8, R242, 0x1, P1 ;  /* 0x00000008fb135211 */ /* 0x008fc400008f0cf2 */
[----:B------:R-:W-:-:S03]  /*2200*/  LEA R8, P1, R12, c[0x0][0x1f8], 0x1 ;  /* 0x00007e000c087a11 */ /* 0x000fc600078208ff */
[----:B------:R3:W-:Y:S01]  /*2210*/  @P5 LDGSTS.E.BYPASS.LTC128B.128 [R244+0x5900], [R18.64], !P3 ;  /* 0x0590000012f45fae */ /* 0x0007e2000d901d48 */
[----:B------:R-:W-:-:S03]  /*2220*/  LEA.HI.X R4, R12, c[0x0][0x1fc], R4, 0x1, P1 ;  /* 0x00007f000c047a11 */ /* 0x000fc600008f0c04 */
[C---:B-----5:R-:W-:Y:S02]  /*2230*/  @P0 LEA R20, P5, R251.reuse, R10, 0x1 ;  /* 0x0000000afb140211 */ /* 0x060fe400078a08ff */
[C---:B------:R-:W-:Y:S02]  /*2240*/  @P4 LEA R22, P1, R251.reuse, R9, 0x1 ;  /* 0x00000009fb164211 */ /* 0x040fe400078208ff */
[C-C-:B------:R-:W-:Y:S02]  /*2250*/  @P0 LEA.HI.X R21, R251.reuse, R7, R242.reuse, 0x1, P5 ;  /* 0x00000007fb150211 */ /* 0x140fe400028f0cf2 */
[----:B-1----:R-:W-:-:S03]  /*2260*/  @P4 LEA.HI.X R23, R251, R6, R242, 0x1, P1 ;  /* 0x00000006fb174211 */ /* 0x002fc600008f0cf2 */
[----:B------:R1:W-:Y:S04]  /*2270*/  @P0 LDGSTS.E.BYPASS.LTC128B.128 [R244+0x6100], [R20.64], !P3 ;  /* 0x0610000014f40fae */ /* 0x0003e8000d901d48 */
[----:B------:R1:W-:Y:S04]  /*2280*/  @P4 LDGSTS.E.BYPASS.LTC128B.128 [R244+0x6900], [R22.64], !P3 ;  /* 0x0690000016f44fae */ /* 0x0003e8000d901d48 */
[----:B------:R-:W0:Y:S04]  /*2290*/  LDGDEPBAR ;  /* 0x00000000000079af */ /* 0x000e280000000000 */
[----:B---3--:R-:W3:Y:S04]  /*22a0*/  SHFL.IDX PT, R18, R8, RZ, 0x181f ;  /* 0x00181fff08127589 */ /* 0x008ee800000e0000 */
[----:B------:R-:W-:Y:S01]  /*22b0*/  STL.64 [R1+0x38], R160 ;  /* 0x000038a001007387 */ /* 0x000fe20000100a00 */
[----:B------:R-:W-:-:S04]  /*22c0*/  DEPBAR.LE SB0, 0x1 ;  /* 0x000080400000791a */ /* 0x000fc80000000000 */
[----:B------:R-:W-:-:S04]  /*22d0*/  DEPBAR.LE SB0, 0x0 ;  /* 0x000080000000791a */ /* 0x000fc80000000000 */
[----:B------:R-:W-:Y:S06]  /*22e0*/  BAR.SYNC.DEFER_BLOCKING 0x0 ;  /* 0x0000000000007b1d */ /* 0x000fec0000010000 */
[----:B--2---:R-:W2:Y:S04]  /*22f0*/  SHFL.IDX PT, R16, R8, 0x1, 0x181f ;  /* 0x00381f0008107f89 */ /* 0x004ea800000e0000 */
[----:B------:R-:W-:Y:S04]  /*2300*/  STL [R1+0x8], R158 ;  /* 0x0000089e01007387 */ /* 0x000fe80000100800 */
[----:B------:R-:W5:Y:S04]  /*2310*/  SHFL.IDX PT, R14, R8, 0x2, 0x181f ;  /* 0x00581f00080e7f89 */ /* 0x000f6800000e0000 */
[----:B------:R-:W1:Y:S04]  /*2320*/  SHFL.IDX PT, R17, R4, RZ, 0x181f ;  /* 0x00181fff04117589 */ /* 0x000e6800000e0000 */
[----:B------:R-:W-:Y:S04]  /*2330*/  STL.64 [R1+0x30], R26 ;  /* 0x0000301a01007387 */ /* 0x000fe80000100a00 */
[----:B------:R-:W1:Y:S04]  /*2340*/  SHFL.IDX PT, R12, R8, 0x3, 0x181f ;  /* 0x00781f00080c7f89 */ /* 0x000e6800000e0000 */
[----:B------:R-:W-:Y:S04]  /*2350*/  STL [R1+0x4], R15 ;  /* 0x0000040f01007387 */ /* 0x000fe80000100800 */
[----:B------:R-:W1:Y:S04]  /*2360*/  SHFL.IDX PT, R15, R4, 0x1, 0x181f ;  /* 0x00381f00040f7f89 */ /* 0x000e6800000e0000 */
[----:B------:R-:W2:Y:S04]  /*2370*/  SHFL.IDX PT, R13, R4, 0x2, 0x181f ;  /* 0x00581f00040d7f89 */ /* 0x000ea800000e0000 */
[----:B------:R-:W2:Y:S04]  /*2380*/  SHFL.IDX PT, R11, R4, 0x3, 0x181f ;  /* 0x00781f00040b7f89 */ /* 0x000ea800000e0000 */
[----:B------:R-:W4:Y:S04]  /*2390*/  SHFL.IDX PT, R10, R8, 0x4, 0x181f ;  /* 0x00981f00080a7f89 */ /* 0x000f2800000e0000 */
[----:B------:R-:W4:Y:S04]  /*23a0*/  SHFL.IDX PT, R9, R4, 0x4, 0x181f ;  /* 0x00981f0004097f89 */ /* 0x000f2800000e0000 */
[----:B------:R-:W-:Y:S04]  /*23b0*/  LDSM.16.M88.4 R100, [R241] ;  /* 0x00000000f164783b */ /* 0x000fe80000000200 */
[----:B-1----:R-:W-:Y:S04]  /*23c0*/  LDSM.16.M88.4 R20, [R240] ;  /* 0x00000000f014783b */ /* 0x002fe80000000200 */
[----:B------:R-:W1:Y:S01]  /*23d0*/  SHFL.IDX PT, R6, R8, 0x5, 0x181f ;  /* 0x00b81f0008067f89 */ /* 0x000e6200000e0000 */
[----:B---3--:R-:W-:-:S03]  /*23e0*/  IADD3 R18, P4, R18, R121, RZ ;  /* 0x0000007912127210 */ /* 0x008fc60007f9e0ff */
[----:B------:R-:W3:Y:S01]  /*23f0*/  SHFL.IDX PT, R7, R4, 0x5, 0x181f ;  /* 0x00b81f0004077f89 */ /* 0x000ee200000e0000 */
[-C--:B--2---:R-:W-:Y:S02]  /*2400*/  IADD3 R16, P0, R16, R121.reuse, RZ ;  /* 0x0000007910107210 */ /* 0x084fe40007f1e0ff */
[-C--:B-----5:R-:W-:Y:S01]  /*2410*/  IADD3 R14, P6, R14, R121.reuse, RZ ;  /* 0x000000790e0e7210 */ /* 0x0a0fe20007fde0ff */
[----:B------:R-:W2:Y:S01]  /*2420*/  SHFL.IDX PT, R8, R8, 0x6, 0x181f ;  /* 0x00d81f0008087f89 */ /* 0x000ea200000e0000 */
[-C--:B------:R-:W-:Y:S02]  /*2430*/  IADD3.X R19, R17, R120.reuse, RZ, P4, !PT ;  /* 0x0000007811137210 */ /* 0x080fe400027fe4ff */
[----:B------:R-:W-:Y:S01]  /*2440*/  ISETP.GE.AND P1, PT, R251, c[0x0][0x1d4], PT ;  /* 0x00007500fb007a0c */ /* 0x000fe20003f26270 */
[----:B------:R-:W-:Y:S01]  /*2450*/  LDSM.16.M88.4 R72, [R239] ;  /* 0x00000000ef48783b */ /* 0x000fe20000000200 */
[----:B------:R-:W-:Y:S02]  /*2460*/  IADD3 R12, P4, R12, R121, RZ ;  /* 0x000000790c0c7210 */ /* 0x000fe40007f9e0ff */
[-C--:B------:R-:W-:Y:S01]  /*2470*/  IADD3.X R17, R15, R120.reuse, RZ, P0, !PT ;  /* 0x000000780f117210 */ /* 0x080fe200007fe4ff */
[----:B------:R-:W5:Y:S01]  /*2480*/  SHFL.IDX PT, R4, R4, 0x6, 0x181f ;  /* 0x00d81f0004047f89 */ /* 0x000f6200000e0000 */
[----:B------:R-:W-:-:S02]  /*2490*/  IADD3.X R15, R13, R120, RZ, P6, !PT ;  /* 0x000000780d0f7210 */ /* 0x000fc400037fe4ff */
[----:B------:R-:W-:Y:S01]  /*24a0*/  ISETP.LT.OR P5, PT, R5, 0x1, P1 ;  /* 0x000000010500780c */ /* 0x000fe20000fa1670 */
[----:B----4-:R-:W4:Y:S01]  /*24b0*/  LDSM.16.M88.4 R24, [R238] ;  /* 0x00000000ee18783b */ /* 0x010f220000000200 */
[-C--:B------:R-:W-:Y:S02]  /*24c0*/  IADD3.X R13, R11, R120.reuse, RZ, P4, !PT ;  /* 0x000000780b0d7210 */ /* 0x080fe400027fe4ff */
[----:B------:R-:W-:Y:S01]  /*24d0*/  IADD3 R10, P0, R10, R121, RZ ;  /* 0x000000790a0a7210 */ /* 0x000fe20007f1e0ff */
[----:B------:R-:W2:Y:S01]  /*24e0*/  LDSM.16.M88.4 R96, [R241+0x2000] ;  /* 0x00200000f160783b */ /* 0x000ea20000000200 */
[----:B------:R-:W-:Y:S02]  /*24f0*/  ISETP.LT.OR P4, PT, R5, 0x11, P1 ;  /* 0x000000110500780c */ /* 0x000fe40000f81670 */
[----:B------:R-:W-:Y:S01]  /*2500*/  IADD3.X R11, R9, R120, RZ, P0, !PT ;  /* 0x00000078090b7210 */ /* 0x000fe200007fe4ff */
[----:B------:R-:W-:Y:S01]  /*2510*/  LDSM.16.M88.4 R108, [R240+0x800] ;  /* 0x00080000f06c783b */ /* 0x000fe20000000200 */
[----:B------:R-:W-:-:S02]  /*2520*/  ISETP.LT.OR P0, PT, R5, 0x21, P1 ;  /* 0x000000210500780c */ /* 0x000fc40000f01670 */
[----:B-1----:R-:W-:Y:S01]  /*2530*/  IADD3 R6, P6, R6, R121, RZ ;  /* 0x0000007906067210 */ /* 0x002fe20007fde0ff */
[----:B------:R-:W-:Y:S03]  /*2540*/  LDSM.16.M88.4 R92, [R240+0x1000] ;  /* 0x00100000f05c783b */ /* 0x000fe60000000200 */
[----:B---3--:R-:W-:Y:S01]  /*2550*/  IADD3.X R7, R7, R120, RZ, P6, !PT ;  /* 0x0000007807077210 */ /* 0x008fe200037fe4ff */
[----:B------:R-:W-:Y:S01]  /*2560*/  LDSM.16.M88.4 R88, [R240+0x1800] ;  /* 0x00180000f058783b */ /* 0x000fe20000000200 */
[----:B------:R-:W-:-:S03]  /*2570*/  ISETP.LT.OR P6, PT, R5, 0x31, P1 ;  /* 0x000000310500780c */ /* 0x000fc60000fc1670 */
[----:B------:R-:W-:Y:S04]  /*2580*/  LDSM.16.M88.4 R84, [R240+0x2000] ;  /* 0x00200000f054783b */ /* 0x000fe80000000200 */
[----:B------:R-:W-:Y:S04]  /*2590*/  LDSM.16.M88.4 R80, [R240+0x2800] ;  /* 0x00280000f050783b */ /* 0x000fe80000000200 */
[----:B------:R-:W-:Y:S04]  /*25a0*/  LDSM.16.M88.4 R76, [R240+0x3000] ;  /* 0x00300000f04c783b */ /* 0x000fe80000000200 */
[----:B------:R-:W-:Y:S04]  /*25b0*/  LDSM.16.M88.4 R68, [R239+0x2000] ;  /* 0x00200000ef44783b */ /* 0x000fe80000000200 */
[----:B------:R-:W-:Y:S04]  /*25c0*/  LDSM.16.M88.4 R64, [R230] ;  /* 0x00000000e640783b */ /* 0x000fe80000000200 */
[----:B------:R-:W-:Y:S04]  /*25d0*/  LDSM.16.M88.4 R60, [R229] ;  /* 0x00000000e53c783b */ /* 0x000fe80000000200 */
        /* <DEDUP_REMOVED lines=12> */
[----:B------:R3:W-:Y:S01]  /*26a0*/  LDGSTS.E.BYPASS.LTC128B.128 [R244+0x1100], [R14.64], !P0 ;  /* 0x011000000ef47fae */ /* 0x0007e2000c101d48 */
[----:B--2---:R-:W-:Y:S01]  /*26b0*/  IADD3 R8, P0, R8, R121, RZ ;  /* 0x0000007908087210 */ /* 0x004fe20007f1e0ff */
[----:B------:R-:W-:Y:S02]  /*26c0*/  HMMA.16816.F32 R104, R100, R20, RZ ;  /* 0x000000146468723c */ /* 0x000fe400000018ff */
[----:B------:R3:W-:Y:S01]  /*26d0*/  LDGSTS.E.BYPASS.LTC128B.128 [R244+0x1900], [R12.64], !P6 ;  /* 0x019000000cf47fae */ /* 0x0007e2000f101d48 */
[----:B-----5:R-:W-:-:S03]  /*26e0*/  IADD3.X R9, R4, R120, RZ, P0, !PT ;  /* 0x0000007804097210 */ /* 0x020fc600007fe4ff */
[----:B------:R2:W-:Y:S04]  /*26f0*/  LDGSTS.E.BYPASS.LTC128B.128 [R244+0x2100], [R10.64], !P5 ;  /* 0x021000000af47fae */ /* 0x0005e8000e901d48 */
[----:B------:R5:W-:Y:S04]  /*2700*/  LDGSTS.E.BYPASS.LTC128B.128 [R244+0x2900], [R6.64], !P4 ;  /* 0x0290000006f47fae */ /* 0x000be8000e101d48 */
[----:B------:R2:W-:Y:S04]  /*2710*/  LDGSTS.E.BYPASS.LTC128B.128 [R244+0x3100], [R8.64], !P1 ;  /* 0x0310000008f47fae */ /* 0x0005e8000c901d48 */
[----:B------:R-:W-:Y:S04]  /*2720*/  LDSM.16.M88.4 R116, [R236] ;  /* 0x00000000ec74783b */ /* 0x000fe80000000200 */
[----:B------:R-:W2:Y:S02]  /*2730*/  LDSM.16.M88.4 R32, [R237] ;  /* 0x00000000ed20783b */ /* 0x000ea40000000200 */
[----:B----4-:R-:W-:Y:S02]  /*2740*/  HMMA.16816.F32 R104, R72, R24, R104 ;  /* 0x000000184868723c */ /* 0x010fe40000001868 */
[----:B------:R-:W-:Y:S04]  /*2750*/  LDSM.16.M88.4 R112, [R224] ;  /* 0x00000000e070783b */ /* 0x000fe80000000200 */
[----:B-1----:R-:W1:Y:S04]  /*2760*/  LDSM.16.M88.4 R16, [R235] ;  /* 0x00000000eb10783b */ /* 0x002e680000000200 */
[----:B------:R-:W4:Y:S01]  /*2770*/  LDSM.16.M88.4 R28, [R237+0x2000] ;  /* 0x00200000ed1c783b */ /* 0x000f220000000200 */
[----:B-----5:R-:W-:Y:S03]  /*2780*/  HMMA.16816.F32 R4, R96, R20, RZ ;  /* 0x000000146004723c */ /* 0x020fe600000018ff */
[----:B---3--:R-:W3:Y:S04]  /*2790*/  LDSM.16.M88.4 R12, [R235+0x2000] ;  /* 0x00200000eb0c783b */ /* 0x008ee80000000200 */
[----:B------:R-:W5:Y:S01]  /*27a0*/  LDL R165, [R1+0x10] ;  /* 0x0000100001a57983 */ /* 0x000f620000100800 */
[-C--:B--2---:R-:W-:Y:S03]  /*27b0*/  HMMA.16816.F32 R8, R100, R22.reuse, RZ ;  /* 0x000000166408723c */ /* 0x084fe600000018ff */
[----:B------:R-:W0:Y:S05]  /*27c0*/  LDGDEPBAR ;  /* 0x00000000000079af */ /* 0x000e2a0000000000 */
[----:B------:R-:W-:Y:S08]  /*27d0*/  HMMA.16816.F32 R20, R96, R22, RZ ;  /* 0x000000166014723c */ /* 0x000ff000000018ff */
[----:B------:R-:W-:Y:S08]  /*27e0*/  HMMA.16816.F32 R104, R32, R116, R104 ;  /* 0x000000742068723c */ /* 0x000ff00000001868 */
[C---:B------:R-:W-:Y:S08]  /*27f0*/  HMMA.16816.F32 R4, R68.reuse, R24, R4 ;  /* 0x000000184404723c */ /* 0x040ff00000001804 */
[-C--:B------:R-:W-:Y:S08]  /*2800*/  HMMA.16816.F32 R20, R68, R26.reuse, R20 ;  /* 0x0000001a4414723c */ /* 0x080ff00000001814 */
[----:B------:R-:W-:Y:S01]  /*2810*/  HMMA.16816.F32 R8, R72, R26, R8 ;  /* 0x0000001a4808723c */ /* 0x000fe20000001808 */
[----:B------:R-:W2:Y:S07]  /*2820*/  LDSM.16.M88.4 R24, [R236+0x800] ;  /* 0x00080000ec18783b */ /* 0x000eae0000000200 */
[-C--:B------:R-:W-:Y:S08]  /*2830*/  HMMA.16816.F32 R40, R100, R108.reuse, RZ ;  /* 0x0000006c6428723c */ /* 0x080ff000000018ff */
[----:B------:R-:W-:Y:S08]  /*2840*/  HMMA.16816.F32 R36, R96, R108, RZ ;  /* 0x0000006c6024723c */ /* 0x000ff000000018ff */
[----:B-1----:R-:W-:Y:S08]  /*2850*/  HMMA.16816.F32 R104, R16, R112, R104 ;  /* 0x000000701068723c */ /* 0x002ff00000001868 */
[C---:B----4-:R-:W-:Y:S08]  /*2860*/  HMMA.16816.F32 R4, R28.reuse, R116, R4 ;  /* 0x000000741c04723c */ /* 0x050ff00000001804 */
[-C--:B------:R-:W-:Y:S08]  /*2870*/  HMMA.16816.F32 R20, R28, R118.reuse, R20 ;  /* 0x000000761c14723c */ /* 0x080ff00000001814 */
[----:B------:R-:W-:Y:S01]  /*2880*/  HMMA.16816.F32 R8, R32, R118, R8 ;  /* 0x000000762008723c */ /* 0x000fe20000001808 */
[----:B------:R-:W-:-:S02]  /*2890*/  FMUL.FTZ R104, R104, c[0x0][0x320] ;  /* 0x0000c80068687a20 */ /* 0x000fc40000410000 */
[----:B------:R-:W-:Y:S02]  /*28a0*/  FMUL.FTZ R105, R105, c[0x0][0x320] ;  /* 0x0000c80069697a20 */ /* 0x000fe40000410000 */
[----:B------:R-:W-:-:S03]  /*28b0*/  FMUL.FTZ R106, R106, c[0x0][0x320] ;  /* 0x0000c8006a6a7a20 */ /* 0x000fc60000410000 */
[----:B------:R-:W-:Y:S01]  /*28c0*/  HMMA.16816.F32 R40, R72, R64, R40 ;  /* 0x000000404828723c */ /* 0x000fe20000001828 */
[----:B------:R-:W-:-:S07]  /*28d0*/  FMUL.FTZ R107, R107, c[0x0][0x320] ;  /* 0x0000c8006b6b7a20 */ /* 0x000fce0000410000 */
[----:B------:R-:W-:Y:S01]  /*28e0*/  HMMA.16816.F32 R36, R68, R64, R36 ;  /* 0x000000404424723c */ /* 0x000fe20000001824 */
[----:B------:R-:W1:Y:S08]  /*28f0*/  MUFU.TANH R116, R104 ;  /* 0x0000006800747308 */ /* 0x000e700000002400 */
[----:B------:R-:W4:Y:S01]  /*2900*/  MUFU.TANH R117, R105 ;  /* 0x0000006900757308 */ /* 0x000f220000002400 */
[C---:B---3--:R-:W-:Y:S07]  /*2910*/  HMMA.16816.F32 R4, R12.reuse, R112, R4 ;  /* 0x000000700c04723c */ /* 0x048fee0000001804 */
[----:B------:R-:W3:Y:S08]  /*2920*/  MUFU.TANH R118, R106 ;  /* 0x0000006a00767308 */ /* 0x000ef00000002400 */
[----:B------:R1:W1:Y:S01]  /*2930*/  MUFU.TANH R119, R107 ;  /* 0x0000006b00777308 */ /* 0x0002620000002400 */
[-C--:B------:R-:W-:Y:S01]  /*2940*/  HMMA.16816.F32 R20, R12, R114.reuse, R20 ;  /* 0x000000720c14723c */ /* 0x080fe20000001814 */
[----:B-1----:R-:W1:Y:S07]  /*2950*/  LDSM.16.M88.4 R104, [R224+0x800] ;  /* 0x00080000e068783b */ /* 0x002e6e0000000200 */
[----:B------:R-:W-:Y:S08]  /*2960*/  HMMA.16816.F32 R8, R16, R114, R8 ;  /* 0x000000721008723c */ /* 0x000ff00000001808 */
[----:B------:R-:W-:Y:S08]  /*2970*/  HMMA.16816.F32 R112, R100, R110, RZ ;  /* 0x0000006e6470723c */ /* 0x000ff000000018ff */
[-C--:B--2---:R-:W-:Y:S08]  /*2980*/  HMMA.16816.F32 R40, R32, R24.reuse, R40 ;  /* 0x000000182028723c */ /* 0x084ff00000001828 */
[----:B------:R-:W-:Y:S08]  /*2990*/  HMMA.16816.F32 R36, R28, R24, R36 ;  /* 0x000000181c24723c */ /* 0x000ff00000001824 */
[----:B------:R-:W-:Y:S01]  /*29a0*/  HMMA.16816.F32 R108, R96, R110, RZ ;  /* 0x0000006e606c723c */ /* 0x000fe200000018ff */
[----:B------:R-:W-:-:S02]  /*29b0*/  FMUL.FTZ R4, R4, c[0x0][0x320] ;  /* 0x0000c80004047a20 */ /* 0x000fc40000410000 */
[----:B------:R-:W-:Y:S02]  /*29c0*/  FMUL.FTZ R5, R5, c[0x0][0x320] ;  /* 0x0000c80005057a20 */ /* 0x000fe40000410000 */
[----:B------:R-:W-:Y:S02]  /*29d0*/  FMUL.FTZ R6, R6, c[0x0][0x320] ;  /* 0x0000c80006067a20 */ /* 0x000fe40000410000 */
[----:B------:R-:W-:Y:S01]  /*29e0*/  FMUL.FTZ R7, R7, c[0x0][0x320] ;  /* 0x0000c80007077a20 */ /* 0x000fe20000410000 */
[----:B------:R-:W2:Y:S01]  /*29f0*/  MUFU.TANH R122, R4 ;  /* 0x00000004007a7308 */ /* 0x000ea20000002400 */
[----:B------:R-:W-:Y:S02]  /*2a00*/  FMUL.FTZ R20, R20, c[0x0][0x320] ;  /* 0x0000c80014147a20 */ /* 0x000fe40000410000 */
[----:B------:R-:W-:Y:S02]  /*2a10*/  FMUL.FTZ R21, R21, c[0x0][0x320] ;  /* 0x0000c80015157a20 */ /* 0x000fe40000410000 */
[----:B------:R-:W-:-:S03]  /*2a20*/  FMUL.FTZ R22, R22, c[0x0][0x320] ;  /* 0x0000c80016167a20 */ /* 0x000fc60000410000 */
[----:B------:R-:W2:Y:S01]  /*2a30*/  MUFU.TANH R123, R5 ;  /* 0x00000005007b7308 */ /* 0x000ea20000002400 */
[----:B------:R-:W-:-:S07]  /*2a40*/  FMUL.FTZ R23, R23, c[0x0][0x320] ;  /* 0x0000c80017177a20 */ /* 0x000fce0000410000 */
[----:B------:R-:W2:Y:S01]  /*2a50*/  MUFU.TANH R124, R6 ;  /* 0x00000006007c7308 */ /* 0x000ea20000002400 */
[-C--:B-1----:R-:W-:Y:S07]  /*2a60*/  HMMA.16816.F32 R40, R16, R104.reuse, R40 ;  /* 0x000000681028723c */ /* 0x082fee0000001828 */
[----:B------:R1:W1:Y:S01]  /*2a70*/  MUFU.TANH R125, R7 ;  /* 0x00000007007d7308 */ /* 0x0002620000002400 */
[----:B------:R-:W-:Y:S07]  /*2a80*/  HMMA.16816.F32 R36, R12, R104, R36 ;  /* 0x000000680c24723c */ /* 0x000fee0000001824 */
[----:B------:R-:W2:Y:S01]  /*2a90*/  MUFU.TANH R130, R20 ;  /* 0x0000001400827308 */ /* 0x000ea20000002400 */
[----:B------:R-:W-:Y:S08]  /*2aa0*/  HMMA.16816.F32 R112, R72, R66, R112 ;  /* 0x000000424870723c */ /* 0x000ff00000001870 */
[----:B-1----:R-:W-:Y:S01]  /*2ab0*/  HMMA.16816.F32 R4, R100, R92, RZ ;  /* 0x0000005c6404723c */ /* 0x002fe200000018ff */
[----:B------:R-:W1:Y:S07]  /*2ac0*/  MUFU.TANH R131, R21 ;  /* 0x0000001500837308 */ /* 0x000e6e0000002400 */
[----:B------:R-:W-:Y:S01]  /*2ad0*/  HMMA.16816.F32 R108, R68, R66, R108 ;  /* 0x00000042446c723c */ /* 0x000fe2000000186c */
[----:B------:R-:W1:Y:S08]  /*2ae0*/  MUFU.TANH R104, R22 ;  /* 0x0000001600687308 */ /* 0x000e700000002400 */
[----:B------:R1:W1:Y:S01]  /*2af0*/  MUFU.TANH R105, R23 ;  /* 0x0000001700697308 */ /* 0x0002620000002400 */
[----:B------:R-:W-:Y:S01]  /*2b00*/  HMMA.16816.F32 R112, R32, R26, R112 ;  /* 0x0000001a2070723c */ /* 0x000fe20000001870 */
[----:B------:R-:W-:Y:S01]  /*2b10*/  FMUL.FTZ R8, R8, c[0x0][0x320] ;  /* 0x0000c80008087a20 */ /* 0x000fe20000410000 */
[----:B------:R-:W-:Y:S04]  /*2b20*/  LDSM.16.M88.4 R64, [R236+0x1800] ;  /* 0x00180000ec40783b */ /* 0x000fe80000000200 */
[----:B-1----:R-:W1:Y:S02]  /*2b30*/  LDSM.16.M88.4 R20, [R236+0x1000] ;  /* 0x00100000ec14783b */ /* 0x002e640000000200 */
[----:B------:R-:W-:Y:S01]  /*2b40*/  HMMA.16816.F32 R4, R72, R60, R4 ;  /* 0x0000003c4804723c */ /* 0x000fe20000001804 */
[----:B------:R-:W-:-:S02]  /*2b50*/  FMUL.FTZ R9, R9, c[0x0][0x320] ;  /* 0x0000c80009097a20 */ /* 0x000fc40000410000 */
[----:B------:R-:W-:Y:S02]  /*2b60*/  FMUL.FTZ R10, R10, c[0x0][0x320] ;  /* 0x0000c8000a0a7a20 */ /* 0x000fe40000410000 */
[----:B------:R-:W-:-:S03]  /*2b70*/  FMUL.FTZ R11, R11, c[0x0][0x320] ;  /* 0x0000c8000b0b7a20 */ /* 0x000fc60000410000 */
[----:B------:R-:W-:Y:S01]  /*2b80*/  HMMA.16816.F32 R108, R28, R26, R108 ;  /* 0x0000001a1c6c723c */ /* 0x000fe2000000186c */
[----:B------:R-:W2:Y:S01]  /*2b90*/  LDSM.16.M88.4 R24, [R224+0x1000] ;  /* 0x00100000e018783b */ /* 0x000ea20000000200 */
[----:B------:R-:W1:Y:S01]  /*2ba0*/  MUFU.TANH R126, R8 ;  /* 0x00000008007e7308 */ /* 0x000e620000002400 */
[----:B------:R-:W-:Y:S02]  /*2bb0*/  FMUL.FTZ R40, R40, c[0x0][0x320] ;  /* 0x0000c80028287a20 */ /* 0x000fe40000410000 */
[----:B------:R-:W-:Y:S02]  /*2bc0*/  FMUL.FTZ R41, R41, c[0x0][0x320] ;  /* 0x0000c80029297a20 */ /* 0x000fe40000410000 */
[----:B------:R-:W-:-:S03]  /*2bd0*/  FMUL.FTZ R42, R42, c[0x0][0x320] ;  /* 0x0000c8002a2a7a20 */ /* 0x000fc60000410000 */
[----:B------:R-:W1:Y:S01]  /*2be0*/  MUFU.TANH R127, R9 ;  /* 0x00000009007f7308 */ /* 0x000e620000002400 */
[----:B------:R-:W-:-:S07]  /*2bf0*/  FMUL.FTZ R43, R43, c[0x0][0x320] ;  /* 0x0000c8002b2b7a20 */ /* 0x000fce0000410000 */
[----:B------:R-:W2:Y:S08]  /*2c00*/  MUFU.TANH R128, R10 ;  /* 0x0000000a00807308 */ /* 0x000eb00000002400 */
[----:B------:R2:W2:Y:S01]  /*2c10*/  MUFU.TANH R129, R11 ;  /* 0x0000000b00817308 */ /* 0x0004a20000002400 */
[----:B-1----:R-:W-:Y:S07]  /*2c20*/  HMMA.16816.F32 R4, R32, R20, R4 ;  /* 0x000000142004723c */ /* 0x002fee0000001804 */
[----:B------:R-:W1:Y:S01]  /*2c30*/  MUFU.TANH R132, R40 ;  /* 0x0000002800847308 */ /* 0x000e620000002400 */
[----:B--2---:R-:W-:Y:S07]  /*2c40*/  HMMA.16816.F32 R8, R96, R92, RZ ;  /* 0x0000005c6008723c */ /* 0x004fee00000018ff */
[----:B------:R-:W2:Y:S08]  /*2c50*/  MUFU.TANH R133, R41 ;  /* 0x0000002900857308 */ /* 0x000eb00000002400 */
[----:B------:R-:W1:Y:S08]  /*2c60*/  MUFU.TANH R134, R42 ;  /* 0x0000002a00867308 */ /* 0x000e700000002400 */
[----:B------:R1:W1:Y:S02]  /*2c70*/  MUFU.TANH R135, R43 ;  /* 0x0000002b00877308 */ /* 0x0002640000002400 */
[----:B-1----:R-:W-:Y:S01]  /*2c80*/  HMMA.16816.F32 R40, R100, R94, RZ ;  /* 0x0000005e6428723c */ /* 0x002fe200000018ff */
[----:B------:R-:W-:-:S02]  /*2c90*/  FMUL.FTZ R36, R36, c[0x0][0x320] ;  /* 0x0000c80024247a20 */ /* 0x000fc40000410000 */
[----:B------:R-:W-:-:S05]  /*2ca0*/  FMUL.FTZ R37, R37, c[0x0][0x320] ;  /* 0x0000c80025257a20 */ /* 0x000fca0000410000 */
[----:B------:R-:W-:Y:S01]  /*2cb0*/  HMMA.16816.F32 R92, R96, R94, RZ ;  /* 0x0000005e605c723c */ /* 0x000fe200000018ff */
[----:B------:R-:W-:Y:S02]  /*2cc0*/  FMUL.FTZ R38, R38, c[0x0][0x320] ;  /* 0x0000c80026267a20 */ /* 0x000fe40000410000 */
[----:B------:R-:W-:-:S05]  /*2cd0*/  FMUL.FTZ R39, R39, c[0x0][0x320] ;  /* 0x0000c80027277a20 */ /* 0x000fca0000410000 */
[----:B------:R-:W-:Y:S01]  /*2ce0*/  HMMA.16816.F32 R8, R68, R60, R8 ;  /* 0x0000003c4408723c */ /* 0x000fe20000001808 */
[----:B------:R-:W1:Y:S07]  /*2cf0*/  MUFU.TANH R136, R36 ;  /* 0x0000002400887308 */ /* 0x000e6e0000002400 */
[-C--:B------:R-:W-:Y:S01]  /*2d00*/  HMMA.16816.F32 R112, R16, R106.reuse, R112 ;  /* 0x0000006a1070723c */ /* 0x080fe20000001870 */
[----:B------:R-:W1:Y:S07]  /*2d10*/  MUFU.TANH R137, R37 ;  /* 0x0000002500897308 */ /* 0x000e6e0000002400 */
[----:B------:R-:W-:Y:S01]  /*2d20*/  HMMA.16816.F32 R108, R12, R106, R108 ;  /* 0x0000006a0c6c723c */ /* 0x000fe2000000186c */
[----:B------:R-:W1:Y:S07]  /*2d30*/  MUFU.TANH R106, R38 ;  /* 0x00000026006a7308 */ /* 0x000e6e0000002400 */
[----:B------:R-:W-:Y:S01]  /*2d40*/  HMMA.16816.F32 R40, R72, R62, R40 ;  /* 0x0000003e4828723c */ /* 0x000fe20000001828 */
[----:B------:R1:W1:Y:S07]  /*2d50*/  MUFU.TANH R107, R39 ;  /* 0x00000027006b7308 */ /* 0x00026e0000002400 */
[----:B------:R-:W-:Y:S08]  /*2d60*/  HMMA.16816.F32 R4, R16, R24, R4 ;  /* 0x000000181004723c */ /* 0x000ff00000001804 */
[----:B-1----:R-:W-:Y:S08]  /*2d70*/  HMMA.16816.F32 R36, R100, R88, RZ ;  /* 0x000000586424723c */ /* 0x002ff000000018ff */
[----:B------:R-:W-:Y:S08]  /*2d80*/  HMMA.16816.F32 R92, R68, R62, R92 ;  /* 0x0000003e445c723c */ /* 0x000ff0000000185c */
[----:B------:R-:W-:Y:S01]  /*2d90*/  HMMA.16816.F32 R8, R28, R20, R8 ;  /* 0x000000141c08723c */ /* 0x000fe20000001808 */
[----:B------:R-:W-:-:S02]  /*2da0*/  FMUL.FTZ R4, R4, c[0x0][0x320] ;  /* 0x0000c80004047a20 */ /* 0x000fc40000410000 */
[----:B------:R-:W-:Y:S02]  /*2db0*/  FMUL.FTZ R5, R5, c[0x0][0x320] ;  /* 0x0000c80005057a20 */ /* 0x000fe40000410000 */
[----:B------:R-:W-:-:S03]  /*2dc0*/  FMUL.FTZ R6, R6, c[0x0][0x320] ;  /* 0x0000c80006067a20 */ /* 0x000fc60000410000 */
[----:B------:R-:W-:Y:S01]  /*2dd0*/  HMMA.16816.F32 R40, R32, R22, R40 ;  /* 0x000000162028723c */ /* 0x000fe20000001828 */
[----:B------:R-:W-:-:S07]  /*2de0*/  FMUL.FTZ R7, R7, c[0x0][0x320] ;  /* 0x0000c80007077a20 */ /* 0x000fce0000410000 */
[----:B------:R-:W-:Y:S01]  /*2df0*/  HMMA.16816.F32 R36, R72, R56, R36 ;  /* 0x000000384824723c */ /* 0x000fe20000001824 */
[----:B------:R-:W1:Y:S07]  /*2e00*/  MUFU.TANH R138, R4 ;  /* 0x00000004008a7308 */ /* 0x000e6e0000002400 */
[----:B------:R-:W-:Y:S01]  /*2e10*/  HMMA.16816.F32 R60, R96, R88, RZ ;  /* 0x00000058603c723c */ /* 0x000fe200000018ff */
[----:B------:R-:W1:Y:S08]  /*2e20*/  MUFU.TANH R139, R5 ;  /* 0x00000005008b7308 */ /* 0x000e700000002400 */
[----:B------:R-:W1:Y:S01]  /*2e30*/  MUFU.TANH R140, R6 ;  /* 0x00000006008c7308 */ /* 0x000e620000002400 */
[----:B------:R-:W-:Y:S07]  /*2e40*/  HMMA.16816.F32 R92, R28, R22, R92 ;  /* 0x000000161c5c723c */ /* 0x000fee000000185c */
[----:B------:R1:W1:Y:S01]  /*2e50*/  MUFU.TANH R141, R7 ;  /* 0x00000007008d7308 */ /* 0x0002620000002400 */
[-C--:B------:R-:W-:Y:S01]  /*2e60*/  HMMA.16816.F32 R20, R100, R90.reuse, RZ ;  /* 0x0000005a6414723c */ /* 0x080fe200000018ff */
[----:B-1----:R-:W1:Y:S07]  /*2e70*/  LDSM.16.M88.4 R4, [R224+0x1800] ;  /* 0x00180000e004783b */ /* 0x002e6e0000000200 */
[----:B------:R-:W-:Y:S08]  /*2e80*/  HMMA.16816.F32 R88, R96, R90, RZ ;  /* 0x0000005a6058723c */ /* 0x000ff000000018ff */
[----:B------:R-:W-:Y:S08]  /*2e90*/  HMMA.16816.F32 R8, R12, R24, R8 ;  /* 0x000000180c08723c */ /* 0x000ff00000001808 */
[----:B------:R-:W-:Y:S08]  /*2ea0*/  HMMA.16816.F32 R40, R16, R26, R40 ;  /* 0x0000001a1028723c */ /* 0x000ff00000001828 */
[----:B------:R-:W-:Y:S08]  /*2eb0*/  HMMA.16816.F32 R36, R32, R64, R36 ;  /* 0x000000402024723c */ /* 0x000ff00000001824 */
[----:B------:R-:W-:Y:S01]  /*2ec0*/  HMMA.16816.F32 R60, R68, R56, R60 ;  /* 0x00000038443c723c */ /* 0x000fe2000000183c */
[----:B------:R-:W-:-:S02]  /*2ed0*/  FMUL.FTZ R8, R8, c[0x0][0x320] ;  /* 0x0000c80008087a20 */ /* 0x000fc40000410000 */
[----:B------:R-:W-:Y:S02]  /*2ee0*/  FMUL.FTZ R9, R9, c[0x0][0x320] ;  /* 0x0000c80009097a20 */ /* 0x000fe40000410000 */
[----:B------:R-:W-:-:S03]  /*2ef0*/  FMUL.FTZ R10, R10, c[0x0][0x320] ;  /* 0x0000c8000a0a7a20 */ /* 0x000fc60000410000 */
[-C--:B------:R-:W-:Y:S01]  /*2f00*/  HMMA.16816.F32 R20, R72, R58.reuse, R20 ;  /* 0x0000003a4814723c */ /* 0x080fe20000001814 */
[----:B------:R-:W-:Y:S01]  /*2f10*/  FMUL.FTZ R11, R11, c[0x0][0x320] ;  /* 0x0000c8000b0b7a20 */ /* 0x000fe20000410000 */
[----:B------:R-:W1:Y:S06]  /*2f20*/  MUFU.TANH R142, R8 ;  /* 0x00000008008e7308 */ /* 0x000e6c0000002400 */
[----:B------:R-:W-:Y:S01]  /*2f30*/  HMMA.16816.F32 R88, R68, R58, R88 ;  /* 0x0000003a4458723c */ /* 0x000fe20000001858 */
[----:B------:R-:W-:Y:S01]  /*2f40*/  FMUL.FTZ R40, R40, c[0x0][0x320] ;  /* 0x0000c80028287a20 */ /* 0x000fe20000410000 */
[----:B------:R-:W2:Y:S01]  /*2f50*/  MUFU.TANH R143, R9 ;  /* 0x00000009008f7308 */ /* 0x000ea20000002400 */
[----:B------:R-:W-:Y:S01]  /*2f60*/  FMUL.FTZ R41, R41, c[0x0][0x320] ;  /* 0x0000c80029297a20 */ /* 0x000fe20000410000 */
[----:B------:R-:W-:Y:S01]  /*2f70*/  LDSM.16.M88.4 R56, [R236+0x2800] ;  /* 0x00280000ec38783b */ /* 0x000fe20000000200 */
[----:B------:R-:W-:-:S02]  /*2f80*/  FMUL.FTZ R42, R42, c[0x0][0x320] ;  /* 0x0000c8002a2a7a20 */ /* 0x000fc40000410000 */
[----:B------:R-:W-:-:S03]  /*2f90*/  FMUL.FTZ R43, R43, c[0x0][0x320] ;  /* 0x0000c8002b2b7a20 */ /* 0x000fc60000410000 */
[----:B------:R-:W2:Y:S01]  /*2fa0*/  MUFU.TANH R144, R10 ;  /* 0x0000000a00907308 */ /* 0x000ea20000002400 */
[----:B-1----:R-:W-:Y:S07]  /*2fb0*/  HMMA.16816.F32 R36, R16, R4, R36 ;  /* 0x000000041024723c */ /* 0x002fee0000001824 */
[----:B------:R1:W1:Y:S01]  /*2fc0*/  MUFU.TANH R145, R11 ;  /* 0x0000000b00917308 */ /* 0x0002620000002400 */
[----:B------:R-:W-:Y:S07]  /*2fd0*/  HMMA.16816.F32 R60, R28, R64, R60 ;  /* 0x000000401c3c723c */ /* 0x000fee000000183c */
[----:B------:R-:W2:Y:S01]  /*2fe0*/  MUFU.TANH R146, R40 ;  /* 0x0000002800927308 */ /* 0x000ea20000002400 */
[----:B-1----:R-:W-:Y:S07]  /*2ff0*/  HMMA.16816.F32 R8, R100, R84, RZ ;  /* 0x000000546408723c */ /* 0x002fee00000018ff */
[----:B------:R-:W1:Y:S08]  /*3000*/  MUFU.TANH R147, R41 ;  /* 0x0000002900937308 */ /* 0x000e700000002400 */
[----:B------:R-:W1:Y:S08]  /*3010*/  MUFU.TANH R64, R42 ;  /* 0x0000002a00407308 */ /* 0x000e700000002400 */
[----:B------:R1:W1:Y:S01]  /*3020*/  MUFU.TANH R65, R43 ;  /* 0x0000002b00417308 */ /* 0x0002620000002400 */
[-C--:B------:R-:W-:Y:S01]  /*3030*/  HMMA.16816.F32 R20, R32, R66.reuse, R20 ;  /* 0x000000422014723c */ /* 0x080fe20000001814 */
[----:B-1----:R-:W1:Y:S07]  /*3040*/  LDSM.16.M88.4 R40, [R236+0x2000] ;  /* 0x00200000ec28783b */ /* 0x002e6e0000000200 */
[----:B------:R-:W-:Y:S01]  /*3050*/  HMMA.16816.F32 R88, R28, R66, R88 ;  /* 0x000000421c58723c */ /* 0x000fe20000001858 */
[----:B------:R-:W-:-:S02]  /*3060*/  FMUL.FTZ R36, R36, c[0x0][0x320] ;  /* 0x0000c80024247a20 */ /* 0x000fc40000410000 */
[----:B------:R-:W-:Y:S02]  /*3070*/  FMUL.FTZ R37, R37, c[0x0][0x320] ;  /* 0x0000c80025257a20 */ /* 0x000fe40000410000 */
[----:B------:R-:W-:-:S03]  /*3080*/  FMUL.FTZ R38, R38, c[0x0][0x320] ;  /* 0x0000c80026267a20 */ /* 0x000fc60000410000 */
[----:B------:R-:W-:Y:S01]  /*3090*/  HMMA.16816.F32 R8, R72, R52, R8 ;  /* 0x000000344808723c */ /* 0x000fe20000001808 */
[----:B------:R-:W-:Y:S01]  /*30a0*/  FMUL.FTZ R39, R39, c[0x0][0x320] ;  /* 0x0000c80027277a20 */ /* 0x000fe20000410000 */
[----:B------:R-:W1:Y:S08]  /*30b0*/  MUFU.TANH R148, R36 ;  /* 0x0000002400947308 */ /* 0x000e700000002400 */
[----:B------:R-:W1:Y:S01]  /*30c0*/  MUFU.TANH R149, R37 ;  /* 0x0000002500957308 */ /* 0x000e620000002400 */
[C---:B------:R-:W-:Y:S07]  /*30d0*/  HMMA.16816.F32 R92, R12.reuse, R26, R92 ;  /* 0x0000001a0c5c723c */ /* 0x040fee000000185c */
[----:B------:R-:W1:Y:S08]  /*30e0*/  MUFU.TANH R66, R38 ;  /* 0x0000002600427308 */ /* 0x000e700000002400 */
[----:B------:R1:W1:Y:S01]  /*30f0*/  MUFU.TANH R67, R39 ;  /* 0x0000002700437308 */ /* 0x0002620000002400 */
[----:B------:R-:W-:Y:S08]  /*3100*/  HMMA.16816.F32 R60, R12, R4, R60 ;  /* 0x000000040c3c723c */ /* 0x000ff0000000183c */
[----:B------:R-:W-:Y:S01]  /*3110*/  HMMA.16816.F32 R24, R96, R84, RZ ;  /* 0x000000546018723c */ /* 0x000fe200000018ff */
[----:B-1----:R-:W1:Y:S07]  /*3120*/  LDSM.16.M88.4 R36, [R224+0x2000] ;  /* 0x00200000e024783b */ /* 0x002e6e0000000200 */
[-C--:B------:R-:W-:Y:S08]  /*3130*/  HMMA.16816.F32 R20, R16, R6.reuse, R20 ;  /* 0x000000061014723c */ /* 0x080ff00000001814 */
[----:B------:R-:W-:Y:S08]  /*3140*/  HMMA.16816.F32 R88, R12, R6, R88 ;  /* 0x000000060c58723c */ /* 0x000ff00000001858 */
[----:B------:R-:W-:Y:S08]  /*3150*/  HMMA.16816.F32 R4, R100, R86, RZ ;  /* 0x000000566404723c */ /* 0x000ff000000018ff */
[----:B------:R-:W-:Y:S01]  /*3160*/  HMMA.16816.F32 R8, R32, R40, R8 ;  /* 0x000000282008723c */ /* 0x000fe20000001808 */
[----:B------:R-:W-:-:S02]  /*3170*/  FMUL.FTZ R62, R62, c[0x0][0x320] ;  /* 0x0000c8003e3e7a20 */ /* 0x000fc40000410000 */
[----:B------:R-:W-:Y:S02]  /*3180*/  FMUL.FTZ R63, R63, c[0x0][0x320] ;  /* 0x0000c8003f3f7a20 */ /* 0x000fe40000410000 */
[----:B------:R-:W-:-:S03]  /*3190*/  FMUL.FTZ R20, R20, c[0x0][0x320] ;  /* 0x0000c80014147a20 */ /* 0x000fc60000410000 */
[----:B------:R-:W-:Y:S01]  /*31a0*/  HMMA.16816.F32 R24, R68, R52, R24 ;  /* 0x000000344418723c */ /* 0x000fe20000001818 */
[----:B------:R-:W-:Y:S02]  /*31b0*/  FMUL.FTZ R21, R21, c[0x0][0x320] ;  /* 0x0000c80015157a20 */ /* 0x000fe40000410000 */
[----:B------:R-:W-:Y:S02]  /*31c0*/  FMUL.FTZ R22, R22, c[0x0][0x320] ;  /* 0x0000c80016167a20 */ /* 0x000fe40000410000 */
[----:B------:R-:W-:Y:S01]  /*31d0*/  FMUL.FTZ R23, R23, c[0x0][0x320] ;  /* 0x0000c80017177a20 */ /* 0x000fe20000410000 */
[----:B------:R-:W1:Y:S02]  /*31e0*/  MUFU.TANH R195, R62 ;  /* 0x0000003e00c37308 */ /* 0x000e640000002400 */
[----:B------:R-:W-:Y:S06]  /*31f0*/  HMMA.16816.F32 R84, R96, R86, RZ ;  /* 0x000000566054723c */ /* 0x000fec00000018ff */
[----:B------:R-:W2:Y:S02]  /*3200*/  MUFU.TANH R194, R63 ;  /* 0x0000003f00c27308 */ /* 0x000ea40000002400 */
[----:B------:R-:W-:Y:S06]  /*3210*/  HMMA.16816.F32 R4, R72, R54, R4 ;  /* 0x000000364804723c */ /* 0x000fec0000001804 */
[----:B------:R-:W2:Y:S02]  /*3220*/  MUFU.TANH R62, R20 ;  /* 0x00000014003e7308 */ /* 0x000ea40000002400 */
[----:B-1----:R-:W-:Y:S06]  /*3230*/  HMMA.16816.F32 R8, R16, R36, R8 ;  /* 0x000000241008723c */ /* 0x002fec0000001808 */
[----:B------:R-:W1:Y:S08]  /*3240*/  MUFU.TANH R63, R21 ;  /* 0x00000015003f7308 */ /* 0x000e700000002400 */
[----:B------:R-:W1:Y:S08]  /*3250*/  MUFU.TANH R150, R22 ;  /* 0x0000001600967308 */ /* 0x000e700000002400 */
[----:B------:R1:W1:Y:S02]  /*3260*/  MUFU.TANH R151, R23 ;  /* 0x0000001700977308 */ /* 0x0002640000002400 */
[----:B-1----:R-:W-:Y:S08]  /*3270*/  HMMA.16816.F32 R20, R100, R80, RZ ;  /* 0x000000506414723c */ /* 0x002ff000000018ff */
[----:B------:R-:W-:Y:S01]  /*3280*/  HMMA.16816.F32 R24, R28, R40, R24 ;  /* 0x000000281c18723c */ /* 0x000fe20000001818 */
[----:B------:R-:W-:-:S07]  /*3290*/  FMUL.FTZ R90, R90, c[0x0][0x320] ;  /* 0x0000c8005a5a7a20 */ /* 0x000fce0000410000 */
[----:B------:R-:W-:Y:S01]  /*32a0*/  HMMA.16816.F32 R84, R68, R54, R84 ;  /* 0x000000364454723c */ /* 0x000fe20000001854 */
[----:B------:R-:W-:Y:S02]  /*32b0*/  FMUL.FTZ R8, R8, c[0x0][0x320] ;  /* 0x0000c80008087a20 */ /* 0x000fe40000410000 */
[----:B------:R-:W-:-:S05]  /*32c0*/  FMUL.FTZ R9, R9, c[0x0][0x320] ;  /* 0x0000c80009097a20 */ /* 0x000fca0000410000 */
[----:B------:R-:W-:Y:S01]  /*32d0*/  HMMA.16816.F32 R4, R32, R42, R4 ;  /* 0x0000002a2004723c */ /* 0x000fe20000001804 */
[----:B------:R-:W-:Y:S02]  /*32e0*/  FMUL.FTZ R10, R10, c[0x0][0x320] ;  /* 0x0000c8000a0a7a20 */ /* 0x000fe40000410000 */
[----:B------:R-:W-:-:S05]  /*32f0*/  FMUL.FTZ R11, R11, c[0x0][0x320] ;  /* 0x0000c8000b0b7a20 */ /* 0x000fca0000410000 */
[----:B------:R-:W-:Y:S01]  /*3300*/  HMMA.16816.F32 R52, R96, R80, RZ ;  /* 0x000000506034723c */ /* 0x000fe200000018ff */
[----:B------:R1:W1:Y:S07]  /*3310*/  MUFU.TANH R193, R90 ;  /* 0x0000005a00c17308 */ /* 0x00026e0000002400 */
[----:B------:R-:W-:Y:S01]  /*3320*/  HMMA.16816.F32 R20, R72, R48, R20 ;  /* 0x000000304814723c */ /* 0x000fe20000001814 */
[----:B------:R-:W2:Y:S01]  /*3330*/  MUFU.TANH R152, R9 ;  /* 0x0000000900987308 */ /* 0x000ea20000002400 */
[----:B-1----:R-:W-:-:S07]  /*3340*/  FMUL.FTZ R90, R91, c[0x0][0x320] ;  /* 0x0000c8005b5a7a20 */ /* 0x002fce0000410000 */
[----:B------:R-:W1:Y:S08]  /*3350*/  MUFU.TANH R153, R10 ;  /* 0x0000000a00997308 */ /* 0x000e700000002400 */
[----:B------:R-:W1:Y:S08]  /*3360*/  MUFU.TANH R91, R8 ;  /* 0x00000008005b7308 */ /* 0x000e700000002400 */
[----:B------:R1:W1:Y:S01]  /*3370*/  MUFU.TANH R154, R11 ;  /* 0x0000000b009a7308 */ /* 0x0002620000002400 */
[----:B------:R-:W-:Y:S01]  /*3380*/  HMMA.16816.F32 R24, R12, R36, R24 ;  /* 0x000000240c18723c */ /* 0x000fe20000001818 */
[----:B-1----:R-:W1:Y:S07]  /*3390*/  LDSM.16.M88.4 R8, [R224+0x2800] ;  /* 0x00280000e008783b */ /* 0x002e6e0000000200 */
[----:B------:R-:W-:Y:S01]  /*33a0*/  HMMA.16816.F32 R84, R28, R42, R84 ;  /* 0x0000002a1c54723c */ /* 0x000fe20000001854 */
[----:B------:R-:W1:Y:S07]  /*33b0*/  LDSM.16.M88.4 R40, [R236+0x3000] ;  /* 0x00300000ec28783b */ /* 0x000e6e0000000200 */
[----:B------:R-:W-:Y:S08]  /*33c0*/  HMMA.16816.F32 R4, R16, R38, R4 ;  /* 0x000000261004723c */ /* 0x000ff00000001804 */
[----:B------:R-:W-:Y:S08]  /*33d0*/  HMMA.16816.F32 R52, R68, R48, R52 ;  /* 0x000000304434723c */ /* 0x000ff00000001834 */
[----:B------:R-:W-:Y:S01]  /*33e0*/  HMMA.16816.F32 R20, R32, R56, R20 ;  /* 0x000000382014723c */ /* 0x000fe20000001814 */
[----:B------:R-:W-:-:S02]  /*33f0*/  FMUL.FTZ R24, R24, c[0x0][0x320] ;  /* 0x0000c80018187a20 */ /* 0x000fc40000410000 */
[----:B------:R-:W-:Y:S02]  /*3400*/  FMUL.FTZ R25, R25, c[0x0][0x320] ;  /* 0x0000c80019197a20 */ /* 0x000fe40000410000 */
[----:B------:R-:W-:Y:S02]  /*3410*/  FMUL.FTZ R26, R26, c[0x0][0x320] ;  /* 0x0000c8001a1a7a20 */ /* 0x000fe40000410000 */
[----:B------:R-:W-:Y:S01]  /*3420*/  FMUL.FTZ R27, R27, c[0x0][0x320] ;  /* 0x0000c8001b1b7a20 */ /* 0x000fe20000410000 */
[----:B------:R-:W-:Y:S01]  /*3430*/  HMMA.16816.F32 R84, R12, R38, R84 ;  /* 0x000000260c54723c */ /* 0x000fe20000001854 */
[----:B------:R-:W1:Y:S01]  /*3440*/  MUFU.TANH R155, R24 ;  /* 0x00000018009b7308 */ /* 0x000e620000002400 */
[----:B------:R-:W-:Y:S02]  /*3450*/  FMUL.FTZ R4, R4, c[0x0][0x320] ;  /* 0x0000c80004047a20 */ /* 0x000fe40000410000 */
[----:B------:R-:W-:Y:S02]  /*3460*/  FMUL.FTZ R5, R5, c[0x0][0x320] ;  /* 0x0000c80005057a20 */ /* 0x000fe40000410000 */
[----:B------:R-:W-:-:S02]  /*3470*/  FMUL.FTZ R6, R6, c[0x0][0x320] ;  /* 0x0000c80006067a20 */ /* 0x000fc40000410000 */
[----:B------:R-:W-:Y:S01]  /*3480*/  HMMA.16816.F32 R36, R100, R82, RZ ;  /* 0x000000526424723c */ /* 0x000fe200000018ff */
[----:B------:R-:W1:Y:S01]  /*3490*/  MUFU.TANH R156, R25 ;  /* 0x00000019009c7308 */ /* 0x000e620000002400 */
[----:B------:R-:W-:-:S07]  /*34a0*/  FMUL.FTZ R7, R7, c[0x0][0x320] ;  /* 0x0000c80007077a20 */ /* 0x000fce0000410000 */
[----:B------:R-:W2:Y:S01]  /*34b0*/  MUFU.TANH R49, R26 ;  /* 0x0000001a00317308 */ /* 0x000ea20000002400 */
[----:B------:R-:W-:Y:S07]  /*34c0*/  HMMA.16816.F32 R52, R28, R56, R52 ;  /* 0x000000381c34723c */ /* 0x000fee0000001834 */
[----:B------:R2:W2:Y:S01]  /*34d0*/  MUFU.TANH R48, R27 ;  /* 0x0000001b00307308 */ /* 0x0004a20000002400 */
[----:B-1----:R-:W-:Y:S07]  /*34e0*/  HMMA.16816.F32 R20, R16, R8, R20 ;  /* 0x000000081014723c */ /* 0x002fee0000001814 */
[----:B------:R-:W1:Y:S01]  /*34f0*/  MUFU.TANH R186, R4 ;  /* 0x0000000400ba7308 */ /* 0x000e620000002400 */
[C---:B------:R-:W-:Y:S08]  /*3500*/  HMMA.16816.F32 R80, R96.reuse, R82, RZ ;  /* 0x000000526050723c */ /* 0x040ff000000018ff */
[C---:B--2---:R-:W-:Y:S01]  /*3510*/  HMMA.16816.F32 R24, R96.reuse, R76, RZ ;  /* 0x0000004c6018723c */ /* 0x044fe200000018ff */
[----:B------:R-:W2:Y:S07]  /*3520*/  MUFU.TANH R185, R5 ;  /* 0x0000000500b97308 */ /* 0x000eae0000002400 */
[----:B------:R-:W-:Y:S01]  /*3530*/  HMMA.16816.F32 R96, R96, R78, RZ ;  /* 0x0000004e6060723c */ /* 0x000fe200000018ff */
[----:B------:R-:W1:Y:S08]  /*3540*/  MUFU.TANH R56, R6 ;  /* 0x0000000600387308 */ /* 0x000e700000002400 */
[----:B------:R1:W1:Y:S02]  /*3550*/  MUFU.TANH R57, R7 ;  /* 0x0000000700397308 */ /* 0x0002640000002400 */
[C---:B-1----:R-:W-:Y:S08]  /*3560*/  HMMA.16816.F32 R4, R100.reuse, R76, RZ ;  /* 0x0000004c6404723c */ /* 0x042ff000000018ff */
[----:B------:R-:W-:Y:S01]  /*3570*/  HMMA.16816.F32 R100, R100, R78, RZ ;  /* 0x0000004e6464723c */ /* 0x000fe200000018ff */
[----:B------:R-:W-:-:S02]  /*3580*/  FMUL.FTZ R84, R84, c[0x0][0x320] ;  /* 0x0000c80054547a20 */ /* 0x000fc40000410000 */
[----:B------:R-:W-:Y:S02]  /*3590*/  FMUL.FTZ R20, R20, c[0x0][0x320] ;  /* 0x0000c80014147a20 */ /* 0x000fe40000410000 */
[----:B------:R-:W-:-:S03]  /*35a0*/  FMUL.FTZ R21, R21, c[0x0][0x320] ;  /* 0x0000c80015157a20 */ /* 0x000fc60000410000 */
[----:B------:R-:W-:Y:S01]  /*35b0*/  HMMA.16816.F32 R36, R72, R50, R36 ;  /* 0x000000324824723c */ /* 0x000fe20000001824 */
[----:B------:R-:W-:Y:S02]  /*35c0*/  FMUL.FTZ R22, R22, c[0x0][0x320] ;  /* 0x0000c80016167a20 */ /* 0x000fe40000410000 */
[----:B------:R-:W-:-:S05]  /*35d0*/  FMUL.FTZ R23, R23, c[0x0][0x320] ;  /* 0x0000c80017177a20 */ /* 0x000fca0000410000 */
[C---:B------:R-:W-:Y:S01]  /*35e0*/  HMMA.16816.F32 R24, R68.reuse, R44, R24 ;  /* 0x0000002c4418723c */ /* 0x040fe20000001818 */
[----:B------:R1:W1:Y:S07]  /*35f0*/  MUFU.TANH R157, R84 ;  /* 0x00000054009d7308 */ /* 0x00026e0000002400 */
[C---:B------:R-:W-:Y:S01]  /*3600*/  HMMA.16816.F32 R96, R68.reuse, R46, R96 ;  /* 0x0000002e4460723c */ /* 0x040fe20000001860 */
[----:B------:R-:W2:Y:S07]  /*3610*/  MUFU.TANH R77, R22 ;  /* 0x00000016004d7308 */ /* 0x000eae0000002400 */
[----:B------:R-:W-:Y:S01]  /*3620*/  HMMA.16816.F32 R80, R68, R50, R80 ;  /* 0x000000324450723c */ /* 0x000fe20000001850 */
[----:B-1----:R-:W-:Y:S01]  /*3630*/  FMUL.FTZ R84, R86, c[0x0][0x320] ;  /* 0x0000c80056547a20 */ /* 0x002fe20000410000 */
[----:B------:R-:W1:Y:S05]  /*3640*/  MUFU.TANH R76, R23 ;  /* 0x00000017004c7308 */ /* 0x000e6a0000002400 */
[----:B------:R-:W-:Y:S01]  /*3650*/  FMUL.FTZ R51, R85, c[0x0][0x320] ;  /* 0x0000c80055337a20 */ /* 0x000fe20000410000 */
[C---:B------:R-:W-:Y:S02]  /*3660*/  HMMA.16816.F32 R100, R72.reuse, R46, R100 ;  /* 0x0000002e4864723c */ /* 0x040fe40000001864 */
[----:B------:R-:W1:Y:S06]  /*3670*/  MUFU.TANH R85, R20 ;  /* 0x0000001400557308 */ /* 0x000e6c0000002400 */
[----:B------:R-:W-:Y:S02]  /*3680*/  HMMA.16816.F32 R4, R72, R44, R4 ;  /* 0x0000002c4804723c */ /* 0x000fe40000001804 */
[----:B------:R1:W1:Y:S02]  /*3690*/  MUFU.TANH R86, R21 ;  /* 0x0000001500567308 */ /* 0x0002640000002400 */
[----:B-1----:R-:W1:Y:S04]  /*36a0*/  LDSM.16.M88.4 R20, [R224+0x3000] ;  /* 0x00300000e014783b */ /* 0x002e680000000200 */
[----:B------:R-:W-:Y:S08]  /*36b0*/  HMMA.16816.F32 R36, R32, R58, R36 ;  /* 0x0000003a2024723c */ /* 0x000ff00000001824 */
[C---:B------:R-:W-:Y:S08]  /*36c0*/  HMMA.16816.F32 R24, R28.reuse, R40, R24 ;  /* 0x000000281c18723c */ /* 0x040ff00000001818 */
[C---:B------:R-:W-:Y:S08]  /*36d0*/  HMMA.16816.F32 R96, R28.reuse, R42, R96 ;  /* 0x0000002a1c60723c */ /* 0x040ff00000001860 */
[----:B------:R-:W-:Y:S08]  /*36e0*/  HMMA.16816.F32 R80, R28, R58, R80 ;  /* 0x0000003a1c50723c */ /* 0x000ff00000001850 */
[----:B------:R-:W-:Y:S01]  /*36f0*/  HMMA.16816.F32 R52, R12, R8, R52 ;  /* 0x000000080c34723c */ /* 0x000fe20000001834 */
[----:B------:R-:W-:-:S02]  /*3700*/  FMUL.FTZ R112, R112, c[0x0][0x320] ;  /* 0x0000c80070707a20 */ /* 0x000fc40000410000 */
[----:B------:R-:W-:Y:S02]  /*3710*/  FMUL.FTZ R113, R113, c[0x0][0x320] ;  /* 0x0000c80071717a20 */ /* 0x000fe40000410000 */
[----:B------:R-:W-:Y:S02]  /*3720*/  FMUL.FTZ R114, R114, c[0x0][0x320] ;  /* 0x0000c80072727a20 */ /* 0x000fe40000410000 */
[----:B------:R-:W-:Y:S01]  /*3730*/  FMUL.FTZ R115, R115, c[0x0][0x320] ;  /* 0x0000c80073737a20 */ /* 0x000fe20000410000 */
[----:B------:R-:W-:Y:S01]  /*3740*/  HMMA.16816.F32 R100, R32, R42, R100 ;  /* 0x0000002a2064723c */ /* 0x000fe20000001864 */
[----:B------:R-:W-:Y:S02]  /*3750*/  FMUL.FTZ R108, R108, c[0x0][0x320] ;  /* 0x0000c8006c6c7a20 */ /* 0x000fe40000410000 */
[----:B------:R-:W-:Y:S02]  /*3760*/  FMUL.FTZ R109, R109, c[0x0][0x320] ;  /* 0x0000c8006d6d7a20 */ /* 0x000fe40000410000 */
[----:B------:R-:W-:-:S02]  /*3770*/  FMUL.FTZ R110, R110, c[0x0][0x320] ;  /* 0x0000c8006e6e7a20 */ /* 0x000fc40000410000 */
[----:B------:R-:W-:Y:S01]  /*3780*/  FMUL.FTZ R111, R111, c[0x0][0x320] ;  /* 0x0000c8006f6f7a20 */ /* 0x000fe20000410000 */
[----:B------:R-:W-:Y:S01]  /*3790*/  HMMA.16816.F32 R4, R32, R40, R4 ;  /* 0x000000282004723c */ /* 0x000fe20000001804 */
[----:B------:R-:W-:Y:S02]  /*37a0*/  FMUL.FTZ R92, R92, c[0x0][0x320] ;  /* 0x0000c8005c5c7a20 */ /* 0x000fe40000410000 */
[----:B------:R-:W-:Y:S02]  /*37b0*/  FMUL.FTZ R93, R93, c[0x0][0x320] ;  /* 0x0000c8005d5d7a20 */ /* 0x000fe40000410000 */
[----:B------:R-:W-:Y:S02]  /*37c0*/  FMUL.FTZ R94, R94, c[0x0][0x320] ;  /* 0x0000c8005e5e7a20 */ /* 0x000fe40000410000 */
[----:B------:R-:W-:Y:S01]  /*37d0*/  FMUL.FTZ R95, R95, c[0x0][0x320] ;  /* 0x0000c8005f5f7a20 */ /* 0x000fe20000410000 */
[----:B------:R-:W-:Y:S01]  /*37e0*/  HMMA.16816.F32 R36, R16, R10, R36 ;  /* 0x0000000a1024723c */ /* 0x000fe20000001824 */
[----:B------:R-:W-:-:S02]  /*37f0*/  FMUL.FTZ R60, R60, c[0x0][0x320] ;  /* 0x0000c8003c3c7a20 */ /* 0x000fc40000410000 */
[----:B------:R-:W-:Y:S02]  /*3800*/  FMUL.FTZ R61, R61, c[0x0][0x320] ;  /* 0x0000c8003d3d7a20 */ /* 0x000fe40000410000 */
[----:B------:R-:W-:Y:S02]  /*3810*/  FMUL.FTZ R88, R88, c[0x0][0x320] ;  /* 0x0000c80058587a20 */ /* 0x000fe40000410000 */
[----:B------:R-:W-:Y:S01]  /*3820*/  FMUL.FTZ R89, R89, c[0x0][0x320] ;  /* 0x0000c80059597a20 */ /* 0x000fe20000410000 */
[----:B-1----:R-:W-:Y:S01]  /*3830*/  HMMA.16816.F32 R24, R12, R20, R24 ;  /* 0x000000140c18723c */ /* 0x002fe20000001818 */
[----:B------:R-:W-:Y:S01]  /*3840*/  FMUL.FTZ R50, R87, c[0x0][0x320] ;  /* 0x0000c80057327a20 */ /* 0x000fe20000410000 */
[----:B-----5:R-:W-:Y:S01]  /*3850*/  ISETP.GT.AND P0, PT, R3, R165, PT ;  /* 0x000000a50300720c */ /* 0x020fe20003f04270 */
[----:B------:R-:W1:Y:S01]  /*3860*/  MUFU.TANH R90, R90 ;  /* 0x0000005a005a7308 */ /* 0x000e620000002400 */
[----:B------:R-:W-:-:S04]  /*3870*/  DEPBAR.LE SB0, 0x0 ;  /* 0x000080000000791a */ /* 0x000fc80000000000 */
[C---:B------:R-:W-:Y:S08]  /*3880*/  HMMA.16816.F32 R96, R12.reuse, R22, R96 ;  /* 0x000000160c60723c */ /* 0x040ff00000001860 */
[----:B------:R-:W-:Y:S08]  /*3890*/  HMMA.16816.F32 R80, R12, R10, R80 ;  /* 0x0000000a0c50723c */ /* 0x000ff00000001850 */
[C---:B------:R-:W-:Y:S08]  /*38a0*/  HMMA.16816.F32 R100, R16.reuse, R22, R100 ;  /* 0x000000161064723c */ /* 0x040ff00000001864 */
[----:B------:R-:W-:Y:S01]  /*38b0*/  HMMA.16816.F32 R4, R16, R20, R4 ;  /* 0x000000141004723c */ /* 0x000fe20000001804 */
[----:B------:R-:W-:-:S02]  /*38c0*/  FMUL.FTZ R37, R37, c[0x0][0x320] ;  /* 0x0000c80025257a20 */ /* 0x000fc40000410000 */
[----:B------:R-:W-:Y:S02]  /*38d0*/  FMUL.FTZ R24, R24, c[0x0][0x320] ;  /* 0x0000c80018187a20 */ /* 0x000fe40000410000 */
[----:B------:R-:W-:Y:S01]  /*38e0*/  FMUL.FTZ R10, R36, c[0x0][0x320] ;  /* 0x0000c800240a7a20 */ /* 0x000fe20000410000 */
[----:B------:R5:W1:Y:S01]  /*38f0*/  MUFU.TANH R78, R37 ;  /* 0x00000025004e7308 */ /* 0x000a620000002400 */
[----:B------:R-:W-:Y:S02]  /*3900*/  FMUL.FTZ R36, R38, c[0x0][0x320] ;  /* 0x0000c80026247a20 */ /* 0x000fe40000410000 */
[----:B------:R-:W-:Y:S02]  /*3910*/  FMUL.FTZ R28, R97, c[0x0][0x320] ;  /* 0x0000c800611c7a20 */ /* 0x000fe40000410000 */
[----:B------:R-:W-:Y:S02]  /*3920*/  FMUL.FTZ R52, R52, c[0x0][0x320] ;  /* 0x0000c80034347a20 */ /* 0x000fe40000410000 */
[----:B------:R-:W-:Y:S01]  /*3930*/  FMUL.FTZ R45, R53, c[0x0][0x320] ;  /* 0x0000c800352d7a20 */ /* 0x000fe20000410000 */
[----:B------:R1:W1:Y:S01]  /*3940*/  MUFU.TANH R31, R24 ;  /* 0x00000018001f7308 */ /* 0x0002620000002400 */
[----:B------:R-:W-:-:S02]  /*3950*/  FMUL.FTZ R44, R80, c[0x0][0x320] ;  /* 0x0000c800502c7a20 */ /* 0x000fc40000410000 */
[----:B------:R-:W-:Y:S02]  /*3960*/  FMUL.FTZ R41, R81, c[0x0][0x320] ;  /* 0x0000c80051297a20 */ /* 0x000fe40000410000 */
[----:B------:R-:W-:Y:S02]  /*3970*/  FMUL.FTZ R21, R27, c[0x0][0x320] ;  /* 0x0000c8001b157a20 */ /* 0x000fe40000410000 */
[----:B------:R-:W-:Y:S02]  /*3980*/  FMUL.FTZ R38, R101, c[0x0][0x320] ;  /* 0x0000c80065267a20 */ /* 0x000fe40000410000 */
[----:B-----5:R-:W-:Y:S02]  /*3990*/  FMUL.FTZ R37, R39, c[0x0][0x320] ;  /* 0x0000c80027257a20 */ /* 0x020fe40000410000 */
[----:B------:R-:W-:Y:S02]  /*39a0*/  FMUL.FTZ R39, R100, c[0x0][0x320] ;  /* 0x0000c80064277a20 */ /* 0x000fe40000410000 */
[----:B------:R-:W-:-:S02]  /*39b0*/  FMUL.FTZ R22, R102, c[0x0][0x320] ;  /* 0x0000c80066167a20 */ /* 0x000fc40000410000 */
[----:B------:R-:W-:Y:S02]  /*39c0*/  FMUL.FTZ R15, R103, c[0x0][0x320] ;  /* 0x0000c800670f7a20 */ /* 0x000fe40000410000 */
[----:B-1----:R-:W-:Y:S02]  /*39d0*/  FMUL.FTZ R24, R26, c[0x0][0x320] ;  /* 0x0000c8001a187a20 */ /* 0x002fe40000410000 */
[----:B------:R-:W-:Y:S02]  /*39e0*/  FMUL.FTZ R29, R96, c[0x0][0x320] ;  /* 0x0000c800601d7a20 */ /* 0x000fe40000410000 */
[----:B------:R-:W-:Y:S02]  /*39f0*/  FMUL.FTZ R97, R98, c[0x0][0x320] ;  /* 0x0000c80062617a20 */ /* 0x000fe40000410000 */
[----:B------:R-:W-:Y:S02]  /*3a00*/  FMUL.FTZ R70, R99, c[0x0][0x320] ;  /* 0x0000c80063467a20 */ /* 0x000fe40000410000 */
[----:B------:R-:W-:-:S02]  /*3a10*/  FMUL.FTZ R54, R54, c[0x0][0x320] ;  /* 0x0000c80036367a20 */ /* 0x000fc40000410000 */
[----:B------:R-:W-:Y:S02]  /*3a20*/  FMUL.FTZ R55, R55, c[0x0][0x320] ;  /* 0x0000c80037377a20 */ /* 0x000fe40000410000 */
[----:B------:R-:W-:Y:S02]  /*3a30*/  FMUL.FTZ R82, R82, c[0x0][0x320] ;  /* 0x0000c80052527a20 */ /* 0x000fe40000410000 */
[----:B------:R-:W-:Y:S02]  /*3a40*/  FMUL.FTZ R83, R83, c[0x0][0x320] ;  /* 0x0000c80053537a20 */ /* 0x000fe40000410000 */
[----:B------:R-:W-:Y:S02]  /*3a50*/  FMUL.FTZ R4, R4, c[0x0][0x320] ;  /* 0x0000c80004047a20 */ /* 0x000fe40000410000 */
[----:B------:R-:W-:Y:S02]  /*3a60*/  FMUL.FTZ R5, R5, c[0x0][0x320] ;  /* 0x0000c80005057a20 */ /* 0x000fe40000410000 */
[----:B------:R-:W-:-:S02]  /*3a70*/  FMUL.FTZ R6, R6, c[0x0][0x320] ;  /* 0x0000c80006067a20 */ /* 0x000fc40000410000 */
[----:B------:R-:W-:Y:S02]  /*3a80*/  FMUL.FTZ R7, R7, c[0x0][0x320] ;  /* 0x0000c80007077a20 */ /* 0x000fe40000410000 */
[----:B------:R-:W-:Y:S01]  /*3a90*/  FMUL.FTZ R25, R25, c[0x0][0x320] ;  /* 0x0000c80019197a20 */ /* 0x000fe20000410000 */
[----:B------:R-:W1:Y:S08]  /*3aa0*/  MUFU.TANH R112, R112 ;  /* 0x0000007000707308 */ /* 0x000e700000002400 */
        /* <DEDUP_REMOVED lines=20> */
[----:B------:R1:W1:Y:S08]  /*3bf0*/  MUFU.TANH R192, R54 ;  /* 0x0000003600c07308 */ /* 0x0002700000002400 */
[----:B------:R1:W1:Y:S08]  /*3c00*/  MUFU.TANH R191, R55 ;  /* 0x0000003700bf7308 */ /* 0x0002700000002400 */
[----:B------:R-:W1:Y:S08]  /*3c10*/  MUFU.TANH R10, R10 ;  /* 0x0000000a000a7308 */ /* 0x000e700000002400 */
[----:B------:R-:W1:Y:S08]  /*3c20*/  MUFU.TANH R36, R36 ;  /* 0x0000002400247308 */ /* 0x000e700000002400 */
[----:B------:R-:W1:Y:S08]  /*3c30*/  MUFU.TANH R37, R37 ;  /* 0x0000002500257308 */ /* 0x000e700000002400 */
[----:B------:R-:W1:Y:S08]  /*3c40*/  MUFU.TANH R44, R44 ;  /* 0x0000002c002c7308 */ /* 0x000e700000002400 */
        /* <DEDUP_REMOVED lines=17> */
[----:B------:R-:W1:Y:S01]  /*3d60*/  MUFU.TANH R70, R70 ;  /* 0x0000004600467308 */ /* 0x000e620000002400 */
[----:B------:R-:W-:Y:S01]  /*3d70*/  BSSY B0, `(.L_x_1333) ;  /* 0x000004a000007945 */ /* 0x000fe20003800000 */
[----:B------:R-:W-:Y:S01]  /*3d80*/  BAR.SYNC.DEFER_BLOCKING 0x0 ;  /* 0x0000000000007b1d */ /* 0x000fe20000010000 */
[----:B------:R-:W-:-:S05]  /*3d90*/  ISETP.GT.AND P1, PT, R250, 0x6f, PT ;  /* 0x0000006ffa00780c */ /* 0x000fca0003f24270 */
[----:B------:R-:W-:Y:S05]  /*3da0*/  @!P0 BRA `(.L_x_1334) ;  /* 0x0000046000008947 */ /* 0x000fea0003800000 */
[----:B--234-:R-:W-:Y:S01]  /*3db0*/  PLOP3.LUT P4, PT, PT, PT, UP0, 0x80, 0x0 ;  /* 0x000000000000781c */ /* 0x01cfe20003f8f008 */
[----:B------:R-:W-:Y:S01]  /*3dc0*/  IMAD.MOV.U32 R8, RZ, RZ, RZ ;  /* 0x000000ffff087224 */ /* 0x000fe200078e00ff */
[----:B------:R-:W-:Y:S02]  /*3dd0*/  IADD3 R2, R250, R2, R164 ;  /* 0x00000002fa027210 */ /* 0x000fe40007ffe0a4 */
[----:B------:R-:W-:Y:S02]  /*3de0*/  PLOP3.LUT P0, PT, PT, PT, UP0, 0x80, 0x0 ;  /* 0x000000000000781c */ /* 0x000fe40003f0f008 */
[----:B------:R-:W-:-:S05]  /*3df0*/  IADD3 R2, R2, -0x70, RZ ;  /* 0xffffff9002027810 */ /* 0x000fca0007ffe0ff */
[----:B------:R-:W-:Y:S02]  /*3e00*/  IMAD.MOV.U32 R3, RZ, RZ, R2 ;  /* 0x000000ffff037224 */ /* 0x000fe400078e0002 */
[----:B-1----:R-:W-:-:S05]  /*3e10*/  @P4 IMAD.HI.U32 R4, R2, c[0x0][0x2bc], RZ ;  /* 0x0000af0002044a27 */ /* 0x002fca00078e00ff */
        /* <DEDUP_REMOVED lines=9> */
[----:B------:R-:W-:Y:S01]  /*3eb0*/  SHF.R.S32.HI R2, RZ, 0x1f, R9 ;  /* 0x0000001fff027819 */ /* 0x000fe20000011409 */
[----:B------:R1:W-:Y:S04]  /*3ec0*/  STL [R1+0x20], R9 ;  /* 0x0000200901007387 */ /* 0x0003e80000100800 */
[----:B------:R-:W-:-:S04]  /*3ed0*/  IMAD R2, R2, c[0x0][0x1e0], RZ ;  /* 0x0000780002027a24 */ /* 0x000fc800078e02ff */
[----:B------:R-:W-:-:S04]  /*3ee0*/  IMAD R2, R9, c[0x0][0x1e4], R2 ;  /* 0x0000790009027a24 */ /* 0x000fc800078e0202 */
[----:B------:R-:W-:Y:S01]  /*3ef0*/  IMAD.IADD R5, R5, 0x1, R2 ;  /* 0x0000000105057824 */ /* 0x000fe200078e0202 */
[----:B--2---:R1:W-:Y:S01]  /*3f00*/  STL [R1+0x1c], R8 ;  /* 0x00001c0801007387 */ /* 0x0043e20000100800 */
[----:B------:R-:W-:Y:S02]  /*3f10*/  SHF.R.S32.HI R2, RZ, 0x1f, R8 ;  /* 0x0000001fff027819 */ /* 0x000fe40000011408 */
        /* <DEDUP_REMOVED lines=9> */
.L_x_1389:
[----:B------:R-:W-:Y:S05]  /*3fb0*/  BRA.DIV ~URZ, `(.L_x_1336) ;  /* 0x000115327f007947 */ /* 0x000fea000b800000 */
[----:B------:R-:W4:Y:S04]  /*3fc0*/  SHFL.IDX PT, R18, R7, RZ, 0x181f ;  /* 0x00181fff07127589 */ /* 0x000f2800000e0000 */
[----:B------:R-:W5:Y:S04]  /*3fd0*/  SHFL.IDX PT, R16, R7, 0x1, 0x181f ;  /* 0x00381f0007107f89 */ /* 0x000f6800000e0000 */
[----:B------:R-:W1:Y:S04]  /*3fe0*/  SHFL.IDX PT, R13, R7, 0x2, 0x181f ;  /* 0x00581f00070d7f89 */ /* 0x000e6800000e0000 */
[----:B------:R-:W2:Y:S04]  /*3ff0*/  SHFL.IDX PT, R17, R3, 0x1, 0x181f ;  /* 0x00381f0003117f89 */ /* 0x000ea800000e0000 */
[----:B-1----:R-:W1:Y:S04]  /*4000*/  SHFL.IDX PT, R8, R7, 0x3, 0x181f ;  /* 0x00781f0007087f89 */ /* 0x002e6800000e0000 */
[----:B------:R-:W3:Y:S04]  /*4010*/  SHFL.IDX PT, R14, R3, 0x2, 0x181f ;  /* 0x00581f00030e7f89 */ /* 0x000ee800000e0000 */
[----:B------:R-:W-:Y:S01]  /*4020*/  SHFL.IDX PT, R5, R7, 0x4, 0x181f ;  /* 0x00981f0007057f89 */ /* 0x000fe200000e0000 */
[----:B----4-:R-:W-:-:S03]  /*4030*/  IADD3 R18, P0, R18, R121, RZ ;  /* 0x0000007912127210 */ /* 0x010fc60007f1e0ff */
[----:B------:R-:W-:Y:S01]  /*4040*/  SHFL.IDX PT, R2, R7, 0x5, 0x181f ;  /* 0x00b81f0007027f89 */ /* 0x000fe200000e0000 */
[-C--:B-----5:R-:W-:Y:S01]  /*4050*/  IADD3 R16, P4, R16, R121.reuse, RZ ;  /* 0x0000007910107210 */ /* 0x0a0fe20007f9e0ff */
[----:B---3--:R-:W-:Y:S02]  /*4060*/  IMAD.X R19, R12, 0x1, R120, P0 ;  /* 0x000000010c137824 */ /* 0x008fe400000e0678 */
[----:B------:R-:W3:Y:S01]  /*4070*/  SHFL.IDX PT, R9, R3, 0x3, 0x181f ;  /* 0x00781f0003097f89 */ /* 0x000ee200000e0000 */
[----:B------:R-:W-:-:S03]  /*4080*/  IADD3 R12, P0, R13, R121, RZ ;  /* 0x000000790d0c7210 */ /* 0x000fc60007f1e0ff */
[----:B------:R-:W4:Y:S01]  /*4090*/  SHFL.IDX PT, R6, R3, 0x4, 0x181f ;  /* 0x00981f0003067f89 */ /* 0x000f2200000e0000 */
[----:B--2---:R-:W-:-:S03]  /*40a0*/  IMAD.X R17, R17, 0x1, R120, P4 ;  /* 0x0000000111117824 */ /* 0x004fc600020e0678 */
[----:B------:R-:W2:Y:S01]  /*40b0*/  SHFL.IDX PT, R4, R3, 0x5, 0x181f ;  /* 0x00b81f0003047f89 */ /* 0x000ea200000e0000 */
[----:B-1----:R-:W-:-:S03]  /*40c0*/  IADD3 R8, P5, R8, R121, RZ ;  /* 0x0000007908087210 */ /* 0x002fc60007fbe0ff */
[----:B------:R1:W-:Y:S01]  /*40d0*/  LDGSTS.E.BYPASS.LTC128B.128 [R244+0x3900], [R18.64], !P3 ;  /* 0x0390000012f47fae */ /* 0x0003e2000d901d48 */
[----:B------:R-:W-:-:S03]  /*40e0*/  IMAD.X R13, R14, 0x1, R120, P0 ;  /* 0x000000010e0d7824 */ /* 0x000fc600000e0678 */
[----:B------:R5:W-:Y:S04]  /*40f0*/  LDGSTS.E.BYPASS.LTC128B.128 [R244+0x4100], [R16.64], !P3 ;  /* 0x0410000010f47fae */ /* 0x000be8000d901d48 */
[----:B------:R2:W-:Y:S01]  /*4100*/  LDGSTS.E.BYPASS.LTC128B.128 [R244+0x4900], [R12.64], !P3 ;  /* 0x049000000cf47fae */ /* 0x0005e2000d901d48 */
[----:B---3--:R-:W-:-:S03]  /*4110*/  IMAD.X R9, R9, 0x1, R120, P5 ;  /* 0x0000000109097824 */ /* 0x008fc600028e0678 */
[----:B------:R-:W3:Y:S04]  /*4120*/  SHFL.IDX PT, R7, R7, 0x6, 0x181f ;  /* 0x00d81f0007077f89 */ /* 0x000ee800000e0000 */
[----:B------:R3:W-:Y:S04]  /*4130*/  LDGSTS.E.BYPASS.LTC128B.128 [R244+0x5100], [R8.64], !P3 ;  /* 0x0510000008f47fae */ /* 0x0007e8000d901d48 */
[----:B------:R-:W3:Y:S01]  /*4140*/  SHFL.IDX PT, R3, R3, 0x6, 0x181f ;  /* 0x00d81f0003037f89 */ /* 0x000ee200000e0000 */
[-C--:B-1----:R-:W-:Y:S02]  /*4150*/  IADD3 R18, P4, R5, R121.reuse, RZ ;  /* 0x0000007905127210 */ /* 0x082fe40007f9e0ff */
[----:B-----5:R-:W-:-:S03]  /*4160*/  IADD3 R16, P0, R2, R121, RZ ;  /* 0x0000007902107210 */ /* 0x020fc60007f1e0ff */
[--C-:B----4-:R-:W-:Y:S02]  /*4170*/  IMAD.X R19, R6, 0x1, R120.reuse, P4 ;  /* 0x0000000106137824 */ /* 0x110fe400020e0678 */
[----:B--2---:R-:W-:-:S03]  /*4180*/  IMAD.X R17, R4, 0x1, R120, P0 ;  /* 0x0000000104117824 */ /* 0x004fc600000e0678 */
[----:B------:R1:W-:Y:S04]  /*4190*/  LDGSTS.E.BYPASS.LTC128B.128 [R244+0x5900], [R18.64], !P3 ;  /* 0x0590000012f47fae */ /* 0x0003e8000d901d48 */
[----:B------:R1:W-:Y:S02]  /*41a0*/  LDGSTS.E.BYPASS.LTC128B.128 [R244+0x6100], [R16.64], !P3 ;  /* 0x0610000010f47fae */ /* 0x0003e4000d901d48 */
.L_x_1390:
[----:B---3--:R-:W-:-:S04]  /*41b0*/  IADD3 R2, P0, R7, R121, RZ ;  /* 0x0000007907027210 */ /* 0x008fc80007f1e0ff */
[----:B------:R-:W-:-:S05]  /*41c0*/  IADD3.X R3, R3, R120, RZ, P0, !PT ;  /* 0x0000007803037210 */ /* 0x000fca00007fe4ff */
[----:B------:R-:W-:Y:S01]  /*41d0*/  @!PT LDS RZ, [RZ] ;  /* 0x00000000fffff984 */ /* 0x000fe20000000800 */
[----:B------:R-:W-:Y:S01]  /*41e0*/  @!PT LDS RZ, [RZ] ;  /* 0x00000000fffff984 */ /* 0x000fe20000000800 */
[----:B------:R-:W-:Y:S01]  /*41f0*/  @!PT LDS RZ, [RZ] ;  /* 0x00000000fffff984 */ /* 0x000fe20000000800 */
[----:B------:R2:W-:Y:S04]  /*4200*/  LDGSTS.E.BYPASS.LTC128B.128 [R244+0x6900], [R2.64], !P3 ;  /* 0x0690000002f47fae */ /* 0x0005e8000d901d48 */
.L_x_1334:
[----:B--234-:R-:W-:Y:S05]  /*4210*/  BSYNC B0 ;  /* 0x0000000000007941 */ /* 0x01cfea0003800000 */
.L_x_1333:
[----:B------:R-:W2:Y:S04]  /*4220*/  LDL R2, [R1+0x14] ;  /* 0x0000140001027983 */ /* 0x000ea80000100800 */
[----:B------:R-:W0:Y:S01]  /*4230*/  LDGDEPBAR ;  /* 0x00000000000079af */ /* 0x000e220000000000 */
[----:B--2---:R-:W-:-:S04]  /*4240*/  IMAD.IADD R2, R246, 0x1, R2 ;  /* 0x00000001f6027824 */ /* 0x004fc800078e0202 */
[----:B------:R-:W-:Y:S01]  /*4250*/  @P2 IMAD.HI.U32 R3, R2, c[0x0][0x2c8], RZ ;  /* 0x0000b20002032a27 */ /* 0x000fe200078e00ff */
[----:B------:R2:W-:Y:S01]  /*4260*/  STL [R1+0x5c], R2 ;  /* 0x00005c0201007387 */ /* 0x0005e20000100800 */
[----:B-1----:R-:W-:-:S03]  /*4270*/  MOV R6, R2 ;  /* 0x0000000200067202 */ /* 0x002fc60000000f00 */
[----:B------:R-:W-:Y:S01]  /*4280*/  @P2 SHF.R.U32.HI R6, RZ, c[0x0][0x2cc], R3 ;  /* 0x0000b300ff062a19 */ /* 0x000fe20000011603 */
[----:B------:R-:W-:Y:S01]  /*4290*/  IMAD.IADD R3, R0, 0x1, -R245 ;  /* 0x0000000100037824 */ /* 0x000fe200078e0af5 */
[----:B--2---:R-:W-:-:S04]  /*42a0*/  IADD3 R2, -R245, 0x1, R0 ;  /* 0x00000001f5027810 */ /* 0x004fc80007ffe100 */
[----:B------:R-:W-:Y:S01]  /*42b0*/  IADD3 R0, R2, -c[0x0][0x168], RZ ;  /* 0x80005a0002007a10 */ /* 0x000fe20007ffe0ff */
[----:B------:R-:W-:Y:S05]  /*42c0*/  BRA.DIV ~URZ, `(.L_x_1337) ;  /* 0x000118f27f007947 */ /* 0x000fea000b800000 */
[----:B------:R1:W2:Y:S02]  /*42d0*/  SHFL.IDX PT, R2, R6, RZ, 0x1c1f ;  /* 0x001c1fff06027589 */ /* 0x0002a400000e0000 */
.L_x_1391:
[----:B--2---:R-:W-:-:S05]  /*42e0*/  IMAD.IADD R2, R0, 0x1, R2 ;  /* 0x0000000100027824 */ /* 0x004fca00078e0202 */
[----:B------:R-:W-:-:S04]  /*42f0*/  IMNMX R2, R3, R2, PT ;  /* 0x0000000203027217 */ /* 0x000fc80003800200 */
[C---:B------:R-:W-:Y:S02]  /*4300*/  ISETP.GT.AND P6, PT, R2.reuse, RZ, PT ;  /* 0x000000ff0200720c */ /* 0x040fe40003fc4270 */
        /* <DEDUP_REMOVED lines=19> */
[----:B------:R-:W-:Y:S02]  /*4440*/  FSEL R162, R138, -INF , P6 ;  /* 0xff8000008aa27808 */ /* 0x000fe40003000000 */
        /* <DEDUP_REMOVED lines=34> */
[----:B------:R-:W-:Y:S01]  /*4670*/  FSEL R38, R38, -INF , P0 ;  /* 0xff80000026267808 */ /* 0x000fe20000000000 */
[----:B------:R-:W-:Y:S05]  /*4680*/  BRA.DIV ~URZ, `(.L_x_1338) ;  /* 0x000115927f007947 */ /* 0x000fea000b800000 */
[----:B------:R-:W2:Y:S04]  /*4690*/  SHFL.IDX PT, R2, R6, 0x2, 0x1c1f ;  /* 0x005c1f0006027f89 */ /* 0x000ea800000e0000 */
[----:B------:R-:W3:Y:S04]  /*46a0*/  SHFL.IDX PT, R5, R6, 0x1, 0x1c1f ;  /* 0x003c1f0006057f89 */ /* 0x000ee800000e0000 */
[----:B------:R-:W4:Y:S01]  /*46b0*/  SHFL.IDX PT, R4, R6, 0x3, 0x1c1f ;  /* 0x007c1f0006047f89 */ /* 0x000f2200000e0000 */
[----:B--2---:R-:W-:-:S02]  /*46c0*/  IMAD.IADD R2, R0, 0x1, R2 ;  /* 0x0000000100027824 */ /* 0x004fc400078e0202 */
[----:B---3--:R-:W-:-:S03]  /*46d0*/  IMAD.IADD R5, R0, 0x1, R5 ;  /* 0x0000000100057824 */ /* 0x008fc600078e0205 */
[----:B------:R-:W-:Y:S01]  /*46e0*/  IMNMX R2, R3, R2, PT ;  /* 0x0000000203027217 */ /* 0x000fe20003800200 */
[----:B----4-:R-:W-:-:S03]  /*46f0*/  IMAD.IADD R4, R0, 0x1, R4 ;  /* 0x0000000100047824 */ /* 0x010fc600078e0204 */
[C---:B------:R-:W-:Y:S02]  /*4700*/  ISETP.GT.AND P6, PT, R2.reuse, RZ, PT ;  /* 0x000000ff0200720c */ /* 0x040fe40003fc4270 */
[C---:B------:R-:W-:Y:S02]  /*4710*/  ISETP.GT.AND P5, PT, R2.reuse, 0x1, PT ;  /* 0x000000010200780c */ /* 0x040fe40003fa4270 */
[C---:B------:R-:W-:Y:S02]  /*4720*/  ISETP.GT.AND P4, PT, R2.reuse, 0x8, PT ;  /* 0x000000080200780c */ /* 0x040fe40003f84270 */
[----:B------:R-:W-:Y:S02]  /*4730*/  ISETP.GT.AND P0, PT, R2, 0x9, PT ;  /* 0x000000090200780c */ /* 0x000fe40003f04270 */
[----:B------:R-:W-:Y:S02]  /*4740*/  FSEL R12, R122, -INF , P6 ;  /* 0xff8000007a0c7808 */ /* 0x000fe40003000000 */
[----:B------:R-:W-:-:S02]  /*4750*/  FSEL R123, R123, -INF , P5 ;  /* 0xff8000007b7b7808 */ /* 0x000fc40002800000 */
[C---:B------:R-:W-:Y:S02]  /*4760*/  ISETP.GT.AND P6, PT, R2.reuse, 0x10, PT ;  /* 0x000000100200780c */ /* 0x040fe40003fc4270 */
[----:B------:R-:W-:Y:S02]  /*4770*/  ISETP.GT.AND P5, PT, R2, 0x11, PT ;  /* 0x000000110200780c */ /* 0x000fe40003fa4270 */
[----:B------:R-:W-:Y:S02]  /*4780*/  FSEL R130, R130, -INF , P4 ;  /* 0xff80000082827808 */ /* 0x000fe40002000000 */
[----:B------:R-:W-:Y:S02]  /*4790*/  FSEL R131, R131, -INF , P0 ;  /* 0xff80000083837808 */ /* 0x000fe40000000000 */
[C---:B------:R-:W-:Y:S02]  /*47a0*/  ISETP.GT.AND P4, PT, R2.reuse, 0x18, PT ;  /* 0x000000180200780c */ /* 0x040fe40003f84270 */
[----:B------:R-:W-:-:S02]  /*47b0*/  ISETP.GT.AND P0, PT, R2, 0x19, PT ;  /* 0x000000190200780c */ /* 0x000fc40003f04270 */
[----:B------:R-:W-:Y:S02]  /*47c0*/  FSEL R136, R136, -INF , P6 ;  /* 0xff80000088887808 */ /* 0x000fe40003000000 */
[----:B------:R-:W-:Y:S02]  /*47d0*/  FSEL R137, R137, -INF , P5 ;  /* 0xff80000089897808 */ /* 0x000fe40002800000 */
        /* <DEDUP_REMOVED lines=34> */
[----:B------:R-:W-:Y:S02]  /*4a00*/  IMNMX R0, R3, R5, PT ;  /* 0x0000000503007217 */ /* 0x000fe40003800200 */
[----:B------:R-:W-:Y:S02]  /*4a10*/  FSEL R44, R44, -INF , P4 ;  /* 0xff8000002c2c7808 */ /* 0x000fe40002000000 */
[----:B------:R-:W-:Y:S02]  /*4a20*/  FSEL R43, R41, -INF , P0 ;  /* 0xff800000292b7808 */ /* 0x000fe40000000000 */
[C---:B------:R-:W-:Y:S02]  /*4a30*/  ISETP.GT.AND P4, PT, R2.reuse, 0x68, PT ;  /* 0x000000680200780c */ /* 0x040fe40003f84270 */
[----:B------:R-:W-:Y:S02]  /*4a40*/  ISETP.GT.AND P0, PT, R2, 0x69, PT ;  /* 0x000000690200780c */ /* 0x000fe40003f04270 */
[----:B------:R-:W-:-:S02]  /*4a50*/  FSEL R31, R31, -INF , P6 ;  /* 0xff8000001f1f7808 */ /* 0x000fc40003000000 */
[----:B------:R-:W-:Y:S02]  /*4a60*/  FSEL R30, R30, -INF , P5 ;  /* 0xff8000001e1e7808 */ /* 0x000fe40002800000 */
[C---:B------:R-:W-:Y:S02]  /*4a70*/  ISETP.GT.AND P6, PT, R0.reuse, RZ, PT ;  /* 0x000000ff0000720c */ /* 0x040fe40003fc4270 */
[----:B------:R-:W-:Y:S02]  /*4a80*/  ISETP.GT.AND P5, PT, R0, 0x1, PT ;  /* 0x000000010000780c */ /* 0x000fe40003fa4270 */
[----:B------:R-:W-:Y:S02]  /*4a90*/  FSEL R29, R29, -INF , P4 ;  /* 0xff8000001d1d7808 */ /* 0x000fe40002000000 */
[----:B------:R-:W-:Y:S02]  /*4aa0*/  FSEL R28, R28, -INF , P0 ;  /* 0xff8000001c1c7808 */ /* 0x000fe40000000000 */
[----:B------:R-:W-:-:S02]  /*4ab0*/  ISETP.GT.AND P4, PT, R0, 0x8, PT ;  /* 0x000000080000780c */ /* 0x000fc40003f84270 */
[----:B------:R-:W-:Y:S02]  /*4ac0*/  ISETP.GT.AND P0, PT, R0, 0x9, PT ;  /* 0x000000090000780c */ /* 0x000fe40003f04270 */
[----:B------:R-:W-:Y:S02]  /*4ad0*/  FSEL R118, R118, -INF , P6 ;  /* 0xff80000076767808 */ /* 0x000fe40003000000 */
[----:B------:R-:W-:Y:S02]  /*4ae0*/  FSEL R119, R119, -INF , P5 ;  /* 0xff80000077777808 */ /* 0x000fe40002800000 */
[C---:B------:R-:W-:Y:S02]  /*4af0*/  ISETP.GT.AND P6, PT, R0.reuse, 0x10, PT ;  /* 0x000000100000780c */ /* 0x040fe40003fc4270 */
[----:B------:R-:W-:Y:S02]  /*4b00*/  ISETP.GT.AND P5, PT, R0, 0x11, PT ;  /* 0x000000110000780c */ /* 0x000fe40003fa4270 */
[----:B------:R-:W-:-:S02]  /*4b10*/  FSEL R128, R128, -INF , P4 ;  /* 0xff80000080807808 */ /* 0x000fc40002000000 */
[----:B------:R-:W-:Y:S02]  /*4b20*/  FSEL R129, R129, -INF , P0 ;  /* 0xff80000081817808 */ /* 0x000fe40000000000 */
[C---:B------:R-:W-:Y:S02]  /*4b30*/  ISETP.GT.AND P4, PT, R0.reuse, 0x18, PT ;  /* 0x000000180000780c */ /* 0x040fe40003f84270 */
        /* <DEDUP_REMOVED lines=37> */
[----:B------:R-:W-:Y:S02]  /*4d90*/  IMNMX R3, R3, R4, PT ;  /* 0x0000000403037217 */ /* 0x000fe40003800200 */
[----:B------:R-:W-:Y:S02]  /*4da0*/  FSEL R16, R36, -INF , P4 ;  /* 0xff80000024107808 */ /* 0x000fe40002000000 */
[----:B------:R-:W-:-:S02]  /*4db0*/  FSEL R62, R37, -INF , P0 ;  /* 0xff800000253e7808 */ /* 0x000fc40000000000 */
[----:B------:R-:W-:Y:S02]  /*4dc0*/  FMNMX.FTZ R4, R116, R117, !PT ;  /* 0x0000007574047209 */ /* 0x000fe40007810000 */
[----:B------:R-:W-:Y:S02]  /*4dd0*/  ISETP.GT.AND P4, PT, R0, 0x68, PT ;  /* 0x000000680000780c */ /* 0x000fe40003f84270 */
[----:B------:R-:W-:Y:S02]  /*4de0*/  FSEL R37, R20, -INF , P6 ;  /* 0xff80000014257808 */ /* 0x000fe40003000000 */
[----:B------:R-:W-:Y:S02]  /*4df0*/  FSEL R36, R32, -INF , P5 ;  /* 0xff80000020247808 */ /* 0x000fe40002800000 */
[C---:B------:R-:W-:Y:S02]  /*4e00*/  ISETP.GT.AND P6, PT, R3.reuse, RZ, PT ;  /* 0x000000ff0300720c */ /* 0x040fe40003fc4270 */
[----:B------:R-:W-:-:S02]  /*4e10*/  ISETP.GT.AND P5, PT, R3, 0x1, PT ;  /* 0x000000010300780c */ /* 0x000fc40003fa4270 */
[----:B------:R-:W-:Y:S02]  /*4e20*/  FMNMX.FTZ R2, R126, R4, !PT ;  /* 0x000000047e027209 */ /* 0x000fe40007810000 */
[----:B------:R-:W-:Y:S02]  /*4e30*/  ISETP.GT.AND P0, PT, R0, 0x69, PT ;  /* 0x000000690000780c */ /* 0x000fe40003f04270 */
[----:B------:R-:W-:Y:S02]  /*4e40*/  FSEL R57, R22, -INF , P4 ;  /* 0xff80000016397808 */ /* 0x000fe40002000000 */
[----:B------:R-:W-:Y:S02]  /*4e50*/  ISETP.GT.AND P4, PT, R3, 0x8, PT ;  /* 0x000000080300780c */ /* 0x000fe40003f84270 */
[----:B------:R-:W-:Y:S02]  /*4e60*/  FSEL R124, R124, -INF , P6 ;  /* 0xff8000007c7c7808 */ /* 0x000fe40003000000 */
[----:B------:R-:W-:-:S02]  /*4e70*/  FSEL R125, R125, -INF , P5 ;  /* 0xff8000007d7d7808 */ /* 0x000fc40002800000 */
[----:B------:R-:W-:Y:S02]  /*4e80*/  FMNMX.FTZ R5, R118, R119, !PT ;  /* 0x0000007776057209 */ /* 0x000fe40007810000 */
[----:B------:R-:W-:Y:S02]  /*4e90*/  FMNMX.FTZ R4, R12, R123, !PT ;  /* 0x0000007b0c047209 */ /* 0x000fe40007810000 */
[----:B------:R-:W-:Y:S02]  /*4ea0*/  FSEL R56, R15, -INF , P0 ;  /* 0xff8000000f387808 */ /* 0x000fe40000000000 */
[----:B------:R-:W-:Y:S02]  /*4eb0*/  ISETP.GT.AND P0, PT, R3, 0x9, PT ;  /* 0x000000090300780c */ /* 0x000fe40003f04270 */
[----:B------:R-:W-:Y:S02]  /*4ec0*/  FSEL R104, R104, -INF , P4 ;  /* 0xff80000068687808 */ /* 0x000fe40002000000 */
[----:B------:R-:W-:-:S02]  /*4ed0*/  FMNMX.FTZ R5, R128, R5, !PT ;  /* 0x0000000580057209 */ /* 0x000fc40007810000 */
[----:B------:R-:W-:Y:S02]  /*4ee0*/  FMNMX.FTZ R4, R130, R4, !PT ;  /* 0x0000000482047209 */ /* 0x000fe40007810000 */
[----:B-1----:R-:W-:Y:S02]  /*4ef0*/  FMNMX.FTZ R6, R124, R125, !PT ;  /* 0x0000007d7c067209 */ /* 0x002fe40007810000 */
[----:B------:R-:W-:Y:S02]  /*4f00*/  FMNMX.FTZ R2, R127, R2, !PT ;  /* 0x000000027f027209 */ /* 0x000fe40007810000 */
[----:B------:R-:W-:Y:S02]  /*4f10*/  ISETP.GT.AND P6, PT, R3, 0x10, PT ;  /* 0x000000100300780c */ /* 0x000fe40003fc4270 */
[----:B------:R-:W-:Y:S02]  /*4f20*/  FSEL R22, R105, -INF , P0 ;  /* 0xff80000069167808 */ /* 0x000fe40000000000 */
[----:B------:R-:W-:-:S02]  /*4f30*/  FMNMX.FTZ R5, R129, R5, !PT ;  /* 0x0000000581057209 */ /* 0x000fc40007810000 */
[----:B------:R-:W-:Y:S02]  /*4f40*/  FMNMX.FTZ R4, R131, R4, !PT ;  /* 0x0000000483047209 */ /* 0x000fe40007810000 */
[----:B------:R-:W-:Y:S02]  /*4f50*/  FMNMX.FTZ R6, R104, R6, !PT ;  /* 0x0000000668067209 */ /* 0x000fe40007810000 */
[----:B------:R-:W-:Y:S02]  /*4f60*/  ISETP.GT.AND P5, PT, R3, 0x11, PT ;  /* 0x000000110300780c */ /* 0x000fe40003fa4270 */
[----:B------:R-:W-:Y:S02]  /*4f70*/  FSEL R15, R106, -INF , P6 ;  /* 0xff8000006a0f7808 */ /* 0x000fe40003000000 */
[----:B------:R-:W-:Y:S02]  /*4f80*/  FMNMX.FTZ R2, R132, R2, !PT ;  /* 0x0000000284027209 */ /* 0x000fe40007810000 */
        /* <DEDUP_REMOVED lines=135> */
[----:B------:R-:W-:Y:S02]  /*5800*/  FMNMX.FTZ R8, R38, R8, !PT ;  /* 0x0000000826087209 */ /* 0x000fe40007810000 */
[----:B------:R-:W-:Y:S02]  /*5810*/  FMNMX.FTZ R5, R56, R5, !PT ;  /* 0x0000000538057209 */ /* 0x000fe40007810000 */
[----:B------:R-:W-:Y:S01]  /*5820*/  FMNMX.FTZ R4, R28, R4, !PT ;  /* 0x000000041c047209 */ /* 0x000fe20007810000 */
[----:B------:R-:W1:Y:S01]  /*5830*/  SHFL.BFLY PT, R3, R8, 0x2, 0x1f ;  /* 0x0c401f0008037f89 */ /* 0x000e6200000e0000 */
[----:B------:R-:W-:-:S02]  /*5840*/  FSEL R70, R70, -INF , P0 ;  /* 0xff80000046467808 */ /* 0x000fc40000000000 */
[----:B------:R-:W-:Y:S01]  /*5850*/  FMNMX.FTZ R6, R97, R6, !PT ;  /* 0x0000000661067209 */ /* 0x000fe20007810000 */
[----:B------:R-:W2:Y:S03]  /*5860*/  SHFL.BFLY PT, R2, R5, 0x2, 0x1f ;  /* 0x0c401f0005027f89 */ /* 0x000ea600000e0000 */
[----:B------:R-:W-:Y:S01]  /*5870*/  FMNMX.FTZ R6, R70, R6, !PT ;  /* 0x0000000646067209 */ /* 0x000fe20007810000 */
        /* <DEDUP_REMOVED lines=13> */
.L_x_1392:
[C---:B------:R-:W-:Y:S01]  /*5950*/  FMUL.FTZ R9, R3.reuse, c[0x0][0x2d0] ;  /* 0x0000b40003097a20 */ /* 0x040fe20000410000 */
[----:B------:R-:W-:Y:S01]  /*5960*/  FSETP.NEU.FTZ.AND P0, PT, R3, -INF , PT ;  /* 0xff8000000300780b */ /* 0x000fe20003f1d000 */
[----:B------:R-:W-:Y:S01]  /*5970*/  FMUL.FTZ R8, R2, c[0x0][0x2d0] ;  /* 0x0000b40002087a20 */ /* 0x000fe20000410000 */
[----:B------:R-:W2:Y:S01]  /*5980*/  LDL R208, [R1+0x14] ;  /* 0x0000140001d07983 */ /* 0x000ea20000100800 */
[----:B------:R-:W-:Y:S01]  /*5990*/  FMUL.FTZ R122, R0, c[0x0][0x2d0] ;  /* 0x0000b400007a7a20 */ /* 0x000fe20000410000 */
[----:B------:R-:W-:Y:S01]  /*59a0*/  FSEL R9, R9, RZ, P0 ;  /* 0x000000ff09097208 */ /* 0x000fe20000000000 */
[----:B------:R-:W-:Y:S01]  /*59b0*/  WARPSYNC 0xffffffff ;  /* 0xffffffff00007948 */ /* 0x000fe20003800000 */
[----:B------:R-:W-:Y:S01]  /*59c0*/  FSETP.NEU.FTZ.AND P0, PT, R2, -INF , PT ;  /* 0xff8000000200780b */ /* 0x000fe20003f1d000 */
[----:B------:R-:W-:Y:S01]  /*59d0*/  LDSM.16.MT88.4 R140, [R234] ;  /* 0x00000000ea8c783b */ /* 0x000fe20000004200 */
[----:B----4-:R-:W-:Y:S01]  /*59e0*/  FMNMX.FTZ R68, R6, R68, !PT ;  /* 0x0000004406447209 */ /* 0x010fe20007810000 */
[--C-:B------:R-:W-:Y:S01]  /*59f0*/  FFMA.FTZ R182, R126, c[0x0][0x2d0], -R9.reuse ;  /* 0x0000b4007eb67a23 */ /* 0x100fe20000010809 */
[----:B------:R-:W-:Y:S01]  /*5a00*/  FSEL R8, R8, RZ, P0 ;  /* 0x000000ff08087208 */ /* 0x000fe20000000000 */
[--C-:B------:R-:W-:Y:S01]  /*5a10*/  FFMA.FTZ R115, R127, c[0x0][0x2d0], -R9.reuse ;  /* 0x0000b4007f737a23 */ /* 0x100fe20000010809 */
[----:B------:R-:W-:Y:S01]  /*5a20*/  FSETP.NEU.FTZ.AND P0, PT, R0, -INF , PT ;  /* 0xff8000000000780b */ /* 0x000fe20003f1d000 */
[----:B------:R-:W-:Y:S01]  /*5a30*/  FMUL.FTZ R96, R68, c[0x0][0x2d0] ;  /* 0x0000b40044607a20 */ /* 0x000fe20000410000 */
[----:B------:R-:W-:Y:S01]  /*5a40*/  LDSM.16.MT88.4 R24, [R233+0x800] ;  /* 0x00080000e918783b */ /* 0x000fe20000004200 */
[--C-:B------:R-:W-:Y:S01]  /*5a50*/  FFMA.FTZ R107, R132, c[0x0][0x2d0], -R9.reuse ;  /* 0x0000b400846b7a23 */ /* 0x100fe20000010809 */
[----:B------:R-:W-:Y:S01]  /*5a60*/  FSEL R122, R122, RZ, P0 ;  /* 0x000000ff7a7a7208 */ /* 0x000fe20000000000 */
[----:B------:R-:W-:Y:S01]  /*5a70*/  FFMA.FTZ R76, R133, c[0x0][0x2d0], -R9 ;  /* 0x0000b400854c7a23 */ /* 0x000fe20000010809 */
[----:B------:R-:W-:Y:S01]  /*5a80*/  FSETP.NEU.FTZ.AND P0, PT, R68, -INF , PT ;  /* 0xff8000004400780b */ /* 0x000fe20003f1d000 */
[--C-:B------:R-:W-:Y:S01]  /*5a90*/  FFMA.FTZ R106, R134, c[0x0][0x2d0], -R8.reuse ;  /* 0x0000b400866a7a23 */ /* 0x100fe20000010808 */
[----:B------:R-:W-:Y:S01]  /*5aa0*/  MUFU.EX2 R182, R182 ;  /* 0x000000b600b67308 */ /* 0x000fe20000000800 */
[----:B------:R-:W-:Y:S01]  /*5ab0*/  FFMA.FTZ R75, R135, c[0x0][0x2d0], -R8 ;  /* 0x0000b400874b7a23 */ /* 0x000fe20000010808 */
[----:B------:R-:W-:Y:S01]  /*5ac0*/  FSEL R96, R96, RZ, P0 ;  /* 0x000000ff60607208 */ /* 0x000fe20000000000 */
[----:B------:R-:W1:Y:S01]  /*5ad0*/  LDSM.16.MT88.4 R132, [R233] ;  /* 0x00000000e984783b */ /* 0x000e620000004200 */
[----:B------:R-:W-:-:S02]  /*5ae0*/  FFMA.FTZ R49, R108, c[0x0][0x2d0], -R122 ;  /* 0x0000b4006c317a23 */ /* 0x000fc4000001087a */
[--C-:B------:R-:W-:Y:S01]  /*5af0*/  FFMA.FTZ R53, R112, c[0x0][0x2d0], -R9.reuse ;  /* 0x0000b40070357a23 */ /* 0x100fe20000010809 */
[----:B------:R-:W-:Y:S01]  /*5b00*/  LDSM.16.MT88.4 R32, [R234+0x800] ;  /* 0x00080000ea20783b */ /* 0x000fe20000004200 */
[--C-:B------:R-:W-:Y:S01]  /*5b10*/  FFMA.FTZ R110, R124, c[0x0][0x2d0], -R96.reuse ;  /* 0x0000b4007c6e7a23 */ /* 0x100fe20000010860 */
[----:B------:R-:W3:Y:S01]  /*5b20*/  MUFU.EX2 R115, R115 ;  /* 0x0000007300737308 */ /* 0x000ee20000000800 */
[--C-:B------:R-:W-:Y:S02]  /*5b30*/  FFMA.FTZ R109, R125, c[0x0][0x2d0], -R96.reuse ;  /* 0x0000b4007d6d7a23 */ /* 0x100fe40000010860 */
[----:B------:R-:W4:Y:S01]  /*5b40*/  LDSM.16.MT88.4 R124, [R232] ;  /* 0x00000000e87c783b */ /* 0x000f220000004200 */
[--C-:B------:R-:W-:Y:S02]  /*5b50*/  FFMA.FTZ R52, R113, c[0x0][0x2d0], -R9.reuse ;  /* 0x0000b40071347a23 */ /* 0x100fe40000010809 */
[----:B------:R-:W-:Y:S02]  /*5b60*/  FFMA.FTZ R108, R104, c[0x0][0x2d0], -R96 ;  /* 0x0000b400686c7a23 */ /* 0x000fe40000010860 */
[--C-:B------:R-:W-:Y:S01]  /*5b70*/  FFMA.FTZ R69, R116, c[0x0][0x2d0], -R9.reuse ;  /* 0x0000b40074457a23 */ /* 0x100fe20000010809 */
[----:B------:R-:W-:Y:S01]  /*5b80*/  MUFU.EX2 R110, R110 ;  /* 0x0000006e006e7308 */ /* 0x000fe20000000800 */
[----:B------:R-:W-:-:S02]  /*5b90*/  FFMA.FTZ R67, R117, c[0x0][0x2d0], -R9 ;  /* 0x0000b40075437a23 */ /* 0x000fc40000010809 */
[--C-:B------:R-:W-:Y:S02]  /*5ba0*/  FFMA.FTZ R66, R118, c[0x0][0x2d0], -R8.reuse ;  /* 0x0000b40076427a23 */ /* 0x100fe40000010808 */
[--C-:B------:R-:W-:Y:S02]  /*5bb0*/  FFMA.FTZ R65, R119, c[0x0][0x2d0], -R8.reuse ;  /* 0x0000b40077417a23 */ /* 0x100fe40000010808 */
[--C-:B------:R-:W-:Y:S01]  /*5bc0*/  FFMA.FTZ R114, R128, c[0x0][0x2d0], -R8.reuse ;  /* 0x0000b40080727a23 */ /* 0x100fe20000010808 */
[----:B------:R-:W-:Y:S01]  /*5bd0*/  MUFU.EX2 R69, R69 ;  /* 0x0000004500457308 */ /* 0x000fe20000000800 */
[----:B------:R-:W-:Y:S01]  /*5be0*/  FFMA.FTZ R113, R129, c[0x0][0x2d0], -R8 ;  /* 0x0000b40081717a23 */ /* 0x000fe20000010808 */
[----:B---3--:R-:W-:Y:S01]  /*5bf0*/  F2FP.PACK_AB R118, R115, R182 ;  /* 0x000000b67376723e */ /* 0x008fe200000000ff */
[--C-:B------:R-:W-:Y:S02]  /*5c00*/  FFMA.FTZ R64, R12, c[0x0][0x2d0], -R122.reuse ;  /* 0x0000b4000c407a23 */ /* 0x100fe4000001087a */
[----:B------:R-:W-:-:S02]  /*5c10*/  FFMA.FTZ R63, R123, c[0x0][0x2d0], -R122 ;  /* 0x0000b4007b3f7a23 */ /* 0x000fc4000001087a */
[--C-:B------:R-:W-:Y:S01]  /*5c20*/  FFMA.FTZ R112, R130, c[0x0][0x2d0], -R122.reuse ;  /* 0x0000b40082707a23 */ /* 0x100fe2000001087a */
[----:B------:R-:W3:Y:S01]  /*5c30*/  MUFU.EX2 R67, R67 ;  /* 0x0000004300437308 */ /* 0x000ee20000000800 */
[----:B------:R-:W-:Y:S02]  /*5c40*/  FFMA.FTZ R111, R131, c[0x0][0x2d0], -R122 ;  /* 0x0000b400836f7a23 */ /* 0x000fe4000001087a */
[--C-:B------:R-:W-:Y:S02]  /*5c50*/  FFMA.FTZ R104, R22, c[0x0][0x2d0], -R96.reuse ;  /* 0x0000b40016687a23 */ /* 0x100fe40000010860 */
[----:B------:R-:W-:Y:S02]  /*5c60*/  FFMA.FTZ R47, R20, c[0x0][0x2d0], -R96 ;  /* 0x0000b400142f7a23 */ /* 0x000fe40000010860 */
[----:B------:R-:W5:Y:S01]  /*5c70*/  LDSM.16.MT88.4 R20, [R232+0x800] ;  /* 0x00080000e814783b */ /* 0x000f620000004200 */
[----:B------:R-:W-:Y:S01]  /*5c80*/  MUFU.EX2 R66, R66 ;  /* 0x0000004200427308 */ /* 0x000fe20000000800 */
[----:B------:R-:W-:-:S02]  /*5c90*/  FFMA.FTZ R51, R14, c[0x0][0x2d0], -R8 ;  /* 0x0000b4000e337a23 */ /* 0x000fc40000010808 */
[----:B------:R-:W-:Y:S02]  /*5ca0*/  FFMA.FTZ R50, R13, c[0x0][0x2d0], -R8 ;  /* 0x0000b4000d327a23 */ /* 0x000fe40000010808 */
[----:B------:R-:W-:Y:S02]  /*5cb0*/  FFMA.FTZ R73, R15, c[0x0][0x2d0], -R96 ;  /* 0x0000b4000f497a23 */ /* 0x000fe40000010860 */
[--C-:B------:R-:W-:Y:S01]  /*5cc0*/  FFMA.FTZ R105, R136, c[0x0][0x2d0], -R122.reuse ;  /* 0x0000b40088697a23 */ /* 0x100fe2000001087a */
[----:B------:R-:W1:Y:S01]  /*5cd0*/  MUFU.EX2 R65, R65 ;  /* 0x0000004100417308 */ /* 0x000e620000000800 */
[----:B---3--:R-:W-:Y:S01]  /*5ce0*/  F2FP.PACK_AB R116, R67, R69 ;  /* 0x000000454374723e */ /* 0x008fe200000000ff */
[--C-:B------:R-:W-:Y:S02]  /*5cf0*/  FFMA.FTZ R74, R137, c[0x0][0x2d0], -R122.reuse ;  /* 0x0000b400894a7a23 */ /* 0x100fe4000001087a */
[----:B------:R-:W-:Y:S02]  /*5d00*/  FFMA.FTZ R48, R7, c[0x0][0x2d0], -R122 ;  /* 0x0000b40007307a23 */ /* 0x000fe4000001087a */
[----:B------:R-:W-:-:S02]  /*5d10*/  FFMA.FTZ R54, R54, c[0x0][0x2d0], -R96 ;  /* 0x0000b40036367a23 */ /* 0x000fc40000010860 */
[----:B------:R-:W-:Y:S01]  /*5d20*/  MUFU.EX2 R114, R114 ;  /* 0x0000007200727308 */ /* 0x000fe20000000800 */
[----:B------:R-:W-:Y:S02]  /*5d30*/  FFMA.FTZ R41, R41, c[0x0][0x2d0], -R96 ;  /* 0x0000b40029297a23 */ /* 0x000fe40000010860 */
[----:B------:R-:W-:Y:S02]  /*5d40*/  FFMA.FTZ R90, R19, c[0x0][0x2d0], -R8 ;  /* 0x0000b400135a7a23 */ /* 0x000fe40000010808 */
[--C-:B------:R-:W-:Y:S02]  /*5d50*/  FFMA.FTZ R95, R162, c[0x0][0x2d0], -R9.reuse ;  /* 0x0000b400a25f7a23 */ /* 0x100fe40000010809 */
[--C-:B------:R-:W-:Y:S01]  /*5d60*/  FFMA.FTZ R94, R161, c[0x0][0x2d0], -R9.reuse ;  /* 0x0000b400a15e7a23 */ /* 0x100fe20000010809 */
[----:B------:R-:W3:Y:S01]  /*5d70*/  MUFU.EX2 R113, R113 ;  /* 0x0000007100717308 */ /* 0x000ee20000000800 */
[----:B-1----:R-:W-:Y:S01]  /*5d80*/  F2FP.PACK_AB R117, R65, R66 ;  /* 0x000000424175723e */ /* 0x002fe200000000ff */
[----:B------:R-:W-:-:S02]  /*5d90*/  FFMA.FTZ R61, R160, c[0x0][0x2d0], -R9 ;  /* 0x0000b400a03d7a23 */ /* 0x000fc40000010809 */
[--C-:B------:R-:W-:Y:S02]  /*5da0*/  FFMA.FTZ R60, R121, c[0x0][0x2d0], -R9.reuse ;  /* 0x0000b400793c7a23 */ /* 0x100fe40000010809 */
[--C-:B------:R-:W-:Y:S02]  /*5db0*/  FFMA.FTZ R93, R120, c[0x0][0x2d0], -R9.reuse ;  /* 0x0000b400785d7a23 */ /* 0x100fe40000010809 */
[----:B------:R-:W-:Y:S01]  /*5dc0*/  MUFU.EX2 R64, R64 ;  /* 0x0000004000407308 */ /* 0x000fe20000000800 */
[--C-:B------:R-:W-:Y:S02]  /*5dd0*/  FFMA.FTZ R92, R102, c[0x0][0x2d0], -R9.reuse ;  /* 0x0000b400665c7a23 */ /* 0x100fe40000010809 */
[--C-:B------:R-:W-:Y:S02]  /*5de0*/  FFMA.FTZ R72, R72, c[0x0][0x2d0], -R9.reuse ;  /* 0x0000b40048487a23 */ /* 0x100fe40000010809 */
[--C-:B------:R-:W-:Y:S02]  /*5df0*/  FFMA.FTZ R71, R71, c[0x0][0x2d0], -R9.reuse ;  /* 0x0000b40047477a23 */ /* 0x100fe40000010809 */
[--C-:B------:R-:W-:Y:S01]  /*5e00*/  FFMA.FTZ R188, R188, c[0x0][0x2d0], -R9.reuse ;  /* 0x0000b400bcbc7a23 */ /* 0x100fe20000010809 */
[----:B------:R-:W1:Y:S01]  /*5e10*/  MUFU.EX2 R63, R63 ;  /* 0x0000003f003f7308 */ /* 0x000e620000000800 */
[----:B---3--:R-:W-:Y:S01]  /*5e20*/  F2FP.PACK_AB R119, R113, R114 ;  /* 0x000000727177723e */ /* 0x008fe200000000ff */
[----:B------:R-:W-:-:S02]  /*5e30*/  FFMA.FTZ R187, R152, c[0x0][0x2d0], -R9 ;  /* 0x0000b40098bb7a23 */ /* 0x000fc40000010809 */
[--C-:B------:R-:W-:Y:S02]  /*5e40*/  FFMA.FTZ R186, R186, c[0x0][0x2d0], -R9.reuse ;  /* 0x0000b400baba7a23 */ /* 0x100fe40000010809 */
[--C-:B------:R-:W-:Y:S02]  /*5e50*/  FFMA.FTZ R185, R185, c[0x0][0x2d0], -R9.reuse ;  /* 0x0000b400b9b97a23 */ /* 0x100fe40000010809 */
[----:B------:R-:W-:Y:S01]  /*5e60*/  MUFU.EX2 R112, R112 ;  /* 0x0000007000707308 */ /* 0x000fe20000000800 */
[----:B------:R-:W-:Y:S01]  /*5e70*/  HMMA.16816.F32 R136, R116, R132, RZ ;  /* 0x000000847488723c */ /* 0x000fe200000018ff */
[--C-:B------:R-:W-:Y:S02]  /*5e80*/  FFMA.FTZ R81, R81, c[0x0][0x2d0], -R9.reuse ;  /* 0x0000b40051517a23 */ /* 0x100fe40000010809 */
[--C-:B------:R-:W-:Y:S02]  /*5e90*/  FFMA.FTZ R80, R80, c[0x0][0x2d0], -R9.reuse ;  /* 0x0000b40050507a23 */ /* 0x100fe40000010809 */
[----:B------:R-:W-:-:S02]  /*5ea0*/  FFMA.FTZ R79, R79, c[0x0][0x2d0], -R9 ;  /* 0x0000b4004f4f7a23 */ /* 0x000fc40000010809 */
[----:B------:R-:W3:Y:S01]  /*5eb0*/  MUFU.EX2 R111, R111 ;  /* 0x0000006f006f7308 */ /* 0x000ee20000000800 */
[----:B-1----:R-:W-:Y:S01]  /*5ec0*/  F2FP.PACK_AB R12, R63, R64 ;  /* 0x000000403f0c723e */ /* 0x002fe200000000ff */
[C---:B----4-:R-:W-:Y:S01]  /*5ed0*/  HMMA.16816.F32 R128, R116.reuse, R124, RZ ;  /* 0x0000007c7480723c */ /* 0x050fe200000018ff */
[--C-:B------:R-:W-:Y:S02]  /*5ee0*/  FFMA.FTZ R78, R78, c[0x0][0x2d0], -R9.reuse ;  /* 0x0000b4004e4e7a23 */ /* 0x100fe40000010809 */
[--C-:B------:R-:W-:Y:S02]  /*5ef0*/  FFMA.FTZ R42, R42, c[0x0][0x2d0], -R9.reuse ;  /* 0x0000b4002a2a7a23 */ /* 0x100fe40000010809 */
[--C-:B------:R-:W-:Y:S01]  /*5f00*/  FFMA.FTZ R40, R40, c[0x0][0x2d0], -R9.reuse ;  /* 0x0000b40028287a23 */ /* 0x100fe20000010809 */
[----:B------:R-:W1:Y:S01]  /*5f10*/  MUFU.EX2 R109, R109 ;  /* 0x0000006d006d7308 */ /* 0x000e620000000800 */
[--C-:B------:R-:W-:Y:S01]  /*5f20*/  FFMA.FTZ R39, R39, c[0x0][0x2d0], -R9.reuse ;  /* 0x0000b40027277a23 */ /* 0x100fe20000010809 */
[----:B------:R-:W-:Y:S01]  /*5f30*/  HMMA.16816.F32 R144, R116, R140, RZ ;  /* 0x0000008c7490723c */ /* 0x000fe200000018ff */
[----:B------:R-:W-:-:S02]  /*5f40*/  FFMA.FTZ R38, R38, c[0x0][0x2d0], -R9 ;  /* 0x0000b40026267a23 */ /* 0x000fc40000010809 */
[--C-:B------:R-:W-:Y:S02]  /*5f50*/  FFMA.FTZ R91, R91, c[0x0][0x2d0], -R8.reuse ;  /* 0x0000b4005b5b7a23 */ /* 0x100fe40000010808 */
[--C-:B------:R-:W-:Y:S01]  /*5f60*/  FFMA.FTZ R59, R59, c[0x0][0x2d0], -R8.reuse ;  /* 0x0000b4003b3b7a23 */ /* 0x100fe20000010808 */
[----:B------:R-:W-:Y:S01]  /*5f70*/  MUFU.EX2 R108, R108 ;  /* 0x0000006c006c7308 */ /* 0x000fe20000000800 */
[----:B---3--:R-:W-:Y:S01]  /*5f80*/  F2FP.PACK_AB R14, R111, R112 ;  /* 0x000000706f0e723e */ /* 0x008fe200000000ff */
[--C-:B------:R-:W-:Y:S02]  /*5f90*/  FFMA.FTZ R58, R58, c[0x0][0x2d0], -R8.reuse ;  /* 0x0000b4003a3a7a23 */ /* 0x100fe40000010808 */
[--C-:B------:R-:W-:Y:S02]  /*5fa0*/  FFMA.FTZ R203, R203, c[0x0][0x2d0], -R8.reuse ;  /* 0x0000b400cbcb7a23 */ /* 0x100fe40000010808 */
[--C-:B------:R-:W-:Y:S02]  /*5fb0*/  FFMA.FTZ R202, R202, c[0x0][0x2d0], -R8.reuse ;  /* 0x0000b400caca7a23 */ /* 0x100fe40000010808 */
        /* <DEDUP_REMOVED lines=10> */
[----:B---3--:R-:W-:Y:S01]  /*6060*/  F2FP.PACK_AB R15, R104, R108 ;  /* 0x0000006c680f723e */ /* 0x008fe200000000ff */
[----:B------:R-:W1:Y:S01]  /*6070*/  MUFU.EX2 R76, R76 ;  /* 0x0000004c004c7308 */ /* 0x000e620000000800 */
[----:B------:R-:W-:-:S02]  /*6080*/  FFMA.FTZ R36, R36, c[0x0][0x2d0], -R8 ;  /* 0x0000b40024247a23 */ /* 0x000fc40000010808 */
[--C-:B------:R-:W-:Y:S02]  /*6090*/  FFMA.FTZ R207, R10, c[0x0][0x2d0], -R122.reuse ;  /* 0x0000b4000acf7a23 */ /* 0x100fe4000001087a */
[--C-:B------:R-:W-:Y:S01]  /*60a0*/  FFMA.FTZ R206, R11, c[0x0][0x2d0], -R122.reuse ;  /* 0x0000b4000bce7a23 */ /* 0x100fe2000001087a */
[C---:B------:R-:W-:Y:S01]  /*60b0*/  HMMA.16816.F32 R156, R12.reuse, R132, RZ ;  /* 0x000000840c9c723c */ /* 0x040fe200000018ff */
[--C-:B------:R-:W-:Y:S01]  /*60c0*/  FFMA.FTZ R102, R155, c[0x0][0x2d0], -R122.reuse ;  /* 0x0000b4009b667a23 */ /* 0x100fe2000001087a */
[----:B------:R-:W-:Y:S01]  /*60d0*/  MUFU.EX2 R53, R53 ;  /* 0x0000003500357308 */ /* 0x000fe20000000800 */
[--C-:B------:R-:W-:Y:S02]  /*60e0*/  FFMA.FTZ R199, R199, c[0x0][0x2d0], -R122.reuse ;  /* 0x0000b400c7c77a23 */ /* 0x100fe4000001087a */
[--C-:B------:R-:W-:Y:S02]  /*60f0*/  FFMA.FTZ R198, R198, c[0x0][0x2d0], -R122.reuse ;  /* 0x0000b400c6c67a23 */ /* 0x100fe4000001087a */
[--C-:B------:R-:W-:Y:S01]  /*6100*/  FFMA.FTZ R197, R197, c[0x0][0x2d0], -R122.reuse ;  /* 0x0000b400c5c57a23 */ /* 0x100fe2000001087a */
[----:B------:R-:W-:Y:S01]  /*6110*/  HMMA.16816.F32 R164, R12, R124, RZ ;  /* 0x0000007c0ca4723c */ /* 0x000fe200000018ff */
[--C-:B------:R-:W-:Y:S01]  /*6120*/  FFMA.FTZ R196, R196, c[0x0][0x2d0], -R122.reuse ;  /* 0x0000b400c4c47a23 */ /* 0x100fe2000001087a */
[----:B------:R-:W3:Y:S01]  /*6130*/  MUFU.EX2 R52, R52 ;  /* 0x0000003400347308 */ /* 0x000ee20000000800 */
[----:B-1----:R-:W-:Y:S01]  /*6140*/  F2FP.PACK_AB R4, R76, R107 ;  /* 0x0000006b4c04723e */ /* 0x002fe200000000ff */
[----:B------:R-:W-:-:S02]  /*6150*/  FFMA.FTZ R101, R101, c[0x0][0x2d0], -R122 ;  /* 0x0000b40065657a23 */ /* 0x000fc4000001087a */
[--C-:B------:R-:W-:Y:S02]  /*6160*/  FFMA.FTZ R100, R100, c[0x0][0x2d0], -R122.reuse ;  /* 0x0000b40064647a23 */ /* 0x100fe4000001087a */
        /* <DEDUP_REMOVED lines=8> */
[----:B------:R-:W1:Y:S01]  /*61f0*/  MUFU.EX2 R75, R75 ;  /* 0x0000004b004b7308 */ /* 0x000e620000000800 */
[----:B---3--:R-:W-:Y:S01]  /*6200*/  F2FP.PACK_AB R6, R52, R53 ;  /* 0x000000353406723e */ /* 0x008fe200000000ff */
[----:B------:R-:W-:-:S02]  /*6210*/  FFMA.FTZ R31, R31, c[0x0][0x2d0], -R122 ;  /* 0x0000b4001f1f7a23 */ /* 0x000fc4000001087a */
[--C-:B------:R-:W-:Y:S02]  /*6220*/  FFMA.FTZ R30, R30, c[0x0][0x2d0], -R122.reuse ;  /* 0x0000b4001e1e7a23 */ /* 0x100fe4000001087a */
[--C-:B------:R-:W-:Y:S01]  /*6230*/  FFMA.FTZ R29, R29, c[0x0][0x2d0], -R122.reuse ;  /* 0x0000b4001d1d7a23 */ /* 0x100fe2000001087a */
[----:B------:R-:W-:Y:S01]  /*6240*/  HMMA.16816.F32 R168, R12, R126, RZ ;  /* 0x0000007e0ca8723c */ /* 0x000fe200000018ff */
[----:B------:R-:W-:Y:S01]  /*6250*/  MUFU.EX2 R51, R51 ;  /* 0x0000003300337308 */ /* 0x000fe20000000800 */
[----:B------:R-:W-:Y:S02]  /*6260*/  FFMA.FTZ R28, R28, c[0x0][0x2d0], -R122 ;  /* 0x0000b4001c1c7a23 */ /* 0x000fe4000001087a */
[--C-:B------:R-:W-:Y:S02]  /*6270*/  FFMA.FTZ R83, R83, c[0x0][0x2d0], -R96.reuse ;  /* 0x0000b40053537a23 */ /* 0x100fe40000010860 */
[--C-:B------:R-:W-:Y:S02]  /*6280*/  FFMA.FTZ R55, R55, c[0x0][0x2d0], -R96.reuse ;  /* 0x0000b40037377a23 */ /* 0x100fe40000010860 */
[----:B------:R-:W-:Y:S01]  /*6290*/  HMMA.16816.F32 R132, R116, R134, RZ ;  /* 0x000000867484723c */ /* 0x000fe200000018ff */
[----:B------:R-:W3:Y:S01]  /*62a0*/  MUFU.EX2 R50, R50 ;  /* 0x0000003200327308 */ /* 0x000ee20000000800 */
[----:B-1----:R-:W-:Y:S01]  /*62b0*/  F2FP.PACK_AB R5, R75, R106 ;  /* 0x0000006a4b05723e */ /* 0x002fe200000000ff */
[----:B------:R-:W-:-:S02]  /*62c0*/  FFMA.FTZ R195, R195, c[0x0][0x2d0], -R96 ;  /* 0x0000b400c3c37a23 */ /* 0x000fc40000010860 */
[--C-:B------:R-:W-:Y:S02]  /*62d0*/  FFMA.FTZ R192, R192, c[0x0][0x2d0], -R96.reuse ;  /* 0x0000b400c0c07a23 */ /* 0x100fe40000010860 */
[--C-:B------:R-:W-:Y:S01]  /*62e0*/  FFMA.FTZ R191, R191, c[0x0][0x2d0], -R96.reuse ;  /* 0x0000b400bfbf7a23 */ /* 0x100fe20000010860 */
[----:B------:R-:W-:Y:S01]  /*62f0*/  HMMA.16816.F32 R124, R116, R126, RZ ;  /* 0x0000007e747c723c */ /* 0x000fe200000018ff */
[----:B------:R-:W-:Y:S01]  /*6300*/  MUFU.EX2 R105, R105 ;  /* 0x0000006900697308 */ /* 0x000fe20000000800 */
[--C-:B------:R-:W-:Y:S02]  /*6310*/  FFMA.FTZ R190, R190, c[0x0][0x2d0], -R96.reuse ;  /* 0x0000b400bebe7a23 */ /* 0x100fe40000010860 */
[--C-:B------:R-:W-:Y:S02]  /*6320*/  FFMA.FTZ R189, R189, c[0x0][0x2d0], -R96.reuse ;  /* 0x0000b400bdbd7a23 */ /* 0x100fe40000010860 */
[--C-:B------:R-:W-:Y:S02]  /*6330*/  FFMA.FTZ R103, R103, c[0x0][0x2d0], -R96.reuse ;  /* 0x0000b40067677a23 */ /* 0x100fe40000010860 */
[--C-:B------:R-:W-:Y:S01]  /*6340*/  FFMA.FTZ R98, R98, c[0x0][0x2d0], -R96.reuse ;  /* 0x0000b40062627a23 */ /* 0x100fe20000010860 */
[----:B------:R-:W1:Y:S01]  /*6350*/  MUFU.EX2 R74, R74 ;  /* 0x0000004a004a7308 */ /* 0x000e620000000800 */
[----:B---3--:R-:W-:Y:S01]  /*6360*/  F2FP.PACK_AB R7, R50, R51 ;  /* 0x000000333207723e */ /* 0x008fe200000000ff */
[----:B------:R-:W-:-:S06]  /*6370*/  FFMA.FTZ R97, R97, c[0x0][0x2d0], -R96 ;  /* 0x0000b40061617a23 */ /* 0x000fcc0000010860 */
[----:B------:R-:W-:Y:S01]  /*6380*/  MUFU.EX2 R49, R49 ;  /* 0x0000003100317308 */ /* 0x000fe20000000800 */
[C---:B------:R-:W-:Y:S07]  /*6390*/  HMMA.16816.F32 R136, R4.reuse, R24, R136 ;  /* 0x000000180488723c */ /* 0x040fee0000001888 */
[----:B------:R-:W3:Y:S01]  /*63a0*/  MUFU.EX2 R48, R48 ;  /* 0x0000003000307308 */ /* 0x000ee20000000800 */
[----:B-1----:R-:W-:Y:S01]  /*63b0*/  F2FP.PACK_AB R176, R74, R105 ;  /* 0x000000694ab0723e */ /* 0x002fe200000000ff */
[C---:B-----5:R-:W-:Y:S06]  /*63c0*/  HMMA.16816.F32 R128, R4.reuse, R20, R128 ;  /* 0x000000140480723c */ /* 0x060fec0000001880 */
[----:B------:R-:W-:Y:S02]  /*63d0*/  MUFU.EX2 R73, R73 ;  /* 0x0000004900497308 */ /* 0x000fe40000000800 */
[C---:B------:R-:W-:Y:S06]  /*63e0*/  HMMA.16816.F32 R144, R4.reuse, R32, R144 ;  /* 0x000000200490723c */ /* 0x040fec0000001890 */
[----:B------:R-:W1:Y:S01]  /*63f0*/  MUFU.EX2 R47, R47 ;  /* 0x0000002f002f7308 */ /* 0x000e620000000800 */
[----:B---3--:R-:W-:Y:S01]  /*6400*/  F2FP.PACK_AB R178, R48, R49 ;  /* 0x0000003130b2723e */ /* 0x008fe200000000ff */
[C---:B------:R-:W-:Y:S06]  /*6410*/  HMMA.16816.F32 R132, R4.reuse, R26, R132 ;  /* 0x0000001a0484723c */ /* 0x040fec0000001884 */
[----:B------:R-:W-:Y:S02]  /*6420*/  MUFU.EX2 R54, R54 ;  /* 0x0000003600367308 */ /* 0x000fe40000000800 */
[----:B------:R-:W-:Y:S06]  /*6430*/  HMMA.16816.F32 R124, R4, R22, R124 ;  /* 0x00000016047c723c */ /* 0x000fec000000187c */
[----:B------:R-:W3:Y:S01]  /*6440*/  MUFU.EX2 R41, R41 ;  /* 0x0000002900297308 */ /* 0x000ee20000000800 */
[----:B-1----:R-:W-:-:S07]  /*6450*/  F2FP.PACK_AB R177, R47, R73 ;  /* 0x000000492fb1723e */ /* 0x002fce00000000ff */
[----:B------:R-:W-:Y:S01]  /*6460*/  MUFU.EX2 R95, R95 ;  /* 0x0000005f005f7308 */ /* 0x000fe20000000800 */
[----:B---3--:R-:W-:-:S07]  /*6470*/  F2FP.PACK_AB R179, R41, R54 ;  /* 0x0000003629b3723e */ /* 0x008fce00000000ff */
[----:B------:R-:W-:Y:S01]  /*6480*/  MUFU.EX2 R94, R94 ;  /* 0x0000005e005e7308 */ /* 0x000fe20000000800 */
[C---:B------:R-:W-:Y:S07]  /*6490*/  HMMA.16816.F32 R156, R176.reuse, R24, R156 ;  /* 0x00000018b09c723c */ /* 0x040fee000000189c */
[----:B------:R-:W-:Y:S01]  /*64a0*/  MUFU.EX2 R61, R61 ;  /* 0x0000003d003d7308 */ /* 0x000fe20000000800 */
[--C-:B------:R-:W-:Y:S01]  /*64b0*/  FFMA.FTZ R25, R17, c[0x0][0x2d0], -R8.reuse ;  /* 0x0000b40011197a23 */ /* 0x100fe20000010808 */
[----:B------:R-:W-:Y:S01]  /*64c0*/  HMMA.16816.F32 R164, R176, R20, R164 ;  /* 0x00000014b0a4723c */ /* 0x000fe200000018a4 */
[----:B------:R-:W-:-:S05]  /*64d0*/  FFMA.FTZ R24, R16, c[0x0][0x2d0], -R8 ;  /* 0x0000b40010187a23 */ /* 0x000fca0000010808 */
[----:B------:R-:W-:Y:S01]  /*64e0*/  MUFU.EX2 R60, R60 ;  /* 0x0000003c003c7308 */ /* 0x000fe20000000800 */
[--C-:B------:R-:W-:Y:S01]  /*64f0*/  FFMA.FTZ R20, R18, c[0x0][0x2d0], -R8.reuse ;  /* 0x0000b40012147a23 */ /* 0x100fe20000010808 */
[----:B------:R-:W-:Y:S01]  /*6500*/  HMMA.16816.F32 R148, R176, R32, R148 ;  /* 0x00000020b094723c */ /* 0x000fe20000001894 */
[----:B------:R-:W1:Y:S01]  /*6510*/  LDSM.16.MT88.4 R16, [R231] ;  /* 0x00000000e710783b */ /* 0x000e620000004200 */
[----:B------:R-:W-:-:S04]  /*6520*/  FFMA.FTZ R21, R154, c[0x0][0x2d0], -R8 ;  /* 0x0000b4009a157a23 */ /* 0x000fc80000010808 */
[----:B------:R-:W-:Y:S01]  /*6530*/  MUFU.EX2 R91, R91 ;  /* 0x0000005b005b7308 */ /* 0x000fe20000000800 */
[--C-:B------:R-:W-:Y:S01]  /*6540*/  FFMA.FTZ R33, R57, c[0x0][0x2d0], -R8.reuse ;  /* 0x0000b40039217a23 */ /* 0x100fe20000010808 */
[-C--:B------:R-:W-:Y:S01]  /*6550*/  HMMA.16816.F32 R152, R12, R142.reuse, RZ ;  /* 0x0000008e0c98723c */ /* 0x080fe200000018ff */
[----:B------:R-:W-:Y:S02]  /*6560*/  FFMA.FTZ R32, R56, c[0x0][0x2d0], -R8 ;  /* 0x0000b40038207a23 */ /* 0x000fe40000010808 */
[----:B------:R-:W3:Y:S01]  /*6570*/  LDSM.16.MT88.4 R8, [R231+0x800] ;  /* 0x00080000e708783b */ /* 0x000ee20000004200 */
[--C-:B------:R-:W-:Y:S02]  /*6580*/  FFMA.FTZ R57, R86, c[0x0][0x2d0], -R122.reuse ;  /* 0x0000b40056397a23 */ /* 0x100fe4000001087a */
[----:B------:R-:W-:Y:S01]  /*6590*/  MUFU.EX2 R90, R90 ;  /* 0x0000005a005a7308 */ /* 0x000fe20000000800 */
[----:B------:R-:W-:Y:S01]  /*65a0*/  FFMA.FTZ R56, R87, c[0x0][0x2d0], -R122 ;  /* 0x0000b40057387a23 */ /* 0x000fe2000001087a */
[----:B------:R-:W-:Y:S06]  /*65b0*/  HMMA.16816.F32 R140, R116, R142, RZ ;  /* 0x0000008e748c723c */ /* 0x000fec00000018ff */
[----:B------:R-:W-:Y:S02]  /*65c0*/  MUFU.EX2 R59, R59 ;  /* 0x0000003b003b7308 */ /* 0x000fe40000000800 */
[C---:B------:R-:W-:Y:S06]  /*65d0*/  HMMA.16816.F32 R160, R176.reuse, R26, R160 ;  /* 0x0000001ab0a0723c */ /* 0x040fec00000018a0 */
[----:B------:R-:W-:Y:S01]  /*65e0*/  MUFU.EX2 R58, R58 ;  /* 0x0000003a003a7308 */ /* 0x000fe20000000800 */
[--C-:B------:R-:W-:Y:S01]  /*65f0*/  FFMA.FTZ R27, R84, c[0x0][0x2d0], -R96.reuse ;  /* 0x0000b400541b7a23 */ /* 0x100fe20000010860 */
[----:B------:R-:W-:Y:S01]  /*6600*/  HMMA.16816.F32 R152, R176, R34, R152 ;  /* 0x00000022b098723c */ /* 0x000fe20000001898 */
[----:B------:R-:W-:-:S05]  /*6610*/  FFMA.FTZ R26, R82, c[0x0][0x2d0], -R96 ;  /* 0x0000b400521a7a23 */ /* 0x000fca0000010860 */
[----:B------:R-:W-:Y:S02]  /*6620*/  MUFU.EX2 R87, R207 ;  /* 0x000000cf00577308 */ /* 0x000fe40000000800 */
[----:B------:R-:W-:Y:S06]  /*6630*/  HMMA.16816.F32 R168, R176, R22, R168 ;  /* 0x00000016b0a8723c */ /* 0x000fec00000018a8 */
[----:B------:R-:W4:Y:S02]  /*6640*/  MUFU.EX2 R86, R206 ;  /* 0x000000ce00567308 */ /* 0x000f240000000800 */
[-C--:B-1----:R-:W-:Y:S06]  /*6650*/  HMMA.16816.F32 R120, R116, R16.reuse, RZ ;  /* 0x000000107478723c */ /* 0x082fec00000018ff */
[----:B------:R-:W-:Y:S02]  /*6660*/  MUFU.EX2 R57, R57 ;  /* 0x0000003900397308 */ /* 0x000fe40000000800 */
[C---:B------:R-:W-:Y:S06]  /*6670*/  HMMA.16816.F32 R172, R12.reuse, R16, RZ ;  /* 0x000000100cac723c */ /* 0x040fec00000018ff */
[----:B------:R-:W-:Y:S01]  /*6680*/  MUFU.EX2 R56, R56 ;  /* 0x0000003800387308 */ /* 0x000fe20000000800 */
[----:B------:R-:W-:Y:S01]  /*6690*/  FADD.FTZ R16, R69, R67 ;  /* 0x0000004345107221 */ /* 0x000fe20000010000 */
[----:B------:R-:W-:Y:S01]  /*66a0*/  HMMA.16816.F32 R12, R12, R18, RZ ;  /* 0x000000120c0c723c */ /* 0x000fe200000018ff */
[----:B------:R-:W-:-:S02]  /*66b0*/  FADD.FTZ R17, R66, R65 ;  /* 0x0000004142117221 */ /* 0x000fc40000010000 */
[----:B------:R-:W-:-:S03]  /*66c0*/  FADD.FTZ R16, R182, R16 ;  /* 0x00000010b6107221 */ /* 0x000fc60000010000 */
[----:B------:R-:W-:Y:S01]  /*66d0*/  MUFU.EX2 R83, R83 ;  /* 0x0000005300537308 */ /* 0x000fe20000000800 */
[----:B------:R-:W-:Y:S01]  /*66e0*/  FADD.FTZ R17, R114, R17 ;  /* 0x0000001172117221 */ /* 0x000fe20000010000 */
[----:B------:R-:W-:Y:S01]  /*66f0*/  HMMA.16816.F32 R116, R116, R18, RZ ;  /* 0x000000127474723c */ /* 0x000fe200000018ff */
[----:B------:R-:W-:-:S05]  /*6700*/  FADD.FTZ R115, R115, R16 ;  /* 0x0000001073737221 */ /* 0x000fca0000010000 */
[----:B------:R-:W1:Y:S01]  /*6710*/  MUFU.EX2 R55, R55 ;  /* 0x0000003700377308 */ /* 0x000e620000000800 */
[----:B------:R-:W-:Y:S01]  /*6720*/  FADD.FTZ R18, R64, R63 ;  /* 0x0000003f40127221 */ /* 0x000fe20000010000 */
[----:B---3--:R-:W-:Y:S03]  /*6730*/  HMMA.16816.F32 R172, R176, R8, R172 ;  /* 0x00000008b0ac723c */ /* 0x008fe600000018ac */
[----:B------:R-:W-:-:S03]  /*6740*/  FADD.FTZ R18, R112, R18 ;  /* 0x0000001270127221 */ /* 0x000fc60000010000 */
[----:B------:R-:W-:Y:S02]  /*6750*/  MUFU.EX2 R93, R93 ;  /* 0x0000005d005d7308 */ /* 0x000fe40000000800 */
[----:B------:R-:W-:Y:S06]  /*6760*/  HMMA.16816.F32 R120, R4, R8, R120 ;  /* 0x000000080478723c */ /* 0x000fec0000001878 */
[----:B------:R-:W-:Y:S02]  /*6770*/  MUFU.EX2 R92, R92 ;  /* 0x0000005c005c7308 */ /* 0x000fe40000000800 */
[-C--:B------:R-:W-:Y:S06]  /*6780*/  HMMA.16816.F32 R176, R176, R10.reuse, R12 ;  /* 0x0000000ab0b0723c */ /* 0x080fec000000180c */
[----:B------:R-:W-:Y:S01]  /*6790*/  MUFU.EX2 R72, R72 ;  /* 0x0000004800487308 */ /* 0x000fe20000000800 */
[----:B----4-:R-:W-:Y:S01]  /*67a0*/  F2FP.PACK_AB R12, R86, R87 ;  /* 0x00000057560c723e */ /* 0x010fe200000000ff */
[----:B------:R-:W-:Y:S01]  /*67b0*/  HMMA.16816.F32 R116, R4, R10, R116 ;  /* 0x0000000a0474723c */ /* 0x000fe20000001874 */
[----:B------:R-:W3:Y:S01]  /*67c0*/  LDSM.16.MT88.4 R8, [R234+0x1000] ;  /* 0x00100000ea08783b */ /* 0x000ee20000004200 */
[----:B-1----:R-:W-:-:S02]  /*67d0*/  F2FP.PACK_AB R13, R55, R83 ;  /* 0x00000053370d723e */ /* 0x002fc400000000ff */
[----:B------:R-:W-:Y:S02]  /*67e0*/  F2FP.PACK_AB R14, R56, R57 ;  /* 0x00000039380e723e */ /* 0x000fe400000000ff */
[----:B------:R-:W-:Y:S02]  /*67f0*/  MUFU.EX2 R71, R71 ;  /* 0x0000004700477308 */ /* 0x000fe40000000800 */
[----:B------:R-:W-:Y:S06]  /*6800*/  HMMA.16816.F32 R140, R4, R34, R140 ;  /* 0x00000022048c723c */ /* 0x000fec000000188c */
[----:B------:R-:W-:Y:S01]  /*6810*/  MUFU.EX2 R69, R200 ;  /* 0x000000c800457308 */ /* 0x000fe20000000800 */
[--C-:B------:R-:W-:Y:S01]  /*6820*/  FFMA.FTZ R35, R205, c[0x0][0x2d0], -R96.reuse ;  /* 0x0000b400cd237a23 */ /* 0x100fe20000010860 */
[----:B------:R-:W-:Y:S01]  /*6830*/  F2FP.PACK_AB R4, R94, R95 ;  /* 0x0000005f5e04723e */ /* 0x000fe200000000ff */
[----:B------:R-:W-:Y:S01]  /*6840*/  FFMA.FTZ R34, R204, c[0x0][0x2d0], -R96 ;  /* 0x0000b400cc227a23 */ /* 0x000fe20000010860 */
[----:B------:R-:W-:-:S02]  /*6850*/  F2FP.PACK_AB R5, R90, R91 ;  /* 0x0000005b5a05723e */ /* 0x000fc400000000ff */
[----:B------:R-:W-:Y:S02]  /*6860*/  F2FP.PACK_AB R6, R60, R61 ;  /* 0x0000003d3c06723e */ /* 0x000fe400000000ff */
[----:B------:R-:W-:Y:S01]  /*6870*/  MUFU.EX2 R35, R35 ;  /* 0x0000002300237308 */ /* 0x000fe20000000800 */
[----:B------:R-:W-:-:S07]  /*6880*/  F2FP.PACK_AB R7, R58, R59 ;  /* 0x0000003b3a07723e */ /* 0x000fce00000000ff */
[----:B------:R-:W1:Y:S08]  /*6890*/  MUFU.EX2 R34, R34 ;  /* 0x0000002200227308 */ /* 0x000e700000000800 */
[----:B------:R-:W-:Y:S01]  /*68a0*/  MUFU.EX2 R84, R198 ;  /* 0x000000c600547308 */ /* 0x000fe20000000800 */
[----:B---3--:R-:W-:Y:S01]  /*68b0*/  HMMA.16816.F32 R144, R4, R8, R144 ;  /* 0x000000080490723c */ /* 0x008fe20000001890 */
[----:B-1----:R-:W-:-:S06]  /*68c0*/  F2FP.PACK_AB R15, R34, R35 ;  /* 0x00000023220f723e */ /* 0x002fcc00000000ff */
[----:B------:R-:W-:Y:S01]  /*68d0*/  MUFU.EX2 R67, R197 ;  /* 0x000000c500437308 */ /* 0x000fe20000000800 */
[----:B------:R-:W-:Y:S07]  /*68e0*/  HMMA.16816.F32 R140, R4, R10, R140 ;  /* 0x0000000a048c723c */ /* 0x000fee000000188c */
[----:B------:R-:W1:Y:S01]  /*68f0*/  MUFU.EX2 R66, R196 ;  /* 0x000000c400427308 */ /* 0x000e620000000800 */
[C---:B------:R-:W-:Y:S07]  /*6900*/  HMMA.16816.F32 R148, R12.reuse, R8, R148 ;  /* 0x000000080c94723c */ /* 0x040fee0000001894 */
[----:B------:R-:W-:Y:S01]  /*6910*/  MUFU.EX2 R82, R195 ;  /* 0x000000c300527308 */ /* 0x000fe20000000800 */
[----:B------:R-:W-:Y:S01]  /*6920*/  HMMA.16816.F32 R152, R12, R10, R152 ;  /* 0x0000000a0c98723c */ /* 0x000fe20000001898 */
[----:B------:R-:W3:Y:S06]  /*6930*/  LDSM.16.MT88.4 R8, [R233+0x1000] ;  /* 0x00100000e908783b */ /* 0x000eec0000004200 */
[----:B------:R-:W-:Y:S08]  /*6940*/  MUFU.EX2 R112, R21 ;  /* 0x0000001500707308 */ /* 0x000ff00000000800 */
[----:B------:R-:W-:Y:S08]  /*6950*/  MUFU.EX2 R188, R188 ;  /* 0x000000bc00bc7308 */ /* 0x000ff00000000800 */
[----:B------:R-:W-:Y:S08]  /*6960*/  MUFU.EX2 R187, R187 ;  /* 0x000000bb00bb7308 */ /* 0x000ff00000000800 */
[----:B------:R-:W-:Y:S08]  /*6970*/  MUFU.EX2 R186, R186 ;  /* 0x000000ba00ba7308 */ /* 0x000ff00000000800 */
[----:B------:R-:W-:Y:S01]  /*6980*/  MUFU.EX2 R185, R185 ;  /* 0x000000b900b97308 */ /* 0x000fe20000000800 */
[-C--:B---3--:R-:W-:Y:S07]  /*6990*/  HMMA.16816.F32 R136, R4, R8.reuse, R136 ;  /* 0x000000080488723c */ /* 0x088fee0000001888 */
[----:B------:R-:W-:Y:S01]  /*69a0*/  MUFU.EX2 R184, R184 ;  /* 0x000000b800b87308 */ /* 0x000fe20000000800 */
[C---:B------:R-:W-:Y:S07]  /*69b0*/  HMMA.16816.F32 R156, R12.reuse, R8, R156 ;  /* 0x000000080c9c723c */ /* 0x040fee000000189c */
[----:B------:R-:W-:Y:S01]  /*69c0*/  MUFU.EX2 R183, R183 ;  /* 0x000000b700b77308 */ /* 0x000fe20000000800 */
[-C--:B------:R-:W-:Y:S07]  /*69d0*/  HMMA.16816.F32 R160, R12, R10.reuse, R160 ;  /* 0x0000000a0ca0723c */ /* 0x080fee00000018a0 */
[----:B------:R-:W-:Y:S01]  /*69e0*/  MUFU.EX2 R102, R102 ;  /* 0x0000006600667308 */ /* 0x000fe20000000800 */
[C---:B------:R-:W-:Y:S01]  /*69f0*/  HMMA.16816.F32 R132, R4.reuse, R10, R132 ;  /* 0x0000000a0484723c */ /* 0x040fe20000001884 */
        /* <DEDUP_REMOVED lines=25> */
[----:B-1----:R-:W-:Y:S01]  /*6b90*/  F2FP.PACK_AB R14, R66, R67 ;  /* 0x00000043420e723e */ /* 0x002fe200000000ff */
[----:B------:R-:W-:Y:S01]  /*6ba0*/  HMMA.16816.F32 R116, R4, R10, R116 ;  /* 0x0000000a0474723c */ /* 0x000fe20000001874 */
[----:B------:R-:W1:Y:S05]  /*6bb0*/  LDSM.16.MT88.4 R8, [R234+0x1800] ;  /* 0x00180000ea08783b */ /* 0x000e6a0000004200 */
[----:B------:R-:W-:Y:S01]  /*6bc0*/  MUFU.EX2 R42, R42 ;  /* 0x0000002a002a7308 */ /* 0x000fe20000000800 */
[----:B------:R-:W-:-:S02]  /*6bd0*/  FFMA.FTZ R6, R194, c[0x0][0x2d0], -R96 ;  /* 0x0000b400c2067a23 */ /* 0x000fc40000010860 */
[----:B------:R-:W-:-:S05]  /*6be0*/  FFMA.FTZ R5, R193, c[0x0][0x2d0], -R96 ;  /* 0x0000b400c1057a23 */ /* 0x000fca0000010860 */
[----:B------:R-:W-:Y:S01]  /*6bf0*/  MUFU.EX2 R40, R40 ;  /* 0x0000002800287308 */ /* 0x000fe20000000800 */
[--C-:B------:R-:W-:Y:S02]  /*6c00*/  FFMA.FTZ R4, R89, c[0x0][0x2d0], -R96.reuse ;  /* 0x0000b40059047a23 */ /* 0x100fe40000010860 */
[--C-:B------:R-:W-:Y:S02]  /*6c10*/  FFMA.FTZ R194, R88, c[0x0][0x2d0], -R96.reuse ;  /* 0x0000b40058c27a23 */ /* 0x100fe40000010860 */
[--C-:B------:R-:W-:Y:S02]  /*6c20*/  FFMA.FTZ R193, R85, c[0x0][0x2d0], -R96.reuse ;  /* 0x0000b40055c17a23 */ /* 0x100fe40000010860 */
[----:B------:R-:W-:Y:S01]  /*6c30*/  FFMA.FTZ R96, R70, c[0x0][0x2d0], -R96 ;  /* 0x0000b40046607a23 */ /* 0x000fe20000010860 */
[----:B------:R-:W-:Y:S08]  /*6c40*/  MUFU.EX2 R89, R203 ;  /* 0x000000cb00597308 */ /* 0x000ff00000000800 */
[----:B------:R-:W-:Y:S08]  /*6c50*/  MUFU.EX2 R88, R202 ;  /* 0x000000ca00587308 */ /* 0x000ff00000000800 */
[----:B------:R-:W3:Y:S08]  /*6c60*/  MUFU.EX2 R70, R201 ;  /* 0x000000c900467308 */ /* 0x000ef00000000800 */
[----:B------:R-:W4:Y:S08]  /*6c70*/  MUFU.EX2 R85, R199 ;  /* 0x000000c700557308 */ /* 0x000f300000000800 */
[----:B------:R5:W1:Y:S01]  /*6c80*/  MUFU.EX2 R65, R6 ;  /* 0x0000000600417308 */ /* 0x000a620000000800 */
[----:B---3--:R-:W-:-:S07]  /*6c90*/  F2FP.PACK_AB R7, R69, R70 ;  /* 0x000000464507723e */ /* 0x008fce00000000ff */
[----:B------:R3:W-:Y:S01]  /*6ca0*/  MUFU.EX2 R64, R5 ;  /* 0x0000000500407308 */ /* 0x0007e20000000800 */
[----:B----4-:R-:W-:-:S07]  /*6cb0*/  F2FP.PACK_AB R12, R84, R85 ;  /* 0x00000055540c723e */ /* 0x010fce00000000ff */
[----:B------:R4:W2:Y:S01]  /*6cc0*/  MUFU.EX2 R63, R4 ;  /* 0x00000004003f7308 */ /* 0x0008a20000000800 */
[----:B-----5:R-:W-:Y:S02]  /*6cd0*/  F2FP.PACK_AB R6, R71, R72 ;  /* 0x000000484706723e */ /* 0x020fe400000000ff */
[----:B-1----:R-:W-:Y:S02]  /*6ce0*/  F2FP.PACK_AB R13, R65, R82 ;  /* 0x00000052410d723e */ /* 0x002fe400000000ff */
[----:B---3--:R-:W-:-:S03]  /*6cf0*/  F2FP.PACK_AB R5, R88, R89 ;  /* 0x000000595805723e */ /* 0x008fc600000000ff */
[----:B------:R-:W-:Y:S01]  /*6d00*/  MUFU.EX2 R39, R39 ;  /* 0x0000002700277308 */ /* 0x000fe20000000800 */
[----:B----4-:R-:W-:-:S07]  /*6d10*/  F2FP.PACK_AB R4, R92, R93 ;  /* 0x0000005d5c04723e */ /* 0x010fce00000000ff */
[----:B------:R-:W-:Y:S01]  /*6d20*/  MUFU.EX2 R38, R38 ;  /* 0x0000002600267308 */ /* 0x000fe20000000800 */
[----:B--2---:R-:W-:Y:S01]  /*6d30*/  F2FP.PACK_AB R15, R63, R64 ;  /* 0x000000403f0f723e */ /* 0x004fe200000000ff */
[-C--:B------:R-:W-:Y:S06]  /*6d40*/  HMMA.16816.F32 R144, R4, R8.reuse, R144 ;  /* 0x000000080490723c */ /* 0x080fec0000001890 */
[----:B------:R-:W-:Y:S02]  /*6d50*/  MUFU.EX2 R37, R37 ;  /* 0x0000002500257308 */ /* 0x000fe40000000800 */
[C---:B------:R-:W-:Y:S06]  /*6d60*/  HMMA.16816.F32 R148, R12.reuse, R8, R148 ;  /* 0x000000080c94723c */ /* 0x040fec0000001894 */
[----:B------:R-:W-:Y:S02]  /*6d70*/  MUFU.EX2 R36, R36 ;  /* 0x0000002400247308 */ /* 0x000fe40000000800 */
[-C--:B------:R-:W-:Y:S06]  /*6d80*/  HMMA.16816.F32 R152, R12, R10.reuse, R152 ;  /* 0x0000000a0c98723c */ /* 0x080fec0000001898 */
[----:B------:R-:W-:Y:S02]  /*6d90*/  MUFU.EX2 R33, R33 ;  /* 0x0000002100217308 */ /* 0x000fe40000000800 */
[C---:B------:R-:W-:Y:S01]  /*6da0*/  HMMA.16816.F32 R140, R4.reuse, R10, R140 ;  /* 0x0000000a048c723c */ /* 0x040fe2000000188c */
[----:B------:R-:W1:Y:S05]  /*6db0*/  LDSM.16.MT88.4 R8, [R233+0x1800] ;  /* 0x00180000e908783b */ /* 0x000e6a0000004200 */
[----:B------:R-:W-:Y:S08]  /*6dc0*/  MUFU.EX2 R32, R32 ;  /* 0x0000002000207308 */ /* 0x000ff00000000800 */
[----:B------:R-:W-:Y:S08]  /*6dd0*/  MUFU.EX2 R31, R31 ;  /* 0x0000001f001f7308 */ /* 0x000ff00000000800 */
[----:B------:R-:W-:Y:S08]  /*6de0*/  MUFU.EX2 R30, R30 ;  /* 0x0000001e001e7308 */ /* 0x000ff00000000800 */
[----:B------:R-:W-:Y:S08]  /*6df0*/  MUFU.EX2 R29, R29 ;  /* 0x0000001d001d7308 */ /* 0x000ff00000000800 */
[----:B------:R-:W-:Y:S01]  /*6e00*/  MUFU.EX2 R28, R28 ;  /* 0x0000001c001c7308 */ /* 0x000fe20000000800 */
[-C--:B-1----:R-:W-:Y:S07]  /*6e10*/  HMMA.16816.F32 R136, R4, R8.reuse, R136 ;  /* 0x000000080488723c */ /* 0x082fee0000001888 */
[----:B------:R-:W-:Y:S01]  /*6e20*/  MUFU.EX2 R103, R103 ;  /* 0x0000006700677308 */ /* 0x000fe20000000800 */
[C---:B------:R-:W-:Y:S07]  /*6e30*/  HMMA.16816.F32 R156, R12.reuse, R8, R156 ;  /* 0x000000080c9c723c */ /* 0x040fee000000189c */
[----:B------:R-:W-:Y:S01]  /*6e40*/  MUFU.EX2 R98, R98 ;  /* 0x0000006200627308 */ /* 0x000fe20000000800 */
[-C--:B------:R-:W-:Y:S07]  /*6e50*/  HMMA.16816.F32 R160, R12, R10.reuse, R160 ;  /* 0x0000000a0ca0723c */ /* 0x080fee00000018a0 */
[----:B------:R-:W-:Y:S01]  /*6e60*/  MUFU.EX2 R97, R97 ;  /* 0x0000006100617308 */ /* 0x000fe20000000800 */
[C---:B------:R-:W-:Y:S01]  /*6e70*/  HMMA.16816.F32 R132, R4.reuse, R10, R132 ;  /* 0x0000000a0484723c */ /* 0x040fe20000001884 */
[----:B------:R-:W1:Y:S06]  /*6e80*/  LDSM.16.MT88.4 R8, [R232+0x1800] ;  /* 0x00180000e808783b */ /* 0x000e6c0000004200 */
[----:B------:R-:W-:Y:S01]  /*6e90*/  MUFU.EX2 R96, R96 ;  /* 0x0000006000607308 */ /* 0x000fe20000000800 */
[-C--:B-1----:R-:W-:Y:S08]  /*6ea0*/  HMMA.16816.F32 R128, R4, R8.reuse, R128 ;  /* 0x000000080480723c */ /* 0x082ff00000001880 */
[C---:B------:R-:W-:Y:S08]  /*6eb0*/  HMMA.16816.F32 R164, R12.reuse, R8, R164 ;  /* 0x000000080ca4723c */ /* 0x040ff000000018a4 */
[-C--:B------:R-:W-:Y:S08]  /*6ec0*/  HMMA.16816.F32 R168, R12, R10.reuse, R168 ;  /* 0x0000000a0ca8723c */ /* 0x080ff000000018a8 */
[C---:B------:R-:W-:Y:S01]  /*6ed0*/  HMMA.16816.F32 R124, R4.reuse, R10, R124 ;  /* 0x0000000a047c723c */ /* 0x040fe2000000187c */
[----:B------:R-:W1:Y:S07]  /*6ee0*/  LDSM.16.MT88.4 R8, [R231+0x1800] ;  /* 0x00180000e708783b */ /* 0x000e6e0000004200 */
[C---:B-1----:R-:W-:Y:S08]  /*6ef0*/  HMMA.16816.F32 R120, R4.reuse, R8, R120 ;  /* 0x000000080478723c */ /* 0x042ff00000001878 */
[----:B------:R-:W-:Y:S07]  /*6f00*/  HMMA.16816.F32 R116, R4, R10, R116 ;  /* 0x0000000a0474723c */ /* 0x000fee0000001874 */
[----:B------:R-:W-:Y:S01]  /*6f10*/  FADD.FTZ R4, R110, R109 ;  /* 0x0000006d6e047221 */ /* 0x000fe20000010000 */
[C---:B------:R-:W-:Y:S01]  /*6f20*/  HMMA.16816.F32 R172, R12.reuse, R8, R172 ;  /* 0x000000080cac723c */ /* 0x040fe200000018ac */
[----:B------:R-:W-:Y:S01]  /*6f30*/  FADD.FTZ R110, R113, R17 ;  /* 0x00000011716e7221 */ /* 0x000fe20000010000 */
[----:B------:R-:W-:Y:S01]  /*6f40*/  F2FP.PACK_AB R5, R112, R184 ;  /* 0x000000b87005723e */ /* 0x000fe200000000ff */
[----:B------:R-:W-:Y:S01]  /*6f50*/  FADD.FTZ R113, R108, R4 ;  /* 0x000000046c717221 */ /* 0x000fe20000010000 */
[----:B------:R-:W-:Y:S01]  /*6f60*/  F2FP.PACK_AB R4, R187, R188 ;  /* 0x000000bcbb04723e */ /* 0x000fe200000000ff */
[----:B------:R-:W-:Y:S01]  /*6f70*/  FADD.FTZ R109, R111, R18 ;  /* 0x000000126f6d7221 */ /* 0x000fe20000010000 */
[----:B------:R1:W2:Y:S01]  /*6f80*/  MUFU.EX2 R108, R20 ;  /* 0x00000014006c7308 */ /* 0x0002a20000000800 */
[----:B------:R-:W3:Y:S01]  /*6f90*/  LDSM.16.MT88.4 R16, [R233+0x2000] ;  /* 0x00200000e910783b */ /* 0x000ee20000004200 */
[----:B------:R-:W-:Y:S01]  /*6fa0*/  HMMA.16816.F32 R176, R12, R10, R176 ;  /* 0x0000000a0cb0723c */ /* 0x000fe200000018b0 */
[----:B------:R-:W-:Y:S01]  /*6fb0*/  FADD.FTZ R111, R107, R115 ;  /* 0x000000736b6f7221 */ /* 0x000fe20000010000 */
[----:B------:R-:W-:Y:S01]  /*6fc0*/  F2FP.PACK_AB R6, R185, R186 ;  /* 0x000000bab906723e */ /* 0x000fe200000000ff */
[----:B------:R-:W-:Y:S01]  /*6fd0*/  LDSM.16.MT88.4 R12, [R232+0x2000] ;  /* 0x00200000e80c783b */ /* 0x000fe20000004200 */
[----:B------:R-:W-:-:S02]  /*6fe0*/  FADD.FTZ R110, R106, R110 ;  /* 0x0000006e6a6e7221 */ /* 0x000fc40000010000 */
[----:B------:R-:W-:Y:S01]  /*6ff0*/  FADD.FTZ R109, R105, R109 ;  /* 0x0000006d696d7221 */ /* 0x000fe20000010000 */
[----:B------:R-:W-:Y:S01]  /*7000*/  LDSM.16.MT88.4 R8, [R231+0x2000] ;  /* 0x00200000e708783b */ /* 0x000fe20000004200 */
[----:B------:R-:W-:Y:S01]  /*7010*/  FADD.FTZ R113, R104, R113 ;  /* 0x0000007168717221 */ /* 0x000fe20000010000 */
[----:B------:R-:W4:Y:S01]  /*7020*/  MUFU.EX2 R107, R99 ;  /* 0x00000063006b7308 */ /* 0x000f220000000800 */
[----:B------:R-:W-:Y:S02]  /*7030*/  FADD.FTZ R75, R75, R110 ;  /* 0x0000006e4b4b7221 */ /* 0x000fe40000010000 */
[----:B------:R-:W-:Y:S01]  /*7040*/  FADD.FTZ R109, R74, R109 ;  /* 0x0000006d4a6d7221 */ /* 0x000fe20000010000 */
[----:B-1----:R-:W1:Y:S01]  /*7050*/  LDSM.16.MT88.4 R20, [R234+0x2000] ;  /* 0x00200000ea14783b */ /* 0x002e620000004200 */
[----:B--2---:R-:W-:Y:S01]  /*7060*/  F2FP.PACK_AB R7, R183, R108 ;  /* 0x0000006cb707723e */ /* 0x004fe200000000ff */
[----:B------:R-:W-:Y:S02]  /*7070*/  FADD.FTZ R110, R73, R113 ;  /* 0x00000071496e7221 */ /* 0x000fe40000010000 */
[----:B------:R-:W-:Y:S01]  /*7080*/  MUFU.EX2 R106, R194 ;  /* 0x000000c2006a7308 */ /* 0x000fe20000000800 */
[----:B------:R-:W-:-:S02]  /*7090*/  FADD.FTZ R76, R76, R111 ;  /* 0x0000006f4c4c7221 */ /* 0x000fc40000010000 */
[----:B------:R-:W-:Y:S02]  /*70a0*/  FADD.FTZ R110, R47, R110 ;  /* 0x0000006e2f6e7221 */ /* 0x000fe40000010000 */
[----:B------:R-:W-:Y:S02]  /*70b0*/  FADD.FTZ R76, R53, R76 ;  /* 0x0000004c354c7221 */ /* 0x000fe40000010000 */
[----:B------:R-:W-:Y:S01]  /*70c0*/  FADD.FTZ R75, R51, R75 ;  /* 0x0000004b334b7221 */ /* 0x000fe20000010000 */
[----:B------:R-:W2:Y:S01]  /*70d0*/  MUFU.EX2 R105, R193 ;  /* 0x000000c100697308 */ /* 0x000ea20000000800 */
[----:B------:R-:W-:Y:S02]  /*70e0*/  FADD.FTZ R52, R52, R76 ;  /* 0x0000004c34347221 */ /* 0x000fe40000010000 */
[----:B------:R-:W-:Y:S02]  /*70f0*/  FADD.FTZ R54, R54, R110 ;  /* 0x0000006e36367221 */ /* 0x000fe40000010000 */
[----:B------:R-:W-:-:S02]  /*7100*/  FADD.FTZ R109, R49, R109 ;  /* 0x0000006d316d7221 */ /* 0x000fc40000010000 */
[----:B------:R-:W-:Y:S01]  /*7110*/  FADD.FTZ R52, R95, R52 ;  /* 0x000000345f347221 */ /* 0x000fe20000010000 */
[----:B------:R-:W-:Y:S01]  /*7120*/  MUFU.EX2 R104, R27 ;  /* 0x0000001b00687308 */ /* 0x000fe20000000800 */
[----:B------:R-:W-:Y:S02]  /*7130*/  FADD.FTZ R50, R50, R75 ;  /* 0x0000004b32327221 */ /* 0x000fe40000010000 */
[----:B------:R-:W-:Y:S02]  /*7140*/  FADD.FTZ R54, R41, R54 ;  /* 0x0000003629367221 */ /* 0x000fe40000010000 */
[----:B------:R-:W-:Y:S01]  /*7150*/  FADD.FTZ R48, R48, R109 ;  /* 0x0000006d30307221 */ /* 0x000fe20000010000 */
[----:B---3--:R-:W-:Y:S01]  /*7160*/  HMMA.16816.F32 R136, R4, R16, R136 ;  /* 0x000000100488723c */ /* 0x008fe20000001888 */
[----:B------:R-:W-:Y:S01]  /*7170*/  FADD.FTZ R94, R94, R52 ;  /* 0x000000345e5e7221 */ /* 0x000fe20000010000 */
[----:B------:R-:W3:Y:S01]  /*7180*/  MUFU.EX2 R99, R26 ;  /* 0x0000001a00637308 */ /* 0x000ee20000000800 */
[----:B------:R-:W-:-:S02]  /*7190*/  FADD.FTZ R50, R91, R50 ;  /* 0x000000325b327221 */ /* 0x000fc40000010000 */
[----:B------:R-:W-:Y:S02]  /*71a0*/  FADD.FTZ R83, R83, R54 ;  /* 0x0000003653537221 */ /* 0x000fe40000010000 */
[----:B------:R-:W-:Y:S01]  /*71b0*/  FADD.FTZ R48, R87, R48 ;  /* 0x0000003057307221 */ /* 0x000fe20000010000 */
[C---:B------:R-:W-:Y:S01]  /*71c0*/  HMMA.16816.F32 R132, R4.reuse, R18, R132 ;  /* 0x000000120484723c */ /* 0x040fe20000001884 */
[----:B------:R-:W-:Y:S01]  /*71d0*/  FADD.FTZ R94, R61, R94 ;  /* 0x0000005e3d5e7221 */ /* 0x000fe20000010000 */
[----:B------:R-:W5:Y:S01]  /*71e0*/  MUFU.EX2 R73, R25 ;  /* 0x0000001900497308 */ /* 0x000f620000000800 */
[----:B------:R-:W-:Y:S02]  /*71f0*/  FADD.FTZ R90, R90, R50 ;  /* 0x000000325a5a7221 */ /* 0x000fe40000010000 */
[----:B------:R-:W-:Y:S02]  /*7200*/  FADD.FTZ R83, R55, R83 ;  /* 0x0000005337537221 */ /* 0x000fe40000010000 */
[----:B------:R-:W-:Y:S01]  /*7210*/  FADD.FTZ R86, R86, R48 ;  /* 0x0000003056567221 */ /* 0x000fe20000010000 */
[----:B-1----:R-:W-:Y:S01]  /*7220*/  HMMA.16816.F32 R144, R4, R20, R144 ;  /* 0x000000140490723c */ /* 0x002fe20000001890 */
[----:B------:R-:W-:Y:S01]  /*7230*/  FADD.FTZ R60, R60, R94 ;  /* 0x0000005e3c3c7221 */ /* 0x000fe20000010000 */
[----:B------:R1:W1:Y:S01]  /*7240*/  MUFU.EX2 R74, R24 ;  /* 0x00000018004a7308 */ /* 0x0002620000000800 */
        /* <DEDUP_REMOVED lines=9> */
[----:B------:R-:W-:Y:S01]  /*72e0*/  FADD.FTZ R92, R92, R60 ;  /* 0x0000003c5c5c7221 */ /* 0x000fe20000010000 */
[----:B-1----:R-:W-:Y:S01]  /*72f0*/  LDSM.16.MT88.4 R24, [R231+0x2800] ;  /* 0x00280000e718783b */ /* 0x002fe20000004200 */
[----:B------:R-:W-:-:S02]  /*7300*/  FADD.FTZ R58, R89, R58 ;  /* 0x0000003a593a7221 */ /* 0x000fc40000010000 */
[----:B------:R-:W-:Y:S02]  /*7310*/  FADD.FTZ R82, R82, R35 ;  /* 0x0000002352527221 */ /* 0x000fe40000010000 */
[----:B------:R-:W-:Y:S01]  /*7320*/  FADD.FTZ R56, R85, R56 ;  /* 0x0000003855387221 */ /* 0x000fe20000010000 */
[C---:B------:R-:W-:Y:S08]  /*7330*/  HMMA.16816.F32 R124, R4.reuse, R14, R124 ;  /* 0x0000000e047c723c */ /* 0x040ff0000000187c */
[C---:B------:R-:W-:Y:S08]  /*7340*/  HMMA.16816.F32 R120, R4.reuse, R8, R120 ;  /* 0x000000080478723c */ /* 0x040ff00000001878 */
[----:B------:R-:W-:Y:S01]  /*7350*/  HMMA.16816.F32 R116, R4, R10, R116 ;  /* 0x0000000a0474723c */ /* 0x000fe20000001874 */
[----:B------:R-:W-:-:S02]  /*7360*/  FADD.FTZ R92, R72, R92 ;  /* 0x0000005c485c7221 */ /* 0x000fc40000010000 */
[----:B------:R-:W-:Y:S02]  /*7370*/  FADD.FTZ R88, R88, R58 ;  /* 0x0000003a58587221 */ /* 0x000fe40000010000 */
[----:B------:R-:W-:Y:S02]  /*7380*/  FADD.FTZ R82, R65, R82 ;  /* 0x0000005241527221 */ /* 0x000fe40000010000 */
[----:B------:R-:W-:Y:S01]  /*7390*/  F2FP.PACK_AB R4, R101, R102 ;  /* 0x000000666504723e */ /* 0x000fe200000000ff */
[----:B------:R-:W-:Y:S01]  /*73a0*/  FADD.FTZ R84, R84, R56 ;  /* 0x0000003854547221 */ /* 0x000fe20000010000 */
[----:B----4-:R-:W-:Y:S02]  /*73b0*/  F2FP.PACK_AB R6, R107, R100 ;  /* 0x000000646b06723e */ /* 0x010fe400000000ff */
[----:B--2---:R-:W-:Y:S02]  /*73c0*/  F2FP.PACK_AB R5, R105, R106 ;  /* 0x0000006a6905723e */ /* 0x004fe400000000ff */
[----:B---3--:R-:W-:-:S07]  /*73d0*/  F2FP.PACK_AB R7, R99, R104 ;  /* 0x000000686307723e */ /* 0x008fce00000000ff */
[C---:B------:R-:W-:Y:S08]  /*73e0*/  HMMA.16816.F32 R156, R4.reuse, R16, R156 ;  /* 0x00000010049c723c */ /* 0x040ff0000000189c */
[C---:B------:R-:W-:Y:S01]  /*73f0*/  HMMA.16816.F32 R160, R4.reuse, R18, R160 ;  /* 0x0000001204a0723c */ /* 0x040fe200000018a0 */
[----:B------:R-:W1:Y:S07]  /*7400*/  LDSM.16.MT88.4 R16, [R234+0x2800] ;  /* 0x00280000ea10783b */ /* 0x000e6e0000004200 */
[C---:B------:R-:W-:Y:S08]  /*7410*/  HMMA.16816.F32 R164, R4.reuse, R12, R164 ;  /* 0x0000000c04a4723c */ /* 0x040ff000000018a4 */
[C---:B------:R-:W-:Y:S01]  /*7420*/  HMMA.16816.F32 R168, R4.reuse, R14, R168 ;  /* 0x0000000e04a8723c */ /* 0x040fe200000018a8 */
[----:B------:R-:W2:Y:S07]  /*7430*/  LDSM.16.MT88.4 R12, [R233+0x2800] ;  /* 0x00280000e90c783b */ /* 0x000eae0000004200 */
[C---:B------:R-:W-:Y:S08]  /*7440*/  HMMA.16816.F32 R172, R4.reuse, R8, R172 ;  /* 0x0000000804ac723c */ /* 0x040ff000000018ac */
[C---:B------:R-:W-:Y:S01]  /*7450*/  HMMA.16816.F32 R176, R4.reuse, R10, R176 ;  /* 0x0000000a04b0723c */ /* 0x040fe200000018b0 */
[----:B------:R-:W3:Y:S07]  /*7460*/  LDSM.16.MT88.4 R8, [R232+0x2800] ;  /* 0x00280000e808783b */ /* 0x000eee0000004200 */
[C---:B------:R-:W-:Y:S08]  /*7470*/  HMMA.16816.F32 R148, R4.reuse, R20, R148 ;  /* 0x000000140494723c */ /* 0x040ff00000001894 */
[----:B------:R-:W-:Y:S01]  /*7480*/  HMMA.16816.F32 R152, R4, R22, R152 ;  /* 0x000000160498723c */ /* 0x000fe20000001898 */
[----:B------:R-:W4:Y:S06]  /*7490*/  LDSM.16.MT88.4 R20, [R234+0x3000] ;  /* 0x00300000ea14783b */ /* 0x000f2c0000004200 */
[----:B------:R-:W-:-:S02]  /*74a0*/  F2FP.PACK_AB R4, R80, R81 ;  /* 0x000000515004723e */ /* 0x000fc400000000ff */
[----:B-----5:R-:W-:Y:S02]  /*74b0*/  F2FP.PACK_AB R5, R73, R77 ;  /* 0x0000004d4905723e */ /* 0x020fe400000000ff */
[----:B------:R-:W-:Y:S02]  /*74c0*/  F2FP.PACK_AB R6, R78, R79 ;  /* 0x0000004f4e06723e */ /* 0x000fe400000000ff */
[----:B------:R-:W-:-:S07]  /*74d0*/  F2FP.PACK_AB R7, R62, R74 ;  /* 0x0000004a3e07723e */ /* 0x000fce00000000ff */
[C---:B-1----:R-:W-:Y:S08]  /*74e0*/  HMMA.16816.F32 R144, R4.reuse, R16, R144 ;  /* 0x000000100490723c */ /* 0x042ff00000001890 */
[C---:B------:R-:W-:Y:S08]  /*74f0*/  HMMA.16816.F32 R140, R4.reuse, R18, R140 ;  /* 0x00000012048c723c */ /* 0x040ff0000000188c */
[C---:B--2---:R-:W-:Y:S08]  /*7500*/  HMMA.16816.F32 R136, R4.reuse, R12, R136 ;  /* 0x0000000c0488723c */ /* 0x044ff00000001888 */
[C---:B------:R-:W-:Y:S08]  /*7510*/  HMMA.16816.F32 R132, R4.reuse, R14, R132 ;  /* 0x0000000e0484723c */ /* 0x040ff00000001884 */
[C---:B---3--:R-:W-:Y:S08]  /*7520*/  HMMA.16816.F32 R128, R4.reuse, R8, R128 ;  /* 0x000000080480723c */ /* 0x048ff00000001880 */
        /* <DEDUP_REMOVED lines=17> */
[----:B------:R-:W-:Y:S07]  /*7640*/  HMMA.16816.F32 R176, R4, R26, R176 ;  /* 0x0000001a04b0723c */ /* 0x000fee00000018b0 */
[----:B------:R-:W-:-:S02]  /*7650*/  F2FP.PACK_AB R4, R40, R42 ;  /* 0x0000002a2804723e */ /* 0x000fc400000000ff */
[----:B------:R-:W-:Y:S02]  /*7660*/  F2FP.PACK_AB R5, R36, R37 ;  /* 0x000000252405723e */ /* 0x000fe400000000ff */
[----:B------:R-:W-:Y:S02]  /*7670*/  F2FP.PACK_AB R6, R38, R39 ;  /* 0x000000272606723e */ /* 0x000fe400000000ff */
[----:B------:R-:W-:-:S07]  /*7680*/  F2FP.PACK_AB R7, R32, R33 ;  /* 0x000000212007723e */ /* 0x000fce00000000ff */
[C---:B----4-:R-:W-:Y:S08]  /*7690*/  HMMA.16816.F32 R144, R4.reuse, R20, R144 ;  /* 0x000000140490723c */ /* 0x050ff00000001890 */
[C---:B------:R-:W-:Y:S08]  /*76a0*/  HMMA.16816.F32 R140, R4.reuse, R22, R140 ;  /* 0x00000016048c723c */ /* 0x040ff0000000188c */
[C---:B-1----:R-:W-:Y:S08]  /*76b0*/  HMMA.16816.F32 R136, R4.reuse, R16, R136 ;  /* 0x000000100488723c */ /* 0x042ff00000001888 */
[C---:B------:R-:W-:Y:S08]  /*76c0*/  HMMA.16816.F32 R132, R4.reuse, R18, R132 ;  /* 0x000000120484723c */ /* 0x040ff00000001884 */
[C---:B--2---:R-:W-:Y:S08]  /*76d0*/  HMMA.16816.F32 R128, R4.reuse, R12, R128 ;  /* 0x0000000c0480723c */ /* 0x044ff00000001880 */
[C---:B------:R-:W-:Y:S08]  /*76e0*/  HMMA.16816.F32 R124, R4.reuse, R14, R124 ;  /* 0x0000000e047c723c */ /* 0x040ff0000000187c */
[C---:B---3--:R-:W-:Y:S08]  /*76f0*/  HMMA.16816.F32 R120, R4.reuse, R8, R120 ;  /* 0x000000080478723c */ /* 0x048ff00000001878 */
[----:B------:R-:W-:Y:S07]  /*7700*/  HMMA.16816.F32 R116, R4, R10, R116 ;  /* 0x0000000a0474723c */ /* 0x000fee0000001874 */
[----:B------:R-:W-:-:S02]  /*7710*/  F2FP.PACK_AB R4, R30, R31 ;  /* 0x0000001f1e04723e */ /* 0x000fc400000000ff */
[----:B------:R-:W-:Y:S02]  /*7720*/  F2FP.PACK_AB R6, R28, R29 ;  /* 0x0000001d1c06723e */ /* 0x000fe400000000ff */
[----:B------:R-:W-:Y:S02]  /*7730*/  F2FP.PACK_AB R5, R98, R103 ;  /* 0x000000676205723e */ /* 0x000fe400000000ff */
[----:B------:R-:W-:-:S07]  /*7740*/  F2FP.PACK_AB R7, R96, R97 ;  /* 0x000000616007723e */ /* 0x000fce00000000ff */
[C---:B------:R-:W-:Y:S01]  /*7750*/  HMMA.16816.F32 R160, R4.reuse, R18, R160 ;  /* 0x0000001204a0723c */ /* 0x040fe200000018a0 */
[----:B------:R-:W2:Y:S01]  /*7760*/  LDL R19, [R1+0x10] ;  /* 0x0000100001137983 */ /* 0x000ea20000100800 */
        /* <DEDUP_REMOVED lines=9> */
[----:B------:R-:W-:Y:S01]  /*7800*/  MOV R16, R208 ;  /* 0x000000d000107202 */ /* 0x000fe20000000f00 */
        /* <DEDUP_REMOVED lines=15> */
[----:B------:R-:W-:Y:S01]  /*7900*/  @P2 IMAD.HI.U32 R17, R208, c[0x0][0x2c8], RZ ;  /* 0x0000b200d0112a27 */ /* 0x000fe200078e00ff */
[----:B------:R-:W-:Y:S03]  /*7910*/  HMMA.16816.F32 R152, R4, R22, R152 ;  /* 0x000000160498723c */ /* 0x000fe60000001898 */
[----:B------:R-:W-:Y:S02]  /*7920*/  FADD.FTZ R92, R81, R92 ;  /* 0x0000005c515c7221 */ /* 0x000fe40000010000 */
[----:B------:R-:W-:-:S02]  /*7930*/  FADD.FTZ R88, R183, R88 ;  /* 0x00000058b7587221 */ /* 0x000fc40000010000 */
[----:B------:R-:W-:Y:S02]  /*7940*/  FADD.FTZ R82, R99, R82 ;  /* 0x0000005263527221 */ /* 0x000fe40000010000 */
[----:B------:R-:W-:Y:S01]  /*7950*/  FADD.FTZ R84, R107, R84 ;  /* 0x000000546b547221 */ /* 0x000fe20000010000 */
[----:B------:R-:W-:Y:S01]  /*7960*/  @P2 SHF.R.U32.HI R16, RZ, c[0x0][0x2cc], R17 ;  /* 0x0000b300ff102a19 */ /* 0x000fe20000011611 */
[----:B------:R-:W-:Y:S02]  /*7970*/  FADD.FTZ R92, R80, R92 ;  /* 0x0000005c505c7221 */ /* 0x000fe40000010000 */
[----:B------:R-:W-:Y:S02]  /*7980*/  FADD.FTZ R88, R77, R88 ;  /* 0x000000584d587221 */ /* 0x000fe40000010000 */
[----:B------:R-:W-:Y:S02]  /*7990*/  FADD.FTZ R82, R192, R82 ;  /* 0x00000052c0527221 */ /* 0x000fe40000010000 */
[----:B------:R-:W-:Y:S01]  /*79a0*/  FADD.FTZ R84, R46, R84 ;  /* 0x000000542e547221 */ /* 0x000fe20000010000 */
[----:B------:R-:W-:Y:S01]  /*79b0*/  IADD3 R13, R16, -c[0x0][0x168], R181 ;  /* 0x80005a00100d7a10 */ /* 0x000fe20007ffe0b5 */
[----:B------:R-:W-:Y:S01]  /*79c0*/  FADD.FTZ R92, R79, R92 ;  /* 0x0000005c4f5c7221 */ /* 0x000fe20000010000 */
[----:B------:R-:W-:Y:S01]  /*79d0*/  MOV R12, RZ ;  /* 0x000000ff000c7202 */ /* 0x000fe20000000f00 */
[----:B------:R-:W-:-:S02]  /*79e0*/  FADD.FTZ R88, R73, R88 ;  /* 0x0000005849587221 */ /* 0x000fc40000010000 */
[----:B------:R-:W-:Y:S02]  /*79f0*/  FADD.FTZ R82, R191, R82 ;  /* 0x00000052bf527221 */ /* 0x000fe40000010000 */
[----:B------:R-:W-:Y:S02]  /*7a00*/  FADD.FTZ R84, R45, R84 ;  /* 0x000000542d547221 */ /* 0x000fe40000010000 */
[----:B------:R-:W-:Y:S02]  /*7a10*/  FADD.FTZ R92, R78, R92 ;  /* 0x0000005c4e5c7221 */ /* 0x000fe40000010000 */
[----:B------:R-:W-:Y:S02]  /*7a20*/  FADD.FTZ R88, R74, R88 ;  /* 0x000000584a587221 */ /* 0x000fe40000010000 */
[----:B------:R-:W-:-:S04]  /*7a30*/  IMAD.HI R12, R13, -0x6db6db6d, R12 ;  /* 0x924924930d0c7827 */ /* 0x000fc800078e020c */
[----:B------:R-:W-:Y:S02]  /*7a40*/  FADD.FTZ R82, R190, R82 ;  /* 0x00000052be527221 */ /* 0x000fe40000010000 */
[----:B------:R-:W-:Y:S02]  /*7a50*/  FADD.FTZ R84, R44, R84 ;  /* 0x000000542c547221 */ /* 0x000fe40000010000 */
[----:B------:R-:W-:Y:S02]  /*7a60*/  FADD.FTZ R92, R42, R92 ;  /* 0x0000005c2a5c7221 */ /* 0x000fe40000010000 */
[----:B------:R-:W-:Y:S01]  /*7a70*/  FADD.FTZ R88, R62, R88 ;  /* 0x000000583e587221 */ /* 0x000fe20000010000 */
[----:B------:R-:W-:Y:S01]  /*7a80*/  SHF.R.U32.HI R8, RZ, 0x1f, R12 ;  /* 0x0000001fff087819 */ /* 0x000fe2000001160c */
[----:B------:R-:W-:Y:S02]  /*7a90*/  FADD.FTZ R82, R189, R82 ;  /* 0x00000052bd527221 */ /* 0x000fe40000010000 */
[----:B------:R-:W-:-:S02]  /*7aa0*/  FADD.FTZ R84, R43, R84 ;  /* 0x000000542b547221 */ /* 0x000fc40000010000 */
[----:B------:R-:W-:Y:S02]  /*7ab0*/  FADD.FTZ R92, R40, R92 ;  /* 0x0000005c285c7221 */ /* 0x000fe40000010000 */
[----:B------:R-:W-:Y:S01]  /*7ac0*/  FADD.FTZ R88, R37, R88 ;  /* 0x0000005825587221 */ /* 0x000fe20000010000 */
[----:B------:R-:W-:Y:S01]  /*7ad0*/  LEA.HI.SX32 R12, R12, R8, 0x1a ;  /* 0x000000080c0c7211 */ /* 0x000fe200078fd2ff */
[----:B------:R-:W-:Y:S02]  /*7ae0*/  FADD.FTZ R82, R103, R82 ;  /* 0x0000005267527221 */ /* 0x000fe40000010000 */
[----:B------:R-:W-:Y:S02]  /*7af0*/  FADD.FTZ R84, R31, R84 ;  /* 0x000000541f547221 */ /* 0x000fe40000010000 */
[----:B------:R-:W-:Y:S01]  /*7b00*/  FADD.FTZ R92, R39, R92 ;  /* 0x0000005c275c7221 */ /* 0x000fe20000010000 */
[----:B------:R-:W-:Y:S01]  /*7b10*/  IADD3 R18, R180, -0x2, RZ ;  /* 0xfffffffeb4127810 */ /* 0x000fe20007ffe0ff */
[----:B------:R-:W-:Y:S01]  /*7b20*/  FADD.FTZ R88, R36, R88 ;  /* 0x0000005824587221 */ /* 0x000fe20000010000 */
[----:B------:R-:W-:Y:S01]  /*7b30*/  HMMA.16816.F32 R168, R4, R14, R168 ;  /* 0x0000000e04a8723c */ /* 0x000fe200000018a8 */
[----:B------:R-:W-:-:S02]  /*7b40*/  FADD.FTZ R82, R98, R82 ;  /* 0x0000005262527221 */ /* 0x000fc40000010000 */
[----:B------:R-:W-:Y:S02]  /*7b50*/  FADD.FTZ R84, R30, R84 ;  /* 0x000000541e547221 */ /* 0x000fe40000010000 */
[----:B------:R-:W-:-:S03]  /*7b60*/  FADD.FTZ R88, R33, R88 ;  /* 0x0000005821587221 */ /* 0x000fc60000010000 */
[----:B------:R-:W-:Y:S01]  /*7b70*/  HMMA.16816.F32 R176, R4, R10, R176 ;  /* 0x0000000a04b0723c */ /* 0x000fe200000018b0 */
[----:B------:R-:W-:Y:S01]  /*7b80*/  FADD.FTZ R82, R97, R82 ;  /* 0x0000005261527221 */ /* 0x000fe20000010000 */
[----:B------:R-:W-:Y:S01]  /*7b90*/  STL [R1+0x50], R18 ;  /* 0x0000501201007387 */ /* 0x000fe20000100800 */
[----:B------:R-:W-:-:S04]  /*7ba0*/  FADD.FTZ R84, R29, R84 ;  /* 0x000000541d547221 */ /* 0x000fc80000010000 */
[----:B------:R-:W-:Y:S02]  /*7bb0*/  FADD.FTZ R4, R38, R92 ;  /* 0x0000005c26047221 */ /* 0x000fe40000010000 */
[----:B------:R-:W-:Y:S02]  /*7bc0*/  FADD.FTZ R6, R32, R88 ;  /* 0x0000005820067221 */ /* 0x000fe40000010000 */
[----:B------:R-:W-:Y:S01]  /*7bd0*/  FADD.FTZ R5, R28, R84 ;  /* 0x000000541c057221 */ /* 0x000fe20000010000 */
[----:B--2---:R-:W-:-:S05]  /*7be0*/  IMNMX R19, R19, R12, !PT ;  /* 0x0000000c13137217 */ /* 0x004fca0007800200 */
[----:B------:R-:W-:Y:S04]  /*7bf0*/  STL [R1+0x58], R19 ;  /* 0x0000581301007387 */ /* 0x000fe80000100800 */
[----:B------:R1:W-:Y:S04]  /*7c00*/  STL [R1+0x48], R4 ;  /* 0x0000480401007387 */ /* 0x0003e80000100800 */
[----:B------:R2:W-:Y:S01]  /*7c10*/  STL [R1+0x60], R6 ;  /* 0x0000600601007387 */ /* 0x0005e20000100800 */
[----:B------:R-:W-:Y:S01]  /*7c20*/  ISETP.GE.AND P0, PT, R18, R19, PT ;  /* 0x000000131200720c */ /* 0x000fe20003f06270 */
[----:B-1----:R-:W-:-:S05]  /*7c30*/  FADD.FTZ R4, R96, R82 ;  /* 0x0000005260047221 */ /* 0x002fca0000010000 */
[----:B------:R2:W-:Y:S04]  /*7c40*/  STL [R1+0x4c], R4 ;  /* 0x00004c0401007387 */ /* 0x0005e80000100800 */
[----:B------:R2:W-:Y:S03]  /*7c50*/  STL [R1+0x54], R5 ;  /* 0x0000540501007387 */ /* 0x0005e60000100800 */
[----:B------:R-:W-:Y:S05]  /*7c60*/  @!P0 BRA `(.L_x_1339) ;  /* 0x0000618000008947 */ /* 0x000fea0003800000 */
[----:B------:R-:W-:Y:S01]  /*7c70*/  MOV R180, R0 ;  /* 0x0000000000b47202 */ /* 0x000fe20000000f00 */
[----:B------:R-:W-:Y:S01]  /*7c80*/  IMAD.MOV.U32 R0, RZ, RZ, R18 ;  /* 0x000000ffff007224 */ /* 0x000fe200078e0012 */
[----:B------:R-:W-:Y:S01]  /*7c90*/  MOV R183, R2 ;  /* 0x0000000200b77202 */ /* 0x000fe20000000f00 */
[----:B------:R-:W-:Y:S01]  /*7ca0*/  IMAD.MOV.U32 R181, RZ, RZ, R68 ;  /* 0x000000ffffb57224 */ /* 0x000fe200078e0044 */
[----:B------:R-:W-:-:S02]  /*7cb0*/  MOV R182, R3 ;  /* 0x0000000300b67202 */ /* 0x000fc40000000f00 */
[----:B------:R1:W-:Y:S04]  /*7cc0*/  STL [R1+0x50], R0 ;  /* 0x0000500001007387 */ /* 0x0003e80000100800 */
.L_x_1350:
[----:B------:R-:W3:Y:S01]  /*7cd0*/  LDL R2, [R1+0x50] ;  /* 0x0000500001027983 */ /* 0x000ee20000100800 */
[----:B------:R-:W-:Y:S04]  /*7ce0*/  DEPBAR.LE SB0, 0x0 ;  /* 0x000080000000791a */ /* 0x000fe80000000000 */
[----:B-1----:R-:W3:Y:S01]  /*7cf0*/  LDL R0, [R1+0x10] ;  /* 0x0000100001007983 */ /* 0x002ee20000100800 */
[----:B------:R-:W-:Y:S01]  /*7d00*/  WARPSYNC 0xffffffff ;  /* 0xffffffff00007948 */ /* 0x000fe20003800000 */
[----:B------:R-:W-:Y:S02]  /*7d10*/  BSSY B0, `(.L_x_1340) ;  /* 0x0000051000007945 */ /* 0x000fe40003800000 */
[----:B------:R-:W-:Y:S06]  /*7d20*/  BAR.SYNC.DEFER_BLOCKING 0x0 ;  /* 0x0000000000007b1d */ /* 0x000fec0000010000 */
[----:B------:R1:W4:Y:S04]  /*7d30*/  LDSM.16.M88.4 R112, [R241] ;  /* 0x00000000f170783b */ /* 0x0003280000000200 */
[----:B------:R1:W2:Y:S04]  /*7d40*/  LDSM.16.M88.4 R108, [R241+0x2000] ;  /* 0x00200000f16c783b */ /* 0x0002a80000000200 */
[----:B------:R1:W1:Y:S04]  /*7d50*/  LDSM.16.M88.4 R16, [R240] ;  /* 0x00000000f010783b */ /* 0x0002680000000200 */
[----:B------:R1:W1:Y:S04]  /*7d60*/  LDSM.16.M88.4 R32, [R240+0x800] ;  /* 0x00080000f020783b */ /* 0x0002680000000200 */
[----:B------:R1:W1:Y:S04]  /*7d70*/  LDSM.16.M88.4 R48, [R240+0x1000] ;  /* 0x00100000f030783b */ /* 0x0002680000000200 */
        /* <DEDUP_REMOVED lines=10> */
[----:B------:R1:W1:Y:S04]  /*7e20*/  LDSM.16.M88.4 R212, [R227] ;  /* 0x00000000e3d4783b */ /* 0x0002680000000200 */
[----:B------:R1:W1:Y:S04]  /*7e30*/  LDSM.16.M88.4 R216, [R226] ;  /* 0x00000000e2d8783b */ /* 0x0002680000000200 */
[----:B------:R1:W1:Y:S01]  /*7e40*/  LDSM.16.M88.4 R220, [R225] ;  /* 0x00000000e1dc783b */ /* 0x0002620000000200 */
[----:B---3--:R-:W-:-:S13]  /*7e50*/  ISETP.GT.AND P0, PT, R0, R2, PT ;  /* 0x000000020000720c */ /* 0x008fda0003f04270 */
[----:B------:R-:W-:-:S05]  /*7e60*/  @P0 BRA `(.L_x_1341) ;  /* 0x000003b000000947 */ /* 0x000fca0003800000 */
[----:B-12-4-:R-:W2:Y:S04]  /*7e70*/  LDL R6, [R1+0x20] ;  /* 0x0000200001067983 */ /* 0x016ea80000100800 */
[----:B------:R-:W3:Y:S04]  /*7e80*/  LDL R5, [R1+0x1c] ;  /* 0x00001c0001057983 */ /* 0x000ee80000100800 */
[----:B------:R-:W4:Y:S04]  /*7e90*/  LDL.64 R8, [R1+0x30] ;  /* 0x0000300001087983 */ /* 0x000f280000100a00 */
[----:B------:R-:W5:Y:S01]  /*7ea0*/  LDL R4, [R1+0x4] ;  /* 0x0000040001047983 */ /* 0x000f620000100800 */
[----:B--2---:R-:W-:Y:S01]  /*7eb0*/  IMAD.WIDE.U32 R2, R6, c[0x0][0x208], RZ ;  /* 0x0000820006027a25 */ /* 0x004fe200078e00ff */
[----:B------:R-:W-:Y:S02]  /*7ec0*/  SHF.R.S32.HI R0, RZ, 0x1f, R6 ;  /* 0x0000001fff007819 */ /* 0x000fe40000011406 */
[----:B---3--:R-:W-:Y:S03]  /*7ed0*/  SHF.R.S32.HI R7, RZ, 0x1f, R5 ;  /* 0x0000001fff077819 */ /* 0x008fe60000011405 */
[----:B------:R-:W-:Y:S02]  /*7ee0*/  IMAD R0, R0, c[0x0][0x208], RZ ;  /* 0x0000820000007a24 */ /* 0x000fe400078e02ff */
[----:B------:R-:W-:Y:S02]  /*7ef0*/  IMAD R7, R7, c[0x0][0x218], RZ ;  /* 0x0000860007077a24 */ /* 0x000fe400078e02ff */
[----:B------:R-:W-:Y:S02]  /*7f00*/  IMAD R0, R6, c[0x0][0x20c], R0 ;  /* 0x0000830006007a24 */ /* 0x000fe400078e0200 */
[----:B------:R-:W-:Y:S02]  /*7f10*/  IMAD R7, R5, c[0x0][0x21c], R7 ;  /* 0x0000870005077a24 */ /* 0x000fe400078e0207 */
[----:B------:R-:W-:Y:S01]  /*7f20*/  IMAD.IADD R3, R3, 0x1, R0 ;  /* 0x0000000103037824 */ /* 0x000fe200078e0200 */
[----:B------:R-:W-:Y:S03]  /*7f30*/  SHF.L.U32 R0, R251, 0x1, RZ ;  /* 0x00000001fb007819 */ /* 0x000fe600000006ff */
[----:B------:R-:W-:Y:S05]  /*7f40*/  IMAD.WIDE.U32 R2, R5, c[0x0][0x218], R2 ;  /* 0x0000860005027a25 */ /* 0x000fea00078e0002 */
[----:B----4-:R-:W-:Y:S04]  /*7f50*/  IADD3 R2, P4, R8, R2, RZ ;  /* 0x0000000208027210 */ /* 0x010fe80007f9e0ff */
[----:B------:R-:W-:Y:S02]  /*7f60*/  LEA R10, P0, R2, c[0x0][0x1f8], 0x1 ;  /* 0x00007e00020a7a11 */ /* 0x000fe400078008ff */
[----:B-----5:R-:W-:Y:S02]  /*7f70*/  IADD3.X R7, R4, R3, R7, P4, !PT ;  /* 0x0000000304077210 */ /* 0x020fe400027fe407 */
[----:B------:R-:W-:Y:S02]  /*7f80*/  SHF.L.U64.HI R3, R251, 0x1, R242 ;  /* 0x00000001fb037819 */ /* 0x000fe400000102f2 */
[----:B------:R-:W-:Y:S01]  /*7f90*/  LEA.HI.X R7, R2, c[0x0][0x1fc], R7, 0x1, P0 ;  /* 0x00007f0002077a11 */ /* 0x000fe200000f0c07 */
[----:B------:R-:W-:-:S05]  /*7fa0*/  BRA.DIV ~URZ, `(.L_x_1342) ;  /* 0x0000f1527f007947 */ /* 0x000fca000b800000 */
[----:B------:R1:W2:Y:S02]  /*7fb0*/  SHFL.IDX PT, R11, R7, RZ, 0x181f ;  /* 0x00181fff070b7589 */ /* 0x0002a400000e0000 */
.L_x_1393:
[----:B------:R-:W-:-:S05]  /*7fc0*/  BRA.DIV ~URZ, `(.L_x_1343) ;  /* 0x0000f1a27f007947 */ /* 0x000fca000b800000 */
[----:B------:R-:W3:Y:S04]  /*7fd0*/  SHFL.IDX PT, R20, R10, RZ, 0x181f ;  /* 0x00181fff0a147589 */ /* 0x000ee800000e0000 */
[----:B------:R-:W4:Y:S04]  /*7fe0*/  SHFL.IDX PT, R14, R10, 0x1, 0x181f ;  /* 0x00381f000a0e7f89 */ /* 0x000f2800000e0000 */
[----:B------:R-:W-:Y:S04]  /*7ff0*/  SHFL.IDX PT, R15, R7, 0x1, 0x181f ;  /* 0x00381f00070f7f89 */ /* 0x000fe800000e0000 */
[----:B------:R-:W-:Y:S04]  /*8000*/  SHFL.IDX PT, R12, R10, 0x2, 0x181f ;  /* 0x00581f000a0c7f89 */ /* 0x000fe800000e0000 */
[----:B------:R-:W5:Y:S04]  /*8010*/  SHFL.IDX PT, R8, R10, 0x3, 0x181f ;  /* 0x00781f000a087f89 */ /* 0x000f6800000e0000 */
[----:B------:R-:W-:Y:S04]  /*8020*/  SHFL.IDX PT, R13, R7, 0x2, 0x181f ;  /* 0x00581f00070d7f89 */ /* 0x000fe800000e0000 */
[----:B------:R-:W-:Y:S04]  /*8030*/  SHFL.IDX PT, R5, R10, 0x4, 0x181f ;  /* 0x00981f000a057f89 */ /* 0x000fe800000e0000 */
[----:B------:R-:W1:Y:S04]  /*8040*/  SHFL.IDX PT, R9, R7, 0x3, 0x181f ;  /* 0x00781f0007097f89 */ /* 0x000e6800000e0000 */
[----:B------:R-:W2:Y:S04]  /*8050*/  SHFL.IDX PT, R2, R10, 0x5, 0x181f ;  /* 0x00b81f000a027f89 */ /* 0x000ea800000e0000 */
[----:B------:R-:W2:Y:S04]  /*8060*/  SHFL.IDX PT, R6, R7, 0x4, 0x181f ;  /* 0x00981f0007067f89 */ /* 0x000ea800000e0000 */
[----:B------:R-:W2:Y:S04]  /*8070*/  SHFL.IDX PT, R4, R7, 0x5, 0x181f ;  /* 0x00b81f0007047f89 */ /* 0x000ea800000e0000 */
[----:B-1----:R-:W1:Y:S01]  /*8080*/  SHFL.IDX PT, R7, R7, 0x6, 0x181f ;  /* 0x00d81f0007077f89 */ /* 0x002e6200000e0000 */
[-C--:B---3--:R-:W-:Y:S02]  /*8090*/  IADD3 R20, P0, R20, R0.reuse, RZ ;  /* 0x0000000014147210 */ /* 0x088fe40007f1e0ff */
[-C--:B----4-:R-:W-:Y:S02]  /*80a0*/  IADD3 R14, P4, R14, R0.reuse, RZ ;  /* 0x000000000e0e7210 */ /* 0x090fe40007f9e0ff */
[-C--:B-----5:R-:W-:Y:S01]  /*80b0*/  IADD3 R8, P5, R8, R0.reuse, RZ ;  /* 0x0000000008087210 */ /* 0x0a0fe20007fbe0ff */
[--C-:B--2---:R-:W-:Y:S01]  /*80c0*/  IMAD.X R21, R11, 0x1, R3.reuse, P0 ;  /* 0x000000010b157824 */ /* 0x104fe200000e0603 */
[-C--:B------:R-:W-:Y:S01]  /*80d0*/  IADD3 R12, P0, R12, R0.reuse, RZ ;  /* 0x000000000c0c7210 */ /* 0x080fe20007f1e0ff */
[--C-:B------:R-:W-:Y:S02]  /*80e0*/  IMAD.X R15, R15, 0x1, R3.reuse, P4 ;  /* 0x000000010f0f7824 */ /* 0x100fe400020e0603 */
[--C-:B------:R-:W-:Y:S01]  /*80f0*/  IMAD.X R9, R9, 0x1, R3.reuse, P5 ;  /* 0x0000000109097824 */ /* 0x100fe200028e0603 */
[----:B------:R2:W-:Y:S01]  /*8100*/  LDGSTS.E.BYPASS.LTC128B.128 [R244+0x100], [R20.64], !P3 ;  /* 0x0010000014f47fae */ /* 0x0005e2000d901d48 */
[--C-:B------:R-:W-:Y:S03]  /*8110*/  IMAD.X R13, R13, 0x1, R3.reuse, P0 ;  /* 0x000000010d0d7824 */ /* 0x100fe600000e0603 */
[----:B------:R3:W-:Y:S04]  /*8120*/  LDGSTS.E.BYPASS.LTC128B.128 [R244+0x900], [R14.64], !P3 ;  /* 0x009000000ef47fae */ /* 0x0007e8000d901d48 */
[----:B------:R4:W-:Y:S04]  /*8130*/  LDGSTS.E.BYPASS.LTC128B.128 [R244+0x1100], [R12.64], !P3 ;  /* 0x011000000cf47fae */ /* 0x0009e8000d901d48 */
[----:B------:R4:W-:Y:S01]  /*8140*/  LDGSTS.E.BYPASS.LTC128B.128 [R244+0x1900], [R8.64], !P3 ;  /* 0x0190000008f47fae */ /* 0x0009e2000d901d48 */
[-C--:B--2---:R-:W-:Y:S02]  /*8150*/  IADD3 R20, P4, R5, R0.reuse, RZ ;  /* 0x0000000005147210 */ /* 0x084fe40007f9e0ff */
[----:B---3--:R-:W-:Y:S03]  /*8160*/  IADD3 R14, P0, R2, R0, RZ ;  /* 0x00000000020e7210 */ /* 0x008fe60007f1e0ff */
[--C-:B------:R-:W-:Y:S02]  /*8170*/  IMAD.X R21, R6, 0x1, R3.reuse, P4 ;  /* 0x0000000106157824 */ /* 0x100fe400020e0603 */
[----:B------:R-:W-:Y:S03]  /*8180*/  IMAD.X R15, R4, 0x1, R3, P0 ;  /* 0x00000001040f7824 */ /* 0x000fe600000e0603 */
[----:B------:R4:W-:Y:S04]  /*8190*/  LDGSTS.E.BYPASS.LTC128B.128 [R244+0x2100], [R20.64], !P3 ;  /* 0x0210000014f47fae */ /* 0x0009e8000d901d48 */
[----:B------:R4:W2:Y:S04]  /*81a0*/  SHFL.IDX PT, R4, R10, 0x6, 0x181f ;  /* 0x00d81f000a047f89 */ /* 0x0008a800000e0000 */
[----:B------:R4:W-:Y:S02]  /*81b0*/  LDGSTS.E.BYPASS.LTC128B.128 [R244+0x2900], [R14.64], !P3 ;  /* 0x029000000ef47fae */ /* 0x0009e4000d901d48 */
.L_x_1394:
[----:B-12---:R-:W-:Y:S04]  /*81c0*/  IADD3 R4, P0, R4, R0, RZ ;  /* 0x0000000004047210 */ /* 0x006fe80007f1e0ff */
[----:B------:R-:W-:Y:S05]  /*81d0*/  IADD3.X R5, R7, R3, RZ, P0, !PT ;  /* 0x0000000307057210 */ /* 0x000fea00007fe4ff */
[----:B------:R-:W-:Y:S01]  /*81e0*/  @!PT LDS RZ, [RZ] ;  /* 0x00000000fffff984 */ /* 0x000fe20000000800 */
[----:B------:R-:W-:Y:S01]  /*81f0*/  @!PT LDS RZ, [RZ] ;  /* 0x00000000fffff984 */ /* 0x000fe20000000800 */
[----:B------:R-:W-:Y:S01]  /*8200*/  @!PT LDS RZ, [RZ] ;  /* 0x00000000fffff984 */ /* 0x000fe20000000800 */
[----:B------:R1:W-:Y:S04]  /*8210*/  LDGSTS.E.BYPASS.LTC128B.128 [R244+0x3100], [R4.64], !P3 ;  /* 0x0310000004f47fae */ /* 0x0003e8000d901d48 */
.L_x_1341:
[----:B-12-4-:R-:W-:Y:S05]  /*8220*/  BSYNC B0 ;  /* 0x0000000000007941 */ /* 0x016fea0003800000 */
.L_x_1340:
        /* <DEDUP_REMOVED lines=57> */
[----:B------:R-:W-:Y:S07]  /*85c0*/  LDSM.16.M88.4 R212, [R235] ;  /* 0x00000000ebd4783b */ /* 0x000fee0000000200 */
[-C--:B------:R-:W-:Y:S08]  /*85d0*/  HMMA.16816.F32 R84, R188, R216.reuse, R84 ;  /* 0x000000d8bc54723c */ /* 0x080ff00000001854 */
[C---:B------:R-:W-:Y:S08]  /*85e0*/  HMMA.16816.F32 R88, R196.reuse, R216, R88 ;  /* 0x000000d8c458723c */ /* 0x040ff00000001858 */
[-C--:B------:R-:W-:Y:S08]  /*85f0*/  HMMA.16816.F32 R92, R196, R218.reuse, R92 ;  /* 0x000000dac45c723c */ /* 0x080ff0000000185c */
[C---:B------:R-:W-:Y:S01]  /*8600*/  HMMA.16816.F32 R96, R188.reuse, R218, R96 ;  /* 0x000000dabc60723c */ /* 0x040fe20000001860 */
[----:B------:R-:W-:Y:S07]  /*8610*/  LDSM.16.M88.4 R216, [R224] ;  /* 0x00000000e0d8783b */ /* 0x000fee0000000200 */
[-C--:B------:R-:W-:Y:S08]  /*8620*/  HMMA.16816.F32 R100, R188, R220.reuse, R100 ;  /* 0x000000dcbc64723c */ /* 0x080ff00000001864 */
[C---:B------:R-:W-:Y:S01]  /*8630*/  HMMA.16816.F32 R104, R196.reuse, R220, R104 ;  /* 0x000000dcc468723c */ /* 0x040fe20000001868 */
[----:B------:R-:W2:Y:S07]  /*8640*/  LDL R221, [R1+0x10] ;  /* 0x0000100001dd7983 */ /* 0x000eae0000100800 */
[-C--:B------:R-:W-:Y:S01]  /*8650*/  HMMA.16816.F32 R108, R196, R222.reuse, R108 ;  /* 0x000000dec46c723c */ /* 0x080fe2000000186c */
[----:B------:R-:W-:Y:S07]  /*8660*/  LDSM.16.M88.4 R196, [R236+0x2800] ;  /* 0x00280000ecc4783b */ /* 0x000fee0000000200 */
[----:B------:R-:W-:Y:S01]  /*8670*/  HMMA.16816.F32 R112, R188, R222, R112 ;  /* 0x000000debc70723c */ /* 0x000fe20000001870 */
[----:B------:R-:W5:Y:S07]  /*8680*/  LDSM.16.M88.4 R188, [R236+0x1800] ;  /* 0x00180000ecbc783b */ /* 0x000f6e0000000200 */
        /* <DEDUP_REMOVED lines=27> */
[-C--:B---3--:R-:W-:Y:S08]  /*8840*/  HMMA.16816.F32 R100, R184, R204.reuse, R100 ;  /* 0x000000ccb864723c */ /* 0x088ff00000001864 */
[C---:B------:R-:W-:Y:S08]  /*8850*/  HMMA.16816.F32 R104, R200.reuse, R204, R104 ;  /* 0x000000ccc868723c */ /* 0x040ff00000001868 */
[-C--:B------:R-:W-:Y:S08]  /*8860*/  HMMA.16816.F32 R108, R200, R206.reuse, R108 ;  /* 0x000000cec86c723c */ /* 0x080ff0000000186c */
[----:B------:R-:W-:Y:S08]  /*8870*/  HMMA.16816.F32 R112, R184, R206, R112 ;  /* 0x000000ceb870723c */ /* 0x000ff00000001870 */
[-C--:B------:R-:W-:Y:S08]  /*8880*/  HMMA.16816.F32 R4, R212, R216.reuse, R4 ;  /* 0x000000d8d404723c */ /* 0x080ff00000001804 */
[C---:B----4-:R-:W-:Y:S08]  /*8890*/  HMMA.16816.F32 R8, R188.reuse, R216, R8 ;  /* 0x000000d8bc08723c */ /* 0x050ff00000001808 */
        /* <DEDUP_REMOVED lines=8> */
[----:B------:R3:W4:Y:S01]  /*8920*/  MUFU.TANH R185, R7 ;  /* 0x0000000700b97308 */ /* 0x0007220000002400 */
        /* <DEDUP_REMOVED lines=8> */
[----:B------:R-:W-:Y:S01]  /*89b0*/  FMUL.FTZ R16, R16, c[0x0][0x320] ;  /* 0x0000c80010107a20 */ /* 0x000fe20000410000 */
[----:B--2---:R-:W-:Y:S01]  /*89c0*/  ISETP.GT.AND P0, PT, R2, R221, PT ;  /* 0x000000dd0200720c */ /* 0x004fe20003f04270 */
[----:B------:R-:W-:Y:S02]  /*89d0*/  FMUL.FTZ R17, R17, c[0x0][0x320] ;  /* 0x0000c80011117a20 */ /* 0x000fe40000410000 */
[----:B------:R-:W-:Y:S01]  /*89e0*/  FMUL.FTZ R18, R18, c[0x0][0x320] ;  /* 0x0000c80012127a20 */ /* 0x000fe20000410000 */
[----:B------:R-:W2:Y:S01]  /*89f0*/  MUFU.TANH R187, R9 ;  /* 0x0000000900bb7308 */ /* 0x000ea20000002400 */
[----:B------:R-:W-:Y:S01]  /*8a00*/  FMUL.FTZ R19, R19, c[0x0][0x320] ;  /* 0x0000c80013137a20 */ /* 0x000fe20000410000 */
[----:B---3--:R-:W3:Y:S08]  /*8a10*/  LDSM.16.M88.4 R4, [R224+0x800] ;  /* 0x00080000e004783b */ /* 0x008ef00000000200 */
[----:B------:R-:W1:Y:S10]  /*8a20*/  MUFU.TANH R192, R10 ;  /* 0x0000000a00c07308 */ /* 0x000e740000002400 */
[----:B------:R5:W1:Y:S10]  /*8a30*/  MUFU.TANH R193, R11 ;  /* 0x0000000b00c17308 */ /* 0x000a740000002400 */
[----:B------:R-:W1:Y:S10]  /*8a40*/  MUFU.TANH R0, R0 ;  /* 0x0000000000007308 */ /* 0x000e740000002400 */
[----:B------:R-:W1:Y:S01]  /*8a50*/  MUFU.TANH R3, R3 ;  /* 0x0000000300037308 */ /* 0x000e620000002400 */
[----:B-----5:R-:W5:Y:S01]  /*8a60*/  LDSM.16.M88.4 R8, [R224+0x1000] ;  /* 0x00100000e008783b */ /* 0x020f620000000200 */
[-C--:B---3--:R-:W-:Y:S08]  /*8a70*/  HMMA.16816.F32 R20, R212, R4.reuse, R20 ;  /* 0x00000004d414723c */ /* 0x088ff00000001814 */
[----:B------:R-:W3:Y:S01]  /*8a80*/  MUFU.TANH R12, R12 ;  /* 0x0000000c000c7308 */ /* 0x000ee20000002400 */
        /* <DEDUP_REMOVED lines=43> */
[----:B------:R-:W1:Y:S03]  /*8d40*/  LDSM.16.M88.4 R4, [R224+0x2800] ;  /* 0x00280000e004783b */ /* 0x000e660000000200 */
[----:B------:R-:W-:Y:S02]  /*8d50*/  FMUL.FTZ R41, R41, c[0x0][0x320] ;  /* 0x0000c80029297a20 */ /* 0x000fe40000410000 */
[----:B------:R-:W-:Y:S02]  /*8d60*/  FMUL.FTZ R42, R42, c[0x0][0x320] ;  /* 0x0000c8002a2a7a20 */ /* 0x000fe40000410000 */
[----:B------:R-:W-:Y:S01]  /*8d70*/  FMUL.FTZ R43, R43, c[0x0][0x320] ;  /* 0x0000c8002b2b7a20 */ /* 0x000fe20000410000 */
[----:B------:R-:W1:Y:S01]  /*8d80*/  MUFU.TANH R22, R22 ;  /* 0x0000001600167308 */ /* 0x000e620000002400 */
[-C--:B-----5:R-:W-:Y:S03]  /*8d90*/  HMMA.16816.F32 R68, R212, R8.reuse, R68 ;  /* 0x00000008d444723c */ /* 0x0a0fe60000001844 */
[----:B------:R-:W-:Y:S02]  /*8da0*/  FMUL.FTZ R44, R44, c[0x0][0x320] ;  /* 0x0000c8002c2c7a20 */ /* 0x000fe40000410000 */
[----:B------:R-:W-:Y:S02]  /*8db0*/  FMUL.FTZ R45, R45, c[0x0][0x320] ;  /* 0x0000c8002d2d7a20 */ /* 0x000fe40000410000 */
[----:B------:R-:W-:Y:S01]  /*8dc0*/  FMUL.FTZ R46, R46, c[0x0][0x320] ;  /* 0x0000c8002e2e7a20 */ /* 0x000fe20000410000 */
[C---:B------:R-:W-:Y:S01]  /*8dd0*/  HMMA.16816.F32 R72, R188.reuse, R8, R72 ;  /* 0x00000008bc48723c */ /* 0x040fe20000001848 */
[----:B------:R-:W2:Y:S03]  /*8de0*/  MUFU.TANH R23, R23 ;  /* 0x0000001700177308 */ /* 0x000ea60000002400 */
[----:B------:R-:W-:Y:S02]  /*8df0*/  FMUL.FTZ R47, R47, c[0x0][0x320] ;  /* 0x0000c8002f2f7a20 */ /* 0x000fe40000410000 */
[----:B------:R-:W-:Y:S02]  /*8e00*/  FMUL.FTZ R48, R48, c[0x0][0x320] ;  /* 0x0000c80030307a20 */ /* 0x000fe40000410000 */
[-C--:B------:R-:W-:Y:S03]  /*8e10*/  HMMA.16816.F32 R76, R188, R10.reuse, R76 ;  /* 0x0000000abc4c723c */ /* 0x080fe6000000184c */
[----:B------:R-:W2:Y:S01]  /*8e20*/  MUFU.TANH R24, R24 ;  /* 0x0000001800187308 */ /* 0x000ea20000002400 */
[----:B------:R-:W-:Y:S02]  /*8e30*/  FMUL.FTZ R49, R49, c[0x0][0x320] ;  /* 0x0000c80031317a20 */ /* 0x000fe40000410000 */
[----:B------:R-:W-:Y:S02]  /*8e40*/  FMUL.FTZ R50, R50, c[0x0][0x320] ;  /* 0x0000c80032327a20 */ /* 0x000fe40000410000 */
[C---:B------:R-:W-:Y:S01]  /*8e50*/  HMMA.16816.F32 R80, R212.reuse, R10, R80 ;  /* 0x0000000ad450723c */ /* 0x040fe20000001850 */
[----:B------:R-:W5:Y:S01]  /*8e60*/  LDSM.16.M88.4 R8, [R224+0x3000] ;  /* 0x00300000e008783b */ /* 0x000f620000000200 */
[----:B------:R-:W-:Y:S04]  /*8e70*/  DEPBAR.LE SB0, 0x0 ;  /* 0x000080000000791a */ /* 0x000fe80000000000 */
[----:B------:R-:W2:Y:S01]  /*8e80*/  MUFU.TANH R25, R25 ;  /* 0x0000001900197308 */ /* 0x000ea20000002400 */
[----:B------:R-:W-:Y:S01]  /*8e90*/  FMUL.FTZ R68, R68, c[0x0][0x320] ;  /* 0x0000c80044447a20 */ /* 0x000fe20000410000 */
[-C--:B-1----:R-:W-:Y:S01]  /*8ea0*/  HMMA.16816.F32 R84, R212, R4.reuse, R84 ;  /* 0x00000004d454723c */ /* 0x082fe20000001854 */
[----:B------:R-:W-:Y:S04]  /*8eb0*/  BAR.SYNC.DEFER_BLOCKING 0x0 ;  /* 0x0000000000007b1d */ /* 0x000fe80000010000 */
        /* <DEDUP_REMOVED lines=16> */
[----:B------:R-:W1:Y:S01]  /*8fc0*/  MUFU.TANH R209, R81 ;  /* 0x0000005100d17308 */ /* 0x000e620000002400 */
[----:B------:R-:W-:Y:S02]  /*8fd0*/  FMUL.FTZ R57, R57, c[0x0][0x320] ;  /* 0x0000c80039397a20 */ /* 0x000fe40000410000 */
[C---:B------:R-:W-:Y:S04]  /*8fe0*/  HMMA.16816.F32 R104, R188.reuse, R8, R104 ;  /* 0x00000008bc68723c */ /* 0x040fe80000001868 */
[----:B------:R-:W-:Y:S02]  /*8ff0*/  FMUL.FTZ R58, R58, c[0x0][0x320] ;  /* 0x0000c8003a3a7a20 */ /* 0x000fe40000410000 */
[----:B------:R-:W-:Y:S01]  /*9000*/  FMUL.FTZ R59, R59, c[0x0][0x320] ;  /* 0x0000c8003b3b7a20 */ /* 0x000fe20000410000 */
[----:B------:R-:W1:Y:S01]  /*9010*/  MUFU.TANH R26, R26 ;  /* 0x0000001a001a7308 */ /* 0x000e620000002400 */
[-C--:B------:R-:W-:Y:S04]  /*9020*/  HMMA.16816.F32 R108, R188, R10.reuse, R108 ;  /* 0x0000000abc6c723c */ /* 0x080fe8000000186c */
[----:B------:R-:W-:Y:S02]  /*9030*/  FMUL.FTZ R96, R96, c[0x0][0x320] ;  /* 0x0000c80060607a20 */ /* 0x000fe40000410000 */
[----:B------:R-:W-:Y:S02]  /*9040*/  FMUL.FTZ R97, R97, c[0x0][0x320] ;  /* 0x0000c80061617a20 */ /* 0x000fe40000410000 */
[----:B------:R-:W-:Y:S01]  /*9050*/  FMUL.FTZ R98, R98, c[0x0][0x320] ;  /* 0x0000c80062627a20 */ /* 0x000fe20000410000 */
[----:B------:R-:W1:Y:S01]  /*9060*/  MUFU.TANH R206, R96 ;  /* 0x0000006000ce7308 */ /* 0x000e620000002400 */
[----:B------:R-:W-:Y:S04]  /*9070*/  HMMA.16816.F32 R112, R212, R10, R112 ;  /* 0x0000000ad470723c */ /* 0x000fe80000001870 */
[----:B------:R-:W-:Y:S02]  /*9080*/  FMUL.FTZ R99, R99, c[0x0][0x320] ;  /* 0x0000c80063637a20 */ /* 0x000fe40000410000 */
[----:B------:R-:W-:Y:S02]  /*9090*/  FMUL.FTZ R100, R100, c[0x0][0x320] ;  /* 0x0000c80064647a20 */ /* 0x000fe40000410000 */
[----:B------:R-:W-:Y:S01]  /*90a0*/  FMUL.FTZ R60, R60, c[0x0][0x320] ;  /* 0x0000c8003c3c7a20 */ /* 0x000fe20000410000 */
[----:B------:R-:W2:Y:S03]  /*90b0*/  MUFU.TANH R205, R97 ;  /* 0x0000006100cd7308 */ /* 0x000ea60000002400 */
[----:B------:R-:W-:Y:S02]  /*90c0*/  FMUL.FTZ R61, R61, c[0x0][0x320] ;  /* 0x0000c8003d3d7a20 */ /* 0x000fe40000410000 */
[----:B------:R-:W-:Y:S02]  /*90d0*/  FMUL.FTZ R62, R62, c[0x0][0x320] ;  /* 0x0000c8003e3e7a20 */ /* 0x000fe40000410000 */
[----:B------:R-:W-:Y:S02]  /*90e0*/  FMUL.FTZ R63, R63, c[0x0][0x320] ;  /* 0x0000c8003f3f7a20 */ /* 0x000fe40000410000 */
[----:B------:R-:W-:Y:S01]  /*90f0*/  FMUL.FTZ R64, R64, c[0x0][0x320] ;  /* 0x0000c80040407a20 */ /* 0x000fe20000410000 */
[----:B------:R5:W2:Y:S01]  /*9100*/  MUFU.TANH R204, R98 ;  /* 0x0000006200cc7308 */ /* 0x000aa20000002400 */
[----:B------:R-:W-:Y:S02]  /*9110*/  FMUL.FTZ R65, R65, c[0x0][0x320] ;  /* 0x0000c80041417a20 */ /* 0x000fe40000410000 */
[----:B------:R-:W-:Y:S02]  /*9120*/  FMUL.FTZ R66, R66, c[0x0][0x320] ;  /* 0x0000c80042427a20 */ /* 0x000fe40000410000 */
[----:B------:R-:W-:Y:S02]  /*9130*/  FMUL.FTZ R67, R67, c[0x0][0x320] ;  /* 0x0000c80043437a20 */ /* 0x000fe40000410000 */
[----:B-1----:R-:W-:Y:S02]  /*9140*/  FMUL.FTZ R68, R70, c[0x0][0x320] ;  /* 0x0000c80046447a20 */ /* 0x002fe40000410000 */
[----:B------:R-:W-:Y:S01]  /*9150*/  FMUL.FTZ R69, R71, c[0x0][0x320] ;  /* 0x0000c80047457a20 */ /* 0x000fe20000410000 */
[----:B------:R1:W1:Y:S01]  /*9160*/  MUFU.TANH R203, R99 ;  /* 0x0000006300cb7308 */ /* 0x0002620000002400 */
[----:B------:R-:W-:Y:S02]  /*9170*/  FMUL.FTZ R70, R72, c[0x0][0x320] ;  /* 0x0000c80048467a20 */ /* 0x000fe40000410000 */
        /* <DEDUP_REMOVED lines=14> */
[----:B-----5:R-:W-:Y:S02]  /*9260*/  FMUL.FTZ R98, R104, c[0x0][0x320] ;  /* 0x0000c80068627a20 */ /* 0x020fe40000410000 */
[----:B-1----:R-:W-:Y:S01]  /*9270*/  FMUL.FTZ R99, R105, c[0x0][0x320] ;  /* 0x0000c80069637a20 */ /* 0x002fe20000410000 */
[----:B------:R-:W1:Y:S01]  /*9280*/  MUFU.TANH R28, R28 ;  /* 0x0000001c001c7308 */ /* 0x000e620000002400 */
[----:B------:R-:W-:Y:S02]  /*9290*/  FMUL.FTZ R96, R106, c[0x0][0x320] ;  /* 0x0000c8006a607a20 */ /* 0x000fe40000410000 */
[----:B------:R-:W-:Y:S02]  /*92a0*/  FMUL.FTZ R81, R107, c[0x0][0x320] ;  /* 0x0000c8006b517a20 */ /* 0x000fe40000410000 */
[----:B--2---:R-:W-:Y:S02]  /*92b0*/  FMUL.FTZ R100, R108, c[0x0][0x320] ;  /* 0x0000c8006c647a20 */ /* 0x004fe40000410000 */
        /* <DEDUP_REMOVED lines=22> */
[----:B------:R-:W-:Y:S07]  /*9420*/  FMUL.FTZ R102, R102, c[0x0][0x320] ;  /* 0x0000c80066667a20 */ /* 0x000fee0000410000 */
        /* <DEDUP_REMOVED lines=73> */
[----:B------:R-:W1:Y:S01]  /*98c0*/  MUFU.TANH R11, R11 ;  /* 0x0000000b000b7308 */ /* 0x000e620000002400 */
[----:B------:R-:W-:-:S05]  /*98d0*/  @!P0 BRA `(.L_x_1345) ;  /* 0x000004e000008947 */ /* 0x000fca0003800000 */
[C---:B-1234-:R-:W-:Y:S01]  /*98e0*/  IMAD.SHL.U32 R84, R251.reuse, 0x2, RZ ;  /* 0x00000002fb547824 */ /* 0x05efe200078e00ff */
[----:B------:R-:W2:Y:S01]  /*98f0*/  LDL R218, [R1+0x24] ;  /* 0x0000240001da7983 */ /* 0x000ea20000100800 */
[----:B------:R-:W-:Y:S02]  /*9900*/  PLOP3.LUT P4, PT, PT, PT, UP0, 0x80, 0x0 ;  /* 0x000000000000781c */ /* 0x000fe40003f8f008 */
[----:B------:R-:W-:Y:S01]  /*9910*/  PLOP3.LUT P0, PT, PT, PT, UP0, 0x80, 0x0 ;  /* 0x000000000000781c */ /* 0x000fe20003f0f008 */
[----:B------:R-:W3:Y:S01]  /*9920*/  LDL.64 R82, [R1+0x40] ;  /* 0x0000400001527983 */ /* 0x000ee20000100a00 */
[----:B------:R-:W-:Y:S03]  /*9930*/  SHF.L.U64.HI R85, R251, 0x1, R242 ;  /* 0x00000001fb557819 */ /* 0x000fe600000102f2 */
[----:B------:R-:W4:Y:S04]  /*9940*/  LDL R217, [R1+0xc] ;  /* 0x00000c0001d97983 */ /* 0x000f280000100800 */
[----:B------:R-:W5:Y:S04]  /*9950*/  LDL.64 R222, [R1+0x38] ;  /* 0x0000380001de7983 */ /* 0x000f680000100a00 */
[----:B------:R-:W3:Y:S01]  /*9960*/  LDL R221, [R1+0x8] ;  /* 0x0000080001dd7983 */ /* 0x000ee20000100800 */
[----:B--2---:R-:W-:Y:S05]  /*9970*/  IMAD R5, R2, 0x70, R218 ;  /* 0x0000007002057824 */ /* 0x004fea00078e02da */
[----:B------:R-:W-:Y:S05]  /*9980*/  IADD3 R5, R5, -0x70, R250 ;  /* 0xffffff9005057810 */ /* 0x000fea0007ffe0fa */
[----:B------:R-:W-:Y:S04]  /*9990*/  @P4 IMAD.HI.U32 R2, R5, c[0x0][0x2bc], RZ ;  /* 0x0000af0005024a27 */ /* 0x000fe800078e00ff */
[--C-:B------:R-:W-:Y:S01]  /*99a0*/  IMAD.MOV.U32 R4, RZ, RZ, R5.reuse ;  /* 0x000000ffff047224 */ /* 0x100fe200078e0005 */
[----:B------:R-:W-:Y:S04]  /*99b0*/  @P0 SHF.R.U32.HI R4, RZ, c[0x0][0x2c0], R2 ;  /* 0x0000b000ff040a19 */ /* 0x000fe80000011602 */
[C---:B---3--:R-:W-:Y:S01]  /*99c0*/  @!P1 IADD3 R2, P0, R4.reuse, R82, RZ ;  /* 0x0000005204029210 */ /* 0x048fe20007f1e0ff */
[----:B------:R-:W-:Y:S03]  /*99d0*/  IMAD.MOV R6, RZ, RZ, -R4 ;  /* 0x000000ffff067224 */ /* 0x000fe600078e0a04 */
[----:B----4-:R-:W-:Y:S01]  /*99e0*/  @!P1 LEA.HI.X.SX32 R4, R4, R217, 0x1, P0 ;  /* 0x000000d904049211 */ /* 0x010fe200000f0eff */
[----:B------:R-:W-:Y:S01]  /*99f0*/  IMAD R82, R6, c[0x0][0x2b8], R5 ;  /* 0x0000ae0006527a24 */ /* 0x000fe200078e0205 */
[C---:B------:R-:W-:Y:S01]  /*9a00*/  @!P1 LEA R8, P0, R2.reuse, c[0x0][0x2a0], 0x2 ;  /* 0x0000a80002089a11 */ /* 0x040fe200078010ff */
[----:B------:R-:W-:Y:S03]  /*9a10*/  IMAD.MOV.U32 R6, RZ, RZ, RZ ;  /* 0x000000ffff067224 */ /* 0x000fe600078e00ff */
[----:B------:R-:W-:Y:S01]  /*9a20*/  @!P1 LEA.HI.X R9, R2, c[0x0][0x2a4], R4, 0x2, P0 ;  /* 0x0000a90002099a11 */ /* 0x000fe200000f1404 */
[----:B------:R-:W-:Y:S01]  /*9a30*/  IMAD.WIDE.U32 R4, R82, c[0x0][0x1e0], RZ ;  /* 0x0000780052047a25 */ /* 0x000fe200078e00ff */
[----:B------:R1:W-:Y:S01]  /*9a40*/  STL [R1+0x20], R82 ;  /* 0x0000205201007387 */ /* 0x0003e20000100800 */
[----:B------:R-:W-:Y:S03]  /*9a50*/  SHF.R.S32.HI R2, RZ, 0x1f, R82 ;  /* 0x0000001fff027819 */ /* 0x000fe60000011452 */
[----:B------:R-:W1:Y:S02]  /*9a60*/  @!P1 LDG.E R6, [R8.64] ;  /* 0x0000000808069981 */ /* 0x000e64000c1e1900 */
[----:B------:R-:W-:Y:S04]  /*9a70*/  IMAD R2, R2, c[0x0][0x1e0], RZ ;  /* 0x0000780002027a24 */ /* 0x000fe800078e02ff */
[----:B------:R-:W-:Y:S04]  /*9a80*/  IMAD R2, R82, c[0x0][0x1e4], R2 ;  /* 0x0000790052027a24 */ /* 0x000fe800078e0202 */
[----:B------:R-:W-:Y:S01]  /*9a90*/  IMAD.IADD R5, R5, 0x1, R2 ;  /* 0x0000000105057824 */ /* 0x000fe200078e0202 */
[----:B-1----:R-:W-:Y:S01]  /*9aa0*/  SHF.R.S32.HI R82, RZ, 0x1f, R6 ;  /* 0x0000001fff527819 */ /* 0x002fe20000011406 */
[----:B------:R1:W-:Y:S02]  /*9ab0*/  STL [R1+0x1c], R6 ;  /* 0x00001c0601007387 */ /* 0x0003e40000100800 */
[----:B------:R-:W-:Y:S04]  /*9ac0*/  IMAD.WIDE.U32 R4, R6, c[0x0][0x1f0], R4 ;  /* 0x00007c0006047a25 */ /* 0x000fe800078e0004 */
[----:B------:R-:W-:Y:S01]  /*9ad0*/  IMAD R82, R82, c[0x0][0x1f0], RZ ;  /* 0x00007c0052527a24 */ /* 0x000fe200078e02ff */
[----:B-----5:R-:W-:Y:S03]  /*9ae0*/  IADD3 R2, P0, R222, R4, RZ ;  /* 0x00000004de027210 */ /* 0x020fe60007f1e0ff */
[----:B------:R-:W-:Y:S05]  /*9af0*/  IMAD R82, R6, c[0x0][0x1f4], R82 ;  /* 0x00007d0006527a24 */ /* 0x000fea00078e0252 */
[----:B------:R-:W-:Y:S02]  /*9b00*/  IADD3.X R82, R221, R5, R82, P0, !PT ;  /* 0x00000005dd527210 */ /* 0x000fe400007fe452 */
[C---:B------:R-:W-:Y:S04]  /*9b10*/  LEA R83, P0, R2.reuse, c[0x0][0x1c8], 0x1 ;  /* 0x0000720002537a11 */ /* 0x040fe800078008ff */
[----:B------:R-:W-:Y:S01]  /*9b20*/  LEA.HI.X R82, R2, c[0x0][0x1cc], R82, 0x1, P0 ;  /* 0x0000730002527a11 */ /* 0x000fe200000f0c52 */
[----:B------:R-:W-:-:S06]  /*9b30*/  BRA.DIV ~URZ, `(.L_x_1346) ;  /* 0x0000dcf27f007947 */ /* 0x000fcc000b800000 */
[----:B------:R2:W3:Y:S02]  /*9b40*/  SHFL.IDX PT, R86, R82, RZ, 0x181f ;  /* 0x00181fff52567589 */ /* 0x0004e400000e0000 */
.L_x_1395:
[----:B------:R-:W-:-:S05]  /*9b50*/  BRA.DIV ~URZ, `(.L_x_1347) ;  /* 0x0000dd427f007947 */ /* 0x000fca000b800000 */
[----:B------:R-:W4:Y:S02]  /*9b60*/  SHFL.IDX PT, R2, R83, RZ, 0x181f ;  /* 0x00181fff53027589 */ /* 0x000f2400000e0000 */
[-C--:B----4-:R-:W-:Y:S02]  /*9b70*/  IADD3 R4, P0, R2, R84.reuse, RZ ;  /* 0x0000005402047210 */ /* 0x090fe40007f1e0ff */
[----:B------:R-:W4:Y:S03]  /*9b80*/  SHFL.IDX PT, R2, R83, 0x1, 0x181f ;  /* 0x00381f0053027f89 */ /* 0x000f2600000e0000 */
[--C-:B---3--:R-:W-:Y:S05]  /*9b90*/  IMAD.X R5, R86, 0x1, R85.reuse, P0 ;  /* 0x0000000156057824 */ /* 0x108fea00000e0655 */
[----:B------:R-:W-:Y:S01]  /*9ba0*/  @!PT LDS RZ, [RZ] ;  /* 0x00000000fffff984 */ /* 0x000fe20000000800 */
[----:B------:R3:W-:Y:S01]  /*9bb0*/  LDGSTS.E.BYPASS.LTC128B.128 [R244+0x3900], [R4.64], !P3 ;  /* 0x0390000004f47fae */ /* 0x0007e2000d901d48 */
[-C--:B----4-:R-:W-:Y:S03]  /*9bc0*/  IADD3 R8, P0, R2, R84.reuse, RZ ;  /* 0x0000005402087210 */ /* 0x090fe60007f1e0ff */
[----:B------:R-:W-:Y:S04]  /*9bd0*/  SHFL.IDX PT, R2, R83, 0x2, 0x181f ;  /* 0x00581f0053027f89 */ /* 0x000fe800000e0000 */
[----:B---3--:R-:W3:Y:S02]  /*9be0*/  SHFL.IDX PT, R4, R82, 0x1, 0x181f ;  /* 0x00381f0052047f89 */ /* 0x008ee400000e0000 */
[--C-:B---3--:R-:W-:Y:S02]  /*9bf0*/  IMAD.X R9, R4, 0x1, R85.reuse, P0 ;  /* 0x0000000104097824 */ /* 0x108fe400000e0655 */
[----:B------:R-:W3:Y:S04]  /*9c00*/  SHFL.IDX PT, R4, R82, 0x2, 0x181f ;  /* 0x00581f0052047f89 */ /* 0x000ee800000e0000 */
[----:B------:R4:W-:Y:S02]  /*9c10*/  LDGSTS.E.BYPASS.LTC128B.128 [R244+0x4100], [R8.64], !P3 ;  /* 0x0410000008f47fae */ /* 0x0009e4000d901d48 */
[-C--:B----4-:R-:W-:Y:S02]  /*9c20*/  IADD3 R8, P0, R2, R84.reuse, RZ ;  /* 0x0000005402087210 */ /* 0x090fe40007f1e0ff */
[----:B------:R-:W4:Y:S03]  /*9c30*/  SHFL.IDX PT, R2, R83, 0x3, 0x181f ;  /* 0x00781f0053027f89 */ /* 0x000f2600000e0000 */
        /* <DEDUP_REMOVED lines=12> */
[----:B------:R4:W-:Y:S04]  /*9d00*/  LDGSTS.E.BYPASS.LTC128B.128 [R244+0x5900], [R8.64], !P3 ;  /* 0x0590000008f47fae */ /* 0x0009e8000d901d48 */
[----:B--2---:R-:W2:Y:S01]  /*9d10*/  SHFL.IDX PT, R82, R82, 0x6, 0x181f ;  /* 0x00d81f0052527f89 */ /* 0x004ea200000e0000 */
[----:B----4-:R-:W-:Y:S05]  /*9d20*/  IADD3 R8, P0, R2, R84, RZ ;  /* 0x0000005402087210 */ /* 0x010fea0007f1e0ff */
[----:B---3--:R-:W-:Y:S02]  /*9d30*/  IMAD.X R9, R4, 0x1, R85, P0 ;  /* 0x0000000104097824 */ /* 0x008fe400000e0655 */
[----:B------:R3:W4:Y:S04]  /*9d40*/  SHFL.IDX PT, R4, R83, 0x6, 0x181f ;  /* 0x00d81f0053047f89 */ /* 0x00072800000e0000 */
[----:B------:R3:W-:Y:S02]  /*9d50*/  LDGSTS.E.BYPASS.LTC128B.128 [R244+0x6100], [R8.64], !P3 ;  /* 0x0610000008f47fae */ /* 0x0007e4000d901d48 */
.L_x_1396:
[----:B--2-4-:R-:W-:Y:S04]  /*9d60*/  IADD3 R4, P0, R4, R84, RZ ;  /* 0x0000005404047210 */ /* 0x014fe80007f1e0ff */
[----:B------:R-:W-:Y:S05]  /*9d70*/  IADD3.X R5, R82, R85, RZ, P0, !PT ;  /* 0x0000005552057210 */ /* 0x000fea00007fe4ff */
[----:B------:R-:W-:Y:S01]  /*9d80*/  @!PT LDS RZ, [RZ] ;  /* 0x00000000fffff984 */ /* 0x000fe20000000800 */
[----:B------:R-:W-:Y:S01]  /*9d90*/  @!PT LDS RZ, [RZ] ;  /* 0x00000000fffff984 */ /* 0x000fe20000000800 */
[----:B------:R-:W-:Y:S01]  /*9da0*/  @!PT LDS RZ, [RZ] ;  /* 0x00000000fffff984 */ /* 0x000fe20000000800 */
[----:B------:R2:W-:Y:S04]  /*9db0*/  LDGSTS.E.BYPASS.LTC128B.128 [R244+0x6900], [R4.64], !P3 ;  /* 0x0690000004f47fae */ /* 0x0005e8000d901d48 */
.L_x_1345:
[----:B--234-:R-:W-:Y:S05]  /*9dc0*/  BSYNC B0 ;  /* 0x0000000000007941 */ /* 0x01cfea0003800000 */
.L_x_1344:
[----:B------:R-:W2:Y:S04]  /*9dd0*/  LDL R5, [R1+0x5c] ;  /* 0x00005c0001057983 */ /* 0x000ea80000100800 */
[----:B------:R-:W3:Y:S04]  /*9de0*/  LDL R4, [R1+0x50] ;  /* 0x0000500001047983 */ /* 0x000ee80000100800 */
[----:B------:R-:W0:Y:S01]  /*9df0*/  LDGDEPBAR ;  /* 0x00000000000079af */ /* 0x000e220000000000 */
[----:B-12---:R-:W-:Y:S01]  /*9e00*/  MOV R6, R5 ;  /* 0x0000000500067202 */ /* 0x006fe20000000f00 */
[----:B------:R-:W-:Y:S04]  /*9e10*/  @P2 IMAD.HI.U32 R2, R5, c[0x0][0x2c8], RZ ;  /* 0x0000b20005022a27 */ /* 0x000fe800078e00ff */
[----:B---3--:R-:W-:Y:S01]  /*9e20*/  IMAD R4, R4, -0x70, RZ ;  /* 0xffffff9004047824 */ /* 0x008fe200078e02ff */
[----:B------:R-:W-:Y:S02]  /*9e30*/  @P2 SHF.R.U32.HI R6, RZ, c[0x0][0x2cc], R2 ;  /* 0x0000b300ff062a19 */ /* 0x000fe40000011602 */
[----:B------:R-:W-:Y:S02]  /*9e40*/  MOV R2, c[0x0][0x2ac] ;  /* 0x0000ab0000027a02 */ /* 0x000fe40000000f00 */
[----:B------:R-:W-:Y:S05]  /*9e50*/  IADD3 R4, -R245, 0x1, R4 ;  /* 0x00000001f5047810 */ /* 0x000fea0007ffe104 */
[----:B------:R-:W-:Y:S05]  /*9e60*/  IMAD R4, R2, c[0x0][0x1d0], R4 ;  /* 0x0000740002047a24 */ /* 0x000fea00078e0204 */
[----:B------:R-:W-:Y:S01]  /*9e70*/  IADD3 R101, R4, -c[0x0][0x168], RZ ;  /* 0x80005a0004657a10 */ /* 0x000fe20007ffe0ff */
[----:B------:R-:W-:-:S05]  /*9e80*/  BRA.DIV ~URZ, `(.L_x_1348) ;  /* 0x0000e0d27f007947 */ /* 0x000fca000b800000 */
[----:B------:R1:W2:Y:S02]  /*9e90*/  SHFL.IDX PT, R4, R6, RZ, 0x1c1f ;  /* 0x001c1fff06047589 */ /* 0x0002a400000e0000 */
.L_x_1397:
[----:B--2---:R-:W-:Y:S05]  /*9ea0*/  IMAD.IADD R4, R101, 0x1, R4 ;  /* 0x0000000165047824 */ /* 0x004fea00078e0204 */
[C---:B------:R-:W-:Y:S02]  /*9eb0*/  ISETP.GT.AND P6, PT, R4.reuse, RZ, PT ;  /* 0x000000ff0400720c */ /* 0x040fe40003fc4270 */
[C---:B------:R-:W-:Y:S02]  /*9ec0*/  ISETP.GT.AND P5, PT, R4.reuse, 0x1, PT ;  /* 0x000000010400780c */ /* 0x040fe40003fa4270 */
[C---:B------:R-:W-:Y:S02]  /*9ed0*/  ISETP.GT.AND P4, PT, R4.reuse, 0x8, PT ;  /* 0x000000080400780c */ /* 0x040fe40003f84270 */
[----:B------:R-:W-:Y:S02]  /*9ee0*/  ISETP.GT.AND P0, PT, R4, 0x9, PT ;  /* 0x000000090400780c */ /* 0x000fe40003f04270 */
[----:B------:R-:W-:Y:S02]  /*9ef0*/  FSEL R82, R0, -INF , P6 ;  /* 0xff80000000527808 */ /* 0x000fe40003000000 */
[C---:B------:R-:W-:Y:S02]  /*9f00*/  ISETP.GT.AND P6, PT, R4.reuse, 0x10, PT ;  /* 0x000000100400780c */ /* 0x040fe40003fc4270 */
[----:B------:R-:W-:Y:S02]  /*9f10*/  FSEL R83, R3, -INF , P5 ;  /* 0xff80000003537808 */ /* 0x000fe40002800000 */
        /* <DEDUP_REMOVED lines=32> */
[C---:B------:R-:W-:Y:S02]  /*a120*/  ISETP.GT.AND P5, PT, R4.reuse, 0x51, PT ;  /* 0x000000510400780c */ /* 0x040fe40003fa4270 */
        /* <DEDUP_REMOVED lines=13> */
[----:B------:R-:W-:Y:S02]  /*a200*/  FSEL R195, R195, -INF , P5 ;  /* 0xff800000c3c37808 */ /* 0x000fe40002800000 */
[----:B------:R-:W-:Y:S02]  /*a210*/  FSEL R64, R107, -INF , P4 ;  /* 0xff8000006b407808 */ /* 0x000fe40002000000 */
[----:B------:R-:W-:Y:S01]  /*a220*/  FSEL R53, R105, -INF , P0 ;  /* 0xff80000069357808 */ /* 0x000fe20000000000 */
[----:B------:R-:W-:-:S05]  /*a230*/  BRA.DIV ~URZ, `(.L_x_1349) ;  /* 0x0000dd727f007947 */ /* 0x000fca000b800000 */
[----:B------:R-:W2:Y:S08]  /*a240*/  SHFL.IDX PT, R2, R6, 0x1, 0x1c1f ;  /* 0x003c1f0006027f89 */ /* 0x000eb000000e0000 */
[----:B------:R-:W3:Y:S08]  /*a250*/  SHFL.IDX PT, R0, R6, 0x2, 0x1c1f ;  /* 0x005c1f0006007f89 */ /* 0x000ef000000e0000 */
[----:B------:R-:W4:Y:S01]  /*a260*/  SHFL.IDX PT, R3, R6, 0x3, 0x1c1f ;  /* 0x007c1f0006037f89 */ /* 0x000f2200000e0000 */
[C---:B--2---:R-:W-:Y:S05]  /*a270*/  IMAD.IADD R2, R101.reuse, 0x1, R2 ;  /* 0x0000000165027824 */ /* 0x044fea00078e0202 */
[C---:B------:R-:W-:Y:S02]  /*a280*/  ISETP.GT.AND P6, PT, R2.reuse, RZ, PT ;  /* 0x000000ff0200720c */ /* 0x040fe40003fc4270 */
[C---:B------:R-:W-:Y:S01]  /*a290*/  ISETP.GT.AND P5, PT, R2.reuse, 0x1, PT ;  /* 0x000000010200780c */ /* 0x040fe20003fa4270 */
[C---:B---3--:R-:W-:Y:S01]  /*a2a0*/  IMAD.IADD R0, R101.reuse, 0x1, R0 ;  /* 0x0000000165007824 */ /* 0x048fe200078e0200 */
[C---:B------:R-:W-:Y:S02]  /*a2b0*/  ISETP.GT.AND P4, PT, R2.reuse, 0x8, PT ;  /* 0x000000080200780c */ /* 0x040fe40003f84270 */
[----:B------:R-:W-:Y:S02]  /*a2c0*/  ISETP.GT.AND P0, PT, R2, 0x9, PT ;  /* 0x000000090200780c */ /* 0x000fe40003f04270 */
[----:B------:R-:W-:Y:S02]  /*a2d0*/  FSEL R32, R184, -INF , P6 ;  /* 0xff800000b8207808 */ /* 0x000fe40003000000 */
[C---:B------:R-:W-:Y:S01]  /*a2e0*/  ISETP.GT.AND P6, PT, R2.reuse, 0x10, PT ;  /* 0x000000100200780c */ /* 0x040fe20003fc4270 */
[----:B----4-:R-:W-:Y:S01]  /*a2f0*/  IMAD.IADD R101, R101, 0x1, R3 ;  /* 0x0000000165657824 */ /* 0x010fe200078e0203 */
        /* <DEDUP_REMOVED lines=35> */
[----:B------:R-:W-:Y:S02]  /*a530*/  ISETP.GT.AND P4, PT, R2, 0x58, PT ;  /* 0x000000580200780c */ /* 0x000fe40003f84270 */
        /* <DEDUP_REMOVED lines=11> */
[C---:B------:R-:W-:Y:S02]  /*a5f0*/  ISETP.GT.AND P6, PT, R0.reuse, RZ, PT ;  /* 0x000000ff0000720c */ /* 0x040fe40003fc4270 */
        /* <DEDUP_REMOVED lines=54> */
[----:B------:R-:W-:Y:S02]  /*a960*/  FMNMX.FTZ R0, R82, R182, !PT ;  /* 0x000000b652007209 */ /* 0x000fe40007810000 */
[----:B------:R-:W-:Y:S02]  /*a970*/  FSEL R105, R98, -INF , P6 ;  /* 0xff80000062697808 */ /* 0x000fe40003000000 */
[----:B------:R-:W-:Y:S02]  /*a980*/  FMNMX.FTZ R0, R83, R0, !PT ;  /* 0x0000000053007209 */ /* 0x000fe40007810000 */
[----:B------:R-:W-:Y:S02]  /*a990*/  FSEL R99, R99, -INF , P5 ;  /* 0xff80000063637808 */ /* 0x000fe40002800000 */
[----:B------:R-:W-:Y:S02]  /*a9a0*/  FMNMX.FTZ R0, R84, R0, !PT ;  /* 0x0000000054007209 */ /* 0x000fe40007810000 */
[----:B------:R-:W-:Y:S02]  /*a9b0*/  FSEL R98, R100, -INF , P4 ;  /* 0xff80000064627808 */ /* 0x000fe40002000000 */
[----:B------:R-:W-:Y:S02]  /*a9c0*/  FMNMX.FTZ R0, R85, R0, !PT ;  /* 0x0000000055007209 */ /* 0x000fe40007810000 */
[----:B------:R-:W-:Y:S02]  /*a9d0*/  FSEL R10, R10, -INF , P0 ;  /* 0xff8000000a0a7808 */ /* 0x000fe40000000000 */
[----:B------:R-:W-:Y:S02]  /*a9e0*/  FMNMX.FTZ R0, R94, R0, !PT ;  /* 0x000000005e007209 */ /* 0x000fe40007810000 */
[----:B------:R-:W-:Y:S02]  /*a9f0*/  ISETP.GT.AND P6, PT, R101, RZ, PT ;  /* 0x000000ff6500720c */ /* 0x000fe40003fc4270 */
[----:B------:R-:W-:Y:S02]  /*aa00*/  FMNMX.FTZ R0, R93, R0, !PT ;  /* 0x000000005d007209 */ /* 0x000fe40007810000 */
[C---:B------:R-:W-:Y:S02]  /*aa10*/  ISETP.GT.AND P5, PT, R101.reuse, 0x1, PT ;  /* 0x000000016500780c */ /* 0x040fe40003fa4270 */
[----:B------:R-:W-:Y:S02]  /*aa20*/  FMNMX.FTZ R0, R92, R0, !PT ;  /* 0x000000005c007209 */ /* 0x000fe40007810000 */
[----:B------:R-:W-:Y:S02]  /*aa30*/  FSEL R12, R192, -INF , P6 ;  /* 0xff800000c00c7808 */ /* 0x000fe40003000000 */
[----:B------:R-:W-:Y:S02]  /*aa40*/  FMNMX.FTZ R0, R90, R0, !PT ;  /* 0x000000005a007209 */ /* 0x000fe40007810000 */
[----:B------:R-:W-:Y:S02]  /*aa50*/  ISETP.GT.AND P4, PT, R101, 0x8, PT ;  /* 0x000000086500780c */ /* 0x000fe40003f84270 */
        /* <DEDUP_REMOVED lines=40> */
[----:B------:R-:W-:Y:S01]  /*ace0*/  FSEL R47, R47, -INF , P0 ;  /* 0xff8000002f2f7808 */ /* 0x000fe20000000000 */
[----:B------:R-:W2:Y:S01]  /*acf0*/  SHFL.BFLY PT, R2, R0, 0x2, 0x1f ;  /* 0x0c401f0000027f89 */ /* 0x000ea200000e0000 */
        /* <DEDUP_REMOVED lines=12> */
[----:B--2---:R-:W-:Y:S02]  /*adc0*/  FMNMX.FTZ R0, R2, R0, !PT ;  /* 0x0000000002007209 */ /* 0x004fe40007810000 */
[----:B------:R-:W-:Y:S02]  /*add0*/  FMNMX.FTZ R2, R32, R183, !PT ;  /* 0x000000b720027209 */ /* 0x000fe40007810000 */
[----:B------:R-:W-:Y:S01]  /*ade0*/  ISETP.GT.AND P0, PT, R101, 0x49, PT ;  /* 0x000000496500780c */ /* 0x000fe20003f04270 */
[----:B------:R-:W2:Y:S01]  /*adf0*/  SHFL.BFLY PT, R3, R0, 0x1, 0x1f ;  /* 0x0c201f0000037f89 */ /* 0x000ea200000e0000 */
        /* <DEDUP_REMOVED lines=13> */
[----:B--2---:R-:W-:Y:S02]  /*aed0*/  FMNMX.FTZ R3, R0, R3, !PT ;  /* 0x0000000300037209 */ /* 0x004fe40007810000 */
        /* <DEDUP_REMOVED lines=23> */
[----:B------:R-:W-:Y:S02]  /*b050*/  FSEL R7, R95, -INF , P0 ;  /* 0xff8000005f077808 */ /* 0x000fe40000000000 */
        /* <DEDUP_REMOVED lines=8> */
[----:B------:R-:W2:Y:S02]  /*b0e0*/  SHFL.BFLY PT, R0, R2, 0x2, 0x1f ;  /* 0x0c401f0002007f89 */ /* 0x000ea400000e0000 */
[----:B--2---:R-:W-:Y:S06]  /*b0f0*/  FMNMX.FTZ R0, R2, R0, !PT ;  /* 0x0000000002007209 */ /* 0x004fec0007810000 */
[----:B------:R-:W2:Y:S02]  /*b100*/  SHFL.BFLY PT, R2, R0, 0x1, 0x1f ;  /* 0x0c201f0000027f89 */ /* 0x000ea400000e0000 */
[----:B--2---:R-:W-:Y:S02]  /*b110*/  FMNMX.FTZ R2, R0, R2, !PT ;  /* 0x0000000200027209 */ /* 0x004fe40007810000 */
        /* <DEDUP_REMOVED lines=62> */
[----:B------:R2:W3:Y:S02]  /*b500*/  SHFL.BFLY PT, R68, R4, 0x1, 0x1f ;  /* 0x0c201f0004447f89 */ /* 0x0004e400000e0000 */
.L_x_1398:
[----:B-1----:R-:W4:Y:S01]  /*b510*/  LDL.LU R6, [R1+0x48] ;  /* 0x0000480001067983 */ /* 0x002f220000300800 */
[C---:B------:R-:W-:Y:S01]  /*b520*/  FMUL.FTZ R185, R3.reuse, c[0x0][0x2d0] ;  /* 0x0000b40003b97a20 */ /* 0x040fe20000410000 */
[----:B------:R-:W-:Y:S01]  /*b530*/  FSETP.NEU.FTZ.AND P0, PT, R3, -INF , PT ;  /* 0xff8000000300780b */ /* 0x000fe20003f1d000 */
[----:B------:R-:W-:Y:S01]  /*b540*/  FMUL.FTZ R109, R2, c[0x0][0x2d0] ;  /* 0x0000b400026d7a20 */ /* 0x000fe20000410000 */
[----:B---3--:R-:W-:Y:S01]  /*b550*/  FMNMX.FTZ R68, R68, R4, !PT ;  /* 0x0000000444447209 */ /* 0x008fe20007810000 */
[----:B------:R-:W-:Y:S01]  /*b560*/  FMUL.FTZ R97, R0, c[0x0][0x2d0] ;  /* 0x0000b40000617a20 */ /* 0x000fe20000410000 */
[----:B------:R-:W-:Y:S01]  /*b570*/  FSEL R185, R185, RZ, P0 ;  /* 0x000000ffb9b97208 */ /* 0x000fe20000000000 */
[----:B------:R-:W-:Y:S01]  /*b580*/  WARPSYNC 0xffffffff ;  /* 0xffffffff00007948 */ /* 0x000fe20003800000 */
[----:B--2---:R-:W-:Y:S02]  /*b590*/  FSEL R4, R3, RZ, P0 ;  /* 0x000000ff03047208 */ /* 0x004fe40000000000 */
[----:B------:R-:W-:Y:S01]  /*b5a0*/  FSETP.NEU.FTZ.AND P0, PT, R2, -INF , PT ;  /* 0xff8000000200780b */ /* 0x000fe20003f1d000 */
[--C-:B------:R-:W-:Y:S02]  /*b5b0*/  FFMA.FTZ R186, R64, c[0x0][0x2d0], -R185.reuse ;  /* 0x0000b40040ba7a23 */ /* 0x100fe400000108b9 */
[----:B------:R-:W2:Y:S01]  /*b5c0*/  LDL.LU R64, [R1+0x60] ;  /* 0x0000600001407983 */ /* 0x000ea20000300800 */
[----:B------:R-:W-:Y:S01]  /*b5d0*/  FSEL R109, R109, RZ, P0 ;  /* 0x000000ff6d6d7208 */ /* 0x000fe20000000000 */
[----:B------:R-:W-:Y:S02]  /*b5e0*/  FADD.FTZ R4, -R4, R182 ;  /* 0x000000b604047221 */ /* 0x000fe40000010100 */
[----:B------:R-:W-:Y:S01]  /*b5f0*/  MUFU.EX2 R186, R186 ;  /* 0x000000ba00ba7308 */ /* 0x000fe20000000800 */
[----:B------:R-:W-:Y:S02]  /*b600*/  FFMA.FTZ R95, R84, c[0x0][0x2d0], -R185 ;  /* 0x0000b400545f7a23 */ /* 0x000fe400000108b9 */
[----:B------:R-:W-:Y:S02]  /*b610*/  FFMA.FTZ R223, R39, c[0x0][0x2d0], -R109 ;  /* 0x0000b40027df7a23 */ /* 0x000fe4000001086d */
[----:B------:R-:W3:Y:S01]  /*b620*/  LDL.LU R39, [R1+0x54] ;  /* 0x0000540001277983 */ /* 0x000ee20000300800 */
[--C-:B------:R-:W-:Y:S02]  /*b630*/  FFMA.FTZ R84, R65, c[0x0][0x2d0], -R185.reuse ;  /* 0x0000b40041547a23 */ /* 0x100fe400000108b9 */
[----:B------:R-:W-:Y:S01]  /*b640*/  FMUL.FTZ R65, R4, c[0x0][0x2d0] ;  /* 0x0000b40004417a20 */ /* 0x000fe20000410000 */
[----:B------:R-:W-:Y:S01]  /*b650*/  FSEL R4, R2, RZ, P0 ;  /* 0x000000ff02047208 */ /* 0x000fe20000000000 */
[--C-:B------:R-:W-:Y:S01]  /*b660*/  FFMA.FTZ R82, R82, c[0x0][0x2d0], -R185.reuse ;  /* 0x0000b40052527a23 */ /* 0x100fe200000108b9 */
[----:B------:R-:W-:Y:S01]  /*b670*/  FSETP.NEU.FTZ.AND P0, PT, R0, -INF , PT ;  /* 0xff8000000000780b */ /* 0x000fe20003f1d000 */
[--C-:B------:R-:W-:Y:S02]  /*b680*/  FFMA.FTZ R81, R94, c[0x0][0x2d0], -R185.reuse ;  /* 0x0000b4005e517a23 */ /* 0x100fe400000108b9 */
[----:B------:R1:W-:Y:S01]  /*b690*/  MUFU.EX2 R72, R82 ;  /* 0x0000005200487308 */ /* 0x0003e20000000800 */
[--C-:B------:R-:W-:Y:S01]  /*b6a0*/  FFMA.FTZ R91, R91, c[0x0][0x2d0], -R185.reuse ;  /* 0x0000b4005b5b7a23 */ /* 0x100fe200000108b9 */
[----:B------:R-:W-:Y:S01]  /*b6b0*/  FSEL R97, R97, RZ, P0 ;  /* 0x000000ff61617208 */ /* 0x000fe20000000000 */
[--C-:B------:R-:W-:Y:S02]  /*b6c0*/  FFMA.FTZ R87, R87, c[0x0][0x2d0], -R185.reuse ;  /* 0x0000b40057577a23 */ /* 0x100fe400000108b9 */
[----:B------:R-:W-:Y:S02]  /*b6d0*/  FFMA.FTZ R86, R86, c[0x0][0x2d0], -R185 ;  /* 0x0000b40056567a23 */ /* 0x000fe400000108b9 */
[--C-:B------:R-:W-:Y:S02]  /*b6e0*/  FFMA.FTZ R37, R37, c[0x0][0x2d0], -R109.reuse ;  /* 0x0000b40025257a23 */ /* 0x100fe4000001086d */
[----:B------:R-:W-:Y:S01]  /*b6f0*/  FFMA.FTZ R38, R38, c[0x0][0x2d0], -R109 ;  /* 0x0000b40026267a23 */ /* 0x000fe2000001086d */
[----:B------:R-:W4:Y:S01]  /*b700*/  MUFU.EX2 R65, R65 ;  /* 0x0000004100417308 */ /* 0x000f220000000800 */
[----:B------:R-:W-:Y:S02]  /*b710*/  FFMA.FTZ R5, R89, c[0x0][0x2d0], -R185 ;  /* 0x0000b40059057a23 */ /* 0x000fe400000108b9 */
[----:B------:R-:W-:Y:S02]  /*b720*/  FADD.FTZ R4, -R4, R183 ;  /* 0x000000b704047221 */ /* 0x000fe40000010100 */
[----:B------:R-:W-:Y:S02]  /*b730*/  FFMA.FTZ R83, R83, c[0x0][0x2d0], -R185 ;  /* 0x0000b40053537a23 */ /* 0x000fe400000108b9 */
[--C-:B------:R-:W-:Y:S02]  /*b740*/  FFMA.FTZ R32, R32, c[0x0][0x2d0], -R109.reuse ;  /* 0x0000b40020207a23 */ /* 0x100fe4000001086d */
[----:B------:R-:W-:Y:S02]  /*b750*/  FMUL.FTZ R4, R4, c[0x0][0x2d0] ;  /* 0x0000b40004047a20 */ /* 0x000fe40000410000 */
[----:B------:R-:W5:Y:S01]  /*b760*/  MUFU.EX2 R83, R83 ;  /* 0x0000005300537308 */ /* 0x000f620000000800 */
[--C-:B------:R-:W-:Y:S02]  /*b770*/  FFMA.FTZ R100, R67, c[0x0][0x2d0], -R109.reuse ;  /* 0x0000b40043647a23 */ /* 0x100fe4000001086d */
[----:B------:R-:W-:Y:S02]  /*b780*/  FFMA.FTZ R182, R20, c[0x0][0x2d0], -R109 ;  /* 0x0000b40014b67a23 */ /* 0x000fe4000001086d */
[----:B------:R-:W-:Y:S02]  /*b790*/  FFMA.FTZ R20, R11, c[0x0][0x2d0], -R97 ;  /* 0x0000b4000b147a23 */ /* 0x000fe40000010861 */
[--C-:B------:R-:W-:Y:S02]  /*b7a0*/  FFMA.FTZ R33, R33, c[0x0][0x2d0], -R109.reuse ;  /* 0x0000b40021217a23 */ /* 0x100fe4000001086d */
[--C-:B-1----:R-:W-:Y:S01]  /*b7b0*/  FFMA.FTZ R82, R35, c[0x0][0x2d0], -R109.reuse ;  /* 0x0000b40023527a23 */ /* 0x102fe2000001086d */
[----:B------:R-:W-:Y:S01]  /*b7c0*/  MUFU.EX2 R67, R4 ;  /* 0x0000000400437308 */ /* 0x000fe20000000800 */
[--C-:B------:R-:W-:Y:S02]  /*b7d0*/  FFMA.FTZ R104, R54, c[0x0][0x2d0], -R109.reuse ;  /* 0x0000b40036687a23 */ /* 0x100fe4000001086d */
[----:B------:R-:W-:Y:S02]  /*b7e0*/  FFMA.FTZ R103, R55, c[0x0][0x2d0], -R109 ;  /* 0x0000b40037677a23 */ /* 0x000fe4000001086d */
[----:B------:R-:W-:Y:S02]  /*b7f0*/  FFMA.FTZ R80, R28, c[0x0][0x2d0], -R97 ;  /* 0x0000b4001c507a23 */ /* 0x000fe40000010861 */
[--C-:B------:R-:W-:Y:S02]  /*b800*/  FFMA.FTZ R8, R85, c[0x0][0x2d0], -R185.reuse ;  /* 0x0000b40055087a23 */ /* 0x100fe400000108b9 */
[----:B------:R-:W-:Y:S01]  /*b810*/  FFMA.FTZ R85, R88, c[0x0][0x2d0], -R185 ;  /* 0x0000b40058557a23 */ /* 0x000fe200000108b9 */
[----:B------:R-:W-:Y:S01]  /*b820*/  MUFU.EX2 R32, R32 ;  /* 0x0000002000207308 */ /* 0x000fe20000000800 */
[----:B------:R-:W-:Y:S02]  /*b830*/  FFMA.FTZ R214, R74, c[0x0][0x2d0], -R97 ;  /* 0x0000b4004ad67a23 */ /* 0x000fe40000010861 */
[--C-:B------:R-:W-:Y:S02]  /*b840*/  FFMA.FTZ R51, R93, c[0x0][0x2d0], -R185.reuse ;  /* 0x0000b4005d337a23 */ /* 0x100fe400000108b9 */
[--C-:B------:R-:W-:Y:S02]  /*b850*/  FFMA.FTZ R50, R92, c[0x0][0x2d0], -R185.reuse ;  /* 0x0000b4005c327a23 */ /* 0x100fe400000108b9 */
[--C-:B------:R-:W-:Y:S02]  /*b860*/  FFMA.FTZ R49, R90, c[0x0][0x2d0], -R185.reuse ;  /* 0x0000b4005a317a23 */ /* 0x100fe400000108b9 */
[--C-:B------:R-:W-:Y:S01]  /*b870*/  FFMA.FTZ R219, R219, c[0x0][0x2d0], -R185.reuse ;  /* 0x0000b400dbdb7a23 */ /* 0x100fe200000108b9 */
[----:B------:R-:W1:Y:S01]  /*b880*/  MUFU.EX2 R33, R33 ;  /* 0x0000002100217308 */ /* 0x000e620000000800 */
[----:B------:R-:W-:Y:S02]  /*b890*/  FFMA.FTZ R205, R205, c[0x0][0x2d0], -R185 ;  /* 0x0000b400cdcd7a23 */ /* 0x000fe400000108b9 */
[--C-:B------:R-:W-:Y:S02]  /*b8a0*/  FFMA.FTZ R36, R36, c[0x0][0x2d0], -R109.reuse ;  /* 0x0000b40024247a23 */ /* 0x100fe4000001086d */
[----:B------:R-:W-:Y:S02]  /*b8b0*/  FFMA.FTZ R187, R23, c[0x0][0x2d0], -R109 ;  /* 0x0000b40017bb7a23 */ /* 0x000fe4000001086d */
[----:B------:R-:W-:Y:S02]  /*b8c0*/  FFMA.FTZ R23, R29, c[0x0][0x2d0], -R97 ;  /* 0x0000b4001d177a23 */ /* 0x000fe40000010861 */
[----:B------:R-:W-:Y:S01]  /*b8d0*/  FFMA.FTZ R192, R22, c[0x0][0x2d0], -R109 ;  /* 0x0000b40016c07a23 */ /* 0x000fe2000001086d */
[----:B------:R1:W-:Y:S01]  /*b8e0*/  MUFU.EX2 R74, R95 ;  /* 0x0000005f004a7308 */ /* 0x0003e20000000800 */
[--C-:B------:R-:W-:Y:S02]  /*b8f0*/  FFMA.FTZ R22, R24, c[0x0][0x2d0], -R97.reuse ;  /* 0x0000b40018167a23 */ /* 0x100fe40000010861 */
[----:B------:R-:W-:Y:S02]  /*b900*/  FFMA.FTZ R212, R75, c[0x0][0x2d0], -R97 ;  /* 0x0000b4004bd47a23 */ /* 0x000fe40000010861 */
[--C-:B------:R-:W-:Y:S02]  /*b910*/  FFMA.FTZ R106, R106, c[0x0][0x2d0], -R185.reuse ;  /* 0x0000b4006a6a7a23 */ /* 0x100fe400000108b9 */
[--C-:B------:R-:W-:Y:S02]  /*b920*/  FFMA.FTZ R102, R102, c[0x0][0x2d0], -R185.reuse ;  /* 0x0000b40066667a23 */ /* 0x100fe400000108b9 */
[----:B------:R-:W-:Y:S01]  /*b930*/  FFMA.FTZ R220, R220, c[0x0][0x2d0], -R185 ;  /* 0x0000b400dcdc7a23 */ /* 0x000fe200000108b9 */
[----:B------:R-:W-:Y:S01]  /*b940*/  MUFU.EX2 R20, R20 ;  /* 0x0000001400147308 */ /* 0x000fe20000000800 */
[----:B------:R-:W-:Y:S02]  /*b950*/  FFMA.FTZ R215, R69, c[0x0][0x2d0], -R109 ;  /* 0x0000b40045d77a23 */ /* 0x000fe4000001086d */
[----:B------:R-:W-:Y:S02]  /*b960*/  FMUL.FTZ R69, R68, c[0x0][0x2d0] ;  /* 0x0000b40044457a20 */ /* 0x000fe40000410000 */
        /* <DEDUP_REMOVED lines=22> */
[----:B------:R-:W-:Y:S02]  /*bad0*/  FFMA.FTZ R184, R184, c[0x0][0x2d0], -R109 ;  /* 0x0000b400b8b87a23 */ /* 0x000fe4000001086d */
        /* <DEDUP_REMOVED lines=23> */
[----:B------:R-:W-:Y:S09]  /*bc50*/  FFMA.FTZ R98, R98, c[0x0][0x2d0], -R97 ;  /* 0x0000b40062627a23 */ /* 0x000ff20000010861 */
[----:B------:R-:W-:Y:S10]  /*bc60*/  MUFU.EX2 R100, R100 ;  /* 0x0000006400647308 */ /* 0x000ff40000000800 */
        /* <DEDUP_REMOVED lines=20> */
[----:B------:R-:W-:Y:S01]  /*bdb0*/  MUFU.EX2 R99, R99 ;  /* 0x0000006300637308 */ /* 0x000fe20000000800 */
[----:B----4-:R-:W-:Y:S01]  /*bdc0*/  FFMA.FTZ R9, R65, R6, R72 ;  /* 0x0000000641097223 */ /* 0x010fe20000010048 */
[C---:B-----5:R-:W-:Y:S01]  /*bdd0*/  F2FP.PACK_AB R72, R83.reuse, R72 ;  /* 0x000000485348723e */ /* 0x060fe200000000ff */
[----:B------:R-:W-:Y:S01]  /*bde0*/  FFMA.FTZ R6, R52, c[0x0][0x2d0], -R109 ;  /* 0x0000b40034067a23 */ /* 0x000fe2000001086d */
[----:B------:R-:W-:Y:S01]  /*bdf0*/  MOV R52, R5 ;  /* 0x0000000500347202 */ /* 0x000fe20000000f00 */
[----:B------:R-:W-:Y:S01]  /*be00*/  FADD.FTZ R9, R83, R9 ;  /* 0x0000000953097221 */ /* 0x000fe20000010000 */
[----:B------:R-:W-:Y:S01]  /*be10*/  FSEL R5, R0, RZ, P0 ;  /* 0x000000ff00057208 */ /* 0x000fe20000000000 */
[--C-:B------:R-:W-:Y:S01]  /*be20*/  FFMA.FTZ R83, R34, c[0x0][0x2d0], -R109.reuse ;  /* 0x0000b40022537a23 */ /* 0x100fe2000001086d */
[C---:B------:R-:W-:Y:S01]  /*be30*/  FSETP.NEU.FTZ.AND P0, PT, R68.reuse, -INF , PT ;  /* 0xff8000004400780b */ /* 0x040fe20003f1d000 */
[----:B------:R-:W-:Y:S01]  /*be40*/  FFMA.FTZ R109, R19, c[0x0][0x2d0], -R109 ;  /* 0x0000b400136d7a23 */ /* 0x000fe2000001086d */
[----:B-1----:R-:W-:Y:S01]  /*be50*/  F2FP.PACK_AB R73, R33, R32 ;  /* 0x000000202149723e */ /* 0x002fe200000000ff */
[----:B------:R-:W-:Y:S01]  /*be60*/  FADD.FTZ R5, -R5, R180 ;  /* 0x000000b405057221 */ /* 0x000fe20000010100 */
[----:B------:R-:W-:Y:S01]  /*be70*/  FSEL R69, R69, RZ, P0 ;  /* 0x000000ff45457208 */ /* 0x000fe20000000000 */
[----:B--2---:R-:W-:Y:S01]  /*be80*/  FFMA.FTZ R19, R67, R64, R32 ;  /* 0x0000004043137223 */ /* 0x004fe20000010020 */
[----:B------:R-:W-:Y:S01]  /*be90*/  FSEL R4, R68, RZ, P0 ;  /* 0x000000ff44047208 */ /* 0x000fe20000000000 */
[----:B------:R-:W-:Y:S01]  /*bea0*/  FMUL.FTZ R5, R5, c[0x0][0x2d0] ;  /* 0x0000b40005057a20 */ /* 0x000fe20000410000 */
[----:B------:R-:W-:Y:S01]  /*beb0*/  MUFU.EX2 R109, R109 ;  /* 0x0000006d006d7308 */ /* 0x000fe20000000800 */
[--C-:B------:R-:W-:Y:S02]  /*bec0*/  FFMA.FTZ R90, R26, c[0x0][0x2d0], -R69.reuse ;  /* 0x0000b4001a5a7a23 */ /* 0x100fe40000010845 */
[--C-:B------:R-:W-:Y:S02]  /*bed0*/  FFMA.FTZ R88, R27, c[0x0][0x2d0], -R69.reuse ;  /* 0x0000b4001b587a23 */ /* 0x100fe40000010845 */
[--C-:B------:R-:W-:Y:S02]  /*bee0*/  FFMA.FTZ R95, R42, c[0x0][0x2d0], -R69.reuse ;  /* 0x0000b4002a5f7a23 */ /* 0x100fe40000010845 */
[--C-:B------:R-:W-:Y:S02]  /*bef0*/  FFMA.FTZ R94, R43, c[0x0][0x2d0], -R69.reuse ;  /* 0x0000b4002b5e7a23 */ /* 0x100fe40000010845 */
[--C-:B------:R-:W-:Y:S01]  /*bf00*/  FFMA.FTZ R93, R46, c[0x0][0x2d0], -R69.reuse ;  /* 0x0000b4002e5d7a23 */ /* 0x100fe20000010845 */
[----:B------:R-:W3:Y:S01]  /*bf10*/  MUFU.EX2 R5, R5 ;  /* 0x0000000500057308 */ /* 0x000ee20000000800 */
[----:B------:R-:W-:Y:S02]  /*bf20*/  FFMA.FTZ R92, R47, c[0x0][0x2d0], -R69 ;  /* 0x0000b4002f5c7a23 */ /* 0x000fe40000010845 */
[----:B------:R-:W-:Y:S02]  /*bf30*/  FADD.FTZ R19, R33, R19 ;  /* 0x0000001321137221 */ /* 0x000fe40000010000 */
[--C-:B------:R-:W-:Y:S02]  /*bf40*/  FFMA.FTZ R64, R31, c[0x0][0x2d0], -R69.reuse ;  /* 0x0000b4001f407a23 */ /* 0x100fe40000010845 */
[--C-:B------:R-:W-:Y:S01]  /*bf50*/  FFMA.FTZ R191, R76, c[0x0][0x2d0], -R69.reuse ;  /* 0x0000b4004cbf7a23 */ /* 0x100fe20000010845 */
[----:B------:R-:W-:Y:S01]  /*bf60*/  F2FP.PACK_AB R76, R21, R20 ;  /* 0x00000014154c723e */ /* 0x000fe200000000ff */
        /* <DEDUP_REMOVED lines=19> */
[----:B------:R1:W-:Y:S01]  /*c0a0*/  MUFU.EX2 R77, R12 ;  /* 0x0000000c004d7308 */ /* 0x0003e20000000800 */
[----:B------:R-:W-:Y:S02]  /*c0b0*/  FFMA.FTZ R70, R70, c[0x0][0x2d0], -R69 ;  /* 0x0000b40046467a23 */ /* 0x000fe40000010845 */
[----:B------:R-:W-:Y:S02]  /*c0c0*/  FADD.FTZ R4, -R4, R181 ;  /* 0x000000b504047221 */ /* 0x000fe40000010100 */
[--C-:B------:R-:W-:Y:S02]  /*c0d0*/  FFMA.FTZ R181, R78, c[0x0][0x2d0], -R69.reuse ;  /* 0x0000b4004eb57a23 */ /* 0x100fe40000010845 */
[----:B------:R-:W-:Y:S02]  /*c0e0*/  FFMA.FTZ R69, R7, c[0x0][0x2d0], -R69 ;  /* 0x0000b40007457a23 */ /* 0x000fe40000010845 */
[C---:B---3--:R-:W-:Y:S01]  /*c0f0*/  FFMA.FTZ R7, R5.reuse, R39, R20 ;  /* 0x0000002705077223 */ /* 0x048fe20000010014 */
[----:B------:R-:W-:Y:S01]  /*c100*/  MUFU.EX2 R180, R180 ;  /* 0x000000b400b47308 */ /* 0x000fe20000000800 */
[----:B------:R-:W2:Y:S01]  /*c110*/  LDL.LU R39, [R1+0x4c] ;  /* 0x00004c0001277983 */ /* 0x000ea20000300800 */
[----:B------:R-:W-:Y:S02]  /*c120*/  FMUL.FTZ R4, R4, c[0x0][0x2d0] ;  /* 0x0000b40004047a20 */ /* 0x000fe40000410000 */
[C---:B------:R-:W-:Y:S01]  /*c130*/  FMUL.FTZ R24, R5.reuse, R156 ;  /* 0x0000009c05187220 */ /* 0x040fe20000410000 */
[----:B------:R-:W-:Y:S01]  /*c140*/  MOV R156, R23 ;  /* 0x00000017009c7202 */ /* 0x000fe20000000f00 */
[C---:B------:R-:W-:Y:S01]  /*c150*/  FMUL.FTZ R45, R5.reuse, R169 ;  /* 0x000000a9052d7220 */ /* 0x040fe20000410000 */
[----:B------:R-:W-:Y:S01]  /*c160*/  MOV R169, R22 ;  /* 0x0000001600a97202 */ /* 0x000fe20000000f00 */
[C---:B------:R-:W-:Y:S02]  /*c170*/  FMUL.FTZ R29, R5.reuse, R161 ;  /* 0x000000a1051d7220 */ /* 0x040fe40000410000 */
[----:B------:R-:W3:Y:S01]  /*c180*/  MUFU.EX2 R4, R4 ;  /* 0x0000000400047308 */ /* 0x000ee20000000800 */
[----:B------:R-:W-:Y:S01]  /*c190*/  FADD.FTZ R9, R74, R9 ;  /* 0x000000094a097221 */ /* 0x000fe20000010000 */
[C---:B------:R-:W-:Y:S01]  /*c1a0*/  F2FP.PACK_AB R74, R8.reuse, R74 ;  /* 0x0000004a084a723e */ /* 0x040fe200000000ff */
[C---:B------:R-:W-:Y:S02]  /*c1b0*/  FMUL.FTZ R28, R5.reuse, R160 ;  /* 0x000000a0051c7220 */ /* 0x040fe40000410000 */
[----:B------:R-:W-:Y:S02]  /*c1c0*/  FADD.FTZ R89, R8, R9 ;  /* 0x0000000908597221 */ /* 0x000fe40000010000 */
[C---:B------:R-:W-:Y:S02]  /*c1d0*/  FMUL.FTZ R8, R5.reuse, R148 ;  /* 0x0000009405087220 */ /* 0x040fe40000410000 */
[C---:B------:R-:W-:Y:S01]  /*c1e0*/  FMUL.FTZ R9, R5.reuse, R149 ;  /* 0x0000009505097220 */ /* 0x040fe20000410000 */
[----:B------:R-:W4:Y:S01]  /*c1f0*/  MUFU.EX2 R161, R6 ;  /* 0x0000000600a17308 */ /* 0x000f220000000800 */
[C---:B-1----:R-:W-:Y:S01]  /*c200*/  FMUL.FTZ R12, R5.reuse, R152 ;  /* 0x00000098050c7220 */ /* 0x042fe20000410000 */
[----:B------:R-:W-:Y:S01]  /*c210*/  MOV R152, R53 ;  /* 0x0000003500987202 */ /* 0x000fe20000000f00 */
[C---:B------:R-:W-:Y:S01]  /*c220*/  FMUL.FTZ R13, R5.reuse, R153 ;  /* 0x00000099050d7220 */ /* 0x040fe20000410000 */
[----:B------:R-:W-:Y:S01]  /*c230*/  MOV R153, R52 ;  /* 0x0000003400997202 */ /* 0x000fe20000000f00 */
[C---:B------:R-:W-:Y:S01]  /*c240*/  FMUL.FTZ R25, R5.reuse, R157 ;  /* 0x0000009d05197220 */ /* 0x040fe20000410000 */
[----:B------:R-:W-:Y:S01]  /*c250*/  LDSM.16.MT88.4 R52, [R232] ;  /* 0x00000000e834783b */ /* 0x000fe20000004200 */
[C---:B------:R-:W-:Y:S01]  /*c260*/  FMUL.FTZ R44, R5.reuse, R168 ;  /* 0x000000a8052c7220 */ /* 0x040fe20000410000 */
[----:B------:R-:W-:Y:S01]  /*c270*/  MOV R168, R38 ;  /* 0x0000002600a87202 */ /* 0x000fe20000000f00 */
[C---:B------:R-:W-:Y:S01]  /*c280*/  FMUL.FTZ R56, R5.reuse, R172 ;  /* 0x000000ac05387220 */ /* 0x040fe20000410000 */
[----:B------:R-:W-:Y:S01]  /*c290*/  MUFU.EX2 R160, R17 ;  /* 0x0000001100a07308 */ /* 0x000fe20000000800 */
[C---:B------:R-:W-:Y:S01]  /*c2a0*/  FMUL.FTZ R57, R5.reuse, R173 ;  /* 0x000000ad05397220 */ /* 0x040fe20000410000 */
[----:B------:R-:W-:Y:S01]  /*c2b0*/  MOV R172, R37 ;  /* 0x0000002500ac7202 */ /* 0x000fe20000000f00 */
[----:B------:R-:W-:Y:S01]  /*c2c0*/  FMUL.FTZ R60, R5, R176 ;  /* 0x000000b0053c7220 */ /* 0x000fe20000410000 */
[----:B------:R-:W-:Y:S01]  /*c2d0*/  F2FP.PACK_AB R176, R99, R105 ;  /* 0x0000006963b0723e */ /* 0x000fe200000000ff */
[C---:B---3--:R-:W-:Y:S02]  /*c2e0*/  FMUL.FTZ R26, R4.reuse, R158 ;  /* 0x0000009e041a7220 */ /* 0x048fe40000410000 */
[----:B------:R-:W-:Y:S02]  /*c2f0*/  FADD.FTZ R158, R21, R7 ;  /* 0x00000007159e7221 */ /* 0x000fe40000010000 */
[----:B------:R-:W1:Y:S01]  /*c300*/  LDSM.16.MT88.4 R20, [R234] ;  /* 0x00000000ea14783b */ /* 0x000e620000004200 */
[C---:B------:R-:W-:Y:S01]  /*c310*/  FMUL.FTZ R27, R4.reuse, R159 ;  /* 0x0000009f041b7220 */ /* 0x040fe20000410000 */
[----:B------:R-:W3:Y:S01]  /*c320*/  MUFU.EX2 R149, R16 ;  /* 0x0000001000957308 */ /* 0x000ee20000000800 */
[C---:B------:R-:W-:Y:S01]  /*c330*/  FMUL.FTZ R31, R4.reuse, R163 ;  /* 0x000000a3041f7220 */ /* 0x040fe20000410000 */
[----:B----4-:R-:W-:Y:S01]  /*c340*/  F2FP.PACK_AB R75, R161, R36 ;  /* 0x00000024a14b723e */ /* 0x010fe200000000ff */
[----:B------:R-:W-:Y:S02]  /*c350*/  FMUL.FTZ R61, R5, R177 ;  /* 0x000000b1053d7220 */ /* 0x000fe40000410000 */
[C---:B------:R-:W-:Y:S02]  /*c360*/  FMUL.FTZ R30, R4.reuse, R162 ;  /* 0x000000a2041e7220 */ /* 0x040fe40000410000 */
[C---:B------:R-:W-:Y:S03]  /*c370*/  FMUL.FTZ R58, R4.reuse, R174 ;  /* 0x000000ae043a7220 */ /* 0x040fe60000410000 */
[----:B------:R-:W-:Y:S01]  /*c380*/  MUFU.EX2 R163, R33 ;  /* 0x0000002100a37308 */ /* 0x000fe20000000800 */
[C---:B------:R-:W-:Y:S02]  /*c390*/  FMUL.FTZ R59, R4.reuse, R175 ;  /* 0x000000af043b7220 */ /* 0x040fe40000410000 */
[C---:B------:R-:W-:Y:S02]  /*c3a0*/  FMUL.FTZ R62, R4.reuse, R178 ;  /* 0x000000b2043e7220 */ /* 0x040fe40000410000 */
[----:B------:R-:W-:Y:S02]  /*c3b0*/  FMUL.FTZ R63, R4, R179 ;  /* 0x000000b3043f7220 */ /* 0x000fe40000410000 */
[C---:B------:R-:W-:Y:S02]  /*c3c0*/  FMUL.FTZ R6, R67.reuse, R146 ;  /* 0x0000009243067220 */ /* 0x040fe40000410000 */
[----:B------:R-:W-:Y:S01]  /*c3d0*/  FMUL.FTZ R7, R67, R147 ;  /* 0x0000009343077220 */ /* 0x000fe20000410000 */
[----:B------:R-:W-:Y:S01]  /*c3e0*/  MUFU.EX2 R159, R32 ;  /* 0x00000020009f7308 */ /* 0x000fe20000000800 */
[--C-:B------:R-:W-:Y:S02]  /*c3f0*/  FFMA.FTZ R34, R40, c[0x0][0x2d0], -R97.reuse ;  /* 0x0000b40028227a23 */ /* 0x100fe40000010861 */
[----:B------:R-:W-:Y:S01]  /*c400*/  FFMA.FTZ R97, R10, c[0x0][0x2d0], -R97 ;  /* 0x0000b4000a617a23 */ /* 0x000fe20000010861 */
[----:B---3--:R-:W-:Y:S01]  /*c410*/  F2FP.PACK_AB R78, R149, R160 ;  /* 0x000000a0954e723e */ /* 0x008fe200000000ff */
[C---:B------:R-:W-:Y:S02]  /*c420*/  FMUL.FTZ R10, R4.reuse, R150 ;  /* 0x00000096040a7220 */ /* 0x040fe40000410000 */
[C---:B------:R-:W-:Y:S01]  /*c430*/  FMUL.FTZ R40, R5.reuse, R164 ;  /* 0x000000a405287220 */ /* 0x040fe20000410000 */
[----:B------:R-:W-:Y:S01]  /*c440*/  MOV R164, R35 ;  /* 0x0000002300a47202 */ /* 0x000fe20000000f00 */
[----:B------:R-:W-:Y:S01]  /*c450*/  FMUL.FTZ R41, R5, R165 ;  /* 0x000000a505297220 */ /* 0x000fe20000410000 */
[----:B------:R-:W3:Y:S01]  /*c460*/  MUFU.EX2 R148, R18 ;  /* 0x0000001200947308 */ /* 0x000ee20000000800 */
[C---:B------:R-:W-:Y:S01]  /*c470*/  FMUL.FTZ R5, R65.reuse, R145 ;  /* 0x0000009141057220 */ /* 0x040fe20000410000 */
[----:B------:R-:W-:Y:S01]  /*c480*/  MOV R165, R34 ;  /* 0x0000002200a57202 */ /* 0x000fe20000000f00 */
[C---:B------:R-:W-:Y:S02]  /*c490*/  FMUL.FTZ R11, R4.reuse, R151 ;  /* 0x00000097040b7220 */ /* 0x040fe40000410000 */
[C---:B------:R-:W-:Y:S02]  /*c4a0*/  FMUL.FTZ R14, R4.reuse, R154 ;  /* 0x0000009a040e7220 */ /* 0x040fe40000410000 */
[C---:B------:R-:W-:Y:S02]  /*c4b0*/  FMUL.FTZ R15, R4.reuse, R155 ;  /* 0x0000009b040f7220 */ /* 0x040fe40000410000 */
[C---:B------:R-:W-:Y:S01]  /*c4c0*/  FMUL.FTZ R42, R4.reuse, R166 ;  /* 0x000000a6042a7220 */ /* 0x040fe20000410000 */
[----:B------:R-:W-:Y:S01]  /*c4d0*/  MUFU.EX2 R146, R87 ;  /* 0x0000005700927308 */ /* 0x000fe20000000800 */
[C---:B------:R-:W-:Y:S02]  /*c4e0*/  FMUL.FTZ R43, R4.reuse, R167 ;  /* 0x000000a7042b7220 */ /* 0x040fe40000410000 */
[C---:B------:R-:W-:Y:S02]  /*c4f0*/  FMUL.FTZ R46, R4.reuse, R170 ;  /* 0x000000aa042e7220 */ /* 0x040fe40000410000 */
[----:B------:R-:W-:Y:S02]  /*c500*/  FMUL.FTZ R47, R4, R171 ;  /* 0x000000ab042f7220 */ /* 0x000fe40000410000 */
[----:B------:R-:W-:Y:S02]  /*c510*/  FADD.FTZ R157, R36, R19 ;  /* 0x00000013249d7221 */ /* 0x000fe40000010000 */
[----:B------:R-:W-:Y:S01]  /*c520*/  FMUL.FTZ R16, R65, R140 ;  /* 0x0000008c41107220 */ /* 0x000fe20000410000 */
[----:B------:R-:W-:Y:S01]  /*c530*/  MUFU.EX2 R145, R86 ;  /* 0x0000005600917308 */ /* 0x000fe20000000800 */
[----:B------:R-:W-:Y:S02]  /*c540*/  FMUL.FTZ R19, R67, R143 ;  /* 0x0000008f43137220 */ /* 0x000fe40000410000 */
[----:B------:R-:W-:Y:S01]  /*c550*/  FMUL.FTZ R17, R65, R141 ;  /* 0x0000008d41117220 */ /* 0x000fe20000410000 */
[----:B---3--:R-:W-:Y:S01]  /*c560*/  F2FP.PACK_AB R79, R148, R159 ;  /* 0x0000009f944f723e */ /* 0x008fe200000000ff */
[----:B------:R-:W-:Y:S02]  /*c570*/  FMUL.FTZ R18, R67, R142 ;  /* 0x0000008e43127220 */ /* 0x000fe40000410000 */
[C---:B------:R-:W-:Y:S02]  /*c580*/  FMUL.FTZ R32, R65.reuse, R132 ;  /* 0x0000008441207220 */ /* 0x040fe40000410000 */
[----:B------:R-:W-:Y:S01]  /*c590*/  FMUL.FTZ R33, R65, R133 ;  /* 0x0000008541217220 */ /* 0x000fe20000410000 */
[----:B------:R-:W-:Y:S01]  /*c5a0*/  MUFU.EX2 R132, R82 ;  /* 0x0000005200847308 */ /* 0x000fe20000000800 */
[C---:B------:R-:W-:Y:S02]  /*c5b0*/  FMUL.FTZ R35, R67.reuse, R135 ;  /* 0x0000008743237220 */ /* 0x040fe40000410000 */
[----:B------:R-:W-:Y:S02]  /*c5c0*/  FMUL.FTZ R34, R67, R134 ;  /* 0x0000008643227220 */ /* 0x000fe40000410000 */
[----:B------:R-:W-:Y:S02]  /*c5d0*/  FADD.FTZ R157, R161, R157 ;  /* 0x0000009da19d7221 */ /* 0x000fe40000010000 */
[----:B------:R-:W-:Y:S03]  /*c5e0*/  FADD.FTZ R158, R160, R158 ;  /* 0x0000009ea09e7221 */ /* 0x000fe60000010000 */
[----:B------:R-:W-:Y:S01]  /*c5f0*/  MUFU.EX2 R133, R83 ;  /* 0x0000005300857308 */ /* 0x000fe20000000800 */
[----:B------:R-:W-:Y:S09]  /*c600*/  FADD.FTZ R158, R149, R158 ;  /* 0x0000009e959e7221 */ /* 0x000ff20000010000 */
[----:B------:R-:W-:Y:S10]  /*c610*/  MUFU.EX2 R135, R80 ;  /* 0x0000005000877308 */ /* 0x000ff40000000800 */
[----:B------:R3:W-:Y:S10]  /*c620*/  MUFU.EX2 R142, R48 ;  /* 0x00000030008e7308 */ /* 0x0007f40000000800 */
[----:B------:R4:W-:Y:S10]  /*c630*/  MUFU.EX2 R134, R50 ;  /* 0x0000003200867308 */ /* 0x0009f40000000800 */
[----:B------:R-:W-:Y:S01]  /*c640*/  MUFU.EX2 R143, R84 ;  /* 0x00000054008f7308 */ /* 0x000fe20000000800 */
[----:B---3--:R-:W-:Y:S09]  /*c650*/  FMUL.FTZ R48, R65, R124 ;  /* 0x0000007c41307220 */ /* 0x008ff20000410000 */
[----:B------:R-:W3:Y:S01]  /*c660*/  MUFU.EX2 R152, R152 ;  /* 0x0000009800987308 */ /* 0x000ee20000000800 */
[----:B----4-:R-:W-:Y:S09]  /*c670*/  FMUL.FTZ R50, R67, R126 ;  /* 0x0000007e43327220 */ /* 0x010ff20000410000 */
[----:B------:R-:W-:Y:S10]  /*c680*/  MUFU.EX2 R141, R172 ;  /* 0x000000ac008d7308 */ /* 0x000ff40000000800 */
[----:B------:R-:W-:Y:S01]  /*c690*/  MUFU.EX2 R126, R156 ;  /* 0x0000009c007e7308 */ /* 0x000fe20000000800 */
[----:B---3--:R-:W-:Y:S09]  /*c6a0*/  FADD.FTZ R157, R152, R157 ;  /* 0x0000009d989d7221 */ /* 0x008ff20000010000 */
        /* <DEDUP_REMOVED lines=8> */
[----:B------:R-:W3:Y:S10]  /*c730*/  MUFU.EX2 R97, R97 ;  /* 0x0000006100617308 */ /* 0x000ef40000000800 */
[----:B------:R-:W-:Y:S10]  /*c740*/  MUFU.EX2 R69, R69 ;  /* 0x0000004500457308 */ /* 0x000ff40000000800 */
[----:B------:R-:W-:Y:S01]  /*c750*/  MUFU.EX2 R155, R106 ;  /* 0x0000006a009b7308 */ /* 0x000fe20000000800 */
[----:B---3--:R-:W-:Y:S01]  /*c760*/  F2FP.PACK_AB R178, R97, R98 ;  /* 0x0000006261b2723e */ /* 0x008fe200000000ff */
[----:B--2---:R-:W-:Y:S01]  /*c770*/  FFMA.FTZ R162, R4, R39, R77 ;  /* 0x0000002704a27223 */ /* 0x004fe2000001004d */
[----:B------:R-:W-:Y:S01]  /*c780*/  F2FP.PACK_AB R77, R163, R77 ;  /* 0x0000004da34d723e */ /* 0x000fe200000000ff */
[----:B------:R-:W-:Y:S01]  /*c790*/  FMUL.FTZ R4, R65, R144 ;  /* 0x0000009041047220 */ /* 0x000fe20000410000 */
[----:B------:R-:W2:Y:S05]  /*c7a0*/  LDSM.16.MT88.4 R36, [R233] ;  /* 0x00000000e924783b */ /* 0x000eaa0000004200 */
[----:B------:R3:W-:Y:S01]  /*c7b0*/  MUFU.EX2 R144, R85 ;  /* 0x0000005500907308 */ /* 0x0007e20000000800 */
[----:B------:R-:W-:Y:S01]  /*c7c0*/  FADD.FTZ R163, R163, R162 ;  /* 0x000000a2a3a37221 */ /* 0x000fe20000010000 */
[-C--:B-1----:R-:W-:Y:S08]  /*c7d0*/  HMMA.16816.F32 R4, R72, R20.reuse, R4 ;  /* 0x000000144804723c */ /* 0x082ff00000001804 */
[----:B------:R-:W-:Y:S01]  /*c7e0*/  MUFU.EX2 R154, R102 ;  /* 0x00000066009a7308 */ /* 0x000fe20000000800 */
[----:B------:R-:W-:Y:S01]  /*c7f0*/  FADD.FTZ R159, R159, R163 ;  /* 0x000000a39f9f7221 */ /* 0x000fe20000010000 */
[C---:B------:R-:W-:Y:S04]  /*c800*/  HMMA.16816.F32 R8, R76.reuse, R20, R8 ;  /* 0x000000144c08723c */ /* 0x040fe80000001808 */
[----:B------:R-:W-:Y:S03]  /*c810*/  FADD.FTZ R159, R148, R159 ;  /* 0x0000009f949f7221 */ /* 0x000fe60000010000 */
[C---:B------:R-:W-:Y:S01]  /*c820*/  FMUL.FTZ R20, R65.reuse, R136 ;  /* 0x0000008841147220 */ /* 0x040fe20000410000 */
[-C--:B------:R-:W-:Y:S01]  /*c830*/  HMMA.16816.F32 R12, R76, R22.reuse, R12 ;  /* 0x000000164c0c723c */ /* 0x080fe2000000180c */
[----:B------:R1:W-:Y:S01]  /*c840*/  MUFU.EX2 R136, R66 ;  /* 0x0000004200887308 */ /* 0x0003e20000000800 */
[----:B---3--:R-:W-:Y:S02]  /*c850*/  LDSM.16.MT88.4 R84, [R234+0x800] ;  /* 0x00080000ea54783b */ /* 0x008fe40000004200 */
[----:B------:R-:W-:Y:S02]  /*c860*/  FMUL.FTZ R21, R65, R137 ;  /* 0x0000008941157220 */ /* 0x000fe40000410000 */
[----:B------:R-:W-:Y:S02]  /*c870*/  FADD.FTZ R159, R150, R159 ;  /* 0x0000009f969f7221 */ /* 0x000fe40000010000 */
[C---:B------:R-:W-:Y:S03]  /*c880*/  HMMA.16816.F32 R16, R72.reuse, R22, R16 ;  /* 0x000000164810723c */ /* 0x040fe60000001810 */
[----:B------:R3:W-:Y:S04]  /*c890*/  MUFU.EX2 R137, R49 ;  /* 0x0000003100897308 */ /* 0x0007e80000000800 */
[C---:B------:R-:W-:Y:S02]  /*c8a0*/  FMUL.FTZ R22, R67.reuse, R138 ;  /* 0x0000008a43167220 */ /* 0x040fe40000410000 */
[C---:B------:R-:W-:Y:S04]  /*c8b0*/  FMUL.FTZ R23, R67.reuse, R139 ;  /* 0x0000008b43177220 */ /* 0x040fe80000410000 */
[----:B------:R4:W5:Y:S03]  /*c8c0*/  MUFU.EX2 R138, R81 ;  /* 0x00000051008a7308 */ /* 0x0009660000000800 */
[-C--:B--2---:R-:W-:Y:S03]  /*c8d0*/  HMMA.16816.F32 R20, R72, R36.reuse, R20 ;  /* 0x000000244814723c */ /* 0x084fe60000001814 */
[----:B-1----:R-:W-:Y:S04]  /*c8e0*/  FMUL.FTZ R66, R67, R118 ;  /* 0x0000007643427220 */ /* 0x002fe80000410000 */
[----:B------:R-:W-:Y:S01]  /*c8f0*/  MUFU.EX2 R118, R207 ;  /* 0x000000cf00767308 */ /* 0x000fe20000000800 */
[C---:B------:R-:W-:Y:S04]  /*c900*/  HMMA.16816.F32 R24, R76.reuse, R36, R24 ;  /* 0x000000244c18723c */ /* 0x040fe80000001818 */
[C---:B---3--:R-:W-:Y:S03]  /*c910*/  FMUL.FTZ R49, R65.reuse, R125 ;  /* 0x0000007d41317220 */ /* 0x048fe60000410000 */
[C---:B------:R-:W-:Y:S01]  /*c920*/  FMUL.FTZ R36, R65.reuse, R128 ;  /* 0x0000008041247220 */ /* 0x040fe20000410000 */
[-C--:B------:R-:W-:Y:S01]  /*c930*/  HMMA.16816.F32 R28, R76, R38.reuse, R28 ;  /* 0x000000264c1c723c */ /* 0x080fe2000000181c */
[----:B------:R-:W-:Y:S03]  /*c940*/  MUFU.EX2 R125, R168 ;  /* 0x000000a8007d7308 */ /* 0x000fe60000000800 */
[----:B------:R-:W-:Y:S01]  /*c950*/  FMUL.FTZ R37, R65, R129 ;  /* 0x0000008141257220 */ /* 0x000fe20000410000 */
[----:B----4-:R-:W1:Y:S03]  /*c960*/  LDSM.16.MT88.4 R80, [R231] ;  /* 0x00000000e750783b */ /* 0x010e660000004200 */
[C---:B------:R-:W-:Y:S03]  /*c970*/  HMMA.16816.F32 R32, R72.reuse, R38, R32 ;  /* 0x000000264820723c */ /* 0x040fe60000001820 */
[----:B------:R2:W3:Y:S04]  /*c980*/  MUFU.EX2 R139, R51 ;  /* 0x00000033008b7308 */ /* 0x0004e80000000800 */
[C---:B------:R-:W-:Y:S02]  /*c990*/  FMUL.FTZ R38, R67.reuse, R130 ;  /* 0x0000008243267220 */ /* 0x040fe40000410000 */
[C---:B------:R-:W-:Y:S04]  /*c9a0*/  FMUL.FTZ R39, R67.reuse, R131 ;  /* 0x0000008343277220 */ /* 0x040fe80000410000 */
[----:B------:R-:W-:Y:S03]  /*c9b0*/  MUFU.EX2 R131, R94 ;  /* 0x0000005e00837308 */ /* 0x000fe60000000800 */
[-C--:B------:R-:W-:Y:S07]  /*c9c0*/  HMMA.16816.F32 R36, R72, R52.reuse, R36 ;  /* 0x000000344824723c */ /* 0x080fee0000001824 */
[----:B------:R-:W-:Y:S01]  /*c9d0*/  MUFU.EX2 R130, R93 ;  /* 0x0000005d00827308 */ /* 0x000fe20000000800 */
[C---:B------:R-:W-:Y:S04]  /*c9e0*/  HMMA.16816.F32 R40, R76.reuse, R52, R40 ;  /* 0x000000344c28723c */ /* 0x040fe80000001828 */
[----:B--2---:R-:W-:Y:S03]  /*c9f0*/  FMUL.FTZ R51, R67, R127 ;  /* 0x0000007f43337220 */ /* 0x004fe60000410000 */
[C---:B------:R-:W-:Y:S01]  /*ca00*/  FMUL.FTZ R52, R65.reuse, R120 ;  /* 0x0000007841347220 */ /* 0x040fe20000410000 */
[-C--:B------:R-:W-:Y:S01]  /*ca10*/  HMMA.16816.F32 R44, R76, R54.reuse, R44 ;  /* 0x000000364c2c723c */ /* 0x080fe2000000182c */
[----:B------:R2:W4:Y:S03]  /*ca20*/  MUFU.EX2 R127, R64 ;  /* 0x00000040007f7308 */ /* 0x0005260000000800 */
[----:B------:R-:W-:Y:S04]  /*ca30*/  FMUL.FTZ R53, R65, R121 ;  /* 0x0000007941357220 */ /* 0x000fe80000410000 */
[C---:B------:R-:W-:Y:S03]  /*ca40*/  HMMA.16816.F32 R48, R72.reuse, R54, R48 ;  /* 0x000000364830723c */ /* 0x040fe60000001830 */
[----:B------:R-:W-:Y:S04]  /*ca50*/  MUFU.EX2 R129, R223 ;  /* 0x000000df00817308 */ /* 0x000fe80000000800 */
[C---:B------:R-:W-:Y:S02]  /*ca60*/  FMUL.FTZ R54, R67.reuse, R122 ;  /* 0x0000007a43367220 */ /* 0x040fe40000410000 */
[C---:B------:R-:W-:Y:S03]  /*ca70*/  FMUL.FTZ R55, R67.reuse, R123 ;  /* 0x0000007b43377220 */ /* 0x040fe60000410000 */
[----:B------:R-:W-:Y:S01]  /*ca80*/  FMUL.FTZ R67, R67, R119 ;  /* 0x0000007743437220 */ /* 0x000fe20000410000 */
[----:B------:R-:W-:Y:S03]  /*ca90*/  MUFU.EX2 R128, R164 ;  /* 0x000000a400807308 */ /* 0x000fe60000000800 */
[-C--:B-1----:R-:W-:Y:S03]  /*caa0*/  HMMA.16816.F32 R52, R72, R80.reuse, R52 ;  /* 0x000000504834723c */ /* 0x082fe60000001834 */
[C---:B--2---:R-:W-:Y:S02]  /*cab0*/  FMUL.FTZ R64, R65.reuse, R116 ;  /* 0x0000007441407220 */ /* 0x044fe40000410000 */
[----:B------:R-:W-:Y:S02]  /*cac0*/  FMUL.FTZ R65, R65, R117 ;  /* 0x0000007541417220 */ /* 0x000fe40000410000 */
[----:B------:R-:W1:Y:S01]  /*cad0*/  MUFU.EX2 R117, R95 ;  /* 0x0000005f00757308 */ /* 0x000e620000000800 */
[C---:B------:R-:W-:Y:S08]  /*cae0*/  HMMA.16816.F32 R56, R76.reuse, R80, R56 ;  /* 0x000000504c38723c */ /* 0x040ff00000001838 */
[-C--:B------:R-:W-:Y:S01]  /*caf0*/  HMMA.16816.F32 R60, R76, R82.reuse, R60 ;  /* 0x000000524c3c723c */ /* 0x080fe2000000183c */
[----:B------:R2:W-:Y:S06]  /*cb00*/  MUFU.EX2 R164, R92 ;  /* 0x0000005c00a47308 */ /* 0x0005ec0000000800 */
[----:B-----5:R-:W-:Y:S01]  /*cb10*/  FADD.FTZ R77, R138, R89 ;  /* 0x000000598a4d7221 */ /* 0x020fe20000010000 */
[----:B------:R-:W-:Y:S01]  /*cb20*/  HMMA.16816.F32 R64, R72, R82, R64 ;  /* 0x000000524840723c */ /* 0x000fe20000001840 */
[----:B------:R-:W5:Y:S02]  /*cb30*/  LDSM.16.MT88.4 R80, [R233+0x800] ;  /* 0x00080000e950783b */ /* 0x000f640000004200 */
[----:B------:R-:W-:Y:S01]  /*cb40*/  MUFU.EX2 R106, R222 ;  /* 0x000000de006a7308 */ /* 0x000fe20000000800 */
[C---:B---3--:R-:W-:Y:S01]  /*cb50*/  FADD.FTZ R77, R139.reuse, R77 ;  /* 0x0000004d8b4d7221 */ /* 0x048fe20000010000 */
[----:B------:R-:W-:Y:S02]  /*cb60*/  F2FP.PACK_AB R79, R132, R133 ;  /* 0x00000085844f723e */ /* 0x000fe400000000ff */
[----:B------:R-:W-:Y:S01]  /*cb70*/  F2FP.PACK_AB R76, R139, R138 ;  /* 0x0000008a8b4c723e */ /* 0x000fe200000000ff */
[----:B------:R-:W-:Y:S01]  /*cb80*/  FADD.FTZ R77, R134, R77 ;  /* 0x0000004d864d7221 */ /* 0x000fe20000010000 */
[C---:B------:R-:W-:Y:S01]  /*cb90*/  F2FP.PACK_AB R78, R137.reuse, R134 ;  /* 0x00000086894e723e */ /* 0x040fe200000000ff */
[----:B------:R-:W3:Y:S02]  /*cba0*/  LDSM.16.MT88.4 R88, [R232+0x800] ;  /* 0x00080000e858783b */ /* 0x000ee40000004200 */
[----:B------:R-:W-:Y:S01]  /*cbb0*/  FADD.FTZ R162, R137, R77 ;  /* 0x0000004d89a27221 */ /* 0x000fe20000010000 */
[C---:B------:R-:W-:Y:S01]  /*cbc0*/  F2FP.PACK_AB R77, R141.reuse, R152 ;  /* 0x000000988d4d723e */ /* 0x040fe200000000ff */
[----:B------:R-:W-:Y:S01]  /*cbd0*/  MUFU.EX2 R134, R205 ;  /* 0x000000cd00867308 */ /* 0x000fe20000000800 */
[----:B------:R-:W-:Y:S01]  /*cbe0*/  F2FP.PACK_AB R72, R142, R151 ;  /* 0x000000978e48723e */ /* 0x000fe200000000ff */
[----:B------:R-:W-:Y:S01]  /*cbf0*/  FADD.FTZ R141, R141, R157 ;  /* 0x0000009d8d8d7221 */ /* 0x000fe20000010000 */
[----:B------:R-:W-:Y:S01]  /*cc00*/  F2FP.PACK_AB R74, R126, R135 ;  /* 0x000000877e4a723e */ /* 0x000fe200000000ff */
[----:B--2---:R-:W-:Y:S01]  /*cc10*/  LDSM.16.MT88.4 R92, [R232+0x1000] ;  /* 0x00100000e85c783b */ /* 0x004fe20000004200 */
[----:B----4-:R-:W-:Y:S01]  /*cc20*/  F2FP.PACK_AB R75, R127, R136 ;  /* 0x000000887f4b723e */ /* 0x010fe200000000ff */
[-C--:B------:R-:W-:Y:S04]  /*cc30*/  HMMA.16816.F32 R4, R76, R84.reuse, R4 ;  /* 0x000000544c04723c */ /* 0x080fe80000001804 */
[----:B------:R-:W2:Y:S01]  /*cc40*/  MUFU.EX2 R102, R221 ;  /* 0x000000dd00667308 */ /* 0x000ea20000000800 */
[----:B------:R-:W-:Y:S01]  /*cc50*/  F2FP.PACK_AB R73, R147, R150 ;  /* 0x000000969349723e */ /* 0x000fe200000000ff */
[----:B------:R-:W-:Y:S02]  /*cc60*/  FADD.FTZ R141, R133, R141 ;  /* 0x0000008d858d7221 */ /* 0x000fe40000010000 */
[----:B------:R-:W-:Y:S04]  /*cc70*/  FADD.FTZ R151, R151, R158 ;  /* 0x0000009e97977221 */ /* 0x000fe80000010000 */
[C---:B------:R-:W-:Y:S02]  /*cc80*/  HMMA.16816.F32 R8, R72.reuse, R84, R8 ;  /* 0x000000544808723c */ /* 0x040fe40000001808 */
[----:B------:R-:W-:Y:S02]  /*cc90*/  MUFU.EX2 R137, R220 ;  /* 0x000000dc00897308 */ /* 0x000fe40000000800 */
[----:B------:R-:W-:Y:S02]  /*cca0*/  FADD.FTZ R151, R142, R151 ;  /* 0x000000978e977221 */ /* 0x000fe40000010000 */
[----:B------:R-:W-:Y:S02]  /*ccb0*/  FADD.FTZ R132, R132, R141 ;  /* 0x0000008d84847221 */ /* 0x000fe40000010000 */
[-C--:B------:R-:W-:Y:S04]  /*ccc0*/  HMMA.16816.F32 R12, R72, R86.reuse, R12 ;  /* 0x00000056480c723c */ /* 0x080fe8000000180c */
[----:B------:R-:W-:Y:S01]  /*ccd0*/  MUFU.EX2 R139, R211 ;  /* 0x000000d3008b7308 */ /* 0x000fe20000000800 */
[----:B------:R-:W-:Y:S02]  /*cce0*/  FADD.FTZ R135, R135, R151 ;  /* 0x0000009787877221 */ /* 0x000fe40000010000 */
[----:B------:R-:W-:Y:S01]  /*ccf0*/  FADD.FTZ R147, R147, R159 ;  /* 0x0000009f93937221 */ /* 0x000fe20000010000 */
[C---:B------:R-:W-:Y:S01]  /*cd00*/  HMMA.16816.F32 R16, R76.reuse, R86, R16 ;  /* 0x000000564c10723c */ /* 0x040fe20000001810 */
[----:B------:R-:W4:Y:S03]  /*cd10*/  LDSM.16.MT88.4 R84, [R231+0x800] ;  /* 0x00080000e754783b */ /* 0x000f260000004200 */
[----:B------:R-:W-:Y:S02]  /*cd20*/  FADD.FTZ R135, R126, R135 ;  /* 0x000000877e877221 */ /* 0x000fe40000010000 */
[----:B------:R-:W-:Y:S01]  /*cd30*/  MUFU.EX2 R138, R209 ;  /* 0x000000d1008a7308 */ /* 0x000fe20000000800 */
[----:B------:R-:W-:Y:S01]  /*cd40*/  FADD.FTZ R147, R136, R147 ;  /* 0x0000009388937221 */ /* 0x000fe20000010000 */
[-C--:B-----5:R-:W-:Y:S04]  /*cd50*/  HMMA.16816.F32 R20, R76, R80.reuse, R20 ;  /* 0x000000504c14723c */ /* 0x0a0fe80000001814 */
[----:B------:R-:W-:Y:S02]  /*cd60*/  FADD.FTZ R147, R127, R147 ;  /* 0x000000937f937221 */ /* 0x000fe40000010000 */
[----:B------:R-:W-:Y:S02]  /*cd70*/  FADD.FTZ R136, R125, R132 ;  /* 0x000000847d887221 */ /* 0x000fe40000010000 */
[C---:B------:R-:W-:Y:S01]  /*cd80*/  HMMA.16816.F32 R24, R72.reuse, R80, R24 ;  /* 0x000000504818723c */ /* 0x040fe20000001818 */
[----:B------:R-:W-:Y:S03]  /*cd90*/  MUFU.EX2 R116, R206 ;  /* 0x000000ce00747308 */ /* 0x000fe60000000800 */
[----:B-1----:R-:W-:Y:S02]  /*cda0*/  FADD.FTZ R147, R117, R147 ;  /* 0x0000009375937221 */ /* 0x002fe40000010000 */
[----:B------:R-:W-:Y:S02]  /*cdb0*/  FADD.FTZ R162, R156, R162 ;  /* 0x000000a29ca27221 */ /* 0x000fe40000010000 */
[-C--:B------:R-:W-:Y:S03]  /*cdc0*/  HMMA.16816.F32 R28, R72, R82.reuse, R28 ;  /* 0x00000052481c723c */ /* 0x080fe6000000181c */
[----:B------:R-:W-:Y:S05]  /*cdd0*/  MUFU.EX2 R165, R204 ;  /* 0x000000cc00a57308 */ /* 0x000fea0000000800 */
[C---:B------:R-:W-:Y:S01]  /*cde0*/  HMMA.16816.F32 R32, R76.reuse, R82, R32 ;  /* 0x000000524c20723c */ /* 0x040fe20000001820 */
[----:B------:R-:W1:Y:S04]  /*cdf0*/  LDSM.16.MT88.4 R80, [R234+0x1000] ;  /* 0x00100000ea50783b */ /* 0x000e680000004200 */
        /* <DEDUP_REMOVED lines=8> */
[----:B------:R-:W1:Y:S05]  /*ce80*/  MUFU.EX2 R174, R215 ;  /* 0x000000d700ae7308 */ /* 0x000e6a0000000800 */
[-C--:B----4-:R-:W-:Y:S05]  /*ce90*/  HMMA.16816.F32 R52, R76, R84.reuse, R52 ;  /* 0x000000544c34723c */ /* 0x090fea0000001834 */
[----:B------:R-:W4:Y:S03]  /*cea0*/  MUFU.EX2 R123, R213 ;  /* 0x000000d5007b7308 */ /* 0x000f260000000800 */
[C---:B------:R-:W-:Y:S07]  /*ceb0*/  HMMA.16816.F32 R56, R72.reuse, R84, R56 ;  /* 0x000000544838723c */ /* 0x040fee0000001838 */
[----:B------:R-:W1:Y:S01]  /*cec0*/  MUFU.EX2 R122, R210 ;  /* 0x000000d2007a7308 */ /* 0x000e620000000800 */
[-C--:B------:R-:W-:Y:S07]  /*ced0*/  HMMA.16816.F32 R60, R72, R86.reuse, R60 ;  /* 0x00000056483c723c */ /* 0x080fee000000183c */
[C---:B------:R-:W-:Y:S01]  /*cee0*/  FADD.FTZ R73, R155.reuse, R162 ;  /* 0x000000a29b497221 */ /* 0x040fe20000010000 */
[----:B------:R-:W-:Y:S01]  /*cef0*/  HMMA.16816.F32 R64, R76, R86, R64 ;  /* 0x000000564c40723c */ /* 0x000fe20000001840 */
[----:B------:R-:W3:Y:S01]  /*cf00*/  LDSM.16.MT88.4 R84, [R231+0x1000] ;  /* 0x00100000e754783b */ /* 0x000ee20000004200 */
[----:B------:R-:W-:Y:S02]  /*cf10*/  MUFU.EX2 R173, R218 ;  /* 0x000000da00ad7308 */ /* 0x000fe40000000800 */
[----:B------:R-:W-:Y:S01]  /*cf20*/  FADD.FTZ R73, R154, R73 ;  /* 0x000000499a497221 */ /* 0x000fe20000010000 */
[----:B------:R-:W-:Y:S02]  /*cf30*/  F2FP.PACK_AB R72, R155, R156 ;  /* 0x0000009c9b48723e */ /* 0x000fe400000000ff */
[C---:B------:R-:W-:Y:S01]  /*cf40*/  F2FP.PACK_AB R74, R153.reuse, R154 ;  /* 0x0000009a994a723e */ /* 0x040fe200000000ff */
[----:B------:R-:W-:Y:S01]  /*cf50*/  FADD.FTZ R155, R153, R73 ;  /* 0x00000049999b7221 */ /* 0x000fe20000010000 */
[----:B------:R-:W-:Y:S03]  /*cf60*/  F2FP.PACK_AB R73, R129, R125 ;  /* 0x0000007d8149723e */ /* 0x000fe600000000ff */
[----:B------:R-:W-:Y:S01]  /*cf70*/  F2FP.PACK_AB R75, R107, R108 ;  /* 0x0000006c6b4b723e */ /* 0x000fe200000000ff */
[----:B------:R-:W-:Y:S01]  /*cf80*/  MUFU.EX2 R121, R216 ;  /* 0x000000d800797308 */ /* 0x000fe20000000800 */
[----:B------:R-:W-:Y:S01]  /*cf90*/  F2FP.PACK_AB R76, R128, R124 ;  /* 0x0000007c804c723e */ /* 0x000fe200000000ff */
[----:B------:R-:W-:Y:S01]  /*cfa0*/  FADD.FTZ R129, R129, R136 ;  /* 0x0000008881817221 */ /* 0x000fe20000010000 */
[----:B--2---:R-:W-:Y:S02]  /*cfb0*/  F2FP.PACK_AB R78, R102, R106 ;  /* 0x0000006a664e723e */ /* 0x004fe400000000ff */
[C---:B------:R-:W-:Y:S01]  /*cfc0*/  F2FP.PACK_AB R77, R131.reuse, R117 ;  /* 0x00000075834d723e */ /* 0x040fe200000000ff */
[-C--:B-1----:R-:W-:Y:S04]  /*cfd0*/  HMMA.16816.F32 R4, R72, R80.reuse, R4 ;  /* 0x000000504804723c */ /* 0x082fe80000001804 */
[----:B------:R-:W-:Y:S01]  /*cfe0*/  MUFU.EX2 R120, R214 ;  /* 0x000000d600787308 */ /* 0x000fe20000000800 */
[----:B------:R-:W-:Y:S01]  /*cff0*/  F2FP.PACK_AB R79, R164, R130 ;  /* 0x00000082a44f723e */ /* 0x000fe200000000ff */
[----:B------:R-:W-:Y:S01]  /*d000*/  FADD.FTZ R131, R131, R147 ;  /* 0x0000009383837221 */ /* 0x000fe20000010000 */
[----:B------:R-:W-:Y:S01]  /*d010*/  F2FP.PACK_AB R117, R183, R184 ;  /* 0x000000b8b775723e */ /* 0x000fe200000000ff */
[----:B------:R-:W-:Y:S04]  /*d020*/  FADD.FTZ R129, R108, R129 ;  /* 0x000000816c817221 */ /* 0x000fe80000010000 */
[C---:B------:R-:W-:Y:S02]  /*d030*/  HMMA.16816.F32 R8, R76.reuse, R80, R8 ;  /* 0x000000504c08723c */ /* 0x040fe40000001808 */
[----:B------:R-:W-:Y:S02]  /*d040*/  MUFU.EX2 R172, R212 ;  /* 0x000000d400ac7308 */ /* 0x000fe40000000800 */
[----:B------:R-:W-:Y:S04]  /*d050*/  FADD.FTZ R107, R107, R129 ;  /* 0x000000816b6b7221 */ /* 0x000fe80000010000 */
[-C--:B------:R-:W-:Y:S04]  /*d060*/  HMMA.16816.F32 R12, R76, R82.reuse, R12 ;  /* 0x000000524c0c723c */ /* 0x080fe8000000180c */
[----:B------:R-:W-:Y:S01]  /*d070*/  MUFU.EX2 R196, R196 ;  /* 0x000000c400c47308 */ /* 0x000fe20000000800 */
[----:B------:R-:W-:Y:S03]  /*d080*/  FADD.FTZ R107, R104, R107 ;  /* 0x0000006b686b7221 */ /* 0x000fe60000010000 */
[C---:B------:R-:W-:Y:S01]  /*d090*/  HMMA.16816.F32 R16, R72.reuse, R82, R16 ;  /* 0x000000524810723c */ /* 0x040fe20000001810 */
[----:B------:R-:W1:Y:S03]  /*d0a0*/  LDSM.16.MT88.4 R80, [R234+0x1800] ;  /* 0x00180000ea50783b */ /* 0x000e660000004200 */
[----:B------:R-:W-:Y:S02]  /*d0b0*/  FADD.FTZ R107, R103, R107 ;  /* 0x0000006b676b7221 */ /* 0x000fe40000010000 */
[----:B------:R-:W-:Y:S02]  /*d0c0*/  MUFU.EX2 R193, R193 ;  /* 0x000000c100c17308 */ /* 0x000fe40000000800 */
[-C--:B-----5:R-:W-:Y:S04]  /*d0d0*/  HMMA.16816.F32 R20, R72, R88.reuse, R20 ;  /* 0x000000584814723c */ /* 0x0a0fe80000001814 */
[----:B------:R-:W-:Y:S04]  /*d0e0*/  FADD.FTZ R107, R101, R107 ;  /* 0x0000006b656b7221 */ /* 0x000fe80000010000 */
[C---:B------:R-:W-:Y:S01]  /*d0f0*/  HMMA.16816.F32 R24, R76.reuse, R88, R24 ;  /* 0x000000584c18723c */ /* 0x040fe20000001818 */
[----:B------:R-:W-:Y:S03]  /*d100*/  MUFU.EX2 R189, R189 ;  /* 0x000000bd00bd7308 */ /* 0x000fe60000000800 */
[----:B------:R-:W-:Y:S04]  /*d110*/  FADD.FTZ R107, R100, R107 ;  /* 0x0000006b646b7221 */ /* 0x000fe80000010000 */
[-C--:B------:R-:W-:Y:S03]  /*d120*/  HMMA.16816.F32 R28, R76, R90.reuse, R28 ;  /* 0x0000005a4c1c723c */ /* 0x080fe6000000181c */
[----:B------:R-:W-:Y:S01]  /*d130*/  MUFU.EX2 R119, R208 ;  /* 0x000000d000777308 */ /* 0x000fe20000000800 */
[----:B---3--:R-:W-:Y:S04]  /*d140*/  FADD.FTZ R107, R175, R107 ;  /* 0x0000006baf6b7221 */ /* 0x008fe80000010000 */
[C---:B------:R-:W-:Y:S01]  /*d150*/  HMMA.16816.F32 R32, R72.reuse, R90, R32 ;  /* 0x0000005a4820723c */ /* 0x040fe20000001820 */
[----:B------:R-:W2:Y:S03]  /*d160*/  LDSM.16.MT88.4 R88, [R233+0x1800] ;  /* 0x00180000e958783b */ /* 0x000ea60000004200 */
[----:B------:R-:W-:Y:S01]  /*d170*/  FADD.FTZ R107, R174, R107 ;  /* 0x0000006bae6b7221 */ /* 0x000fe20000010000 */
[----:B------:R-:W-:Y:S03]  /*d180*/  MUFU.EX2 R115, R115 ;  /* 0x0000007300737308 */ /* 0x000fe60000000800 */
[-C--:B------:R-:W-:Y:S04]  /*d190*/  HMMA.16816.F32 R36, R72, R92.reuse, R36 ;  /* 0x0000005c4824723c */ /* 0x080fe80000001824 */
[----:B----4-:R-:W-:Y:S03]  /*d1a0*/  FADD.FTZ R107, R123, R107 ;  /* 0x0000006b7b6b7221 */ /* 0x010fe60000010000 */
[----:B------:R-:W-:Y:S01]  /*d1b0*/  MUFU.EX2 R113, R113 ;  /* 0x0000007100717308 */ /* 0x000fe20000000800 */
[C---:B------:R-:W-:Y:S04]  /*d1c0*/  HMMA.16816.F32 R40, R76.reuse, R92, R40 ;  /* 0x0000005c4c28723c */ /* 0x040fe80000001828 */
[----:B------:R-:W-:Y:S04]  /*d1d0*/  FADD.FTZ R107, R122, R107 ;  /* 0x0000006b7a6b7221 */ /* 0x000fe80000010000 */
[-C--:B------:R-:W-:Y:S01]  /*d1e0*/  HMMA.16816.F32 R44, R76, R94.reuse, R44 ;  /* 0x0000005e4c2c723c */ /* 0x080fe2000000182c */
[----:B------:R-:W3:Y:S03]  /*d1f0*/  MUFU.EX2 R70, R70 ;  /* 0x0000004600467308 */ /* 0x000ee60000000800 */
[----:B------:R-:W-:Y:S04]  /*d200*/  FADD.FTZ R107, R187, R107 ;  /* 0x0000006bbb6b7221 */ /* 0x000fe80000010000 */
[C---:B------:R-:W-:Y:S01]  /*d210*/  HMMA.16816.F32 R48, R72.reuse, R94, R48 ;  /* 0x0000005e4830723c */ /* 0x040fe20000001830 */
[----:B------:R-:W4:Y:S02]  /*d220*/  LDSM.16.MT88.4 R92, [R232+0x1800] ;  /* 0x00180000e85c783b */ /* 0x000f240000004200 */
[----:B------:R-:W-:Y:S01]  /*d230*/  MUFU.EX2 R96, R96 ;  /* 0x0000006000607308 */ /* 0x000fe20000000800 */
[----:B------:R-:W-:Y:S04]  /*d240*/  FADD.FTZ R107, R188, R107 ;  /* 0x0000006bbc6b7221 */ /* 0x000fe80000010000 */
[-C--:B------:R-:W-:Y:S04]  /*d250*/  HMMA.16816.F32 R52, R72, R84.reuse, R52 ;  /* 0x000000544834723c */ /* 0x080fe80000001834 */
[----:B------:R-:W-:Y:S01]  /*d260*/  FADD.FTZ R107, R190, R107 ;  /* 0x0000006bbe6b7221 */ /* 0x000fe20000010000 */
[----:B------:R-:W5:Y:S03]  /*d270*/  MUFU.EX2 R71, R71 ;  /* 0x0000004700477308 */ /* 0x000f660000000800 */
[C---:B------:R-:W-:Y:S04]  /*d280*/  HMMA.16816.F32 R56, R76.reuse, R84, R56 ;  /* 0x000000544c38723c */ /* 0x040fe80000001838 */
[----:B---3--:R-:W-:Y:S01]  /*d290*/  F2FP.PACK_AB R179, R69, R70 ;  /* 0x0000004645b3723e */ /* 0x008fe200000000ff */
[----:B------:R-:W-:Y:S02]  /*d2a0*/  FADD.FTZ R107, R192, R107 ;  /* 0x0000006bc06b7221 */ /* 0x000fe40000010000 */
[----:B------:R-:W-:Y:S01]  /*d2b0*/  FADD.FTZ R84, R146, R155 ;  /* 0x0000009b92547221 */ /* 0x000fe20000010000 */
[-C--:B------:R-:W-:Y:S04]  /*d2c0*/  HMMA.16816.F32 R60, R76, R86.reuse, R60 ;  /* 0x000000564c3c723c */ /* 0x080fe8000000183c */
[----:B------:R-:W-:Y:S02]  /*d2d0*/  FADD.FTZ R84, R145, R84 ;  /* 0x0000005491547221 */ /* 0x000fe40000010000 */
[----:B------:R-:W-:Y:S01]  /*d2e0*/  FADD.FTZ R107, R184, R107 ;  /* 0x0000006bb86b7221 */ /* 0x000fe20000010000 */
[----:B------:R-:W-:Y:S01]  /*d2f0*/  F2FP.PACK_AB R78, R143, R144 ;  /* 0x000000908f4e723e */ /* 0x000fe200000000ff */
[----:B------:R-:W-:Y:S04]  /*d300*/  HMMA.16816.F32 R64, R72, R86, R64 ;  /* 0x000000564840723c */ /* 0x000fe80000001840 */
[----:B------:R-:W-:Y:S01]  /*d310*/  F2FP.PACK_AB R76, R145, R146 ;  /* 0x00000092914c723e */ /* 0x000fe200000000ff */
[----:B------:R-:W-:Y:S01]  /*d320*/  FADD.FTZ R84, R144, R84 ;  /* 0x0000005490547221 */ /* 0x000fe20000010000 */
[----:B------:R-:W-:Y:S01]  /*d330*/  F2FP.PACK_AB R77, R103, R104 ;  /* 0x00000068674d723e */ /* 0x000fe200000000ff */
[----:B------:R-:W-:Y:S01]  /*d340*/  FADD.FTZ R107, R183, R107 ;  /* 0x0000006bb76b7221 */ /* 0x000fe20000010000 */
[----:B------:R-:W-:Y:S01]  /*d350*/  F2FP.PACK_AB R79, R100, R101 ;  /* 0x00000065644f723e */ /* 0x000fe200000000ff */
[----:B------:R-:W-:Y:S02]  /*d360*/  FADD.FTZ R145, R143, R84 ;  /* 0x000000548f917221 */ /* 0x000fe40000010000 */
[----:B------:R-:W3:Y:S01]  /*d370*/  LDSM.16.MT88.4 R84, [R231+0x1800] ;  /* 0x00180000e754783b */ /* 0x000ee20000004200 */
[----:B------:R-:W-:Y:S01]  /*d380*/  F2FP.PACK_AB R72, R110, R111 ;  /* 0x0000006f6e48723e */ /* 0x000fe200000000ff */
[----:B------:R-:W-:Y:S01]  /*d390*/  FADD.FTZ R107, R182, R107 ;  /* 0x0000006bb66b7221 */ /* 0x000fe20000010000 */
[----:B------:R-:W-:Y:S01]  /*d3a0*/  F2FP.PACK_AB R74, R114, R112 ;  /* 0x00000070724a723e */ /* 0x000fe200000000ff */
[-C--:B-1----:R-:W-:Y:S05]  /*d3b0*/  HMMA.16816.F32 R4, R76, R80.reuse, R4 ;  /* 0x000000504c04723c */ /* 0x082fea0000001804 */
[----:B------:R-:W-:Y:S02]  /*d3c0*/  F2FP.PACK_AB R73, R168, R165 ;  /* 0x000000a5a849723e */ /* 0x000fe400000000ff */
[----:B------:R-:W-:Y:S02]  /*d3d0*/  F2FP.PACK_AB R75, R201, R169 ;  /* 0x000000a9c94b723e */ /* 0x000fe400000000ff */
[----:B-----5:R-:W-:Y:S03]  /*d3e0*/  F2FP.PACK_AB R177, R71, R96 ;  /* 0x0000006047b1723e */ /* 0x020fe600000000ff */
[----:B------:R-:W-:Y:S02]  /*d3f0*/  MOV R183, R2 ;  /* 0x0000000200b77202 */ /* 0x000fe40000000f00 */
[C---:B------:R-:W-:Y:S08]  /*d400*/  HMMA.16816.F32 R8, R72.reuse, R80, R8 ;  /* 0x000000504808723c */ /* 0x040ff00000001808 */
[-C--:B------:R-:W-:Y:S08]  /*d410*/  HMMA.16816.F32 R12, R72, R82.reuse, R12 ;  /* 0x00000052480c723c */ /* 0x080ff0000000180c */
[C---:B------:R-:W-:Y:S01]  /*d420*/  HMMA.16816.F32 R16, R76.reuse, R82, R16 ;  /* 0x000000524c10723c */ /* 0x040fe20000001810 */
[----:B------:R-:W1:Y:S07]  /*d430*/  LDSM.16.MT88.4 R80, [R234+0x2000] ;  /* 0x00200000ea50783b */ /* 0x000e6e0000004200 */
[-C--:B--2---:R-:W-:Y:S08]  /*d440*/  HMMA.16816.F32 R20, R76, R88.reuse, R20 ;  /* 0x000000584c14723c */ /* 0x084ff00000001814 */
[C---:B------:R-:W-:Y:S08]  /*d450*/  HMMA.16816.F32 R24, R72.reuse, R88, R24 ;  /* 0x000000584818723c */ /* 0x040ff00000001818 */
[-C--:B------:R-:W-:Y:S08]  /*d460*/  HMMA.16816.F32 R28, R72, R90.reuse, R28 ;  /* 0x0000005a481c723c */ /* 0x080ff0000000181c */
[C---:B------:R-:W-:Y:S01]  /*d470*/  HMMA.16816.F32 R32, R76.reuse, R90, R32 ;  /* 0x0000005a4c20723c */ /* 0x040fe20000001820 */
[----:B------:R-:W2:Y:S07]  /*d480*/  LDSM.16.MT88.4 R88, [R233+0x2000] ;  /* 0x00200000e958783b */ /* 0x000eae0000004200 */
[-C--:B----4-:R-:W-:Y:S08]  /*d490*/  HMMA.16816.F32 R36, R76, R92.reuse, R36 ;  /* 0x0000005c4c24723c */ /* 0x090ff00000001824 */
[C---:B------:R-:W-:Y:S08]  /*d4a0*/  HMMA.16816.F32 R40, R72.reuse, R92, R40 ;  /* 0x0000005c4828723c */ /* 0x040ff00000001828 */
[-C--:B------:R-:W-:Y:S08]  /*d4b0*/  HMMA.16816.F32 R44, R72, R94.reuse, R44 ;  /* 0x0000005e482c723c */ /* 0x080ff0000000182c */
[C---:B------:R-:W-:Y:S01]  /*d4c0*/  HMMA.16816.F32 R48, R76.reuse, R94, R48 ;  /* 0x0000005e4c30723c */ /* 0x040fe20000001830 */
[----:B------:R-:W4:Y:S07]  /*d4d0*/  LDSM.16.MT88.4 R92, [R232+0x2000] ;  /* 0x00200000e85c783b */ /* 0x000f2e0000004200 */
[-C--:B---3--:R-:W-:Y:S08]  /*d4e0*/  HMMA.16816.F32 R52, R76, R84.reuse, R52 ;  /* 0x000000544c34723c */ /* 0x088ff00000001834 */
[C---:B------:R-:W-:Y:S07]  /*d4f0*/  HMMA.16816.F32 R56, R72.reuse, R84, R56 ;  /* 0x000000544838723c */ /* 0x040fee0000001838 */
[----:B------:R-:W-:Y:S01]  /*d500*/  FADD.FTZ R84, R137, R145 ;  /* 0x0000009189547221 */ /* 0x000fe20000010000 */
[-C--:B------:R-:W-:Y:S04]  /*d510*/  HMMA.16816.F32 R60, R72, R86.reuse, R60 ;  /* 0x00000056483c723c */ /* 0x080fe8000000183c */
[C---:B------:R-:W-:Y:S03]  /*d520*/  FADD.FTZ R84, R140.reuse, R84 ;  /* 0x000000548c547221 */ /* 0x040fe60000010000 */
[----:B------:R-:W-:Y:S01]  /*d530*/  F2FP.PACK_AB R72, R140, R137 ;  /* 0x000000898c48723e */ /* 0x000fe200000000ff */
[----:B------:R-:W-:Y:S01]  /*d540*/  HMMA.16816.F32 R64, R76, R86, R64 ;  /* 0x000000564c40723c */ /* 0x000fe20000001840 */
[----:B------:R-:W-:Y:S03]  /*d550*/  LDSM.16.MT88.4 R140, [R234+0x3000] ;  /* 0x00300000ea8c783b */ /* 0x000fe60000004200 */
[----:B------:R-:W-:Y:S01]  /*d560*/  F2FP.PACK_AB R74, R138, R139 ;  /* 0x0000008b8a4a723e */ /* 0x000fe200000000ff */
[----:B------:R-:W-:Y:S01]  /*d570*/  FADD.FTZ R84, R139, R84 ;  /* 0x000000548b547221 */ /* 0x000fe20000010000 */
[----:B------:R-:W-:Y:S02]  /*d580*/  F2FP.PACK_AB R73, R174, R175 ;  /* 0x000000afae49723e */ /* 0x000fe400000000ff */
[----:B------:R-:W-:Y:S01]  /*d590*/  F2FP.PACK_AB R75, R122, R123 ;  /* 0x0000007b7a4b723e */ /* 0x000fe200000000ff */
[----:B------:R-:W-:Y:S02]  /*d5a0*/  FADD.FTZ R137, R138, R84 ;  /* 0x000000548a897221 */ /* 0x000fe40000010000 */
[----:B------:R-:W3:Y:S01]  /*d5b0*/  LDSM.16.MT88.4 R84, [R231+0x2000] ;  /* 0x00200000e754783b */ /* 0x000ee20000004200 */
[----:B------:R-:W-:Y:S02]  /*d5c0*/  F2FP.PACK_AB R76, R121, R173 ;  /* 0x000000ad794c723e */ /* 0x000fe400000000ff */
[----:B------:R-:W-:Y:S01]  /*d5d0*/  F2FP.PACK_AB R78, R172, R120 ;  /* 0x00000078ac4e723e */ /* 0x000fe200000000ff */
[-C--:B-1----:R-:W-:Y:S05]  /*d5e0*/  HMMA.16816.F32 R4, R72, R80.reuse, R4 ;  /* 0x000000504804723c */ /* 0x082fea0000001804 */
[----:B------:R-:W-:Y:S02]  /*d5f0*/  F2FP.PACK_AB R77, R193, R196 ;  /* 0x000000c4c14d723e */ /* 0x000fe400000000ff */
[----:B------:R-:W-:Y:S07]  /*d600*/  F2FP.PACK_AB R79, R189, R191 ;  /* 0x000000bfbd4f723e */ /* 0x000fee00000000ff */
        /* <DEDUP_REMOVED lines=18> */
[----:B------:R-:W-:Y:S02]  /*d730*/  FADD.FTZ R137, R124, R135 ;  /* 0x000000877c897221 */ /* 0x000fe40000010000 */
[----:B------:R-:W-:Y:S01]  /*d740*/  LDSM.16.MT88.4 R124, [R232+0x3000] ;  /* 0x00300000e87c783b */ /* 0x000fe20000004200 */
[----:B------:R-:W-:Y:S01]  /*d750*/  F2FP.PACK_AB R78, R134, R116 ;  /* 0x00000074864e723e */ /* 0x000fe200000000ff */
[----:B------:R-:W-:Y:S04]  /*d760*/  HMMA.16816.F32 R64, R72, R86, R64 ;  /* 0x000000564840723c */ /* 0x000fe80000001840 */
[C---:B------:R-:W-:Y:S01]  /*d770*/  F2FP.PACK_AB R76, R118.reuse, R119 ;  /* 0x00000077764c723e */ /* 0x040fe200000000ff */
[----:B------:R-:W-:Y:S01]  /*d780*/  FADD.FTZ R84, R118, R84 ;  /* 0x0000005476547221 */ /* 0x000fe20000010000 */
[----:B------:R-:W-:Y:S01]  /*d790*/  F2FP.PACK_AB R77, R188, R187 ;  /* 0x000000bbbc4d723e */ /* 0x000fe200000000ff */
[----:B------:R-:W-:Y:S01]  /*d7a0*/  FADD.FTZ R128, R128, R137 ;  /* 0x0000008980807221 */ /* 0x000fe20000010000 */
[----:B------:R-:W-:Y:S01]  /*d7b0*/  F2FP.PACK_AB R79, R192, R190 ;  /* 0x000000bec04f723e */ /* 0x000fe200000000ff */
[----:B------:R-:W-:Y:S03]  /*d7c0*/  FADD.FTZ R84, R116, R84 ;  /* 0x0000005474547221 */ /* 0x000fe60000010000 */
[----:B------:R-:W-:Y:S01]  /*d7d0*/  F2FP.PACK_AB R72, R200, R194 ;  /* 0x000000c2c848723e */ /* 0x000fe200000000ff */
[----:B------:R-:W-:Y:S01]  /*d7e0*/  FADD.FTZ R118, R134, R84 ;  /* 0x0000005486767221 */ /* 0x000fe20000010000 */
[----:B------:R-:W-:Y:S01]  /*d7f0*/  F2FP.PACK_AB R73, R180, R181 ;  /* 0x000000b5b449723e */ /* 0x000fe200000000ff */
[-C--:B-1----:R-:W-:Y:S01]  /*d800*/  HMMA.16816.F32 R4, R76, R80.reuse, R4 ;  /* 0x000000504c04723c */ /* 0x082fe20000001804 */
[----:B------:R-:W1:Y:S04]  /*d810*/  LDSM.16.MT88.4 R84, [R231+0x2800] ;  /* 0x00280000e754783b */ /* 0x000e680000004200 */
[----:B------:R-:W-:Y:S01]  /*d820*/  F2FP.PACK_AB R74, R198, R199 ;  /* 0x000000c7c64a723e */ /* 0x000fe200000000ff */
[----:B------:R-:W-:Y:S01]  /*d830*/  FADD.FTZ R106, R106, R128 ;  /* 0x000000806a6a7221 */ /* 0x000fe20000010000 */
[----:B------:R-:W-:Y:S02]  /*d840*/  F2FP.PACK_AB R75, R113, R115 ;  /* 0x00000073714b723e */ /* 0x000fe400000000ff */
[----:B------:R-:W3:Y:S03]  /*d850*/  LDSM.16.MT88.4 R132, [R233+0x3000] ;  /* 0x00300000e984783b */ /* 0x000ee60000004200 */
[----:B------:R-:W-:Y:S01]  /*d860*/  F2FP.PACK_AB R116, R195, R197 ;  /* 0x000000c5c374723e */ /* 0x000fe200000000ff */
[----:B------:R-:W-:Y:S01]  /*d870*/  FADD.FTZ R106, R102, R106 ;  /* 0x0000006a666a7221 */ /* 0x000fe20000010000 */
[C---:B------:R-:W-:Y:S04]  /*d880*/  HMMA.16816.F32 R8, R72.reuse, R80, R8 ;  /* 0x000000504808723c */ /* 0x040fe80000001808 */
[----:B------:R-:W-:Y:S01]  /*d890*/  F2FP.PACK_AB R119, R109, R182 ;  /* 0x000000b66d77723e */ /* 0x000fe200000000ff */
[----:B------:R-:W-:Y:S01]  /*d8a0*/  FADD.FTZ R106, R111, R106 ;  /* 0x0000006a6f6a7221 */ /* 0x000fe20000010000 */
[----:B------:R-:W-:Y:S01]  /*d8b0*/  MOV R182, R3 ;  /* 0x0000000300b67202 */ /* 0x000fe20000000f00 */
[----:B------:R-:W-:Y:S01]  /*d8c0*/  FADD.FTZ R80, R197, R118 ;  /* 0x00000076c5507221 */ /* 0x000fe20000010000 */
[-C--:B------:R-:W-:Y:S04]  /*d8d0*/  HMMA.16816.F32 R12, R72, R82.reuse, R12 ;  /* 0x00000052480c723c */ /* 0x080fe8000000180c */
[----:B------:R-:W-:Y:S01]  /*d8e0*/  F2FP.PACK_AB R118, R185, R186 ;  /* 0x000000bab976723e */ /* 0x000fe200000000ff */
[----:B------:R-:W-:Y:S02]  /*d8f0*/  FADD.FTZ R80, R195, R80 ;  /* 0x00000050c3507221 */ /* 0x000fe40000010000 */
[----:B------:R-:W-:Y:S01]  /*d900*/  FADD.FTZ R106, R110, R106 ;  /* 0x0000006a6e6a7221 */ /* 0x000fe20000010000 */
[C---:B------:R-:W-:Y:S04]  /*d910*/  HMMA.16816.F32 R16, R76.reuse, R82, R16 ;  /* 0x000000524c10723c */ /* 0x040fe80000001810 */
[----:B------:R-:W-:Y:S02]  /*d920*/  FADD.FTZ R80, R186, R80 ;  /* 0x00000050ba507221 */ /* 0x000fe40000010000 */
[----:B------:R-:W-:Y:S02]  /*d930*/  FADD.FTZ R106, R112, R106 ;  /* 0x0000006a706a7221 */ /* 0x000fe40000010000 */
[-C--:B--2---:R-:W-:Y:S04]  /*d940*/  HMMA.16816.F32 R20, R76, R88.reuse, R20 ;  /* 0x000000584c14723c */ /* 0x084fe80000001814 */
[----:B------:R-:W-:Y:S04]  /*d950*/  FADD.FTZ R106, R114, R106 ;  /* 0x0000006a726a7221 */ /* 0x000fe80000010000 */
[C---:B------:R-:W-:Y:S04]  /*d960*/  HMMA.16816.F32 R24, R72.reuse, R88, R24 ;  /* 0x000000584818723c */ /* 0x040fe80000001818 */
[----:B------:R-:W-:Y:S04]  /*d970*/  FADD.FTZ R106, R173, R106 ;  /* 0x0000006aad6a7221 */ /* 0x000fe80000010000 */
[-C--:B------:R-:W-:Y:S04]  /*d980*/  HMMA.16816.F32 R28, R72, R90.reuse, R28 ;  /* 0x0000005a481c723c */ /* 0x080fe8000000181c */
[----:B------:R-:W-:Y:S04]  /*d990*/  FADD.FTZ R106, R121, R106 ;  /* 0x0000006a796a7221 */ /* 0x000fe80000010000 */
[C---:B------:R-:W-:Y:S04]  /*d9a0*/  HMMA.16816.F32 R32, R76.reuse, R90, R32 ;  /* 0x0000005a4c20723c */ /* 0x040fe80000001820 */
[----:B------:R-:W-:Y:S04]  /*d9b0*/  FADD.FTZ R106, R120, R106 ;  /* 0x0000006a786a7221 */ /* 0x000fe80000010000 */
[-C--:B----4-:R-:W-:Y:S04]  /*d9c0*/  HMMA.16816.F32 R36, R76, R92.reuse, R36 ;  /* 0x0000005c4c24723c */ /* 0x090fe80000001824 */
[----:B------:R-:W-:Y:S04]  /*d9d0*/  FADD.FTZ R106, R172, R106 ;  /* 0x0000006aac6a7221 */ /* 0x000fe80000010000 */
[C---:B------:R-:W-:Y:S04]  /*d9e0*/  HMMA.16816.F32 R40, R72.reuse, R92, R40 ;  /* 0x0000005c4828723c */ /* 0x040fe80000001828 */
[----:B------:R-:W-:Y:S04]  /*d9f0*/  FADD.FTZ R106, R194, R106 ;  /* 0x0000006ac26a7221 */ /* 0x000fe80000010000 */
[-C--:B------:R-:W-:Y:S04]  /*da00*/  HMMA.16816.F32 R44, R72, R94.reuse, R44 ;  /* 0x0000005e482c723c */ /* 0x080fe8000000182c */
[----:B------:R-:W-:Y:S04]  /*da10*/  FADD.FTZ R106, R200, R106 ;  /* 0x0000006ac86a7221 */ /* 0x000fe80000010000 */
[C---:B------:R-:W-:Y:S04]  /*da20*/  HMMA.16816.F32 R48, R76.reuse, R94, R48 ;  /* 0x0000005e4c30723c */ /* 0x040fe80000001830 */
[----:B------:R-:W-:Y:S04]  /*da30*/  FADD.FTZ R106, R199, R106 ;  /* 0x0000006ac76a7221 */ /* 0x000fe80000010000 */
[-C--:B-1----:R-:W-:Y:S04]  /*da40*/  HMMA.16816.F32 R52, R76, R84.reuse, R52 ;  /* 0x000000544c34723c */ /* 0x082fe80000001834 */
[----:B------:R-:W-:Y:S04]  /*da50*/  FADD.FTZ R106, R198, R106 ;  /* 0x0000006ac66a7221 */ /* 0x000fe80000010000 */
[C---:B------:R-:W-:Y:S04]  /*da60*/  HMMA.16816.F32 R56, R72.reuse, R84, R56 ;  /* 0x000000544838723c */ /* 0x040fe80000001838 */
[----:B------:R-:W-:Y:S04]  /*da70*/  FADD.FTZ R106, R105, R106 ;  /* 0x0000006a696a7221 */ /* 0x000fe80000010000 */
[-C--:B------:R-:W-:Y:S01]  /*da80*/  HMMA.16816.F32 R60, R72, R86.reuse, R60 ;  /* 0x00000056483c723c */ /* 0x080fe2000000183c */
[----:B------:R-:W2:Y:S03]  /*da90*/  LDL R73, [R1+0x58] ;  /* 0x0000580001497983 */ /* 0x000ea60000100800 */
[----:B------:R-:W-:Y:S01]  /*daa0*/  FADD.FTZ R106, R99, R106 ;  /* 0x0000006a636a7221 */ /* 0x000fe20000010000 */
[----:B------:R-:W4:Y:S02]  /*dab0*/  LDL.LU R72, [R1+0x50] ;  /* 0x0000500001487983 */ /* 0x000f240000300800 */
[----:B------:R-:W-:Y:S01]  /*dac0*/  FADD.FTZ R74, R185, R80 ;  /* 0x00000050b94a7221 */ /* 0x000fe20000010000 */
[----:B------:R-:W-:Y:S04]  /*dad0*/  HMMA.16816.F32 R64, R76, R86, R64 ;  /* 0x000000564c40723c */ /* 0x000fe80000001840 */
[----:B------:R-:W-:Y:S01]  /*dae0*/  STL [R1+0x48], R74 ;  /* 0x0000484a01007387 */ /* 0x000fe20000100800 */
[----:B------:R-:W-:Y:S03]  /*daf0*/  FADD.FTZ R106, R98, R106 ;  /* 0x0000006a626a7221 */ /* 0x000fe60000010000 */
[-C--:B------:R-:W-:Y:S01]  /*db00*/  HMMA.16816.F32 R144, R116, R140.reuse, R4 ;  /* 0x0000008c7490723c */ /* 0x080fe20000001804 */
[----:B------:R-:W1:Y:S07]  /*db10*/  LDSM.16.MT88.4 R4, [R231+0x3000] ;  /* 0x00300000e704783b */ /* 0x000e6e0000004200 */
[C---:B------:R-:W-:Y:S07]  /*db20*/  HMMA.16816.F32 R148, R176.reuse, R140, R8 ;  /* 0x0000008cb094723c */ /* 0x040fee0000001808 */
[----:B------:R-:W-:Y:S01]  /*db30*/  FADD.FTZ R8, R130, R131 ;  /* 0x0000008382087221 */ /* 0x000fe20000010000 */
[-C--:B------:R-:W-:Y:S04]  /*db40*/  HMMA.16816.F32 R152, R176, R142.reuse, R12 ;  /* 0x0000008eb098723c */ /* 0x080fe8000000180c */
[----:B------:R-:W-:Y:S04]  /*db50*/  FADD.FTZ R8, R164, R8 ;  /* 0x00000008a4087221 */ /* 0x000fe80000010000 */
[C---:B------:R-:W-:Y:S04]  /*db60*/  HMMA.16816.F32 R140, R116.reuse, R142, R16 ;  /* 0x0000008e748c723c */ /* 0x040fe80000001810 */
[----:B------:R-:W-:Y:S04]  /*db70*/  FADD.FTZ R8, R165, R8 ;  /* 0x00000008a5087221 */ /* 0x000fe80000010000 */
[-C--:B---3--:R-:W-:Y:S04]  /*db80*/  HMMA.16816.F32 R136, R116, R132.reuse, R20 ;  /* 0x000000847488723c */ /* 0x088fe80000001814 */
[----:B------:R-:W-:Y:S04]  /*db90*/  FADD.FTZ R8, R168, R8 ;  /* 0x00000008a8087221 */ /* 0x000fe80000010000 */
[C---:B------:R-:W-:Y:S04]  /*dba0*/  HMMA.16816.F32 R156, R176.reuse, R132, R24 ;  /* 0x00000084b09c723c */ /* 0x040fe80000001818 */
[----:B------:R-:W-:Y:S04]  /*dbb0*/  FADD.FTZ R8, R169, R8 ;  /* 0x00000008a9087221 */ /* 0x000fe80000010000 */
[-C--:B------:R-:W-:Y:S04]  /*dbc0*/  HMMA.16816.F32 R160, R176, R134.reuse, R28 ;  /* 0x00000086b0a0723c */ /* 0x080fe8000000181c */
        /* <DEDUP_REMOVED lines=10> */
[----:B------:R-:W-:Y:S01]  /*dc70*/  FADD.FTZ R8, R181, R8 ;  /* 0x00000008b5087221 */ /* 0x000fe20000010000 */
[----:B------:R-:W-:Y:S03]  /*dc80*/  MOV R181, R68 ;  /* 0x0000004400b57202 */ /* 0x000fe60000000f00 */
[-C--:B-1----:R-:W-:Y:S04]  /*dc90*/  HMMA.16816.F32 R120, R116, R4.reuse, R52 ;  /* 0x000000047478723c */ /* 0x082fe80000001834 */
[----:B------:R-:W-:Y:S01]  /*dca0*/  FADD.FTZ R8, R180, R8 ;  /* 0x00000008b4087221 */ /* 0x000fe20000010000 */
[----:B------:R-:W-:Y:S03]  /*dcb0*/  MOV R180, R0 ;  /* 0x0000000000b47202 */ /* 0x000fe60000000f00 */
[C---:B------:R-:W-:Y:S04]  /*dcc0*/  HMMA.16816.F32 R172, R176.reuse, R4, R56 ;  /* 0x00000004b0ac723c */ /* 0x040fe80000001838 */
[----:B------:R-:W-:Y:S03]  /*dcd0*/  FADD.FTZ R8, R115, R8 ;  /* 0x0000000873087221 */ /* 0x000fe60000010000 */
[----:B------:R-:W-:Y:S01]  /*dce0*/  FADD.FTZ R5, R109, R107 ;  /* 0x0000006b6d057221 */ /* 0x000fe20000010000 */
[-C--:B------:R-:W-:Y:S04]  /*dcf0*/  HMMA.16816.F32 R176, R176, R6.reuse, R60 ;  /* 0x00000006b0b0723c */ /* 0x080fe8000000183c */
[----:B------:R1:W-:Y:S01]  /*dd00*/  STL [R1+0x60], R5 ;  /* 0x0000600501007387 */ /* 0x0003e20000100800 */
[----:B------:R-:W-:Y:S03]  /*dd10*/  FADD.FTZ R8, R113, R8 ;  /* 0x0000000871087221 */ /* 0x000fe60000010000 */
[----:B------:R-:W-:Y:S04]  /*dd20*/  HMMA.16816.F32 R116, R116, R6, R64 ;  /* 0x000000067474723c */ /* 0x000fe80000001840 */
[----:B------:R-:W-:Y:S03]  /*dd30*/  FADD.FTZ R8, R96, R8 ;  /* 0x0000000860087221 */ /* 0x000fe60000010000 */
[----:B------:R-:W-:Y:S02]  /*dd40*/  FADD.FTZ R6, R97, R106 ;  /* 0x0000006a61067221 */ /* 0x000fe40000010000 */
[----:B------:R-:W-:Y:S03]  /*dd50*/  FADD.FTZ R8, R71, R8 ;  /* 0x0000000847087221 */ /* 0x000fe60000010000 */
[----:B------:R3:W-:Y:S01]  /*dd60*/  STL [R1+0x54], R6 ;  /* 0x0000540601007387 */ /* 0x0007e20000100800 */
[----:B------:R-:W-:Y:S04]  /*dd70*/  FADD.FTZ R8, R70, R8 ;  /* 0x0000000846087221 */ /* 0x000fe80000010000 */
[----:B-1----:R-:W-:Y:S01]  /*dd80*/  FADD.FTZ R5, R69, R8 ;  /* 0x0000000845057221 */ /* 0x002fe20000010000 */
[C---:B----4-:R-:W-:Y:S02]  /*dd90*/  IADD3 R4, R72.reuse, -0x1, RZ ;  /* 0xffffffff48047810 */ /* 0x050fe40007ffe0ff */
[----:B--2---:R-:W-:Y:S03]  /*dda0*/  ISETP.GT.AND P0, PT, R72, R73, PT ;  /* 0x000000494800720c */ /* 0x004fe60003f04270 */
[----:B------:R3:W-:Y:S04]  /*ddb0*/  STL [R1+0x50], R4 ;  /* 0x0000500401007387 */ /* 0x0007e80000100800 */
[----:B------:R3:W-:Y:S04]  /*ddc0*/  STL [R1+0x4c], R5 ;  /* 0x00004c0501007387 */ /* 0x0007e80000100800 */
[----:B------:R3:W-:Y:S02]  /*ddd0*/  STL [R1+0x50], R4 ;  /* 0x0000500401007387 */ /* 0x0007e40000100800 */
[----:B---3--:R-:W-:-:S05]  /*dde0*/  @P0 BRA `(.L_x_1350) ;  /* 0xffff9ee000000947 */ /* 0x008fca000383ffff */
.L_x_1339:
[----:B--2---:R-:W2:Y:S04]  /*ddf0*/  LDL R5, [R1+0x10] ;  /* 0x0000100001057983 */ /* 0x004ea80000100800 */
[----:B------:R-:W2:Y:S02]  /*de00*/  LDL R4, [R1+0x50] ;  /* 0x0000500001047983 */ /* 0x000ea40000100800 */
[----:B--2---:R-:W-:-:S13]  /*de10*/  ISETP.GE.AND P0, PT, R4, R5, PT ;  /* 0x000000050400720c */ /* 0x004fda0003f06270 */
[----:B------:R-:W-:Y:S05]  /*de20*/  @!P0 BRA `(.L_x_1351) ;  /* 0x000051a000008947 */ /* 0x000fea0003800000 */
[----:B------:R-:W-:Y:S01]  /*de30*/  IMAD.MOV.U32 R183, RZ, RZ, R2 ;  /* 0x000000ffffb77224 */ /* 0x000fe200078e0002 */
[----:B------:R-:W-:Y:S01]  /*de40*/  MOV R181, R68 ;  /* 0x0000004400b57202 */ /* 0x000fe20000000f00 */
[----:B------:R-:W-:Y:S01]  /*de50*/  IMAD.MOV.U32 R182, RZ, RZ, R3 ;  /* 0x000000ffffb67224 */ /* 0x000fe200078e0003 */
[----:B------:R-:W-:Y:S02]  /*de60*/  MOV R180, R0 ;  /* 0x0000000000b47202 */ /* 0x000fe40000000f00 */
.L_x_1358:
[----:B------:R-:W2:Y:S01]  /*de70*/  LDL R3, [R1+0x20] ;  /* 0x0000200001037983 */ /* 0x000ea20000100800 */
[----:B------:R-:W-:Y:S04]  /*de80*/  DEPBAR.LE SB0, 0x0 ;  /* 0x000080000000791a */ /* 0x000fe80000000000 */
[----:B------:R-:W3:Y:S01]  /*de90*/  LDL R8, [R1+0x1c] ;  /* 0x00001c0001087983 */ /* 0x000ee20000100800 */
[----:B------:R-:W-:Y:S01]  /*dea0*/  WARPSYNC 0xffffffff ;  /* 0xffffffff00007948 */ /* 0x000fe20003800000 */
[----:B------:R-:W-:Y:S02]  /*deb0*/  SHF.L.U32 R84, R251, 0x1, RZ ;  /* 0x00000001fb547819 */ /* 0x000fe400000006ff */
[----:B------:R-:W4:Y:S04]  /*dec0*/  LDL.64 R6, [R1+0x30] ;  /* 0x0000300001067983 */ /* 0x000f280000100a00 */
[----:B------:R-:W5:Y:S04]  /*ded0*/  LDL R2, [R1+0x4] ;  /* 0x0000040001027983 */ /* 0x000f680000100800 */
[----:B------:R-:W-:Y:S06]  /*dee0*/  BAR.SYNC.DEFER_BLOCKING 0x0 ;  /* 0x0000000000007b1d */ /* 0x000fec0000010000 */
[----:B------:R1:W1:Y:S04]  /*def0*/  LDSM.16.M88.4 R112, [R241] ;  /* 0x00000000f170783b */ /* 0x0002680000000200 */
[----:B------:R1:W1:Y:S04]  /*df00*/  LDSM.16.M88.4 R108, [R241+0x2000] ;  /* 0x00200000f16c783b */ /* 0x0002680000000200 */
        /* <DEDUP_REMOVED lines=16> */
[C---:B--2---:R-:W-:Y:S01]  /*e010*/  IMAD.WIDE.U32 R4, R3.reuse, c[0x0][0x208], RZ ;  /* 0x0000820003047a25 */ /* 0x044fe200078e00ff */
[----:B------:R-:W-:Y:S05]  /*e020*/  SHF.R.S32.HI R0, RZ, 0x1f, R3 ;  /* 0x0000001fff007819 */ /* 0x000fea0000011403 */
[----:B------:R-:W-:Y:S04]  /*e030*/  IMAD R0, R0, c[0x0][0x208], RZ ;  /* 0x0000820000007a24 */ /* 0x000fe800078e02ff */
[----:B------:R-:W-:Y:S01]  /*e040*/  IMAD R0, R3, c[0x0][0x20c], R0 ;  /* 0x0000830003007a24 */ /* 0x000fe200078e0200 */
[----:B---3--:R-:W-:Y:S03]  /*e050*/  SHF.R.S32.HI R3, RZ, 0x1f, R8 ;  /* 0x0000001fff037819 */ /* 0x008fe60000011408 */
[----:B------:R-:W-:Y:S02]  /*e060*/  IMAD.IADD R5, R5, 0x1, R0 ;  /* 0x0000000105057824 */ /* 0x000fe400078e0200 */
[----:B------:R-:W-:Y:S02]  /*e070*/  IMAD R3, R3, c[0x0][0x218], RZ ;  /* 0x0000860003037a24 */ /* 0x000fe400078e02ff */
[C---:B------:R-:W-:Y:S04]  /*e080*/  IMAD.WIDE.U32 R4, R8.reuse, c[0x0][0x218], R4 ;  /* 0x0000860008047a25 */ /* 0x040fe800078e0004 */
[----:B------:R-:W-:Y:S01]  /*e090*/  IMAD R3, R8, c[0x0][0x21c], R3 ;  /* 0x0000870008037a24 */ /* 0x000fe200078e0203 */
[----:B----4-:R-:W-:Y:S04]  /*e0a0*/  IADD3 R0, P0, R6, R4, RZ ;  /* 0x0000000406007210 */ /* 0x010fe80007f1e0ff */
[----:B-----5:R-:W-:Y:S02]  /*e0b0*/  IADD3.X R3, R2, R5, R3, P0, !PT ;  /* 0x0000000502037210 */ /* 0x020fe400007fe403 */
[C---:B------:R-:W-:Y:S04]  /*e0c0*/  LEA R68, P0, R0.reuse, c[0x0][0x1f8], 0x1 ;  /* 0x00007e0000447a11 */ /* 0x040fe800078008ff */
[----:B------:R-:W-:Y:S02]  /*e0d0*/  LEA.HI.X R3, R0, c[0x0][0x1fc], R3, 0x1, P0 ;  /* 0x00007f0000037a11 */ /* 0x000fe400000f0c03 */
[----:B------:R-:W-:Y:S01]  /*e0e0*/  SHF.L.U64.HI R0, R251, 0x1, R242 ;  /* 0x00000001fb007819 */ /* 0x000fe200000102f2 */
[----:B------:R-:W-:-:S05]  /*e0f0*/  BRA.DIV ~URZ, `(.L_x_1352) ;  /* 0x0000b3627f007947 */ /* 0x000fca000b800000 */
[----:B-1----:R1:W2:Y:S02]  /*e100*/  SHFL.IDX PT, R2, R3, RZ, 0x181f ;  /* 0x00181fff03027589 */ /* 0x0022a400000e0000 */
.L_x_1399:
[-C--:B------:R-:W-:Y:S01]  /*e110*/  HMMA.16816.F32 R4, R112, R16.reuse, RZ ;  /* 0x000000107004723c */ /* 0x080fe200000018ff */
[----:B------:R-:W3:Y:S01]  /*e120*/  SHFL.IDX PT, R106, R68, 0x1, 0x181f ;  /* 0x00381f00446a7f89 */ /* 0x000ee200000e0000 */
[----:B------:R-:W-:Y:S06]  /*e130*/  BSSY B0, `(.L_x_1353) ;  /* 0x00001da000007945 */ /* 0x000fec0003800000 */
[C---:B------:R-:W-:Y:S01]  /*e140*/  HMMA.16816.F32 R8, R108.reuse, R16, RZ ;  /* 0x000000106c08723c */ /* 0x040fe200000018ff */
[----:B------:R-:W-:Y:S07]  /*e150*/  SHFL.IDX PT, R86, R3, 0x1, 0x181f ;  /* 0x00381f0003567f89 */ /* 0x000fee00000e0000 */
[-C--:B------:R-:W-:Y:S01]  /*e160*/  HMMA.16816.F32 R12, R108, R18.reuse, RZ ;  /* 0x000000126c0c723c */ /* 0x080fe200000018ff */
[----:B------:R-:W-:Y:S07]  /*e170*/  SHFL.IDX PT, R87, R68, 0x6, 0x181f ;  /* 0x00d81f0044577f89 */ /* 0x000fee00000e0000 */
[C---:B------:R-:W-:Y:S01]  /*e180*/  HMMA.16816.F32 R16, R112.reuse, R18, RZ ;  /* 0x000000127010723c */ /* 0x040fe200000018ff */
[----:B------:R-:W4:Y:S07]  /*e190*/  SHFL.IDX PT, R90, R68, 0x2, 0x181f ;  /* 0x00581f00445a7f89 */ /* 0x000f2e00000e0000 */
[-C--:B------:R-:W-:Y:S01]  /*e1a0*/  HMMA.16816.F32 R20, R112, R32.reuse, RZ ;  /* 0x000000207014723c */ /* 0x080fe200000018ff */
[----:B------:R-:W5:Y:S07]  /*e1b0*/  SHFL.IDX PT, R85, R3, 0x2, 0x181f ;  /* 0x00581f0003557f89 */ /* 0x000f6e00000e0000 */
[C---:B------:R-:W-:Y:S01]  /*e1c0*/  HMMA.16816.F32 R24, R108.reuse, R32, RZ ;  /* 0x000000206c18723c */ /* 0x040fe200000018ff */
[----:B------:R-:W1:Y:S07]  /*e1d0*/  SHFL.IDX PT, R104, R68, 0x3, 0x181f ;  /* 0x00781f0044687f89 */ /* 0x000e6e00000e0000 */
[-C--:B------:R-:W-:Y:S01]  /*e1e0*/  HMMA.16816.F32 R28, R108, R34.reuse, RZ ;  /* 0x000000226c1c723c */ /* 0x080fe200000018ff */
[----:B------:R-:W2:Y:S07]  /*e1f0*/  SHFL.IDX PT, R94, R68, 0x4, 0x181f ;  /* 0x00981f00445e7f89 */ /* 0x000eae00000e0000 */
[C---:B------:R-:W-:Y:S01]  /*e200*/  HMMA.16816.F32 R32, R112.reuse, R34, RZ ;  /* 0x000000227020723c */ /* 0x040fe200000018ff */
[----:B------:R-:W-:Y:S07]  /*e210*/  SHFL.IDX PT, R102, R68, 0x5, 0x181f ;  /* 0x00b81f0044667f89 */ /* 0x000fee00000e0000 */
[-C--:B------:R-:W-:Y:S01]  /*e220*/  HMMA.16816.F32 R36, R112, R48.reuse, RZ ;  /* 0x000000307024723c */ /* 0x080fe200000018ff */
[----:B------:R-:W1:Y:S07]  /*e230*/  SHFL.IDX PT, R88, R3, 0x3, 0x181f ;  /* 0x00781f0003587f89 */ /* 0x000e6e00000e0000 */
[C---:B------:R-:W-:Y:S01]  /*e240*/  HMMA.16816.F32 R40, R108.reuse, R48, RZ ;  /* 0x000000306c28723c */ /* 0x040fe200000018ff */
[----:B------:R-:W1:Y:S07]  /*e250*/  SHFL.IDX PT, R92, R3, 0x4, 0x181f ;  /* 0x00981f00035c7f89 */ /* 0x000e6e00000e0000 */
[-C--:B------:R-:W-:Y:S01]  /*e260*/  HMMA.16816.F32 R44, R108, R50.reuse, RZ ;  /* 0x000000326c2c723c */ /* 0x080fe200000018ff */
[----:B------:R-:W1:Y:S07]  /*e270*/  SHFL.IDX PT, R76, R68, RZ, 0x181f ;  /* 0x00181fff444c7589 */ /* 0x000e6e00000e0000 */
[C---:B------:R-:W-:Y:S08]  /*e280*/  HMMA.16816.F32 R48, R112.reuse, R50, RZ ;  /* 0x000000327030723c */ /* 0x040ff000000018ff */
[-C--:B------:R-:W-:Y:S08]  /*e290*/  HMMA.16816.F32 R52, R112, R64.reuse, RZ ;  /* 0x000000407034723c */ /* 0x080ff000000018ff */
[C---:B------:R-:W-:Y:S04]  /*e2a0*/  HMMA.16816.F32 R56, R108.reuse, R64, RZ ;  /* 0x000000406c38723c */ /* 0x040fe800000018ff */
[-C--:B---3--:R-:W-:Y:S02]  /*e2b0*/  IADD3 R106, P0, R106, R84.reuse, RZ ;  /* 0x000000546a6a7210 */ /* 0x088fe40007f1e0ff */
[----:B----4-:R-:W-:Y:S02]  /*e2c0*/  IADD3 R90, P6, R90, R84, RZ ;  /* 0x000000545a5a7210 */ /* 0x010fe40007fde0ff */
[-C--:B------:R-:W-:Y:S01]  /*e2d0*/  IADD3.X R107, R86, R0.reuse, RZ, P0, !PT ;  /* 0x00000000566b7210 */ /* 0x080fe200007fe4ff */
[-C--:B------:R-:W-:Y:S03]  /*e2e0*/  HMMA.16816.F32 R60, R108, R66.reuse, RZ ;  /* 0x000000426c3c723c */ /* 0x080fe600000018ff */
[----:B-----5:R-:W-:Y:S02]  /*e2f0*/  IADD3.X R91, R85, R0, RZ, P6, !PT ;  /* 0x00000000555b7210 */ /* 0x020fe400037fe4ff */
[-C--:B-1----:R-:W-:Y:S02]  /*e300*/  IADD3 R104, P5, R104, R84.reuse, RZ ;  /* 0x0000005468687210 */ /* 0x082fe40007fbe0ff */
[----:B--2---:R-:W-:Y:S01]  /*e310*/  IADD3 R94, P4, R94, R84, RZ ;  /* 0x000000545e5e7210 */ /* 0x004fe20007f9e0ff */
[C---:B------:R-:W-:Y:S04]  /*e320*/  HMMA.16816.F32 R64, R112.reuse, R66, RZ ;  /* 0x000000427040723c */ /* 0x040fe800000018ff */
[-C--:B------:R-:W-:Y:S02]  /*e330*/  IADD3.X R105, R88, R0.reuse, RZ, P5, !PT ;  /* 0x0000000058697210 */ /* 0x080fe40002ffe4ff */
[----:B------:R-:W-:Y:S02]  /*e340*/  IADD3.X R95, R92, R0, RZ, P4, !PT ;  /* 0x000000005c5f7210 */ /* 0x000fe400027fe4ff */
[----:B------:R-:W-:Y:S01]  /*e350*/  IADD3 R100, P2, R76, R84, RZ ;  /* 0x000000544c647210 */ /* 0x000fe20007f5e0ff */
[-C--:B------:R-:W-:Y:S03]  /*e360*/  HMMA.16816.F32 R68, R112, R80.reuse, RZ ;  /* 0x000000507044723c */ /* 0x080fe600000018ff */
[----:B------:R-:W-:Y:S02]  /*e370*/  IADD3.X R101, R2, R0, RZ, P2, !PT ;  /* 0x0000000002657210 */ /* 0x000fe400017fe4ff */
[----:B------:R-:W-:Y:S02]  /*e380*/  IADD3 R2, P0, R87, R84, RZ ;  /* 0x0000005457027210 */ /* 0x000fe40007f1e0ff */
[----:B------:R-:W-:Y:S01]  /*e390*/  MOV R86, R100 ;  /* 0x0000006400567202 */ /* 0x000fe20000000f00 */
[C---:B------:R-:W-:Y:S01]  /*e3a0*/  HMMA.16816.F32 R72, R108.reuse, R80, RZ ;  /* 0x000000506c48723c */ /* 0x040fe200000018ff */
[----:B------:R-:W1:Y:S03]  /*e3b0*/  SHFL.IDX PT, R100, R3, 0x5, 0x181f ;  /* 0x00b81f0003647f89 */ /* 0x000e6600000e0000 */
[----:B------:R-:W-:Y:S02]  /*e3c0*/  MOV R87, R101 ;  /* 0x0000006500577202 */ /* 0x000fe40000000f00 */
[----:B------:R-:W-:Y:S02]  /*e3d0*/  IADD3 R102, P2, R102, R84, RZ ;  /* 0x0000005466667210 */ /* 0x000fe40007f5e0ff */
[-C--:B------:R-:W-:Y:S01]  /*e3e0*/  HMMA.16816.F32 R76, R108, R82.reuse, RZ ;  /* 0x000000526c4c723c */ /* 0x080fe200000018ff */
[----:B------:R2:W-:Y:S07]  /*e3f0*/  LDGSTS.E.BYPASS.LTC128B.128 [R244+0x100], [R86.64], !P3 ;  /* 0x0010000056f47fae */ /* 0x0005ee000d901d48 */
[C---:B------:R-:W-:Y:S01]  /*e400*/  HMMA.16816.F32 R80, R112.reuse, R82, RZ ;  /* 0x000000527050723c */ /* 0x040fe200000018ff */
[----:B------:R3:W-:Y:S08]  /*e410*/  LDGSTS.E.BYPASS.LTC128B.128 [R244+0x900], [R106.64], !P3 ;  /* 0x009000006af47fae */ /* 0x0007f0000d901d48 */
[----:B------:R4:W-:Y:S03]  /*e420*/  LDGSTS.E.BYPASS.LTC128B.128 [R244+0x1100], [R90.64], !P3 ;  /* 0x011000005af47fae */ /* 0x0009e6000d901d48 */
[-C--:B-1----:R-:W-:Y:S05]  /*e430*/  IADD3.X R103, R100, R0.reuse, RZ, P2, !PT ;  /* 0x0000000064677210 */ /* 0x082fea00017fe4ff */
[----:B------:R3:W-:Y:S01]  /*e440*/  LDGSTS.E.BYPASS.LTC128B.128 [R244+0x1900], [R104.64], !P3 ;  /* 0x0190000068f47fae */ /* 0x0007e2000d901d48 */
[-C--:B--2---:R-:W-:Y:S07]  /*e450*/  HMMA.16816.F32 R84, R112, R96.reuse, RZ ;  /* 0x000000607054723c */ /* 0x084fee00000018ff */
[----:B------:R1:W-:Y:S08]  /*e460*/  LDGSTS.E.BYPASS.LTC128B.128 [R244+0x2100], [R94.64], !P3 ;  /* 0x021000005ef47fae */ /* 0x0003f0000d901d48 */
[----:B------:R2:W-:Y:S01]  /*e470*/  LDGSTS.E.BYPASS.LTC128B.128 [R244+0x2900], [R102.64], !P3 ;  /* 0x0290000066f47fae */ /* 0x0005e2000d901d48 */
[C---:B----4-:R-:W-:Y:S07]  /*e480*/  HMMA.16816.F32 R88, R108.reuse, R96, RZ ;  /* 0x000000606c58723c */ /* 0x050fee00000018ff */
[----:B------:R-:W4:Y:S01]  /*e490*/  SHFL.IDX PT, R3, R3, 0x6, 0x181f ;  /* 0x00d81f0003037f89 */ /* 0x000f2200000e0000 */
[-C--:B-1----:R-:W-:Y:S08]  /*e4a0*/  HMMA.16816.F32 R92, R108, R98.reuse, RZ ;  /* 0x000000626c5c723c */ /* 0x082ff000000018ff */
[C---:B------:R-:W-:Y:S04]  /*e4b0*/  HMMA.16816.F32 R96, R112.reuse, R98, RZ ;  /* 0x000000627060723c */ /* 0x040fe800000018ff */
[----:B----4-:R-:W-:Y:S02]  /*e4c0*/  IADD3.X R3, R3, R0, RZ, P0, !PT ;  /* 0x0000000003037210 */ /* 0x010fe400007fe4ff */
[----:B------:R-:W4:Y:S02]  /*e4d0*/  LDL R0, [R1+0x50] ;  /* 0x0000500001007983 */ /* 0x000f240000100800 */
[-C--:B--2---:R-:W-:Y:S02]  /*e4e0*/  HMMA.16816.F32 R100, R112, R184.reuse, RZ ;  /* 0x000000b87064723c */ /* 0x084fe400000018ff */
[----:B------:R1:W-:Y:S06]  /*e4f0*/  LDGSTS.E.BYPASS.LTC128B.128 [R244+0x3100], [R2.64], !P3 ;  /* 0x0310000002f47fae */ /* 0x0003ec000d901d48 */
[C---:B---3--:R-:W-:Y:S02]  /*e500*/  HMMA.16816.F32 R104, R108.reuse, R184, RZ ;  /* 0x000000b86c68723c */ /* 0x048fe400000018ff */
[----:B------:R-:W0:Y:S06]  /*e510*/  LDGDEPBAR ;  /* 0x00000000000079af */ /* 0x000e2c0000000000 */
[-C--:B------:R-:W-:Y:S08]  /*e520*/  HMMA.16816.F32 R108, R108, R186.reuse, RZ ;  /* 0x000000ba6c6c723c */ /* 0x080ff000000018ff */
[----:B------:R-:W-:Y:S01]  /*e530*/  HMMA.16816.F32 R112, R112, R186, RZ ;  /* 0x000000ba7070723c */ /* 0x000fe200000018ff */
[----:B------:R-:W-:Y:S07]  /*e540*/  LDSM.16.M88.4 R184, [R237] ;  /* 0x00000000edb8783b */ /* 0x000fee0000000200 */
[-C--:B------:R-:W-:Y:S01]  /*e550*/  HMMA.16816.F32 R4, R188, R192.reuse, R4 ;  /* 0x000000c0bc04723c */ /* 0x080fe20000001804 */
[----:B-1----:R-:W4:Y:S07]  /*e560*/  LDL R3, [R1+0x10] ;  /* 0x0000100001037983 */ /* 0x002f2e0000100800 */
        /* <DEDUP_REMOVED lines=32> */
[----:B------:R-:W-:Y:S07]  /*e770*/  LDSM.16.M88.4 R196, [R236+0x2800] ;  /* 0x00280000ecc4783b */ /* 0x000fee0000000200 */
[----:B------:R-:W-:Y:S01]  /*e780*/  HMMA.16816.F32 R112, R188, R222, R112 ;  /* 0x000000debc70723c */ /* 0x000fe20000001870 */
[----:B------:R-:W4:Y:S07]  /*e790*/  LDSM.16.M88.4 R188, [R236+0x1800] ;  /* 0x00180000ecbc783b */ /* 0x000f2e0000000200 */
        /* <DEDUP_REMOVED lines=10> */
[-C--:B-----5:R-:W-:Y:S08]  /*e840*/  HMMA.16816.F32 R36, R184, R208.reuse, R36 ;  /* 0x000000d0b824723c */ /* 0x0a0ff00000001824 */
[C---:B------:R-:W-:Y:S04]  /*e850*/  HMMA.16816.F32 R40, R200.reuse, R208, R40 ;  /* 0x000000d0c828723c */ /* 0x040fe80000001828 */
[----:B----4-:R-:W-:Y:S04]  /*e860*/  ISETP.GT.AND P0, PT, R0, R3, PT ;  /* 0x000000030000720c */ /* 0x010fe80003f04270 */
[-C--:B------:R-:W-:Y:S08]  /*e870*/  HMMA.16816.F32 R44, R200, R210.reuse, R44 ;  /* 0x000000d2c82c723c */ /* 0x080ff0000000182c */
[C---:B------:R-:W-:Y:S08]  /*e880*/  HMMA.16816.F32 R48, R184.reuse, R210, R48 ;  /* 0x000000d2b830723c */ /* 0x040ff00000001830 */
[-C--:B------:R-:W-:Y:S08]  /*e890*/  HMMA.16816.F32 R52, R184, R188.reuse, R52 ;  /* 0x000000bcb834723c */ /* 0x080ff00000001834 */
[C---:B------:R-:W-:Y:S08]  /*e8a0*/  HMMA.16816.F32 R56, R200.reuse, R188, R56 ;  /* 0x000000bcc838723c */ /* 0x040ff00000001838 */
[-C--:B------:R-:W-:Y:S08]  /*e8b0*/  HMMA.16816.F32 R60, R200, R190.reuse, R60 ;  /* 0x000000bec83c723c */ /* 0x080ff0000000183c */
[C---:B------:R-:W-:Y:S01]  /*e8c0*/  HMMA.16816.F32 R64, R184.reuse, R190, R64 ;  /* 0x000000beb840723c */ /* 0x040fe20000001840 */
[----:B------:R-:W3:Y:S07]  /*e8d0*/  LDSM.16.M88.4 R188, [R235+0x2000] ;  /* 0x00200000ebbc783b */ /* 0x000eee0000000200 */
        /* <DEDUP_REMOVED lines=9> */
[C---:B------:R-:W-:Y:S08]  /*e970*/  HMMA.16816.F32 R104, R200.reuse, R204, R104 ;  /* 0x000000ccc868723c */ /* 0x040ff00000001868 */
[-C--:B------:R-:W-:Y:S08]  /*e980*/  HMMA.16816.F32 R108, R200, R206.reuse, R108 ;  /* 0x000000cec86c723c */ /* 0x080ff0000000186c */
[----:B------:R-:W-:Y:S08]  /*e990*/  HMMA.16816.F32 R112, R184, R206, R112 ;  /* 0x000000ceb870723c */ /* 0x000ff00000001870 */
[-C--:B------:R-:W-:Y:S08]  /*e9a0*/  HMMA.16816.F32 R4, R212, R216.reuse, R4 ;  /* 0x000000d8d404723c */ /* 0x080ff00000001804 */
[C---:B---3--:R-:W-:Y:S08]  /*e9b0*/  HMMA.16816.F32 R8, R188.reuse, R216, R8 ;  /* 0x000000d8bc08723c */ /* 0x048ff00000001808 */
        /* <DEDUP_REMOVED lines=18> */
[----:B------:R-:W-:Y:S03]  /*eae0*/  FMUL.FTZ R19, R19, c[0x0][0x320] ;  /* 0x0000c80013137a20 */ /* 0x000fe60000410000 */
[----:B------:R4:W1:Y:S10]  /*eaf0*/  MUFU.TANH R187, R7 ;  /* 0x0000000700bb7308 */ /* 0x0008740000002400 */
[----:B------:R-:W1:Y:S10]  /*eb00*/  MUFU.TANH R194, R8 ;  /* 0x0000000800c27308 */ /* 0x000e740000002400 */
[----:B------:R-:W1:Y:S01]  /*eb10*/  MUFU.TANH R198, R9 ;  /* 0x0000000900c67308 */ /* 0x000e620000002400 */
[----:B----4-:R-:W4:Y:S09]  /*eb20*/  LDSM.16.M88.4 R4, [R224+0x800] ;  /* 0x00080000e004783b */ /* 0x010f320000000200 */
[----:B------:R-:W1:Y:S10]  /*eb30*/  MUFU.TANH R193, R10 ;  /* 0x0000000a00c17308 */ /* 0x000e740000002400 */
[----:B------:R5:W1:Y:S10]  /*eb40*/  MUFU.TANH R195, R11 ;  /* 0x0000000b00c37308 */ /* 0x000a740000002400 */
[----:B------:R1:W1:Y:S10]  /*eb50*/  MUFU.TANH R199, R12 ;  /* 0x0000000c00c77308 */ /* 0x0002740000002400 */
[----:B------:R2:W2:Y:S01]  /*eb60*/  MUFU.TANH R200, R13 ;  /* 0x0000000d00c87308 */ /* 0x0004a20000002400 */
[----:B-----5:R-:W5:Y:S01]  /*eb70*/  LDSM.16.M88.4 R8, [R224+0x1000] ;  /* 0x00100000e008783b */ /* 0x020f620000000200 */
[-C--:B----4-:R-:W-:Y:S08]  /*eb80*/  HMMA.16816.F32 R20, R212, R4.reuse, R20 ;  /* 0x00000004d414723c */ /* 0x090ff00000001814 */
[----:B------:R-:W4:Y:S01]  /*eb90*/  MUFU.TANH R196, R16 ;  /* 0x0000001000c47308 */ /* 0x000f220000002400 */
[C---:B------:R-:W-:Y:S04]  /*eba0*/  HMMA.16816.F32 R24, R188.reuse, R4, R24 ;  /* 0x00000004bc18723c */ /* 0x040fe80000001818 */
[----:B-1----:R-:W-:Y:S05]  /*ebb0*/  FMUL.FTZ R12, R14, c[0x0][0x320] ;  /* 0x0000c8000e0c7a20 */ /* 0x002fea0000410000 */
[----:B------:R1:W1:Y:S01]  /*ebc0*/  MUFU.TANH R197, R17 ;  /* 0x0000001100c57308 */ /* 0x0002620000002400 */
[-C--:B------:R-:W-:Y:S03]  /*ebd0*/  HMMA.16816.F32 R28, R188, R6.reuse, R28 ;  /* 0x00000006bc1c723c */ /* 0x080fe6000000181c */
[----:B--2---:R-:W-:Y:S05]  /*ebe0*/  FMUL.FTZ R13, R15, c[0x0][0x320] ;  /* 0x0000c8000f0d7a20 */ /* 0x004fea0000410000 */
[C---:B------:R-:W-:Y:S01]  /*ebf0*/  HMMA.16816.F32 R32, R212.reuse, R6, R32 ;  /* 0x00000006d420723c */ /* 0x040fe20000001820 */
[----:B------:R-:W2:Y:S01]  /*ec00*/  MUFU.TANH R201, R18 ;  /* 0x0000001200c97308 */ /* 0x000ea20000002400 */
[----:B------:R-:W2:Y:S02]  /*ec10*/  LDSM.16.M88.4 R4, [R224+0x1800] ;  /* 0x00180000e004783b */ /* 0x000ea40000000200 */
[----:B------:R-:W-:Y:S02]  /*ec20*/  FMUL.FTZ R20, R20, c[0x0][0x320] ;  /* 0x0000c80014147a20 */ /* 0x000fe40000410000 */
[----:B------:R-:W-:Y:S02]  /*ec30*/  FMUL.FTZ R21, R21, c[0x0][0x320] ;  /* 0x0000c80015157a20 */ /* 0x000fe40000410000 */
[----:B------:R-:W-:Y:S03]  /*ec40*/  FMUL.FTZ R23, R23, c[0x0][0x320] ;  /* 0x0000c80017177a20 */ /* 0x000fe60000410000 */
[----:B------:R3:W2:Y:S01]  /*ec50*/  MUFU.TANH R202, R19 ;  /* 0x0000001300ca7308 */ /* 0x0006a20000002400 */
[----:B------:R-:W-:Y:S02]  /*ec60*/  FMUL.FTZ R14, R26, c[0x0][0x320] ;  /* 0x0000c8001a0e7a20 */ /* 0x000fe40000410000 */
[----:B------:R-:W-:Y:S01]  /*ec70*/  FMUL.FTZ R15, R27, c[0x0][0x320] ;  /* 0x0000c8001b0f7a20 */ /* 0x000fe20000410000 */
[-C--:B-----5:R-:W-:Y:S03]  /*ec80*/  HMMA.16816.F32 R36, R212, R8.reuse, R36 ;  /* 0x00000008d424723c */ /* 0x0a0fe60000001824 */
[----:B-1----:R-:W-:Y:S02]  /*ec90*/  FMUL.FTZ R17, R24, c[0x0][0x320] ;  /* 0x0000c80018117a20 */ /* 0x002fe40000410000 */
[----:B------:R-:W-:Y:S01]  /*eca0*/  FMUL.FTZ R16, R30, c[0x0][0x320] ;  /* 0x0000c8001e107a20 */ /* 0x000fe20000410000 */
[----:B------:R1:W1:Y:S02]  /*ecb0*/  MUFU.TANH R203, R20 ;  /* 0x0000001400cb7308 */ /* 0x0002640000002400 */
[C---:B------:R-:W-:Y:S04]  /*ecc0*/  HMMA.16816.F32 R40, R188.reuse, R8, R40 ;  /* 0x00000008bc28723c */ /* 0x040fe80000001828 */
[----:B------:R-:W-:Y:S02]  /*ecd0*/  FMUL.FTZ R32, R32, c[0x0][0x320] ;  /* 0x0000c80020207a20 */ /* 0x000fe40000410000 */
[----:B------:R-:W-:Y:S02]  /*ece0*/  FMUL.FTZ R33, R33, c[0x0][0x320] ;  /* 0x0000c80021217a20 */ /* 0x000fe40000410000 */
[----:B------:R5:W4:Y:S01]  /*ecf0*/  MUFU.TANH R204, R21 ;  /* 0x0000001500cc7308 */ /* 0x000b220000002400 */
[-C--:B------:R-:W-:Y:S03]  /*ed00*/  HMMA.16816.F32 R44, R188, R10.reuse, R44 ;  /* 0x0000000abc2c723c */ /* 0x080fe6000000182c */
[----:B---3--:R-:W-:Y:S02]  /*ed10*/  FMUL.FTZ R19, R25, c[0x0][0x320] ;  /* 0x0000c80019137a20 */ /* 0x008fe40000410000 */
[----:B------:R-:W-:Y:S02]  /*ed20*/  FMUL.FTZ R18, R31, c[0x0][0x320] ;  /* 0x0000c8001f127a20 */ /* 0x000fe40000410000 */
[----:B------:R-:W-:Y:S01]  /*ed30*/  FMUL.FTZ R36, R36, c[0x0][0x320] ;  /* 0x0000c80024247a20 */ /* 0x000fe20000410000 */
[C---:B------:R-:W-:Y:S01]  /*ed40*/  HMMA.16816.F32 R48, R212.reuse, R10, R48 ;  /* 0x0000000ad430723c */ /* 0x040fe20000001830 */
[----:B------:R3:W3:Y:S01]  /*ed50*/  MUFU.TANH R205, R32 ;  /* 0x0000002000cd7308 */ /* 0x0006e20000002400 */
[----:B------:R-:W3:Y:S02]  /*ed60*/  LDSM.16.M88.4 R8, [R224+0x2000] ;  /* 0x00200000e008783b */ /* 0x000ee40000000200 */
[----:B------:R-:W-:Y:S02]  /*ed70*/  FMUL.FTZ R37, R37, c[0x0][0x320] ;  /* 0x0000c80025257a20 */ /* 0x000fe40000410000 */
[----:B------:R-:W-:Y:S02]  /*ed80*/  FMUL.FTZ R38, R38, c[0x0][0x320] ;  /* 0x0000c80026267a20 */ /* 0x000fe40000410000 */
[-C--:B--2---:R-:W-:Y:S03]  /*ed90*/  HMMA.16816.F32 R52, R212, R4.reuse, R52 ;  /* 0x00000004d434723c */ /* 0x084fe60000001834 */
[----:B------:R-:W2:Y:S01]  /*eda0*/  MUFU.TANH R206, R33 ;  /* 0x0000002100ce7308 */ /* 0x000ea20000002400 */
[----:B------:R-:W-:Y:S02]  /*edb0*/  FMUL.FTZ R39, R39, c[0x0][0x320] ;  /* 0x0000c80027277a20 */ /* 0x000fe40000410000 */
[----:B-1----:R-:W-:Y:S02]  /*edc0*/  FMUL.FTZ R20, R28, c[0x0][0x320] ;  /* 0x0000c8001c147a20 */ /* 0x002fe40000410000 */
[C---:B------:R-:W-:Y:S04]  /*edd0*/  HMMA.16816.F32 R56, R188.reuse, R4, R56 ;  /* 0x00000004bc38723c */ /* 0x040fe80000001838 */
[----:B-----5:R-:W-:Y:S01]  /*ede0*/  FMUL.FTZ R21, R22, c[0x0][0x320] ;  /* 0x0000c80016157a20 */ /* 0x020fe20000410000 */
[----:B------:R-:W1:Y:S01]  /*edf0*/  MUFU.TANH R208, R36 ;  /* 0x0000002400d07308 */ /* 0x000e620000002400 */
[----:B------:R-:W-:Y:S02]  /*ee00*/  FMUL.FTZ R22, R29, c[0x0][0x320] ;  /* 0x0000c8001d167a20 */ /* 0x000fe40000410000 */
[-C--:B------:R-:W-:Y:S04]  /*ee10*/  HMMA.16816.F32 R60, R188, R6.reuse, R60 ;  /* 0x00000006bc3c723c */ /* 0x080fe8000000183c */
[----:B------:R-:W-:Y:S02]  /*ee20*/  FMUL.FTZ R30, R34, c[0x0][0x320] ;  /* 0x0000c800221e7a20 */ /* 0x000fe40000410000 */
[----:B------:R-:W-:Y:S01]  /*ee30*/  FMUL.FTZ R31, R35, c[0x0][0x320] ;  /* 0x0000c800231f7a20 */ /* 0x000fe20000410000 */
[----:B------:R-:W1:Y:S01]  /*ee40*/  MUFU.TANH R207, R37 ;  /* 0x0000002500cf7308 */ /* 0x000e620000002400 */
[C---:B------:R-:W-:Y:S01]  /*ee50*/  HMMA.16816.F32 R64, R212.reuse, R6, R64 ;  /* 0x00000006d440723c */ /* 0x040fe20000001840 */
[----:B------:R-:W5:Y:S03]  /*ee60*/  LDSM.16.M88.4 R4, [R224+0x2800] ;  /* 0x00280000e004783b */ /* 0x000f660000000200 */
[----:B------:R-:W-:Y:S02]  /*ee70*/  FMUL.FTZ R52, R52, c[0x0][0x320] ;  /* 0x0000c80034347a20 */ /* 0x000fe40000410000 */
[----:B------:R-:W-:Y:S02]  /*ee80*/  FMUL.FTZ R53, R53, c[0x0][0x320] ;  /* 0x0000c80035357a20 */ /* 0x000fe40000410000 */
[----:B------:R-:W-:Y:S01]  /*ee90*/  FMUL.FTZ R28, R40, c[0x0][0x320] ;  /* 0x0000c800281c7a20 */ /* 0x000fe20000410000 */
[----:B------:R-:W1:Y:S01]  /*eea0*/  MUFU.TANH R223, R38 ;  /* 0x0000002600df7308 */ /* 0x000e620000002400 */
[-C--:B---3--:R-:W-:Y:S03]  /*eeb0*/  HMMA.16816.F32 R68, R212, R8.reuse, R68 ;  /* 0x00000008d444723c */ /* 0x088fe60000001844 */
[----:B------:R-:W-:Y:S02]  /*eec0*/  FMUL.FTZ R29, R41, c[0x0][0x320] ;  /* 0x0000c800291d7a20 */ /* 0x000fe40000410000 */
[----:B------:R-:W-:Y:S02]  /*eed0*/  FMUL.FTZ R25, R42, c[0x0][0x320] ;  /* 0x0000c8002a197a20 */ /* 0x000fe40000410000 */
[----:B------:R-:W-:Y:S01]  /*eee0*/  FMUL.FTZ R24, R43, c[0x0][0x320] ;  /* 0x0000c8002b187a20 */ /* 0x000fe20000410000 */
[C---:B------:R-:W-:Y:S01]  /*eef0*/  HMMA.16816.F32 R72, R188.reuse, R8, R72 ;  /* 0x00000008bc48723c */ /* 0x040fe20000001848 */
[----:B------:R-:W3:Y:S03]  /*ef00*/  MUFU.TANH R222, R39 ;  /* 0x0000002700de7308 */ /* 0x000ee60000002400 */
[----:B------:R-:W-:Y:S02]  /*ef10*/  FMUL.FTZ R32, R44, c[0x0][0x320] ;  /* 0x0000c8002c207a20 */ /* 0x000fe40000410000 */
[----:B------:R-:W-:Y:S02]  /*ef20*/  FMUL.FTZ R35, R45, c[0x0][0x320] ;  /* 0x0000c8002d237a20 */ /* 0x000fe40000410000 */
[-C--:B------:R-:W-:Y:S03]  /*ef30*/  HMMA.16816.F32 R76, R188, R10.reuse, R76 ;  /* 0x0000000abc4c723c */ /* 0x080fe6000000184c */
[----:B------:R1:W1:Y:S01]  /*ef40*/  MUFU.TANH R218, R52 ;  /* 0x0000003400da7308 */ /* 0x0002620000002400 */
[----:B------:R-:W-:Y:S02]  /*ef50*/  FMUL.FTZ R27, R46, c[0x0][0x320] ;  /* 0x0000c8002e1b7a20 */ /* 0x000fe40000410000 */
[----:B------:R-:W-:Y:S02]  /*ef60*/  FMUL.FTZ R26, R47, c[0x0][0x320] ;  /* 0x0000c8002f1a7a20 */ /* 0x000fe40000410000 */
[C---:B------:R-:W-:Y:S01]  /*ef70*/  HMMA.16816.F32 R80, R212.reuse, R10, R80 ;  /* 0x0000000ad450723c */ /* 0x040fe20000001850 */
[----:B------:R-:W2:Y:S01]  /*ef80*/  LDSM.16.M88.4 R8, [R224+0x3000] ;  /* 0x00300000e008783b */ /* 0x000ea20000000200 */
[----:B------:R-:W-:Y:S04]  /*ef90*/  DEPBAR.LE SB0, 0x0 ;  /* 0x000080000000791a */ /* 0x000fe80000000000 */
[----:B------:R3:W2:Y:S01]  /*efa0*/  MUFU.TANH R216, R53 ;  /* 0x0000003500d87308 */ /* 0x0006a20000002400 */
[----:B------:R-:W-:Y:S01]  /*efb0*/  FMUL.FTZ R69, R69, c[0x0][0x320] ;  /* 0x0000c80045457a20 */ /* 0x000fe20000410000 */
[-C--:B-----5:R-:W-:Y:S01]  /*efc0*/  HMMA.16816.F32 R84, R212, R4.reuse, R84 ;  /* 0x00000004d454723c */ /* 0x0a0fe20000001854 */
[----:B------:R-:W-:Y:S04]  /*efd0*/  BAR.SYNC.DEFER_BLOCKING 0x0 ;  /* 0x0000000000007b1d */ /* 0x000fe80000010000 */
[----:B------:R-:W-:Y:S02]  /*efe0*/  FMUL.FTZ R72, R72, c[0x0][0x320] ;  /* 0x0000c80048487a20 */ /* 0x000fe40000410000 */
[----:B------:R-:W-:Y:S01]  /*eff0*/  FMUL.FTZ R45, R50, c[0x0][0x320] ;  /* 0x0000c800322d7a20 */ /* 0x000fe20000410000 */
[----:B------:R-:W2:Y:S01]  /*f000*/  MUFU.TANH R221, R69 ;  /* 0x0000004500dd7308 */ /* 0x000ea20000002400 */
[C---:B------:R-:W-:Y:S04]  /*f010*/  HMMA.16816.F32 R88, R188.reuse, R4, R88 ;  /* 0x00000004bc58723c */ /* 0x040fe80000001858 */
[----:B------:R-:W-:Y:S02]  /*f020*/  FMUL.FTZ R76, R76, c[0x0][0x320] ;  /* 0x0000c8004c4c7a20 */ /* 0x000fe40000410000 */
[----:B------:R-:W-:Y:S02]  /*f030*/  FMUL.FTZ R44, R51, c[0x0][0x320] ;  /* 0x0000c800332c7a20 */ /* 0x000fe40000410000 */
[-C--:B------:R-:W-:Y:S01]  /*f040*/  HMMA.16816.F32 R92, R188, R6.reuse, R92 ;  /* 0x00000006bc5c723c */ /* 0x080fe2000000185c */
[----:B------:R5:W4:Y:S03]  /*f050*/  MUFU.TANH R217, R72 ;  /* 0x0000004800d97308 */ /* 0x000b260000002400 */
[----:B-1----:R-:W-:Y:S02]  /*f060*/  FMUL.FTZ R52, R55, c[0x0][0x320] ;  /* 0x0000c80037347a20 */ /* 0x002fe40000410000 */
[----:B---3--:R-:W-:Y:S02]  /*f070*/  FMUL.FTZ R53, R54, c[0x0][0x320] ;  /* 0x0000c80036357a20 */ /* 0x008fe40000410000 */
[C---:B------:R-:W-:Y:S03]  /*f080*/  HMMA.16816.F32 R96, R212.reuse, R6, R96 ;  /* 0x00000006d460723c */ /* 0x040fe60000001860 */
[----:B------:R1:W3:Y:S01]  /*f090*/  MUFU.TANH R210, R76 ;  /* 0x0000004c00d27308 */ /* 0x0002e20000002400 */
[----:B------:R-:W-:Y:S02]  /*f0a0*/  FMUL.FTZ R38, R56, c[0x0][0x320] ;  /* 0x0000c80038267a20 */ /* 0x000fe40000410000 */
[----:B------:R-:W-:Y:S02]  /*f0b0*/  FMUL.FTZ R39, R57, c[0x0][0x320] ;  /* 0x0000c80039277a20 */ /* 0x000fe40000410000 */
[-C--:B--2---:R-:W-:Y:S04]  /*f0c0*/  HMMA.16816.F32 R100, R212, R8.reuse, R100 ;  /* 0x00000008d464723c */ /* 0x084fe80000001864 */
[----:B------:R-:W-:Y:S01]  /*f0d0*/  FMUL.FTZ R34, R58, c[0x0][0x320] ;  /* 0x0000c8003a227a20 */ /* 0x000fe20000410000 */
[----:B------:R-:W2:Y:S01]  /*f0e0*/  MUFU.TANH R12, R12 ;  /* 0x0000000c000c7308 */ /* 0x000ea20000002400 */
        /* <DEDUP_REMOVED lines=23> */
[----:B-----5:R-:W-:Y:S02]  /*f260*/  FMUL.FTZ R72, R80, c[0x0][0x320] ;  /* 0x0000c80050487a20 */ /* 0x020fe40000410000 */
[----:B------:R-:W-:Y:S01]  /*f270*/  FMUL.FTZ R77, R81, c[0x0][0x320] ;  /* 0x0000c800514d7a20 */ /* 0x000fe20000410000 */
[----:B------:R-:W2:Y:S01]  /*f280*/  MUFU.TANH R19, R19 ;  /* 0x0000001300137308 */ /* 0x000ea20000002400 */
[----:B------:R-:W-:Y:S02]  /*f290*/  FMUL.FTZ R67, R82, c[0x0][0x320] ;  /* 0x0000c80052437a20 */ /* 0x000fe40000410000 */
[----:B------:R-:W-:Y:S02]  /*f2a0*/  FMUL.FTZ R73, R83, c[0x0][0x320] ;  /* 0x0000c80053497a20 */ /* 0x000fe40000410000 */
[----:B------:R-:W-:Y:S02]  /*f2b0*/  FMUL.FTZ R82, R84, c[0x0][0x320] ;  /* 0x0000c80054527a20 */ /* 0x000fe40000410000 */
[----:B------:R-:W-:Y:S02]  /*f2c0*/  FMUL.FTZ R81, R85, c[0x0][0x320] ;  /* 0x0000c80055517a20 */ /* 0x000fe40000410000 */
[----:B-1----:R-:W-:Y:S01]  /*f2d0*/  FMUL.FTZ R76, R86, c[0x0][0x320] ;  /* 0x0000c800564c7a20 */ /* 0x002fe20000410000 */
        /* <DEDUP_REMOVED lines=39> */
[----:B------:R-:W-:Y:S05]  /*f550*/  FMUL.FTZ R68, R68, c[0x0][0x320] ;  /* 0x0000c80044447a20 */ /* 0x000fea0000410000 */
        /* <DEDUP_REMOVED lines=73> */
[----:B--234-:R-:W-:Y:S01]  /*f9f0*/  IMAD.MOV.U32 R6, RZ, RZ, RZ ;  /* 0x000000ffff067224 */ /* 0x01cfe200078e00ff */
[----:B------:R-:W2:Y:S01]  /*fa00*/  LDL R3, [R1+0x24] ;  /* 0x0000240001037983 */ /* 0x000ea20000100800 */
[----:B------:R-:W-:Y:S02]  /*fa10*/  PLOP3.LUT P2, PT, PT, PT, UP0, 0x80, 0x0 ;  /* 0x000000000000781c */ /* 0x000fe40003f4f008 */
[----:B------:R-:W-:Y:S01]  /*fa20*/  PLOP3.LUT P0, PT, PT, PT, UP0, 0x80, 0x0 ;  /* 0x000000000000781c */ /* 0x000fe20003f0f008 */
[----:B------:R-:W3:Y:S04]  /*fa30*/  LDL.64 R84, [R1+0x40] ;  /* 0x0000400001547983 */ /* 0x000ee80000100a00 */
[----:B------:R-:W4:Y:S04]  /*fa40*/  LDL R50, [R1+0xc] ;  /* 0x00000c0001327983 */ /* 0x000f280000100800 */
[----:B-1----:R-:W5:Y:S04]  /*fa50*/  LDL.64 R48, [R1+0x38] ;  /* 0x0000380001307983 */ /* 0x002f680000100a00 */
[----:B------:R-:W3:Y:S01]  /*fa60*/  LDL R185, [R1+0x8] ;  /* 0x0000080001b97983 */ /* 0x000ee20000100800 */
[----:B--2---:R-:W-:Y:S05]  /*fa70*/  IMAD R3, R0, 0x70, R3 ;  /* 0x0000007000037824 */ /* 0x004fea00078e0203 */
[----:B------:R-:W-:Y:S05]  /*fa80*/  IADD3 R3, R3, -0x70, R250 ;  /* 0xffffff9003037810 */ /* 0x000fea0007ffe0fa */
[----:B------:R-:W-:Y:S01]  /*fa90*/  @P2 IMAD.HI.U32 R0, R3, c[0x0][0x2bc], RZ ;  /* 0x0000af0003002a27 */ /* 0x000fe200078e00ff */
[----:B-----5:R-:W-:Y:S03]  /*faa0*/  SHF.L.U64.HI R49, R251, 0x1, R242 ;  /* 0x00000001fb317819 */ /* 0x020fe600000102f2 */
[--C-:B------:R-:W-:Y:S01]  /*fab0*/  IMAD.MOV.U32 R2, RZ, RZ, R3.reuse ;  /* 0x000000ffff027224 */ /* 0x100fe200078e0003 */
[----:B------:R-:W-:Y:S04]  /*fac0*/  @P0 SHF.R.U32.HI R2, RZ, c[0x0][0x2c0], R0 ;  /* 0x0000b000ff020a19 */ /* 0x000fe80000011600 */
[C---:B---3--:R-:W-:Y:S01]  /*fad0*/  @!P1 IADD3 R0, P0, R2.reuse, R84, RZ ;  /* 0x0000005402009210 */ /* 0x048fe20007f1e0ff */
[----:B------:R-:W-:Y:S03]  /*fae0*/  IMAD.MOV R4, RZ, RZ, -R2 ;  /* 0x000000ffff047224 */ /* 0x000fe600078e0a02 */
[----:B----4-:R-:W-:Y:S01]  /*faf0*/  @!P1 LEA.HI.X.SX32 R2, R2, R50, 0x1, P0 ;  /* 0x0000003202029211 */ /* 0x010fe200000f0eff */
[----:B------:R-:W-:Y:S01]  /*fb00*/  IMAD R8, R4, c[0x0][0x2b8], R3 ;  /* 0x0000ae0004087a24 */ /* 0x000fe200078e0203 */
[C---:B------:R-:W-:Y:S04]  /*fb10*/  @!P1 LEA R4, P0, R0.reuse, c[0x0][0x2a0], 0x2 ;  /* 0x0000a80000049a11 */ /* 0x040fe800078010ff */
[----:B------:R-:W-:Y:S01]  /*fb20*/  @!P1 LEA.HI.X R5, R0, c[0x0][0x2a4], R2, 0x2, P0 ;  /* 0x0000a90000059a11 */ /* 0x000fe200000f1402 */
[----:B------:R-:W-:Y:S01]  /*fb30*/  IMAD.WIDE.U32 R2, R8, c[0x0][0x1e0], RZ ;  /* 0x0000780008027a25 */ /* 0x000fe200078e00ff */
[----:B------:R-:W-:Y:S01]  /*fb40*/  SHF.R.S32.HI R0, RZ, 0x1f, R8 ;  /* 0x0000001fff007819 */ /* 0x000fe20000011408 */
[----:B------:R1:W-:Y:S04]  /*fb50*/  STL [R1+0x20], R8 ;  /* 0x0000200801007387 */ /* 0x0003e80000100800 */
[----:B------:R-:W-:Y:S01]  /*fb60*/  IMAD R0, R0, c[0x0][0x1e0], RZ ;  /* 0x0000780000007a24 */ /* 0x000fe200078e02ff */
[----:B------:R-:W2:Y:S03]  /*fb70*/  @!P1 LDG.E R6, [R4.64] ;  /* 0x0000000804069981 */ /* 0x000ea6000c1e1900 */
[----:B------:R-:W-:Y:S04]  /*fb80*/  IMAD R0, R8, c[0x0][0x1e4], R0 ;  /* 0x0000790008007a24 */ /* 0x000fe800078e0200 */
[----:B------:R-:W-:Y:S01]  /*fb90*/  IMAD.IADD R3, R3, 0x1, R0 ;  /* 0x0000000103037824 */ /* 0x000fe200078e0200 */
[----:B--2---:R-:W-:Y:S03]  /*fba0*/  SHF.R.S32.HI R0, RZ, 0x1f, R6 ;  /* 0x0000001fff007819 */ /* 0x004fe60000011406 */
[----:B------:R-:W-:Y:S01]  /*fbb0*/  IMAD.WIDE.U32 R2, R6, c[0x0][0x1f0], R2 ;  /* 0x00007c0006027a25 */ /* 0x000fe200078e0002 */
[----:B------:R1:W-:Y:S03]  /*fbc0*/  STL [R1+0x1c], R6 ;  /* 0x00001c0601007387 */ /* 0x0003e60000100800 */
[----:B------:R-:W-:Y:S01]  /*fbd0*/  IMAD R0, R0, c[0x0][0x1f0], RZ ;  /* 0x00007c0000007a24 */ /* 0x000fe200078e02ff */
[----:B------:R-:W-:Y:S01]  /*fbe0*/  IADD3 R2, P0, R48, R2, RZ ;  /* 0x0000000230027210 */ /* 0x000fe20007f1e0ff */
[----:B------:R-:W-:Y:S02]  /*fbf0*/  IMAD.SHL.U32 R48, R251, 0x2, RZ ;  /* 0x00000002fb307824 */ /* 0x000fe400078e00ff */
[----:B------:R-:W-:Y:S05]  /*fc00*/  IMAD R0, R6, c[0x0][0x1f4], R0 ;  /* 0x00007d0006007a24 */ /* 0x000fea00078e0200 */
[----:B------:R-:W-:Y:S02]  /*fc10*/  IADD3.X R0, R185, R3, R0, P0, !PT ;  /* 0x00000003b9007210 */ /* 0x000fe400007fe400 */
[C---:B------:R-:W-:Y:S04]  /*fc20*/  LEA R3, P0, R2.reuse, c[0x0][0x1c8], 0x1 ;  /* 0x0000720002037a11 */ /* 0x040fe800078008ff */
[----:B------:R-:W-:Y:S01]  /*fc30*/  LEA.HI.X R0, R2, c[0x0][0x1cc], R0, 0x1, P0 ;  /* 0x0000730002007a11 */ /* 0x000fe200000f0c00 */
[----:B------:R-:W-:-:S06]  /*fc40*/  BRA.DIV ~URZ, `(.L_x_1355) ;  /* 0x000098827f007947 */ /* 0x000fcc000b800000 */
[----:B------:R2:W3:Y:S02]  /*fc50*/  SHFL.IDX PT, R50, R0, RZ, 0x181f ;  /* 0x00181fff00327589 */ /* 0x0004e400000e0000 */
.L_x_1400:
[----:B------:R-:W-:-:S05]  /*fc60*/  BRA.DIV ~URZ, `(.L_x_1356) ;  /* 0x000098d27f007947 */ /* 0x000fca000b800000 */
[----:B------:R-:W4:Y:S02]  /*fc70*/  SHFL.IDX PT, R2, R3, RZ, 0x181f ;  /* 0x00181fff03027589 */ /* 0x000f2400000e0000 */
[-C--:B----4-:R-:W-:Y:S02]  /*fc80*/  IADD3 R4, P0, R2, R48.reuse, RZ ;  /* 0x0000003002047210 */ /* 0x090fe40007f1e0ff */
[----:B------:R-:W4:Y:S03]  /*fc90*/  SHFL.IDX PT, R2, R3, 0x1, 0x181f ;  /* 0x00381f0003027f89 */ /* 0x000f2600000e0000 */
[--C-:B---3--:R-:W-:Y:S05]  /*fca0*/  IMAD.X R5, R50, 0x1, R49.reuse, P0 ;  /* 0x0000000132057824 */ /* 0x108fea00000e0631 */
[----:B------:R-:W-:Y:S01]  /*fcb0*/  @!PT LDS RZ, [RZ] ;  /* 0x00000000fffff984 */ /* 0x000fe20000000800 */
[----:B------:R3:W-:Y:S01]  /*fcc0*/  LDGSTS.E.BYPASS.LTC128B.128 [R244+0x3900], [R4.64], !P3 ;  /* 0x0390000004f47fae */ /* 0x0007e2000d901d48 */
[-C--:B-1--4-:R-:W-:Y:S03]  /*fcd0*/  IADD3 R8, P0, R2, R48.reuse, RZ ;  /* 0x0000003002087210 */ /* 0x092fe60007f1e0ff */
[----:B------:R-:W-:Y:S04]  /*fce0*/  SHFL.IDX PT, R2, R3, 0x2, 0x181f ;  /* 0x00581f0003027f89 */ /* 0x000fe800000e0000 */
[----:B---3--:R-:W1:Y:S02]  /*fcf0*/  SHFL.IDX PT, R4, R0, 0x1, 0x181f ;  /* 0x00381f0000047f89 */ /* 0x008e6400000e0000 */
[--C-:B-1----:R-:W-:Y:S02]  /*fd00*/  IMAD.X R9, R4, 0x1, R49.reuse, P0 ;  /* 0x0000000104097824 */ /* 0x102fe400000e0631 */
[----:B------:R-:W1:Y:S04]  /*fd10*/  SHFL.IDX PT, R4, R0, 0x2, 0x181f ;  /* 0x00581f0000047f89 */ /* 0x000e6800000e0000 */
[----:B------:R3:W-:Y:S02]  /*fd20*/  LDGSTS.E.BYPASS.LTC128B.128 [R244+0x4100], [R8.64], !P3 ;  /* 0x0410000008f47fae */ /* 0x0007e4000d901d48 */
[-C--:B---3--:R-:W-:Y:S02]  /*fd30*/  IADD3 R8, P0, R2, R48.reuse, RZ ;  /* 0x0000003002087210 */ /* 0x088fe40007f1e0ff */
[----:B------:R-:W3:Y:S03]  /*fd40*/  SHFL.IDX PT, R2, R3, 0x3, 0x181f ;  /* 0x00781f0003027f89 */ /* 0x000ee600000e0000 */
        /* <DEDUP_REMOVED lines=12> */
[----:B------:R3:W-:Y:S04]  /*fe10*/  LDGSTS.E.BYPASS.LTC128B.128 [R244+0x5900], [R8.64], !P3 ;  /* 0x0590000008f47fae */ /* 0x0007e8000d901d48 */
[----:B--2---:R-:W2:Y:S01]  /*fe20*/  SHFL.IDX PT, R0, R0, 0x6, 0x181f ;  /* 0x00d81f0000007f89 */ /* 0x004ea200000e0000 */
[----:B---3--:R-:W-:Y:S05]  /*fe30*/  IADD3 R8, P0, R2, R48, RZ ;  /* 0x0000003002087210 */ /* 0x008fea0007f1e0ff */
[----:B-1----:R-:W-:Y:S02]  /*fe40*/  IMAD.X R9, R4, 0x1, R49, P0 ;  /* 0x0000000104097824 */ /* 0x002fe400000e0631 */
[----:B------:R1:W3:Y:S04]  /*fe50*/  SHFL.IDX PT, R4, R3, 0x6, 0x181f ;  /* 0x00d81f0003047f89 */ /* 0x0002e800000e0000 */
[----:B------:R1:W-:Y:S02]  /*fe60*/  LDGSTS.E.BYPASS.LTC128B.128 [R244+0x6100], [R8.64], !P3 ;  /* 0x0610000008f47fae */ /* 0x0003e4000d901d48 */
.L_x_1401:
[----:B--23--:R-:W-:Y:S04]  /*fe70*/  IADD3 R4, P0, R4, R48, RZ ;  /* 0x0000003004047210 */ /* 0x00cfe80007f1e0ff */
[----:B------:R-:W-:Y:S05]  /*fe80*/  IADD3.X R5, R0, R49, RZ, P0, !PT ;  /* 0x0000003100057210 */ /* 0x000fea00007fe4ff */
[----:B------:R-:W-:Y:S01]  /*fe90*/  @!PT LDS RZ, [RZ] ;  /* 0x00000000fffff984 */ /* 0x000fe20000000800 */
[----:B------:R-:W-:Y:S01]  /*fea0*/  @!PT LDS RZ, [RZ] ;  /* 0x00000000fffff984 */ /* 0x000fe20000000800 */
[----:B------:R-:W-:Y:S01]  /*feb0*/  @!PT LDS RZ, [RZ] ;  /* 0x00000000fffff984 */ /* 0x000fe20000000800 */
[----:B------:R2:W-:Y:S04]  /*fec0*/  LDGSTS.E.BYPASS.LTC128B.128 [R244+0x6900], [R4.64], !P3 ;  /* 0x0690000004f47fae */ /* 0x0005e8000d901d48 */
.L_x_1354:
[----:B--234-:R-:W-:Y:S05]  /*fed0*/  BSYNC B0 ;  /* 0x0000000000007941 */ /* 0x01cfea0003800000 */
.L_x_1353:
[----:B------:R-:W-:Y:S01]  /*fee0*/  FMNMX.FTZ R4, R186, R182, !PT ;  /* 0x000000b6ba047209 */ /* 0x000fe20007810000 */
[----:B------:R-:W0:Y:S01]  /*fef0*/  LDGDEPBAR ;  /* 0x00000000000079af */ /* 0x000e220000000000 */
[----:B------:R-:W-:Y:S02]  /*ff00*/  FMNMX.FTZ R2, R184, R183, !PT ;  /* 0x000000b7b8027209 */ /* 0x000fe40007810000 */
[----:B------:R-:W-:Y:S02]  /*ff10*/  FMNMX.FTZ R0, R194, R180, !PT ;  /* 0x000000b4c2007209 */ /* 0x000fe40007810000 */
[----:B-1----:R-:W-:Y:S02]  /*ff20*/  FMNMX.FTZ R48, R193, R181, !PT ;  /* 0x000000b5c1307209 */ /* 0x002fe40007810000 */
        /* <DEDUP_REMOVED lines=124> */
.L_x_1402:
[----:B------:R-:W3:Y:S01]  /*106f0*/  LDL.LU R5, [R1+0x48] ;  /* 0x0000480001057983 */ /* 0x000ee20000300800 */
[C---:B------:R-:W-:Y:S01]  /*10700*/  FMUL.FTZ R185, R3.reuse, c[0x0][0x2d0] ;  /* 0x0000b40003b97a20 */ /* 0x040fe20000410000 */
[----:B--2---:R-:W-:Y:S01]  /*10710*/  FMNMX.FTZ R68, R68, R4, !PT ;  /* 0x0000000444447209 */ /* 0x004fe20007810000 */
[----:B------:R-:W-:Y:S01]  /*10720*/  FADD.FTZ R65, -R3, R182 ;  /* 0x000000b603417221 */ /* 0x000fe20000010100 */
[----:B------:R-:W-:Y:S01]  /*10730*/  WARPSYNC 0xffffffff ;  /* 0xffffffff00007948 */ /* 0x000fe20003800000 */
[--C-:B------:R-:W-:Y:S02]  /*10740*/  FFMA.FTZ R51, R206, c[0x0][0x2d0], -R185.reuse ;  /* 0x0000b400ce337a23 */ /* 0x100fe400000108b9 */
[--C-:B------:R-:W-:Y:S02]  /*10750*/  FFMA.FTZ R206, R91, c[0x0][0x2d0], -R185.reuse ;  /* 0x0000b4005bce7a23 */ /* 0x100fe400000108b9 */
[----:B------:R-:W2:Y:S01]  /*10760*/  LDL.LU R91, [R1+0x60] ;  /* 0x00006000015b7983 */ /* 0x000ea20000300800 */
[----:B------:R-:W-:Y:S02]  /*10770*/  FMUL.FTZ R65, R65, c[0x0][0x2d0] ;  /* 0x0000b40041417a20 */ /* 0x000fe40000410000 */
[--C-:B-1----:R-:W-:Y:S02]  /*10780*/  FFMA.FTZ R4, R186, c[0x0][0x2d0], -R185.reuse ;  /* 0x0000b400ba047a23 */ /* 0x102fe400000108b9 */
[----:B------:R-:W-:Y:S02]  /*10790*/  FMUL.FTZ R108, R2, c[0x0][0x2d0] ;  /* 0x0000b400026c7a20 */ /* 0x000fe40000410000 */
[----:B------:R-:W-:Y:S01]  /*107a0*/  MUFU.EX2 R65, R65 ;  /* 0x0000004100417308 */ /* 0x000fe20000000800 */
[--C-:B------:R-:W-:Y:S02]  /*107b0*/  FFMA.FTZ R87, R209, c[0x0][0x2d0], -R185.reuse ;  /* 0x0000b400d1577a23 */ /* 0x100fe400000108b9 */
[--C-:B------:R-:W-:Y:S02]  /*107c0*/  FFMA.FTZ R86, R211, c[0x0][0x2d0], -R185.reuse ;  /* 0x0000b400d3567a23 */ /* 0x100fe400000108b9 */
[--C-:B------:R-:W-:Y:S02]  /*107d0*/  FFMA.FTZ R85, R218, c[0x0][0x2d0], -R185.reuse ;  /* 0x0000b400da557a23 */ /* 0x100fe400000108b9 */
[--C-:B------:R-:W-:Y:S02]  /*107e0*/  FFMA.FTZ R84, R216, c[0x0][0x2d0], -R185.reuse ;  /* 0x0000b400d8547a23 */ /* 0x100fe400000108b9 */
[--C-:B------:R-:W-:Y:S01]  /*107f0*/  FFMA.FTZ R216, R61, c[0x0][0x2d0], -R108.reuse ;  /* 0x0000b4003dd87a23 */ /* 0x100fe2000001086c */
[----:B------:R-:W3:Y:S01]  /*10800*/  MUFU.EX2 R4, R4 ;  /* 0x0000000400047308 */ /* 0x000ee20000000800 */
[--C-:B------:R-:W-:Y:S01]  /*10810*/  FFMA.FTZ R192, R192, c[0x0][0x2d0], -R185.reuse ;  /* 0x0000b400c0c07a23 */ /* 0x100fe200000108b9 */
[----:B------:R-:W4:Y:S01]  /*10820*/  LDL.LU R61, [R1+0x54] ;  /* 0x00005400013d7983 */ /* 0x000f220000300800 */
[--C-:B------:R-:W-:Y:S02]  /*10830*/  FFMA.FTZ R21, R21, c[0x0][0x2d0], -R108.reuse ;  /* 0x0000b40015157a23 */ /* 0x100fe4000001086c */
[--C-:B------:R-:W-:Y:S02]  /*10840*/  FFMA.FTZ R9, R197, c[0x0][0x2d0], -R185.reuse ;  /* 0x0000b400c5097a23 */ /* 0x100fe400000108b9 */
[--C-:B------:R-:W-:Y:S02]  /*10850*/  FFMA.FTZ R214, R72, c[0x0][0x2d0], -R185.reuse ;  /* 0x0000b40048d67a23 */ /* 0x100fe400000108b9 */
[--C-:B------:R-:W-:Y:S01]  /*10860*/  FFMA.FTZ R107, R196, c[0x0][0x2d0], -R185.reuse ;  /* 0x0000b400c46b7a23 */ /* 0x100fe200000108b9 */
[----:B------:R-:W-:Y:S01]  /*10870*/  MUFU.EX2 R72, R192 ;  /* 0x000000c000487308 */ /* 0x000fe20000000800 */
[--C-:B------:R-:W-:Y:S01]  /*10880*/  FFMA.FTZ R110, R59, c[0x0][0x2d0], -R108.reuse ;  /* 0x0000b4003b6e7a23 */ /* 0x100fe2000001086c */
[----:B------:R-:W-:Y:S01]  /*10890*/  MOV R59, R21 ;  /* 0x00000015003b7202 */ /* 0x000fe20000000f00 */
        /* <DEDUP_REMOVED lines=25> */
[----:B------:R-:W-:Y:S02]  /*10a30*/  FFMA.FTZ R185, R97, c[0x0][0x2d0], -R185 ;  /* 0x0000b40061b97a23 */ /* 0x000fe400000108b9 */
[----:B------:R-:W-:Y:S02]  /*10a40*/  FMUL.FTZ R97, R0, c[0x0][0x2d0] ;  /* 0x0000b40000617a20 */ /* 0x000fe40000410000 */
[--C-:B------:R-:W-:Y:S01]  /*10a50*/  FFMA.FTZ R23, R23, c[0x0][0x2d0], -R108.reuse ;  /* 0x0000b40017177a23 */ /* 0x100fe2000001086c */
[----:B------:R-:W-:Y:S01]  /*10a60*/  MUFU.EX2 R190, R190 ;  /* 0x000000be00be7308 */ /* 0x000fe20000000800 */
[--C-:B------:R-:W-:Y:S02]  /*10a70*/  FFMA.FTZ R53, R200, c[0x0][0x2d0], -R97.reuse ;  /* 0x0000b400c8357a23 */ /* 0x100fe40000010861 */
[--C-:B------:R-:W-:Y:S02]  /*10a80*/  FFMA.FTZ R200, R69, c[0x0][0x2d0], -R97.reuse ;  /* 0x0000b40045c87a23 */ /* 0x100fe40000010861 */
[----:B------:R-:W-:Y:S02]  /*10a90*/  FMUL.FTZ R69, R68, c[0x0][0x2d0] ;  /* 0x0000b40044457a20 */ /* 0x000fe40000410000 */
[--C-:B------:R-:W-:Y:S01]  /*10aa0*/  FFMA.FTZ R100, R60, c[0x0][0x2d0], -R108.reuse ;  /* 0x0000b4003c647a23 */ /* 0x100fe2000001086c */
[----:B------:R-:W-:Y:S01]  /*10ab0*/  MOV R60, R23 ;  /* 0x00000017003c7202 */ /* 0x000fe20000000f00 */
[--C-:B------:R-:W-:Y:S01]  /*10ac0*/  FFMA.FTZ R23, R198, c[0x0][0x2d0], -R97.reuse ;  /* 0x0000b400c6177a23 */ /* 0x100fe20000010861 */
[----:B------:R-:W-:Y:S01]  /*10ad0*/  MUFU.EX2 R200, R200 ;  /* 0x000000c800c87308 */ /* 0x000fe20000000800 */
[----:B------:R-:W-:Y:S02]  /*10ae0*/  FFMA.FTZ R198, R71, c[0x0][0x2d0], -R97 ;  /* 0x0000b40047c67a23 */ /* 0x000fe40000010861 */
        /* <DEDUP_REMOVED lines=8> */
[----:B------:R-:W-:Y:S02]  /*10b70*/  FFMA.FTZ R94, R24, c[0x0][0x2d0], -R69 ;  /* 0x0000b400185e7a23 */ /* 0x000fe40000010845 */
[--C-:B------:R-:W-:Y:S01]  /*10b80*/  FFMA.FTZ R80, R19, c[0x0][0x2d0], -R97.reuse ;  /* 0x0000b40013507a23 */ /* 0x100fe20000010861 */
[----:B------:R-:W-:Y:S01]  /*10b90*/  MUFU.EX2 R73, R81 ;  /* 0x0000005100497308 */ /* 0x000fe20000000800 */
[--C-:B------:R-:W-:Y:S02]  /*10ba0*/  FFMA.FTZ R102, R52, c[0x0][0x2d0], -R108.reuse ;  /* 0x0000b40034667a23 */ /* 0x100fe4000001086c */
[--C-:B------:R-:W-:Y:S02]  /*10bb0*/  FFMA.FTZ R187, R76, c[0x0][0x2d0], -R108.reuse ;  /* 0x0000b4004cbb7a23 */ /* 0x100fe4000001086c */
[--C-:B------:R-:W-:Y:S02]  /*10bc0*/  FFMA.FTZ R76, R194, c[0x0][0x2d0], -R97.reuse ;  /* 0x0000b400c24c7a23 */ /* 0x100fe40000010861 */
[----:B------:R-:W-:Y:S02]  /*10bd0*/  FFMA.FTZ R31, R20, c[0x0][0x2d0], -R97 ;  /* 0x0000b400141f7a23 */ /* 0x000fe40000010861 */
[--C-:B------:R-:W-:Y:S01]  /*10be0*/  FFMA.FTZ R92, R26, c[0x0][0x2d0], -R69.reuse ;  /* 0x0000b4001a5c7a23 */ /* 0x100fe20000010845 */
[----:B------:R5:W-:Y:S01]  /*10bf0*/  MUFU.EX2 R20, R23 ;  /* 0x0000001700147308 */ /* 0x000be20000000800 */
[----:B------:R-:W-:Y:S02]  /*10c00*/  FFMA.FTZ R202, R37, c[0x0][0x2d0], -R69 ;  /* 0x0000b40025ca7a23 */ /* 0x000fe40000010845 */
[----:B------:R-:W-:Y:S02]  /*10c10*/  FFMA.FTZ R30, R22, c[0x0][0x2d0], -R97 ;  /* 0x0000b400161e7a23 */ /* 0x000fe40000010861 */
[----:B------:R-:W-:Y:S02]  /*10c20*/  FFMA.FTZ R22, R193, c[0x0][0x2d0], -R69 ;  /* 0x0000b400c1167a23 */ /* 0x000fe40000010845 */
[--C-:B------:R-:W-:Y:S02]  /*10c30*/  FFMA.FTZ R29, R29, c[0x0][0x2d0], -R97.reuse ;  /* 0x0000b4001d1d7a23 */ /* 0x100fe40000010861 */
[----:B------:R-:W-:Y:S01]  /*10c40*/  FFMA.FTZ R109, R39, c[0x0][0x2d0], -R97 ;  /* 0x0000b400276d7a23 */ /* 0x000fe20000010861 */
[----:B------:R-:W-:Y:S01]  /*10c50*/  MUFU.EX2 R76, R76 ;  /* 0x0000004c004c7308 */ /* 0x000fe20000000800 */
[----:B------:R-:W-:Y:S01]  /*10c60*/  FFMA.FTZ R113, R7, c[0x0][0x2d0], -R69 ;  /* 0x0000b40007717a23 */ /* 0x000fe20000010845 */
[----:B------:R-:W-:Y:S01]  /*10c70*/  MOV R39, R29 ;  /* 0x0000001d00277202 */ /* 0x000fe20000000f00 */
[--C-:B------:R-:W-:Y:S02]  /*10c80*/  FFMA.FTZ R28, R28, c[0x0][0x2d0], -R97.reuse ;  /* 0x0000b4001c1c7a23 */ /* 0x100fe40000010861 */
[--C-:B------:R-:W-:Y:S02]  /*10c90*/  FFMA.FTZ R77, R201, c[0x0][0x2d0], -R108.reuse ;  /* 0x0000b400c94d7a23 */ /* 0x100fe4000001086c */
[--C-:B------:R-:W-:Y:S02]  /*10ca0*/  FFMA.FTZ R188, R75, c[0x0][0x2d0], -R108.reuse ;  /* 0x0000b4004bbc7a23 */ /* 0x100fe4000001086c */
[--C-:B------:R-:W-:Y:S01]  /*10cb0*/  FFMA.FTZ R75, R199, c[0x0][0x2d0], -R97.reuse ;  /* 0x0000b400c74b7a23 */ /* 0x100fe20000010861 */
[----:B------:R-:W-:Y:S01]  /*10cc0*/  MUFU.EX2 R102, R102 ;  /* 0x0000006600667308 */ /* 0x000fe20000000800 */
[--C-:B------:R-:W-:Y:S01]  /*10cd0*/  FFMA.FTZ R111, R38, c[0x0][0x2d0], -R97.reuse ;  /* 0x0000b400266f7a23 */ /* 0x100fe20000010861 */
[----:B------:R-:W-:Y:S01]  /*10ce0*/  MOV R38, R28 ;  /* 0x0000001c00267202 */ /* 0x000fe20000000f00 */
[--C-:B------:R-:W-:Y:S01]  /*10cf0*/  FFMA.FTZ R222, R222, c[0x0][0x2d0], -R108.reuse ;  /* 0x0000b400dede7a23 */ /* 0x100fe2000001086c */
[----:B-----5:R-:W-:Y:S01]  /*10d00*/  MOV R23, R31 ;  /* 0x0000001f00177202 */ /* 0x020fe20000000f00 */
[--C-:B------:R-:W-:Y:S02]  /*10d10*/  FFMA.FTZ R106, R45, c[0x0][0x2d0], -R108.reuse ;  /* 0x0000b4002d6a7a23 */ /* 0x100fe4000001086c */
[--C-:B------:R-:W-:Y:S02]  /*10d20*/  FFMA.FTZ R105, R44, c[0x0][0x2d0], -R108.reuse ;  /* 0x0000b4002c697a23 */ /* 0x100fe4000001086c */
[--C-:B------:R-:W-:Y:S01]  /*10d30*/  FFMA.FTZ R218, R62, c[0x0][0x2d0], -R108.reuse ;  /* 0x0000b4003eda7a23 */ /* 0x100fe2000001086c */
[----:B------:R-:W-:Y:S01]  /*10d40*/  MUFU.EX2 R77, R77 ;  /* 0x0000004d004d7308 */ /* 0x000fe20000000800 */
[----:B------:R-:W-:Y:S01]  /*10d50*/  FFMA.FTZ R192, R79, c[0x0][0x2d0], -R108 ;  /* 0x0000b4004fc07a23 */ /* 0x000fe2000001086c */
[----:B------:R-:W-:Y:S01]  /*10d60*/  MOV R79, R59 ;  /* 0x0000003b004f7202 */ /* 0x000fe20000000f00 */
[--C-:B------:R-:W-:Y:S02]  /*10d70*/  FFMA.FTZ R81, R17, c[0x0][0x2d0], -R97.reuse ;  /* 0x0000b40011517a23 */ /* 0x100fe40000010861 */
[----:B------:R-:W-:Y:S02]  /*10d80*/  FFMA.FTZ R45, R32, c[0x0][0x2d0], -R97 ;  /* 0x0000b400202d7a23 */ /* 0x000fe40000010861 */
[--C-:B------:R-:W-:Y:S02]  /*10d90*/  FFMA.FTZ R32, R195, c[0x0][0x2d0], -R69.reuse ;  /* 0x0000b400c3207a23 */ /* 0x100fe40000010845 */
[--C-:B------:R-:W-:Y:S01]  /*10da0*/  FFMA.FTZ R19, R12, c[0x0][0x2d0], -R69.reuse ;  /* 0x0000b4000c137a23 */ /* 0x100fe20000010845 */
[----:B------:R-:W-:Y:S01]  /*10db0*/  MUFU.EX2 R106, R106 ;  /* 0x0000006a006a7308 */ /* 0x000fe20000000800 */
[----:B------:R-:W-:Y:S02]  /*10dc0*/  FFMA.FTZ R17, R13, c[0x0][0x2d0], -R69 ;  /* 0x0000b4000d117a23 */ /* 0x000fe40000010845 */
[--C-:B------:R-:W-:Y:S01]  /*10dd0*/  FFMA.FTZ R215, R54, c[0x0][0x2d0], -R97.reuse ;  /* 0x0000b40036d77a23 */ /* 0x100fe20000010861 */
[----:B------:R-:W-:Y:S01]  /*10de0*/  MOV R54, R45 ;  /* 0x0000002d00367202 */ /* 0x000fe20000000f00 */
[--C-:B------:R-:W-:Y:S01]  /*10df0*/  FFMA.FTZ R44, R35, c[0x0][0x2d0], -R97.reuse ;  /* 0x0000b400232c7a23 */ /* 0x100fe20000010861 */
[----:B------:R-:W-:Y:S01]  /*10e00*/  MOV R35, R60 ;  /* 0x0000003c00237202 */ /* 0x000fe20000000f00 */
        /* <DEDUP_REMOVED lines=13> */
[----:B------:R-:W-:Y:S02]  /*10ee0*/  FFMA.FTZ R97, R88, c[0x0][0x2d0], -R97 ;  /* 0x0000b40058617a23 */ /* 0x000fe40000010861 */
[--C-:B------:R-:W-:Y:S01]  /*10ef0*/  FFMA.FTZ R88, R18, c[0x0][0x2d0], -R69.reuse ;  /* 0x0000b40012587a23 */ /* 0x100fe20000010845 */
[----:B------:R-:W-:Y:S01]  /*10f00*/  MUFU.EX2 R109, R109 ;  /* 0x0000006d006d7308 */ /* 0x000fe20000000800 */
[----:B------:R-:W-:Y:S01]  /*10f10*/  MOV R18, R30 ;  /* 0x0000001e00127202 */ /* 0x000fe20000000f00 */
        /* <DEDUP_REMOVED lines=37> */
[----:B---3--:R-:W-:Y:S01]  /*11170*/  FFMA.FTZ R8, R65, R5, R4 ;  /* 0x0000000541087223 */ /* 0x008fe20000010004 */
[----:B-1----:R-:W-:Y:S01]  /*11180*/  F2FP.PACK_AB R74, R9, R21 ;  /* 0x00000015094a723e */ /* 0x002fe200000000ff */
[----:B------:R-:W-:Y:S02]  /*11190*/  FFMA.FTZ R5, R184, c[0x0][0x2d0], -R108 ;  /* 0x0000b400b8057a23 */ /* 0x000fe4000001086c */
[C---:B------:R-:W-:Y:S01]  /*111a0*/  FADD.FTZ R8, R72.reuse, R8 ;  /* 0x0000000848087221 */ /* 0x040fe20000010000 */
[----:B------:R-:W-:Y:S01]  /*111b0*/  F2FP.PACK_AB R72, R72, R4 ;  /* 0x000000044848723e */ /* 0x000fe200000000ff */
[----:B------:R-:W-:Y:S02]  /*111c0*/  FADD.FTZ R4, -R2, R183 ;  /* 0x000000b702047221 */ /* 0x000fe40000010100 */
[----:B------:R-:W-:Y:S01]  /*111d0*/  FADD.FTZ R8, R21, R8 ;  /* 0x0000000815087221 */ /* 0x000fe20000010000 */
[----:B------:R-:W-:Y:S01]  /*111e0*/  MUFU.EX2 R5, R5 ;  /* 0x0000000500057308 */ /* 0x000fe20000000800 */
[----:B------:R-:W3:Y:S01]  /*111f0*/  LDL.LU R21, [R1+0x4c] ;  /* 0x00004c0001157983 */ /* 0x000ee20000300800 */
[----:B------:R-:W-:Y:S02]  /*11200*/  FMUL.FTZ R4, R4, c[0x0][0x2d0] ;  /* 0x0000b40004047a20 */ /* 0x000fe40000410000 */
[--C-:B------:R-:W-:Y:S02]  /*11210*/  FFMA.FTZ R183, R89, c[0x0][0x2d0], -R108.reuse ;  /* 0x0000b40059b77a23 */ /* 0x100fe4000001086c */
[--C-:B------:R-:W-:Y:S02]  /*11220*/  FFMA.FTZ R89, R16, c[0x0][0x2d0], -R69.reuse ;  /* 0x0000b40010597a23 */ /* 0x100fe40000010845 */
[--C-:B------:R-:W-:Y:S02]  /*11230*/  FFMA.FTZ R184, R90, c[0x0][0x2d0], -R108.reuse ;  /* 0x0000b4005ab87a23 */ /* 0x100fe4000001086c */
[----:B------:R-:W2:Y:S01]  /*11240*/  MUFU.EX2 R67, R4 ;  /* 0x0000000400437308 */ /* 0x000ea20000000800 */
[----:B------:R-:W-:Y:S02]  /*11250*/  FFMA.FTZ R108, R93, c[0x0][0x2d0], -R108 ;  /* 0x0000b4005d6c7a23 */ /* 0x000fe4000001086c */
[--C-:B------:R-:W-:Y:S02]  /*11260*/  FFMA.FTZ R93, R27, c[0x0][0x2d0], -R69.reuse ;  /* 0x0000b4001b5d7a23 */ /* 0x100fe40000010845 */
[----:B------:R-:W-:Y:S02]  /*11270*/  FADD.FTZ R221, R9, R8 ;  /* 0x0000000809dd7221 */ /* 0x000fe40000010000 */
[----:B------:R-:W-:Y:S02]  /*11280*/  FFMA.FTZ R90, R15, c[0x0][0x2d0], -R69 ;  /* 0x0000b4000f5a7a23 */ /* 0x000fe40000010845 */
[----:B------:R-:W-:Y:S01]  /*11290*/  FMUL.FTZ R33, R65, R133 ;  /* 0x0000008541217220 */ /* 0x000fe20000410000 */
[----:B------:R-:W-:Y:S10]  /*112a0*/  MUFU.EX2 R16, R22 ;  /* 0x0000001600107308 */ /* 0x000ff40000000800 */
[----:B------:R-:W-:Y:S01]  /*112b0*/  MUFU.EX2 R133, R83 ;  /* 0x0000005300857308 */ /* 0x000fe20000000800 */
[----:B--2---:R-:W-:Y:S02]  /*112c0*/  FFMA.FTZ R52, R67, R91, R5 ;  /* 0x0000005b43347223 */ /* 0x004fe40000010005 */
[----:B------:R-:W-:Y:S02]  /*112d0*/  FADD.FTZ R4, -R68, R181 ;  /* 0x000000b544047221 */ /* 0x000fe40000010100 */
[C---:B------:R-:W-:Y:S01]  /*112e0*/  FADD.FTZ R52, R73.reuse, R52 ;  /* 0x0000003449347221 */ /* 0x040fe20000010000 */
[----:B------:R-:W-:Y:S01]  /*112f0*/  F2FP.PACK_AB R73, R73, R5 ;  /* 0x000000054949723e */ /* 0x000fe200000000ff */
[----:B------:R-:W-:Y:S03]  /*11300*/  FADD.FTZ R5, -R0, R180 ;  /* 0x000000b400057221 */ /* 0x000fe60000010100 */
[----:B------:R-:W-:Y:S01]  /*11310*/  MUFU.EX2 R108, R108 ;  /* 0x0000006c006c7308 */ /* 0x000fe20000000800 */
[----:B------:R-:W-:Y:S02]  /*11320*/  FMUL.FTZ R4, R4, c[0x0][0x2d0] ;  /* 0x0000b40004047a20 */ /* 0x000fe40000410000 */
[----:B------:R-:W-:Y:S02]  /*11330*/  FMUL.FTZ R5, R5, c[0x0][0x2d0] ;  /* 0x0000b40005057a20 */ /* 0x000fe40000410000 */
[--C-:B------:R-:W-:Y:S02]  /*11340*/  FFMA.FTZ R91, R14, c[0x0][0x2d0], -R69.reuse ;  /* 0x0000b4000e5b7a23 */ /* 0x100fe40000010845 */
[--C-:B------:R-:W-:Y:S02]  /*11350*/  FFMA.FTZ R180, R55, c[0x0][0x2d0], -R69.reuse ;  /* 0x0000b40037b47a23 */ /* 0x100fe40000010845 */
[--C-:B------:R-:W-:Y:S01]  /*11360*/  FFMA.FTZ R181, R56, c[0x0][0x2d0], -R69.reuse ;  /* 0x0000b40038b57a23 */ /* 0x100fe20000010845 */
[----:B------:R-:W4:Y:S01]  /*11370*/  MUFU.EX2 R5, R5 ;  /* 0x0000000500057308 */ /* 0x000f220000000800 */
[----:B------:R-:W-:Y:S02]  /*11380*/  FFMA.FTZ R69, R10, c[0x0][0x2d0], -R69 ;  /* 0x0000b4000a457a23 */ /* 0x000fe40000010845 */
[----:B------:R-:W-:Y:S07]  /*11390*/  FMUL.FTZ R34, R67, R134 ;  /* 0x0000008643227220 */ /* 0x000fee0000410000 */
[----:B------:R-:W1:Y:S10]  /*113a0*/  MUFU.EX2 R4, R4 ;  /* 0x0000000400047308 */ /* 0x000e740000000800 */
[----:B------:R-:W-:Y:S01]  /*113b0*/  MUFU.EX2 R134, R50 ;  /* 0x0000003200867308 */ /* 0x000fe20000000800 */
[C---:B----4-:R-:W-:Y:S01]  /*113c0*/  FFMA.FTZ R7, R5.reuse, R61, R76 ;  /* 0x0000003d05077223 */ /* 0x050fe2000001004c */
[C---:B------:R-:W-:Y:S01]  /*113d0*/  F2FP.PACK_AB R76, R20.reuse, R76 ;  /* 0x0000004c144c723e */ /* 0x040fe200000000ff */
[C---:B------:R-:W-:Y:S01]  /*113e0*/  FMUL.FTZ R24, R5.reuse, R156 ;  /* 0x0000009c05187220 */ /* 0x040fe20000410000 */
[----:B------:R-:W-:Y:S01]  /*113f0*/  MOV R156, R23 ;  /* 0x00000017009c7202 */ /* 0x000fe20000000f00 */
[C---:B------:R-:W-:Y:S02]  /*11400*/  FMUL.FTZ R25, R5.reuse, R157 ;  /* 0x0000009d05197220 */ /* 0x040fe40000410000 */
[----:B------:R-:W-:Y:S03]  /*11410*/  FADD.FTZ R157, R20, R7 ;  /* 0x00000007149d7221 */ /* 0x000fe60000010000 */
[----:B------:R-:W-:Y:S01]  /*11420*/  MUFU.EX2 R181, R181 ;  /* 0x000000b500b57308 */ /* 0x000fe20000000800 */
[C---:B------:R-:W-:Y:S02]  /*11430*/  FMUL.FTZ R29, R5.reuse, R161 ;  /* 0x000000a1051d7220 */ /* 0x040fe40000410000 */
[C---:B------:R-:W-:Y:S02]  /*11440*/  FMUL.FTZ R28, R5.reuse, R160 ;  /* 0x000000a0051c7220 */ /* 0x040fe40000410000 */
[C---:B-1----:R-:W-:Y:S02]  /*11450*/  FMUL.FTZ R27, R4.reuse, R159 ;  /* 0x0000009f041b7220 */ /* 0x042fe40000410000 */
[C---:B------:R-:W-:Y:S02]  /*11460*/  FMUL.FTZ R9, R5.reuse, R149 ;  /* 0x0000009505097220 */ /* 0x040fe40000410000 */
[C---:B------:R-:W-:Y:S01]  /*11470*/  FMUL.FTZ R8, R5.reuse, R148 ;  /* 0x0000009405087220 */ /* 0x040fe20000410000 */
[----:B------:R1:W2:Y:S01]  /*11480*/  MUFU.EX2 R160, R6 ;  /* 0x0000000600a07308 */ /* 0x0002a20000000800 */
[C---:B------:R-:W-:Y:S02]  /*11490*/  FMUL.FTZ R26, R4.reuse, R158 ;  /* 0x0000009e041a7220 */ /* 0x040fe40000410000 */
[C---:B------:R-:W-:Y:S02]  /*114a0*/  FMUL.FTZ R30, R4.reuse, R162 ;  /* 0x000000a2041e7220 */ /* 0x040fe40000410000 */
[C---:B------:R-:W-:Y:S01]  /*114b0*/  FMUL.FTZ R40, R5.reuse, R164 ;  /* 0x000000a405287220 */ /* 0x040fe20000410000 */
[----:B------:R-:W-:Y:S01]  /*114c0*/  MOV R164, R54 ;  /* 0x0000003600a47202 */ /* 0x000fe20000000f00 */
[C---:B------:R-:W-:Y:S01]  /*114d0*/  FMUL.FTZ R41, R5.reuse, R165 ;  /* 0x000000a505297220 */ /* 0x040fe20000410000 */
[----:B------:R-:W-:Y:S01]  /*114e0*/  MOV R165, R39 ;  /* 0x0000002700a57202 */ /* 0x000fe20000000f00 */
[C---:B------:R-:W-:Y:S01]  /*114f0*/  FMUL.FTZ R44, R5.reuse, R168 ;  /* 0x000000a8052c7220 */ /* 0x040fe20000410000 */
[----:B------:R2:W-:Y:S01]  /*11500*/  MUFU.EX2 R159, R75 ;  /* 0x0000004b009f7308 */ /* 0x0005e20000000800 */
[C---:B------:R-:W-:Y:S01]  /*11510*/  FMUL.FTZ R56, R5.reuse, R172 ;  /* 0x000000ac05387220 */ /* 0x040fe20000410000 */
[----:B------:R-:W-:Y:S01]  /*11520*/  MOV R168, R38 ;  /* 0x0000002600a87202 */ /* 0x000fe20000000f00 */
[C---:B------:R-:W-:Y:S01]  /*11530*/  FMUL.FTZ R57, R5.reuse, R173 ;  /* 0x000000ad05397220 */ /* 0x040fe20000410000 */
[----:B------:R-:W-:Y:S01]  /*11540*/  LDSM.16.MT88.4 R36, [R233] ;  /* 0x00000000e924783b */ /* 0x000fe20000004200 */
[C---:B------:R-:W-:Y:S01]  /*11550*/  FMUL.FTZ R60, R5.reuse, R176 ;  /* 0x000000b0053c7220 */ /* 0x040fe20000410000 */
[----:B------:R-:W-:Y:S01]  /*11560*/  MOV R172, R79 ;  /* 0x0000004f00ac7202 */ /* 0x000fe20000000f00 */
[----:B------:R-:W-:Y:S01]  /*11570*/  FMUL.FTZ R61, R5, R177 ;  /* 0x000000b1053d7220 */ /* 0x000fe20000410000 */
[----:B------:R-:W-:Y:S01]  /*11580*/  F2FP.PACK_AB R176, R99, R107 ;  /* 0x0000006b63b0723e */ /* 0x000fe200000000ff */
[C---:B------:R-:W-:Y:S01]  /*11590*/  FMUL.FTZ R10, R4.reuse, R150 ;  /* 0x00000096040a7220 */ /* 0x040fe20000410000 */
[----:B------:R-:W4:Y:S01]  /*115a0*/  MUFU.EX2 R149, R53 ;  /* 0x0000003500957308 */ /* 0x000f220000000800 */
[C---:B------:R-:W-:Y:S01]  /*115b0*/  FMUL.FTZ R14, R4.reuse, R154 ;  /* 0x0000009a040e7220 */ /* 0x040fe20000410000 */
[----:B------:R-:W-:Y:S01]  /*115c0*/  F2FP.PACK_AB R177, R71, R96 ;  /* 0x0000006047b1723e */ /* 0x000fe200000000ff */
[C---:B------:R-:W-:Y:S02]  /*115d0*/  FMUL.FTZ R31, R4.reuse, R163 ;  /* 0x000000a3041f7220 */ /* 0x040fe40000410000 */
[C---:B------:R-:W-:Y:S02]  /*115e0*/  FMUL.FTZ R58, R4.reuse, R174 ;  /* 0x000000ae043a7220 */ /* 0x040fe40000410000 */
[C---:B------:R-:W-:Y:S02]  /*115f0*/  FMUL.FTZ R59, R4.reuse, R175 ;  /* 0x000000af043b7220 */ /* 0x040fe40000410000 */
[C---:B------:R-:W-:Y:S01]  /*11600*/  FMUL.FTZ R62, R4.reuse, R178 ;  /* 0x000000b2043e7220 */ /* 0x040fe20000410000 */
[----:B------:R-:W5:Y:S01]  /*11610*/  MUFU.EX2 R162, R32 ;  /* 0x0000002000a27308 */ /* 0x000f620000000800 */
[----:B------:R-:W-:Y:S01]  /*11620*/  FMUL.FTZ R63, R4, R179 ;  /* 0x000000b3043f7220 */ /* 0x000fe20000410000 */
[----:B------:R-:W-:Y:S01]  /*11630*/  F2FP.PACK_AB R178, R97, R98 ;  /* 0x0000006261b2723e */ /* 0x000fe200000000ff */
[C---:B-1----:R-:W-:Y:S01]  /*11640*/  FMUL.FTZ R6, R67.reuse, R146 ;  /* 0x0000009243067220 */ /* 0x042fe20000410000 */
[----:B--2---:R-:W-:Y:S01]  /*11650*/  F2FP.PACK_AB R75, R160, R77 ;  /* 0x0000004da04b723e */ /* 0x004fe200000000ff */
[----:B------:R-:W-:Y:S02]  /*11660*/  FMUL.FTZ R7, R67, R147 ;  /* 0x0000009343077220 */ /* 0x000fe40000410000 */
[C---:B------:R-:W-:Y:S01]  /*11670*/  FMUL.FTZ R12, R5.reuse, R152 ;  /* 0x00000098050c7220 */ /* 0x040fe20000410000 */
[----:B------:R-:W-:Y:S01]  /*11680*/  MOV R152, R78 ;  /* 0x0000004e00987202 */ /* 0x000fe20000000f00 */
[C---:B------:R-:W-:Y:S01]  /*11690*/  FMUL.FTZ R13, R5.reuse, R153 ;  /* 0x00000099050d7220 */ /* 0x040fe20000410000 */
[----:B------:R1:W-:Y:S01]  /*116a0*/  MUFU.EX2 R158, R19 ;  /* 0x00000013009e7308 */ /* 0x0003e20000000800 */
[----:B------:R-:W-:Y:S01]  /*116b0*/  FMUL.FTZ R45, R5, R169 ;  /* 0x000000a9052d7220 */ /* 0x000fe20000410000 */
[----:B------:R-:W-:Y:S01]  /*116c0*/  MOV R153, R18 ;  /* 0x0000001200997202 */ /* 0x000fe20000000f00 */
[----:B------:R-:W-:Y:S01]  /*116d0*/  FMUL.FTZ R5, R65, R145 ;  /* 0x0000009141057220 */ /* 0x000fe20000410000 */
[----:B----4-:R-:W-:Y:S01]  /*116e0*/  F2FP.PACK_AB R78, R149, R159 ;  /* 0x0000009f954e723e */ /* 0x010fe200000000ff */
[C---:B------:R-:W-:Y:S01]  /*116f0*/  FMUL.FTZ R11, R4.reuse, R151 ;  /* 0x00000097040b7220 */ /* 0x040fe20000410000 */
[----:B------:R-:W-:Y:S01]  /*11700*/  MOV R169, R35 ;  /* 0x0000002300a97202 */ /* 0x000fe20000000f00 */
[C---:B------:R-:W-:Y:S02]  /*11710*/  FMUL.FTZ R15, R4.reuse, R155 ;  /* 0x0000009b040f7220 */ /* 0x040fe40000410000 */
[C---:B------:R-:W-:Y:S01]  /*11720*/  FMUL.FTZ R42, R4.reuse, R166 ;  /* 0x000000a6042a7220 */ /* 0x040fe20000410000 */
[----:B------:R-:W2:Y:S01]  /*11730*/  MUFU.EX2 R148, R17 ;  /* 0x0000001100947308 */ /* 0x000ea20000000800 */
[C---:B------:R-:W-:Y:S02]  /*11740*/  FMUL.FTZ R43, R4.reuse, R167 ;  /* 0x000000a7042b7220 */ /* 0x040fe40000410000 */
[C---:B------:R-:W-:Y:S02]  /*11750*/  FMUL.FTZ R46, R4.reuse, R170 ;  /* 0x000000aa042e7220 */ /* 0x040fe40000410000 */
[----:B------:R-:W-:Y:S02]  /*11760*/  FMUL.FTZ R47, R4, R171 ;  /* 0x000000ab042f7220 */ /* 0x000fe40000410000 */
[----:B------:R-:W-:Y:S01]  /*11770*/  FADD.FTZ R163, R77, R52 ;  /* 0x000000344da37221 */ /* 0x000fe20000010000 */
[----:B-----5:R-:W-:Y:S01]  /*11780*/  F2FP.PACK_AB R77, R162, R16 ;  /* 0x00000010a24d723e */ /* 0x020fe200000000ff */
[----:B------:R-:W-:Y:S01]  /*11790*/  FMUL.FTZ R18, R67, R142 ;  /* 0x0000008e43127220 */ /* 0x000fe20000410000 */
[----:B------:R-:W-:Y:S01]  /*117a0*/  LDSM.16.MT88.4 R52, [R232] ;  /* 0x00000000e834783b */ /* 0x000fe20000004200 */
[----:B------:R-:W-:Y:S01]  /*117b0*/  FMUL.FTZ R32, R65, R132 ;  /* 0x0000008441207220 */ /* 0x000fe20000410000 */
[----:B------:R-:W-:Y:S01]  /*117c0*/  MUFU.EX2 R142, R80 ;  /* 0x00000050008e7308 */ /* 0x000fe20000000800 */
[C---:B------:R-:W-:Y:S02]  /*117d0*/  FMUL.FTZ R35, R67.reuse, R135 ;  /* 0x0000008743237220 */ /* 0x040fe40000410000 */
[C---:B-1----:R-:W-:Y:S02]  /*117e0*/  FMUL.FTZ R19, R67.reuse, R143 ;  /* 0x0000008f43137220 */ /* 0x042fe40000410000 */
[----:B------:R-:W-:Y:S02]  /*117f0*/  FMUL.FTZ R50, R67, R126 ;  /* 0x0000007e43327220 */ /* 0x000fe40000410000 */
[----:B------:R-:W-:Y:S02]  /*11800*/  FADD.FTZ R163, R160, R163 ;  /* 0x000000a3a0a37221 */ /* 0x000fe40000010000 */
[----:B------:R-:W-:Y:S01]  /*11810*/  FADD.FTZ R157, R159, R157 ;  /* 0x0000009d9f9d7221 */ /* 0x000fe20000010000 */
[----:B------:R-:W-:Y:S01]  /*11820*/  MUFU.EX2 R132, R82 ;  /* 0x0000005200847308 */ /* 0x000fe20000000800 */
[----:B--2---:R-:W-:Y:S01]  /*11830*/  F2FP.PACK_AB R79, R148, R158 ;  /* 0x0000009e944f723e */ /* 0x004fe200000000ff */
[----:B------:R-:W-:Y:S02]  /*11840*/  FMUL.FTZ R17, R65, R141 ;  /* 0x0000008d41117220 */ /* 0x000fe40000410000 */
[----:B------:R-:W-:Y:S06]  /*11850*/  FADD.FTZ R157, R149, R157 ;  /* 0x0000009d959d7221 */ /* 0x000fec0000010000 */
[----:B------:R1:W-:Y:S10]  /*11860*/  MUFU.EX2 R141, R169 ;  /* 0x000000a9008d7308 */ /* 0x0003f40000000800 */
[----:B------:R-:W-:Y:S10]  /*11870*/  MUFU.EX2 R126, R153 ;  /* 0x00000099007e7308 */ /* 0x000ff40000000800 */
[----:B------:R-:W-:Y:S01]  /*11880*/  MUFU.EX2 R154, R87 ;  /* 0x00000057009a7308 */ /* 0x000fe20000000800 */
[----:B-1----:R-:W-:Y:S02]  /*11890*/  MOV R169, R168 ;  /* 0x000000a800a97202 */ /* 0x002fe40000000f00 */
[----:B------:R-:W-:Y:S02]  /*118a0*/  MOV R168, R165 ;  /* 0x000000a500a87202 */ /* 0x000fe40000000f00 */
[----:B------:R-:W-:Y:S02]  /*118b0*/  MOV R165, R164 ;  /* 0x000000a400a57202 */ /* 0x000fe40000000f00 */
[----:B------:R-:W-:Y:S03]  /*118c0*/  MOV R164, R152 ;  /* 0x0000009800a47202 */ /* 0x000fe60000000f00 */
[----:B------:R-:W-:Y:S10]  /*118d0*/  MUFU.EX2 R153, R86 ;  /* 0x0000005600997308 */ /* 0x000ff40000000800 */
[----:B------:R1:W-:Y:S10]  /*118e0*/  MUFU.EX2 R152, R81 ;  /* 0x0000005100987308 */ /* 0x0003f40000000800 */
[----:B------:R-:W-:Y:S10]  /*118f0*/  MUFU.EX2 R146, R85 ;  /* 0x0000005500927308 */ /* 0x000ff40000000800 */
[----:B------:R2:W-:Y:S01]  /*11900*/  MUFU.EX2 R145, R84 ;  /* 0x0000005400917308 */ /* 0x0005e20000000800 */
[----:B-1----:R-:W-:Y:S09]  /*11910*/  LDSM.16.MT88.4 R80, [R231] ;  /* 0x00000000e750783b */ /* 0x002ff20000004200 */
[----:B------:R1:W-:Y:S10]  /*11920*/  MUFU.EX2 R143, R64 ;  /* 0x00000040008f7308 */ /* 0x0003f40000000800 */
[----:B------:R-:W4:Y:S01]  /*11930*/  MUFU.EX2 R151, R172 ;  /* 0x000000ac00977308 */ /* 0x000f220000000800 */
[----:B--2---:R-:W-:Y:S09]  /*11940*/  LDSM.16.MT88.4 R84, [R234+0x800] ;  /* 0x00080000ea54783b */ /* 0x004ff20000004200 */
[----:B------:R-:W2:Y:S01]  /*11950*/  MUFU.EX2 R150, R91 ;  /* 0x0000005b00967308 */ /* 0x000ea20000000800 */
[----:B-1----:R-:W-:Y:S09]  /*11960*/  FMUL.FTZ R64, R65, R116 ;  /* 0x0000007441407220 */ /* 0x002ff20000410000 */
[----:B------:R-:W-:Y:S01]  /*11970*/  MUFU.EX2 R147, R90 ;  /* 0x0000005a00937308 */ /* 0x000fe20000000800 */
[----:B----4-:R-:W-:Y:S09]  /*11980*/  FADD.FTZ R163, R151, R163 ;  /* 0x000000a397a37221 */ /* 0x010ff20000010000 */
[----:B------:R-:W-:Y:S10]  /*11990*/  MUFU.EX2 R135, R156 ;  /* 0x0000009c00877308 */ /* 0x000ff40000000800 */
[----:B------:R-:W-:Y:S01]  /*119a0*/  MUFU.EX2 R116, R206 ;  /* 0x000000ce00747308 */ /* 0x000fe20000000800 */
[----:B---3--:R-:W-:Y:S02]  /*119b0*/  FFMA.FTZ R161, R4, R21, R16 ;  /* 0x0000001504a17223 */ /* 0x008fe40000010010 */
[----:B------:R-:W1:Y:S01]  /*119c0*/  LDSM.16.MT88.4 R20, [R234] ;  /* 0x00000000ea14783b */ /* 0x000e620000004200 */
[C---:B------:R-:W-:Y:S06]  /*119d0*/  FMUL.FTZ R4, R65.reuse, R144 ;  /* 0x0000009041047220 */ /* 0x040fec0000410000 */
[----:B------:R-:W-:Y:S01]  /*119e0*/  MUFU.EX2 R180, R180 ;  /* 0x000000b400b47308 */ /* 0x000fe20000000800 */
[----:B------:R-:W-:Y:S02]  /*119f0*/  FMUL.FTZ R16, R65, R140 ;  /* 0x0000008c41107220 */ /* 0x000fe40000410000 */
[----:B------:R-:W-:Y:S04]  /*11a00*/  FADD.FTZ R162, R162, R161 ;  /* 0x000000a1a2a27221 */ /* 0x000fe80000010000 */
[----:B------:R-:W-:Y:S03]  /*11a10*/  FADD.FTZ R158, R158, R162 ;  /* 0x000000a29e9e7221 */ /* 0x000fe60000010000 */
[----:B------:R-:W-:Y:S01]  /*11a20*/  MUFU.EX2 R140, R219 ;  /* 0x000000db008c7308 */ /* 0x000fe20000000800 */
[----:B------:R-:W-:Y:S04]  /*11a30*/  FADD.FTZ R158, R148, R158 ;  /* 0x0000009e949e7221 */ /* 0x000fe80000010000 */
[----:B--2---:R-:W-:Y:S05]  /*11a40*/  FADD.FTZ R158, R150, R158 ;  /* 0x0000009e969e7221 */ /* 0x004fea0000010000 */
[----:B------:R2:W-:Y:S10]  /*11a50*/  MUFU.EX2 R144, R66 ;  /* 0x0000004200907308 */ /* 0x0005f40000000800 */
[----:B------:R-:W3:Y:S01]  /*11a60*/  MUFU.EX2 R69, R69 ;  /* 0x0000004500457308 */ /* 0x000ee20000000800 */
[-C--:B-1----:R-:W-:Y:S09]  /*11a70*/  HMMA.16816.F32 R4, R72, R20.reuse, R4 ;  /* 0x000000144804723c */ /* 0x082ff20000001804 */
[----:B------:R-:W-:Y:S03]  /*11a80*/  MUFU.EX2 R156, R104 ;  /* 0x00000068009c7308 */ /* 0x000fe60000000800 */
[----:B--2---:R-:W-:Y:S01]  /*11a90*/  FMUL.FTZ R66, R67, R118 ;  /* 0x0000007643427220 */ /* 0x004fe20000410000 */
[C---:B------:R-:W-:Y:S06]  /*11aa0*/  HMMA.16816.F32 R8, R76.reuse, R20, R8 ;  /* 0x000000144c08723c */ /* 0x040fec0000001808 */
[----:B------:R-:W-:Y:S01]  /*11ab0*/  MUFU.EX2 R118, R207 ;  /* 0x000000cf00767308 */ /* 0x000fe20000000800 */
[C---:B------:R-:W-:Y:S01]  /*11ac0*/  FMUL.FTZ R20, R65.reuse, R136 ;  /* 0x0000008841147220 */ /* 0x040fe20000410000 */
[-C--:B------:R-:W-:Y:S04]  /*11ad0*/  HMMA.16816.F32 R12, R76, R22.reuse, R12 ;  /* 0x000000164c0c723c */ /* 0x080fe8000000180c */
[----:B------:R-:W-:Y:S01]  /*11ae0*/  FMUL.FTZ R21, R65, R137 ;  /* 0x0000008941157220 */ /* 0x000fe20000410000 */
[----:B---3--:R-:W-:Y:S03]  /*11af0*/  F2FP.PACK_AB R179, R69, R70 ;  /* 0x0000004645b3723e */ /* 0x008fe600000000ff */
[----:B------:R-:W-:Y:S01]  /*11b00*/  MUFU.EX2 R136, R89 ;  /* 0x0000005900887308 */ /* 0x000fe20000000800 */
[C---:B------:R-:W-:Y:S07]  /*11b10*/  HMMA.16816.F32 R16, R72.reuse, R22, R16 ;  /* 0x000000164810723c */ /* 0x040fee0000001810 */
[C---:B------:R-:W-:Y:S02]  /*11b20*/  FMUL.FTZ R22, R67.reuse, R138 ;  /* 0x0000008a43167220 */ /* 0x040fe40000410000 */
[----:B------:R1:W-:Y:S03]  /*11b30*/  MUFU.EX2 R137, R51 ;  /* 0x0000003300897308 */ /* 0x0003e60000000800 */
[----:B------:R-:W-:Y:S07]  /*11b40*/  FMUL.FTZ R23, R67, R139 ;  /* 0x0000008b43177220 */ /* 0x000fee0000410000 */
[-C--:B------:R-:W-:Y:S01]  /*11b50*/  HMMA.16816.F32 R20, R72, R36.reuse, R20 ;  /* 0x000000244814723c */ /* 0x080fe20000001814 */
[----:B------:R2:W3:Y:S07]  /*11b60*/  MUFU.EX2 R138, R48 ;  /* 0x00000030008a7308 */ /* 0x0004ee0000000800 */
[C---:B------:R-:W-:Y:S03]  /*11b70*/  HMMA.16816.F32 R24, R76.reuse, R36, R24 ;  /* 0x000000244c18723c */ /* 0x040fe60000001818 */
[----:B------:R4:W5:Y:S04]  /*11b80*/  MUFU.EX2 R139, R49 ;  /* 0x00000031008b7308 */ /* 0x0009680000000800 */
[----:B------:R-:W-:Y:S01]  /*11b90*/  FMUL.FTZ R36, R65, R128 ;  /* 0x0000008041247220 */ /* 0x000fe20000410000 */
[-C--:B------:R-:W-:Y:S04]  /*11ba0*/  HMMA.16816.F32 R28, R76, R38.reuse, R28 ;  /* 0x000000264c1c723c */ /* 0x080fe8000000181c */
[----:B-1----:R-:W-:Y:S02]  /*11bb0*/  FMUL.FTZ R51, R67, R127 ;  /* 0x0000007f43337220 */ /* 0x002fe40000410000 */
[----:B------:R1:W1:Y:S01]  /*11bc0*/  MUFU.EX2 R127, R88 ;  /* 0x00000058007f7308 */ /* 0x0002620000000800 */
[C---:B------:R-:W-:Y:S01]  /*11bd0*/  FMUL.FTZ R37, R65.reuse, R129 ;  /* 0x0000008141257220 */ /* 0x040fe20000410000 */
[C---:B------:R-:W-:Y:S04]  /*11be0*/  HMMA.16816.F32 R32, R72.reuse, R38, R32 ;  /* 0x000000264820723c */ /* 0x040fe80000001820 */
[----:B--2---:R-:W-:Y:S03]  /*11bf0*/  FMUL.FTZ R48, R65, R124 ;  /* 0x0000007c41307220 */ /* 0x004fe60000410000 */
[C---:B------:R-:W-:Y:S01]  /*11c00*/  FMUL.FTZ R38, R67.reuse, R130 ;  /* 0x0000008243267220 */ /* 0x040fe20000410000 */
[----:B------:R-:W-:Y:S01]  /*11c10*/  MUFU.EX2 R155, R101 ;  /* 0x00000065009b7308 */ /* 0x000fe20000000800 */
[----:B------:R-:W-:Y:S03]  /*11c20*/  FMUL.FTZ R39, R67, R131 ;  /* 0x0000008343277220 */ /* 0x000fe60000410000 */
[C---:B----4-:R-:W-:Y:S04]  /*11c30*/  FMUL.FTZ R49, R65.reuse, R125 ;  /* 0x0000007d41317220 */ /* 0x050fe80000410000 */
[-C--:B------:R-:W-:Y:S02]  /*11c40*/  HMMA.16816.F32 R36, R72, R52.reuse, R36 ;  /* 0x000000344824723c */ /* 0x080fe40000001824 */
[----:B------:R-:W2:Y:S01]  /*11c50*/  MUFU.EX2 R125, R223 ;  /* 0x000000df007d7308 */ /* 0x000ea20000000800 */
[----:B-1----:R-:W-:Y:S05]  /*11c60*/  LDSM.16.MT88.4 R88, [R232+0x800] ;  /* 0x00080000e858783b */ /* 0x002fea0000004200 */
[C---:B------:R-:W-:Y:S04]  /*11c70*/  HMMA.16816.F32 R40, R76.reuse, R52, R40 ;  /* 0x000000344c28723c */ /* 0x040fe80000001828 */
[----:B------:R-:W-:Y:S03]  /*11c80*/  MUFU.EX2 R124, R169 ;  /* 0x000000a9007c7308 */ /* 0x000fe60000000800 */
[C---:B------:R-:W-:Y:S01]  /*11c90*/  FMUL.FTZ R52, R65.reuse, R120 ;  /* 0x0000007841347220 */ /* 0x040fe20000410000 */
[-C--:B------:R-:W-:Y:S04]  /*11ca0*/  HMMA.16816.F32 R44, R76, R54.reuse, R44 ;  /* 0x000000364c2c723c */ /* 0x080fe8000000182c */
[C---:B------:R-:W-:Y:S02]  /*11cb0*/  FMUL.FTZ R53, R65.reuse, R121 ;  /* 0x0000007941357220 */ /* 0x040fe40000410000 */
[----:B------:R-:W-:Y:S01]  /*11cc0*/  MUFU.EX2 R131, R94 ;  /* 0x0000005e00837308 */ /* 0x000fe20000000800 */
[----:B------:R-:W-:Y:S01]  /*11cd0*/  FMUL.FTZ R65, R65, R117 ;  /* 0x0000007541417220 */ /* 0x000fe20000410000 */
[C---:B------:R-:W-:Y:S07]  /*11ce0*/  HMMA.16816.F32 R48, R72.reuse, R54, R48 ;  /* 0x000000364830723c */ /* 0x040fee0000001830 */
[C---:B------:R-:W-:Y:S01]  /*11cf0*/  FMUL.FTZ R54, R67.reuse, R122 ;  /* 0x0000007a43367220 */ /* 0x040fe20000410000 */
[----:B------:R-:W-:Y:S01]  /*11d00*/  MUFU.EX2 R129, R222 ;  /* 0x000000de00817308 */ /* 0x000fe20000000800 */
[C---:B------:R-:W-:Y:S03]  /*11d10*/  FMUL.FTZ R55, R67.reuse, R123 ;  /* 0x0000007b43377220 */ /* 0x040fe60000410000 */
[----:B------:R-:W-:Y:S04]  /*11d20*/  FMUL.FTZ R67, R67, R119 ;  /* 0x0000007743437220 */ /* 0x000fe80000410000 */
[-C--:B------:R-:W-:Y:S02]  /*11d30*/  HMMA.16816.F32 R52, R72, R80.reuse, R52 ;  /* 0x000000504834723c */ /* 0x080fe40000001834 */
[----:B------:R-:W1:Y:S06]  /*11d40*/  MUFU.EX2 R117, R95 ;  /* 0x0000005f00757308 */ /* 0x000e6c0000000800 */
[C---:B------:R-:W-:Y:S04]  /*11d50*/  HMMA.16816.F32 R56, R76.reuse, R80, R56 ;  /* 0x000000504c38723c */ /* 0x040fe80000001838 */
[----:B------:R-:W-:Y:S04]  /*11d60*/  MUFU.EX2 R130, R93 ;  /* 0x0000005d00827308 */ /* 0x000fe80000000800 */
[-C--:B------:R-:W-:Y:S06]  /*11d70*/  HMMA.16816.F32 R60, R76, R82.reuse, R60 ;  /* 0x000000524c3c723c */ /* 0x080fec000000183c */
[----:B------:R-:W4:Y:S01]  /*11d80*/  MUFU.EX2 R128, R168 ;  /* 0x000000a800807308 */ /* 0x000f220000000800 */
[----:B---3--:R-:W-:Y:S01]  /*11d90*/  FADD.FTZ R76, R138, R221 ;  /* 0x000000dd8a4c7221 */ /* 0x008fe20000010000 */
[----:B------:R-:W-:Y:S01]  /*11da0*/  HMMA.16816.F32 R64, R72, R82, R64 ;  /* 0x000000524840723c */ /* 0x000fe20000001840 */
[----:B------:R-:W3:Y:S03]  /*11db0*/  LDSM.16.MT88.4 R80, [R233+0x800] ;  /* 0x00080000e950783b */ /* 0x000ee60000004200 */
[----:B-----5:R-:W-:Y:S01]  /*11dc0*/  FADD.FTZ R76, R139, R76 ;  /* 0x0000004c8b4c7221 */ /* 0x020fe20000010000 */
[----:B------:R-:W-:Y:S02]  /*11dd0*/  F2FP.PACK_AB R79, R132, R133 ;  /* 0x00000085844f723e */ /* 0x000fe400000000ff */
[----:B------:R-:W-:Y:S01]  /*11de0*/  F2FP.PACK_AB R78, R137, R134 ;  /* 0x00000086894e723e */ /* 0x000fe200000000ff */
[----:B------:R-:W-:Y:S01]  /*11df0*/  FADD.FTZ R77, R134, R76 ;  /* 0x0000004c864d7221 */ /* 0x000fe20000010000 */
[----:B------:R-:W-:Y:S01]  /*11e00*/  F2FP.PACK_AB R76, R139, R138 ;  /* 0x0000008a8b4c723e */ /* 0x000fe200000000ff */
[----:B------:R-:W-:Y:S02]  /*11e10*/  MUFU.EX2 R101, R164 ;  /* 0x000000a400657308 */ /* 0x000fe40000000800 */
[----:B------:R-:W-:Y:S01]  /*11e20*/  FADD.FTZ R161, R137, R77 ;  /* 0x0000004d89a17221 */ /* 0x000fe20000010000 */
[C---:B------:R-:W-:Y:S01]  /*11e30*/  F2FP.PACK_AB R77, R141.reuse, R151 ;  /* 0x000000978d4d723e */ /* 0x040fe200000000ff */
[----:B------:R-:W-:Y:S01]  /*11e40*/  FADD.FTZ R141, R141, R163 ;  /* 0x000000a38d8d7221 */ /* 0x000fe20000010000 */
[----:B------:R-:W-:Y:S01]  /*11e50*/  F2FP.PACK_AB R72, R142, R152 ;  /* 0x000000988e48723e */ /* 0x000fe200000000ff */
[----:B------:R-:W-:Y:S01]  /*11e60*/  FADD.FTZ R152, R152, R157 ;  /* 0x0000009d98987221 */ /* 0x000fe20000010000 */
[----:B------:R-:W-:Y:S01]  /*11e70*/  F2FP.PACK_AB R74, R126, R135 ;  /* 0x000000877e4a723e */ /* 0x000fe200000000ff */
[----:B------:R-:W-:Y:S01]  /*11e80*/  FADD.FTZ R141, R133, R141 ;  /* 0x0000008d858d7221 */ /* 0x000fe20000010000 */
[----:B------:R-:W-:Y:S01]  /*11e90*/  F2FP.PACK_AB R75, R127, R136 ;  /* 0x000000887f4b723e */ /* 0x000fe200000000ff */
[-C--:B------:R-:W-:Y:S01]  /*11ea0*/  HMMA.16816.F32 R4, R76, R84.reuse, R4 ;  /* 0x000000544c04723c */ /* 0x080fe20000001804 */
[----:B------:R5:W-:Y:S04]  /*11eb0*/  MUFU.EX2 R164, R92 ;  /* 0x0000005c00a47308 */ /* 0x000be80000000800 */
[----:B------:R-:W-:Y:S01]  /*11ec0*/  F2FP.PACK_AB R73, R147, R150 ;  /* 0x000000969349723e */ /* 0x000fe200000000ff */
[----:B------:R-:W-:Y:S02]  /*11ed0*/  FADD.FTZ R152, R142, R152 ;  /* 0x000000988e987221 */ /* 0x000fe40000010000 */
[----:B------:R-:W-:Y:S03]  /*11ee0*/  FADD.FTZ R132, R132, R141 ;  /* 0x0000008d84847221 */ /* 0x000fe60000010000 */
[----:B------:R-:W-:Y:S01]  /*11ef0*/  MUFU.EX2 R134, R205 ;  /* 0x000000cd00867308 */ /* 0x000fe20000000800 */
[C---:B------:R-:W-:Y:S04]  /*11f00*/  HMMA.16816.F32 R8, R72.reuse, R84, R8 ;  /* 0x000000544808723c */ /* 0x040fe80000001808 */
[----:B------:R-:W-:Y:S02]  /*11f10*/  FADD.FTZ R135, R135, R152 ;  /* 0x0000009887877221 */ /* 0x000fe40000010000 */
[----:B------:R-:W-:Y:S02]  /*11f20*/  FADD.FTZ R147, R147, R158 ;  /* 0x0000009e93937221 */ /* 0x000fe40000010000 */
[-C--:B------:R-:W-:Y:S01]  /*11f30*/  HMMA.16816.F32 R12, R72, R86.reuse, R12 ;  /* 0x00000056480c723c */ /* 0x080fe2000000180c */
[----:B------:R-:W-:Y:S03]  /*11f40*/  MUFU.EX2 R137, R220 ;  /* 0x000000dc00897308 */ /* 0x000fe60000000800 */
[----:B------:R-:W-:Y:S01]  /*11f50*/  FADD.FTZ R135, R126, R135 ;  /* 0x000000877e877221 */ /* 0x000fe20000010000 */
[----:B-----5:R-:W-:Y:S01]  /*11f60*/  LDSM.16.MT88.4 R92, [R232+0x1000] ;  /* 0x00100000e85c783b */ /* 0x020fe20000004200 */
[----:B------:R-:W-:Y:S02]  /*11f70*/  FADD.FTZ R147, R136, R147 ;  /* 0x0000009388937221 */ /* 0x000fe40000010000 */
[C---:B------:R-:W-:Y:S03]  /*11f80*/  HMMA.16816.F32 R16, R76.reuse, R86, R16 ;  /* 0x000000564c10723c */ /* 0x040fe60000001810 */
[----:B------:R-:W-:Y:S01]  /*11f90*/  MUFU.EX2 R139, R214 ;  /* 0x000000d6008b7308 */ /* 0x000fe20000000800 */
[----:B------:R-:W-:Y:S01]  /*11fa0*/  FADD.FTZ R147, R127, R147 ;  /* 0x000000937f937221 */ /* 0x000fe20000010000 */
[----:B------:R-:W5:Y:S01]  /*11fb0*/  LDSM.16.MT88.4 R84, [R231+0x800] ;  /* 0x00080000e754783b */ /* 0x000f620000004200 */
[----:B--2---:R-:W-:Y:S02]  /*11fc0*/  FADD.FTZ R136, R125, R132 ;  /* 0x000000847d887221 */ /* 0x004fe40000010000 */
[-C--:B---3--:R-:W-:Y:S04]  /*11fd0*/  HMMA.16816.F32 R20, R76, R80.reuse, R20 ;  /* 0x000000504c14723c */ /* 0x088fe80000001814 */
[----:B-1----:R-:W-:Y:S01]  /*11fe0*/  FADD.FTZ R147, R117, R147 ;  /* 0x0000009375937221 */ /* 0x002fe20000010000 */
[----:B------:R-:W-:Y:S01]  /*11ff0*/  MUFU.EX2 R138, R213 ;  /* 0x000000d5008a7308 */ /* 0x000fe20000000800 */
[----:B------:R-:W-:Y:S02]  /*12000*/  FADD.FTZ R161, R156, R161 ;  /* 0x000000a19ca17221 */ /* 0x000fe40000010000 */
[C---:B------:R-:W-:Y:S07]  /*12010*/  HMMA.16816.F32 R24, R72.reuse, R80, R24 ;  /* 0x000000504818723c */ /* 0x040fee0000001818 */
[----:B------:R-:W1:Y:S01]  /*12020*/  MUFU.EX2 R104, R165 ;  /* 0x000000a500687308 */ /* 0x000e620000000800 */
[-C--:B------:R-:W-:Y:S08]  /*12030*/  HMMA.16816.F32 R28, R72, R82.reuse, R28 ;  /* 0x00000052481c723c */ /* 0x080ff0000000181c */
[C---:B------:R-:W-:Y:S01]  /*12040*/  HMMA.16816.F32 R32, R76.reuse, R82, R32 ;  /* 0x000000524c20723c */ /* 0x040fe20000001820 */
[----:B------:R-:W2:Y:S01]  /*12050*/  LDSM.16.MT88.4 R80, [R234+0x1000] ;  /* 0x00100000ea50783b */ /* 0x000ea20000004200 */
[----:B------:R-:W-:Y:S06]  /*12060*/  MUFU.EX2 R165, R204 ;  /* 0x000000cc00a57308 */ /* 0x000fec0000000800 */
[-C--:B------:R-:W-:Y:S04]  /*12070*/  HMMA.16816.F32 R36, R76, R88.reuse, R36 ;  /* 0x000000584c24723c */ /* 0x080fe80000001824 */
[----:B------:R-:W-:Y:S04]  /*12080*/  MUFU.EX2 R168, R203 ;  /* 0x000000cb00a87308 */ /* 0x000fe80000000800 */
[C---:B------:R-:W-:Y:S06]  /*12090*/  HMMA.16816.F32 R40, R72.reuse, R88, R40 ;  /* 0x000000584828723c */ /* 0x040fec0000001828 */
[----:B------:R-:W-:Y:S02]  /*120a0*/  MUFU.EX2 R169, R202 ;  /* 0x000000ca00a97308 */ /* 0x000fe40000000800 */
[-C--:B------:R-:W-:Y:S08]  /*120b0*/  HMMA.16816.F32 R44, R72, R90.reuse, R44 ;  /* 0x0000005a482c723c */ /* 0x080ff0000000182c */
[C---:B------:R-:W-:Y:S01]  /*120c0*/  HMMA.16816.F32 R48, R76.reuse, R90, R48 ;  /* 0x0000005a4c30723c */ /* 0x040fe20000001830 */
[----:B------:R-:W3:Y:S01]  /*120d0*/  LDSM.16.MT88.4 R88, [R233+0x1000] ;  /* 0x00100000e958783b */ /* 0x000ee20000004200 */
[----:B------:R-:W1:Y:S06]  /*120e0*/  MUFU.EX2 R175, R218 ;  /* 0x000000da00af7308 */ /* 0x000e6c0000000800 */
[-C--:B-----5:R-:W-:Y:S04]  /*120f0*/  HMMA.16816.F32 R52, R76, R84.reuse, R52 ;  /* 0x000000544c34723c */ /* 0x0a0fe80000001834 */
[----:B------:R-:W5:Y:S04]  /*12100*/  MUFU.EX2 R174, R216 ;  /* 0x000000d800ae7308 */ /* 0x000f680000000800 */
[C---:B------:R-:W-:Y:S06]  /*12110*/  HMMA.16816.F32 R56, R72.reuse, R84, R56 ;  /* 0x000000544838723c */ /* 0x040fec0000001838 */
[----:B------:R-:W1:Y:S02]  /*12120*/  MUFU.EX2 R123, R212 ;  /* 0x000000d4007b7308 */ /* 0x000e640000000800 */
        /* <DEDUP_REMOVED lines=12> */
[----:B----4-:R-:W-:Y:S01]  /*121f0*/  F2FP.PACK_AB R76, R128, R124 ;  /* 0x0000007c804c723e */ /* 0x010fe200000000ff */
[----:B------:R-:W-:Y:S01]  /*12200*/  FADD.FTZ R129, R129, R136 ;  /* 0x0000008881817221 */ /* 0x000fe20000010000 */
[----:B-1----:R-:W-:Y:S02]  /*12210*/  F2FP.PACK_AB R78, R101, R104 ;  /* 0x00000068654e723e */ /* 0x002fe400000000ff */
[C---:B------:R-:W-:Y:S01]  /*12220*/  F2FP.PACK_AB R77, R131.reuse, R117 ;  /* 0x00000075834d723e */ /* 0x040fe200000000ff */
[-C--:B--2---:R-:W-:Y:S04]  /*12230*/  HMMA.16816.F32 R4, R72, R80.reuse, R4 ;  /* 0x000000504804723c */ /* 0x084fe80000001804 */
[----:B------:R-:W-:Y:S01]  /*12240*/  MUFU.EX2 R121, R215 ;  /* 0x000000d700797308 */ /* 0x000fe20000000800 */
[----:B------:R-:W-:Y:S01]  /*12250*/  F2FP.PACK_AB R79, R164, R130 ;  /* 0x00000082a44f723e */ /* 0x000fe200000000ff */
[----:B------:R-:W-:Y:S02]  /*12260*/  FADD.FTZ R131, R131, R147 ;  /* 0x0000009383837221 */ /* 0x000fe40000010000 */
        /* <DEDUP_REMOVED lines=11> */
[-C--:B---3--:R-:W-:Y:S04]  /*12320*/  HMMA.16816.F32 R20, R72, R88.reuse, R20 ;  /* 0x000000584814723c */ /* 0x088fe80000001814 */
[----:B------:R-:W-:Y:S04]  /*12330*/  FADD.FTZ R105, R100, R105 ;  /* 0x0000006964697221 */ /* 0x000fe80000010000 */
[C---:B------:R-:W-:Y:S01]  /*12340*/  HMMA.16816.F32 R24, R76.reuse, R88, R24 ;  /* 0x000000584c18723c */ /* 0x040fe20000001818 */
[----:B------:R-:W-:Y:S03]  /*12350*/  MUFU.EX2 R184, R184 ;  /* 0x000000b800b87308 */ /* 0x000fe60000000800 */
[----:B------:R-:W-:Y:S04]  /*12360*/  FADD.FTZ R105, R110, R105 ;  /* 0x000000696e697221 */ /* 0x000fe80000010000 */
[-C--:B------:R-:W-:Y:S03]  /*12370*/  HMMA.16816.F32 R28, R76, R90.reuse, R28 ;  /* 0x0000005a4c1c723c */ /* 0x080fe6000000181c */
[----:B------:R-:W2:Y:S01]  /*12380*/  MUFU.EX2 R183, R183 ;  /* 0x000000b700b77308 */ /* 0x000ea20000000800 */
[----:B------:R-:W-:Y:S04]  /*12390*/  FADD.FTZ R105, R175, R105 ;  /* 0x00000069af697221 */ /* 0x000fe80000010000 */
[C---:B------:R-:W-:Y:S01]  /*123a0*/  HMMA.16816.F32 R32, R72.reuse, R90, R32 ;  /* 0x0000005a4820723c */ /* 0x040fe20000001820 */
[----:B------:R-:W3:Y:S03]  /*123b0*/  LDSM.16.MT88.4 R88, [R233+0x1800] ;  /* 0x00180000e958783b */ /* 0x000ee60000004200 */
[----:B-----5:R-:W-:Y:S04]  /*123c0*/  FADD.FTZ R105, R174, R105 ;  /* 0x00000069ae697221 */ /* 0x020fe80000010000 */
[-C--:B------:R-:W-:Y:S04]  /*123d0*/  HMMA.16816.F32 R36, R72, R92.reuse, R36 ;  /* 0x0000005c4824723c */ /* 0x080fe80000001824 */
[----:B------:R-:W-:Y:S04]  /*123e0*/  FADD.FTZ R105, R123, R105 ;  /* 0x000000697b697221 */ /* 0x000fe80000010000 */
[C---:B------:R-:W-:Y:S04]  /*123f0*/  HMMA.16816.F32 R40, R76.reuse, R92, R40 ;  /* 0x0000005c4c28723c */ /* 0x040fe80000001828 */
[----:B--2---:R-:W-:Y:S01]  /*12400*/  F2FP.PACK_AB R117, R183, R184 ;  /* 0x000000b8b775723e */ /* 0x004fe200000000ff */
[----:B------:R-:W-:Y:S03]  /*12410*/  FADD.FTZ R105, R122, R105 ;  /* 0x000000697a697221 */ /* 0x000fe60000010000 */
[-C--:B------:R-:W-:Y:S04]  /*12420*/  HMMA.16816.F32 R44, R76, R94.reuse, R44 ;  /* 0x0000005e4c2c723c */ /* 0x080fe8000000182c */
[----:B------:R-:W-:Y:S04]  /*12430*/  FADD.FTZ R105, R187, R105 ;  /* 0x00000069bb697221 */ /* 0x000fe80000010000 */
[C---:B------:R-:W-:Y:S01]  /*12440*/  HMMA.16816.F32 R48, R72.reuse, R94, R48 ;  /* 0x0000005e4830723c */ /* 0x040fe20000001830 */
[----:B------:R-:W2:Y:S03]  /*12450*/  LDSM.16.MT88.4 R92, [R232+0x1800] ;  /* 0x00180000e85c783b */ /* 0x000ea60000004200 */
[----:B------:R-:W-:Y:S04]  /*12460*/  FADD.FTZ R105, R188, R105 ;  /* 0x00000069bc697221 */ /* 0x000fe80000010000 */
[-C--:B------:R-:W-:Y:S04]  /*12470*/  HMMA.16816.F32 R52, R72, R84.reuse, R52 ;  /* 0x000000544834723c */ /* 0x080fe80000001834 */
[----:B------:R-:W-:Y:S04]  /*12480*/  FADD.FTZ R105, R190, R105 ;  /* 0x00000069be697221 */ /* 0x000fe80000010000 */
[C---:B------:R-:W-:Y:S04]  /*12490*/  HMMA.16816.F32 R56, R76.reuse, R84, R56 ;  /* 0x000000544c38723c */ /* 0x040fe80000001838 */
[----:B------:R-:W-:Y:S03]  /*124a0*/  FADD.FTZ R105, R192, R105 ;  /* 0x00000069c0697221 */ /* 0x000fe60000010000 */
        /* <DEDUP_REMOVED lines=12> */
[----:B------:R-:W4:Y:S01]  /*12570*/  LDSM.16.MT88.4 R84, [R231+0x1800] ;  /* 0x00180000e754783b */ /* 0x000f220000004200 */
[----:B------:R-:W-:Y:S01]  /*12580*/  F2FP.PACK_AB R72, R109, R111 ;  /* 0x0000006f6d48723e */ /* 0x000fe200000000ff */
[----:B------:R-:W-:Y:S01]  /*12590*/  FADD.FTZ R105, R182, R105 ;  /* 0x00000069b6697221 */ /* 0x000fe20000010000 */
[----:B------:R-:W-:Y:S01]  /*125a0*/  F2FP.PACK_AB R74, R114, R112 ;  /* 0x00000070724a723e */ /* 0x000fe200000000ff */
[-C--:B-1----:R-:W-:Y:S05]  /*125b0*/  HMMA.16816.F32 R4, R76, R80.reuse, R4 ;  /* 0x000000504c04723c */ /* 0x082fea0000001804 */
[----:B------:R-:W-:Y:S02]  /*125c0*/  F2FP.PACK_AB R73, R168, R165 ;  /* 0x000000a5a849723e */ /* 0x000fe400000000ff */
[----:B------:R-:W-:Y:S02]  /*125d0*/  F2FP.PACK_AB R75, R201, R169 ;  /* 0x000000a9c94b723e */ /* 0x000fe400000000ff */
[----:B------:R-:W-:Y:S05]  /*125e0*/  MOV R183, R2 ;  /* 0x0000000200b77202 */ /* 0x000fea0000000f00 */
[C---:B------:R-:W-:Y:S08]  /*125f0*/  HMMA.16816.F32 R8, R72.reuse, R80, R8 ;  /* 0x000000504808723c */ /* 0x040ff00000001808 */
[-C--:B------:R-:W-:Y:S08]  /*12600*/  HMMA.16816.F32 R12, R72, R82.reuse, R12 ;  /* 0x00000052480c723c */ /* 0x080ff0000000180c */
[C---:B------:R-:W-:Y:S01]  /*12610*/  HMMA.16816.F32 R16, R76.reuse, R82, R16 ;  /* 0x000000524c10723c */ /* 0x040fe20000001810 */
[----:B------:R-:W1:Y:S07]  /*12620*/  LDSM.16.MT88.4 R80, [R234+0x2000] ;  /* 0x00200000ea50783b */ /* 0x000e6e0000004200 */
[-C--:B---3--:R-:W-:Y:S08]  /*12630*/  HMMA.16816.F32 R20, R76, R88.reuse, R20 ;  /* 0x000000584c14723c */ /* 0x088ff00000001814 */
[C---:B------:R-:W-:Y:S08]  /*12640*/  HMMA.16816.F32 R24, R72.reuse, R88, R24 ;  /* 0x000000584818723c */ /* 0x040ff00000001818 */
[-C--:B------:R-:W-:Y:S08]  /*12650*/  HMMA.16816.F32 R28, R72, R90.reuse, R28 ;  /* 0x0000005a481c723c */ /* 0x080ff0000000181c */
[C---:B------:R-:W-:Y:S01]  /*12660*/  HMMA.16816.F32 R32, R76.reuse, R90, R32 ;  /* 0x0000005a4c20723c */ /* 0x040fe20000001820 */
[----:B------:R-:W3:Y:S07]  /*12670*/  LDSM.16.MT88.4 R88, [R233+0x2000] ;  /* 0x00200000e958783b */ /* 0x000eee0000004200 */
[-C--:B--2---:R-:W-:Y:S08]  /*12680*/  HMMA.16816.F32 R36, R76, R92.reuse, R36 ;  /* 0x0000005c4c24723c */ /* 0x084ff00000001824 */
[C---:B------:R-:W-:Y:S08]  /*12690*/  HMMA.16816.F32 R40, R72.reuse, R92, R40 ;  /* 0x0000005c4828723c */ /* 0x040ff00000001828 */
[-C--:B------:R-:W-:Y:S08]  /*126a0*/  HMMA.16816.F32 R44, R72, R94.reuse, R44 ;  /* 0x0000005e482c723c */ /* 0x080ff0000000182c */
[C---:B------:R-:W-:Y:S01]  /*126b0*/  HMMA.16816.F32 R48, R76.reuse, R94, R48 ;  /* 0x0000005e4c30723c */ /* 0x040fe20000001830 */
[----:B------:R-:W2:Y:S07]  /*126c0*/  LDSM.16.MT88.4 R92, [R232+0x2000] ;  /* 0x00200000e85c783b */ /* 0x000eae0000004200 */
[-C--:B----4-:R-:W-:Y:S08]  /*126d0*/  HMMA.16816.F32 R52, R76, R84.reuse, R52 ;  /* 0x000000544c34723c */ /* 0x090ff00000001834 */
        /* <DEDUP_REMOVED lines=12> */
[----:B------:R-:W4:Y:S01]  /*127a0*/  LDSM.16.MT88.4 R84, [R231+0x2000] ;  /* 0x00200000e754783b */ /* 0x000f220000004200 */
        /* <DEDUP_REMOVED lines=41> */
[----:B------:R-:W4:Y:S03]  /*12a40*/  LDSM.16.MT88.4 R132, [R233+0x3000] ;  /* 0x00300000e984783b */ /* 0x000f260000004200 */
        /* <DEDUP_REMOVED lines=37> */
[----:B------:R-:W3:Y:S02]  /*12ca0*/  LDL.LU R72, [R1+0x50] ;  /* 0x0000500001487983 */ /* 0x000ee40000300800 */
        /* <DEDUP_REMOVED lines=33> */
[----:B------:R-:W-:Y:S04]  /*12ec0*/  FADD.FTZ R8, R115, R8 ;  /* 0x0000000873087221 */ /* 0x000fe80000010000 */
[-C--:B------:R-:W-:Y:S04]  /*12ed0*/  HMMA.16816.F32 R176, R176, R6.reuse, R60 ;  /* 0x00000006b0b0723c */ /* 0x080fe8000000183c */
[----:B------:R-:W-:Y:S04]  /*12ee0*/  FADD.FTZ R8, R113, R8 ;  /* 0x0000000871087221 */ /* 0x000fe80000010000 */
[----:B------:R-:W-:Y:S04]  /*12ef0*/  HMMA.16816.F32 R116, R116, R6, R64 ;  /* 0x000000067474723c */ /* 0x000fe80000001840 */
[----:B------:R-:W-:Y:S03]  /*12f00*/  FADD.FTZ R8, R96, R8 ;  /* 0x0000000860087221 */ /* 0x000fe60000010000 */
[----:B------:R-:W-:Y:S02]  /*12f10*/  FADD.FTZ R7, R108, R105 ;  /* 0x000000696c077221 */ /* 0x000fe40000010000 */
[----:B------:R-:W-:Y:S03]  /*12f20*/  FADD.FTZ R6, R97, R104 ;  /* 0x0000006861067221 */ /* 0x000fe60000010000 */
[----:B------:R1:W-:Y:S01]  /*12f30*/  STL [R1+0x60], R7 ;  /* 0x0000600701007387 */ /* 0x0003e20000100800 */
[----:B------:R-:W-:Y:S03]  /*12f40*/  FADD.FTZ R8, R71, R8 ;  /* 0x0000000847087221 */ /* 0x000fe60000010000 */
[----:B------:R1:W-:Y:S01]  /*12f50*/  STL [R1+0x54], R6 ;  /* 0x0000540601007387 */ /* 0x0003e20000100800 */
[----:B------:R-:W-:Y:S04]  /*12f60*/  FADD.FTZ R8, R70, R8 ;  /* 0x0000000846087221 */ /* 0x000fe80000010000 */
[----:B------:R-:W-:Y:S01]  /*12f70*/  FADD.FTZ R5, R69, R8 ;  /* 0x0000000845057221 */ /* 0x000fe20000010000 */
[C---:B---3--:R-:W-:Y:S02]  /*12f80*/  IADD3 R4, R72.reuse, -0x1, RZ ;  /* 0xffffffff48047810 */ /* 0x048fe40007ffe0ff */
[----:B--2---:R-:W-:Y:S03]  /*12f90*/  ISETP.GT.AND P0, PT, R72, R73, PT ;  /* 0x000000494800720c */ /* 0x004fe60003f04270 */
[----:B------:R1:W-:Y:S04]  /*12fa0*/  STL [R1+0x50], R4 ;  /* 0x0000500401007387 */ /* 0x0003e80000100800 */
[----:B------:R1:W-:Y:S06]  /*12fb0*/  STL [R1+0x4c], R5 ;  /* 0x00004c0501007387 */ /* 0x0003ec0000100800 */
[----:B-1----:R-:W-:-:S05]  /*12fc0*/  @P0 BRA `(.L_x_1358) ;  /* 0xffffaea000000947 */ /* 0x002fca000383ffff */
.L_x_1351:
[----:B------:R-:W-:Y:S05]  /*12fd0*/  BRA.DIV ~URZ, `(.L_x_1359) ;  /* 0x00006e627f007947 */ /* 0x000fea000b800000 */
[----:B------:R-:W2:Y:S04]  /*12fe0*/  LDL R4, [R1+0x48] ;  /* 0x0000480001047983 */ /* 0x000ea80000100800 */
[----:B--2---:R1:W2:Y:S02]  /*12ff0*/  SHFL.BFLY PT, R11, R4, 0x2, 0x1f ;  /* 0x0c401f00040b7f89 */ /* 0x0042a400000e0000 */
.L_x_1403:
        /* <DEDUP_REMOVED lines=9> */
[----:B-1----:R-:W-:-:S03]  /*13090*/  FADD.FTZ R10, R10, R9 ;  /* 0x000000090a0a7221 */ /* 0x002fc60000010000 */
[----:B------:R-:W1:Y:S01]  /*130a0*/  SHFL.BFLY PT, R9, R11, 0x1, 0x1f ;  /* 0x0c201f000b097f89 */ /* 0x000e6200000e0000 */
[----:B--2---:R-:W-:-:S03]  /*130b0*/  FADD.FTZ R6, R6, R8 ;  /* 0x0000000806067221 */ /* 0x004fc60000010000 */
[----:B------:R-:W2:Y:S01]  /*130c0*/  SHFL.BFLY PT, R8, R10, 0x1, 0x1f ;  /* 0x0c201f000a087f89 */ /* 0x000ea200000e0000 */
[----:B---3--:R-:W-:-:S03]  /*130d0*/  FADD.FTZ R4, R4, R12 ;  /* 0x0000000c04047221 */ /* 0x008fc60000010000 */
[----:B------:R-:W3:Y:S04]  /*130e0*/  SHFL.BFLY PT, R7, R6, 0x1, 0x1f ;  /* 0x0c201f0006077f89 */ /* 0x000ee800000e0000 */
[----:B------:R4:W4:Y:S01]  /*130f0*/  SHFL.BFLY PT, R5, R4, 0x1, 0x1f ;  /* 0x0c201f0004057f89 */ /* 0x00092200000e0000 */
[----:B-1----:R-:W-:Y:S02]  /*13100*/  FADD.FTZ R11, R11, R9 ;  /* 0x000000090b0b7221 */ /* 0x002fe40000010000 */
[----:B--2---:R-:W-:Y:S02]  /*13110*/  FADD.FTZ R10, R10, R8 ;  /* 0x000000080a0a7221 */ /* 0x004fe40000010000 */
[----:B---3--:R-:W-:-:S03]  /*13120*/  FADD.FTZ R7, R6, R7 ;  /* 0x0000000706077221 */ /* 0x008fc60000010000 */
.L_x_1404:
[----:B------:R-:W-:Y:S01]  /*13130*/  FSETP.NE.FTZ.AND P2, PT, R10, RZ, PT ;  /* 0x000000ff0a00720b */ /* 0x000fe20003f55000 */
[----:B------:R-:W-:Y:S01]  /*13140*/  CS2R R8, SRZ ;  /* 0x0000000000087805 */ /* 0x000fe2000001ff00 */
[----:B------:R-:W-:Y:S01]  /*13150*/  FSETP.NE.FTZ.AND P3, PT, R11, RZ, PT ;  /* 0x000000ff0b00720b */ /* 0x000fe20003f75000 */
[----:B----4-:R-:W-:Y:S01]  /*13160*/  FADD.FTZ R4, R5, R4 ;  /* 0x0000000405047221 */ /* 0x010fe20000010000 */
[----:B------:R-:W-:-:S04]  /*13170*/  FSETP.NE.FTZ.AND P1, PT, R7, RZ, PT ;  /* 0x000000ff0700720b */ /* 0x000fc80003f35000 */
[----:B------:R-:W-:-:S05]  /*13180*/  FSETP.NE.FTZ.AND P0, PT, R4, RZ, PT ;  /* 0x000000ff0400720b */ /* 0x000fca0003f15000 */
[----:B------:R-:W1:Y:S01]  /*13190*/  @P2 MUFU.LG2 R5, R10 ;  /* 0x0000000a00052308 */ /* 0x000e620000000c00 */
[----:B------:R-:W-:Y:S02]  /*131a0*/  @P2 MOV R13, 0x3f317218 ;  /* 0x3f317218000d2802 */ /* 0x000fe40000000f00 */
[----:B------:R-:W-:-:S03]  /*131b0*/  @P3 MOV R14, 0x3f317218 ;  /* 0x3f317218000e3802 */ /* 0x000fc60000000f00 */
[----:B------:R-:W-:Y:S02]  /*131c0*/  @P2 FMUL.FTZ R13, R13, c[0x0][0x2d0] ;  /* 0x0000b4000d0d2a20 */ /* 0x000fe40000410000 */
[----:B------:R-:W2:Y:S01]  /*131d0*/  @P3 MUFU.RCP R8, R11 ;  /* 0x0000000b00083308 */ /* 0x000ea20000001000 */
[----:B------:R-:W-:-:S07]  /*131e0*/  @P3 FMUL.FTZ R14, R14, c[0x0][0x2d0] ;  /* 0x0000b4000e0e3a20 */ /* 0x000fce0000410000 */
[----:B------:R3:W4:Y:S01]  /*131f0*/  @P3 MUFU.LG2 R6, R11 ;  /* 0x0000000b00063308 */ /* 0x0007220000000c00 */
[----:B-1----:R-:W-:Y:S01]  /*13200*/  @P2 FMUL.FTZ R15, R5, 0.69314718246459960938 ;  /* 0x3f317218050f2820 */ /* 0x002fe20000410000 */
[----:B------:R-:W-:-:S06]  /*13210*/  MOV R5, RZ ;  /* 0x000000ff00057202 */ /* 0x000fcc0000000f00 */
[----:B------:R1:W5:Y:S01]  /*13220*/  @P2 MUFU.RCP R9, R10 ;  /* 0x0000000a00092308 */ /* 0x0003620000001000 */
[C---:B--2---:R-:W-:Y:S02]  /*13230*/  FMUL.FTZ R144, R8.reuse, R144 ;  /* 0x0000009008907220 */ /* 0x044fe40000410000 */
[C---:B------:R-:W-:Y:S02]  /*13240*/  FMUL.FTZ R145, R8.reuse, R145 ;  /* 0x0000009108917220 */ /* 0x040fe40000410000 */
[C---:B------:R-:W-:Y:S02]  /*13250*/  FMUL.FTZ R140, R8.reuse, R140 ;  /* 0x0000008c088c7220 */ /* 0x040fe40000410000 */
[C---:B------:R-:W-:Y:S01]  /*13260*/  FMUL.FTZ R141, R8.reuse, R141 ;  /* 0x0000008d088d7220 */ /* 0x040fe20000410000 */
[----:B------:R-:W2:Y:S01]  /*13270*/  @P1 MUFU.LG2 R12, R7 ;  /* 0x00000007000c1308 */ /* 0x000ea20000000c00 */
[C---:B------:R-:W-:Y:S01]  /*13280*/  FMUL.FTZ R136, R8.reuse, R136 ;  /* 0x0000008808887220 */ /* 0x040fe20000410000 */
[----:B---3--:R-:W-:Y:S01]  /*13290*/  MOV R11, 0xff800000 ;  /* 0xff800000000b7802 */ /* 0x008fe20000000f00 */
[----:B------:R-:W-:-:S02]  /*132a0*/  FMUL.FTZ R137, R8, R137 ;  /* 0x0000008908897220 */ /* 0x000fc40000410000 */
[C---:B------:R-:W-:Y:S02]  /*132b0*/  FMUL.FTZ R132, R8.reuse, R132 ;  /* 0x0000008408847220 */ /* 0x040fe40000410000 */
[C---:B------:R-:W-:Y:S01]  /*132c0*/  FMUL.FTZ R133, R8.reuse, R133 ;  /* 0x0000008508857220 */ /* 0x040fe20000410000 */
[----:B------:R-:W-:Y:S01]  /*132d0*/  @P0 MUFU.RCP R5, R4 ;  /* 0x0000000400050308 */ /* 0x000fe20000001000 */
[C---:B------:R-:W-:Y:S01]  /*132e0*/  FMUL.FTZ R128, R8.reuse, R128 ;  /* 0x0000008008807220 */ /* 0x040fe20000410000 */
[----:B-1----:R-:W-:Y:S01]  /*132f0*/  MOV R10, 0xff800000 ;  /* 0xff800000000a7802 */ /* 0x002fe20000000f00 */
[C---:B------:R-:W-:Y:S02]  /*13300*/  FMUL.FTZ R129, R8.reuse, R129 ;  /* 0x0000008108817220 */ /* 0x040fe40000410000 */
[C---:B------:R-:W-:Y:S02]  /*13310*/  FMUL.FTZ R124, R8.reuse, R124 ;  /* 0x0000007c087c7220 */ /* 0x040fe40000410000 */
[C---:B------:R-:W-:Y:S01]  /*13320*/  FMUL.FTZ R125, R8.reuse, R125 ;  /* 0x0000007d087d7220 */ /* 0x040fe20000410000 */
[----:B------:R-:W1:Y:S01]  /*13330*/  @P0 MUFU.LG2 R4, R4 ;  /* 0x0000000400040308 */ /* 0x000e620000000c00 */
[----:B------:R-:W-:-:S02]  /*13340*/  FMUL.FTZ R120, R8, R120 ;  /* 0x0000007808787220 */ /* 0x000fc40000410000 */
[C---:B------:R-:W-:Y:S02]  /*13350*/  FMUL.FTZ R121, R8.reuse, R121 ;  /* 0x0000007908797220 */ /* 0x040fe40000410000 */
[C---:B------:R-:W-:Y:S02]  /*13360*/  FMUL.FTZ R116, R8.reuse, R116 ;  /* 0x0000007408747220 */ /* 0x040fe40000410000 */
[----:B------:R-:W-:Y:S01]  /*13370*/  FMUL.FTZ R117, R8, R117 ;  /* 0x0000007508757220 */ /* 0x000fe20000410000 */
[----:B------:R-:W-:Y:S01]  /*13380*/  MOV R8, RZ ;  /* 0x000000ff00087202 */ /* 0x000fe20000000f00 */
[----:B----4-:R-:W-:Y:S02]  /*13390*/  @P3 FMUL.FTZ R6, R6, 0.69314718246459960938 ;  /* 0x3f31721806063820 */ /* 0x010fe40000410000 */
[C---:B-----5:R-:W-:Y:S02]  /*133a0*/  FMUL.FTZ R146, R9.reuse, R146 ;  /* 0x0000009209927220 */ /* 0x060fe40000410000 */
[C---:B------:R-:W-:Y:S01]  /*133b0*/  FMUL.FTZ R147, R9.reuse, R147 ;  /* 0x0000009309937220 */ /* 0x040fe20000410000 */
[----:B------:R3:W4:Y:S01]  /*133c0*/  @P1 MUFU.RCP R8, R7 ;  /* 0x0000000700081308 */ /* 0x0007220000001000 */
[----:B------:R-:W-:-:S02]  /*133d0*/  FMUL.FTZ R142, R9, R142 ;  /* 0x0000008e098e7220 */ /* 0x000fc40000410000 */
[C---:B------:R-:W-:Y:S02]  /*133e0*/  FMUL.FTZ R143, R9.reuse, R143 ;  /* 0x0000008f098f7220 */ /* 0x040fe40000410000 */
[C---:B------:R-:W-:Y:S02]  /*133f0*/  FMUL.FTZ R138, R9.reuse, R138 ;  /* 0x0000008a098a7220 */ /* 0x040fe40000410000 */
[C---:B------:R-:W-:Y:S02]  /*13400*/  FMUL.FTZ R139, R9.reuse, R139 ;  /* 0x0000008b098b7220 */ /* 0x040fe40000410000 */
[C---:B------:R-:W-:Y:S02]  /*13410*/  FMUL.FTZ R134, R9.reuse, R134 ;  /* 0x0000008609867220 */ /* 0x040fe40000410000 */
[C---:B------:R-:W-:Y:S02]  /*13420*/  FMUL.FTZ R135, R9.reuse, R135 ;  /* 0x0000008709877220 */ /* 0x040fe40000410000 */
[----:B------:R-:W-:-:S02]  /*13430*/  FMUL.FTZ R130, R9, R130 ;  /* 0x0000008209827220 */ /* 0x000fc40000410000 */
[C---:B------:R-:W-:Y:S01]  /*13440*/  FMUL.FTZ R131, R9.reuse, R131 ;  /* 0x0000008309837220 */ /* 0x040fe20000410000 */
[----:B---3--:R-:W-:Y:S01]  /*13450*/  MOV R7, 0xff800000 ;  /* 0xff80000000077802 */ /* 0x008fe20000000f00 */
[C---:B------:R-:W-:Y:S02]  /*13460*/  FMUL.FTZ R126, R9.reuse, R126 ;  /* 0x0000007e097e7220 */ /* 0x040fe40000410000 */
[C---:B------:R-:W-:Y:S02]  /*13470*/  FMUL.FTZ R127, R9.reuse, R127 ;  /* 0x0000007f097f7220 */ /* 0x040fe40000410000 */
[C---:B------:R-:W-:Y:S02]  /*13480*/  FMUL.FTZ R122, R9.reuse, R122 ;  /* 0x0000007a097a7220 */ /* 0x040fe40000410000 */
[C---:B------:R-:W-:Y:S02]  /*13490*/  FMUL.FTZ R123, R9.reuse, R123 ;  /* 0x0000007b097b7220 */ /* 0x040fe40000410000 */
[----:B------:R-:W-:-:S02]  /*134a0*/  FMUL.FTZ R118, R9, R118 ;  /* 0x0000007609767220 */ /* 0x000fc40000410000 */
[----:B------:R-:W-:Y:S01]  /*134b0*/  FMUL.FTZ R119, R9, R119 ;  /* 0x0000007709777220 */ /* 0x000fe20000410000 */
[----:B------:R-:W-:Y:S01]  /*134c0*/  @P1 MOV R9, 0x3f317218 ;  /* 0x3f31721800091802 */ /* 0x000fe20000000f00 */
[----:B------:R-:W-:Y:S01]  /*134d0*/  @P3 FFMA.FTZ R7, R14, R3, R6 ;  /* 0x000000030e073223 */ /* 0x000fe20000010006 */
[----:B------:R-:W-:Y:S01]  /*134e0*/  @P0 MOV R3, 0x3f317218 ;  /* 0x3f31721800030802 */ /* 0x000fe20000000f00 */
[----:B--2---:R-:W-:Y:S02]  /*134f0*/  @P1 FMUL.FTZ R12, R12, 0.69314718246459960938 ;  /* 0x3f3172180c0c1820 */ /* 0x004fe40000410000 */
[----:B------:R-:W-:Y:S02]  /*13500*/  @P1 FMUL.FTZ R9, R9, c[0x0][0x2d0] ;  /* 0x0000b40009091a20 */ /* 0x000fe40000410000 */
[----:B-1----:R-:W-:Y:S02]  /*13510*/  @P0 FMUL.FTZ R4, R4, 0.69314718246459960938 ;  /* 0x3f31721804040820 */ /* 0x002fe40000410000 */
[----:B------:R-:W-:-:S02]  /*13520*/  @P0 FMUL.FTZ R3, R3, c[0x0][0x2d0] ;  /* 0x0000b40003030a20 */ /* 0x000fc40000410000 */
[----:B------:R-:W-:Y:S01]  /*13530*/  @P1 FFMA.FTZ R11, R9, R0, R12 ;  /* 0x00000000090b1223 */ /* 0x000fe2000001000c */
[----:B------:R-:W-:Y:S01]  /*13540*/  MOV R0, 0xff800000 ;  /* 0xff80000000007802 */ /* 0x000fe20000000f00 */
[----:B------:R-:W-:Y:S01]  /*13550*/  @P2 FFMA.FTZ R10, R13, R2, R15 ;  /* 0x000000020d0a2223 */ /* 0x000fe2000001000f */
[----:B------:R-:W-:Y:S01]  /*13560*/  MOV R2, 0x1 ;  /* 0x0000000100027802 */ /* 0x000fe20000000f00 */
[C---:B----4-:R-:W-:Y:S02]  /*13570*/  FMUL.FTZ R148, R8.reuse, R148 ;  /* 0x0000009408947220 */ /* 0x050fe40000410000 */
        /* <DEDUP_REMOVED lines=30> */
[----:B------:R-:W-:Y:S02]  /*13760*/  FMUL.FTZ R179, R5, R179 ;  /* 0x000000b305b37220 */ /* 0x000fe40000410000 */
[----:B------:R-:W-:Y:S02]  /*13770*/  @P0 FFMA.FTZ R0, R3, R68, R4 ;  /* 0x0000004403000223 */ /* 0x000fe40000010004 */
.L_x_1304:
[----:B--2---:R2:W5:Y:S01]  /*13780*/  LDL R6, [R1] ;  /* 0x0000000001067983 */ /* 0x0045620000100800 */
[----:B------:R-:W-:Y:S01]  /*13790*/  LOP3.LUT P0, RZ, R243, 0x7f, RZ, 0xc0, !PT ;  /* 0x0000007ff3ff7812 */ /* 0x000fe2000780c0ff */
[----:B------:R-:W-:-:S12]  /*137a0*/  BSSY B0, `(.L_x_1361) ;  /* 0x0000010000007945 */ /* 0x000fd80003800000 */
[----:B------:R-:W-:Y:S05]  /*137b0*/  @P0 BRA `(.L_x_1362) ;  /* 0x000000e000000947 */ /* 0x000fea0003800000 */
[----:B------:R-:W3:Y:S01]  /*137c0*/  S2R R3, SR_LANEID ;  /* 0x0000000000037919 */ /* 0x000ee20000000000 */
[----:B------:R-:W-:Y:S01]  /*137d0*/  VOTEU.ANY UR4, UPT, PT ;  /* 0x0000000000047886 */ /* 0x000fe200038e0100 */
[----:B------:R-:W-:Y:S01]  /*137e0*/  IMAD.MOV.U32 R8, RZ, RZ, c[0x0][0x580] ;  /* 0x00016000ff087624 */ /* 0x000fe200078e00ff */
[----:B------:R-:W3:Y:S01]  /*137f0*/  FLO.U32 R5, UR4 ;  /* 0x0000000400057d00 */ /* 0x000ee200080e0000 */
[----:B------:R-:W-:-:S07]  /*13800*/  IMAD.MOV.U32 R9, RZ, RZ, c[0x0][0x584] ;  /* 0x00016100ff097624 */ /* 0x000fce00078e00ff */
[----:B------:R-:W4:Y:S01]  /*13810*/  POPC R4, UR4 ;  /* 0x0000000400047d09 */ /* 0x000f220008000000 */
[----:B---3--:R-:W-:-:S13]  /*13820*/  ISETP.EQ.U32.AND P0, PT, R5, R3, PT ;  /* 0x000000030500720c */ /* 0x008fda0003f02070 */
[----:B----4-:R-:W3:Y:S04]  /*13830*/  @P0 ATOMG.E.ADD.STRONG.GPU PT, R4, [R8.64], R4 ;  /* 0x00000004080409a8 */ /* 0x010ee800081ee1c8 */
[----:B------:R-:W4:Y:S02]  /*13840*/  S2R R3, SR_LTMASK ;  /* 0x0000000000037919 */ /* 0x000f240000003900 */
[----:B----4-:R-:W-:-:S06]  /*13850*/  LOP3.LUT R3, R3, UR4, RZ, 0xc0, !PT ;  /* 0x0000000403037c12 */ /* 0x010fcc000f8ec0ff */
[----:B------:R-:W4:Y:S01]  /*13860*/  POPC R3, R3 ;  /* 0x0000000300037309 */ /* 0x000f220000000000 */
[----:B---3--:R-:W4:Y:S02]  /*13870*/  SHFL.IDX PT, R4, R4, R5, 0x1f ;  /* 0x00001f0504047589 */ /* 0x008f2400000e0000 */
[----:B----45:R-:W-:-:S05]  /*13880*/  IADD3 R6, R4, c[0x0][0xc], R3 ;  /* 0x0000030004067a10 */ /* 0x030fca0007ffe003 */
[----:B------:R3:W-:Y:S02]  /*13890*/  STL [R1], R6 ;  /* 0x0000000601007387 */ /* 0x0007e40000100800 */
.L_x_1362:
[----:B------:R-:W-:Y:S05]  /*138a0*/  BSYNC B0 ;  /* 0x0000000000007941 */ /* 0x000fea0003800000 */
.L_x_1361:
[----:B------:R-:W-:Y:S01]  /*138b0*/  PRMT R2, R2, 0x9910, RZ ;  /* 0x0000991002027816 */ /* 0x000fe200000000ff */
[----:B------:R-:W-:Y:S01]  /*138c0*/  BSSY B1, `(.L_x_1363) ;  /* 0x0000142000017945 */ /* 0x000fe20003800000 */
[----:B-----5:R-:W-:Y:S02]  /*138d0*/  IMAD.MOV.U32 R3, RZ, RZ, R6 ;  /* 0x000000ffff037224 */ /* 0x020fe400078e0006 */
[----:B------:R-:W-:-:S13]  /*138e0*/  ISETP.NE.AND P0, PT, R2, RZ, PT ;  /* 0x000000ff0200720c */ /* 0x000fda0003f05270 */
[----:B------:R-:W-:Y:S05]  /*138f0*/  @!P0 BRA `(.L_x_1364) ;  /* 0x0000113000008947 */ /* 0x000fea0003800000 */
[----:B------:R-:W-:Y:S01]  /*13900*/  WARPSYNC 0xffffffff ;  /* 0xffffffff00007948 */ /* 0x000fe20003800000 */
[----:B------:R-:W-:Y:S06]  /*13910*/  BAR.SYNC.DEFER_BLOCKING 0x1, 0x80 ;  /* 0x0042000000007b1d */ /* 0x000fec0000010000 */
[----:B------:R-:W-:Y:S05]  /*13920*/  BRA.CONV ~URZ, `(.L_x_1365) ;  /* 0x000000537f007947 */ /* 0x000fea000b800000 */
[----:B---3--:R-:W-:Y:S01]  /*13930*/  IMAD.MOV.U32 R6, RZ, RZ, R249 ;  /* 0x000000ffff067224 */ /* 0x008fe200078e00f9 */
[----:B------:R-:W-:Y:S01]  /*13940*/  MOV R5, RZ ;  /* 0x000000ff00057202 */ /* 0x000fe20000000f00 */
[----:B------:R-:W-:Y:S01]  /*13950*/  IMAD.MOV.U32 R4, RZ, RZ, 0x1f ;  /* 0x0000001fff047424 */ /* 0x000fe200078e00ff */
[----:B------:R-:W-:-:S02]  /*13960*/  MOV R2, 0x13980 ;  /* 0x0001398000027802 */ /* 0x000fc40000000f00 */
[----:B-12---:R-:W-:Y:S05]  /*13970*/  CALL.REL.NOINC `($__internal_17_$__cuda_sm70_shflsync_idx_p) ;  /* 0x0000685000007944 */ /* 0x006fea0003c00000 */
.L_x_1365:
[----:B---3--:R-:W3:Y:S04]  /*13980*/  LDL.LU R6, [R1+0x18] ;  /* 0x0000180001067983 */ /* 0x008ee80000300800 */
[----:B-1----:R-:W4:Y:S04]  /*13990*/  LDL.LU R13, [R1+0x2c] ;  /* 0x00002c00010d7983 */ /* 0x002f280000300800 */
[----:B------:R-:W5:Y:S04]  /*139a0*/  LDL.LU R18, [R1+0x28] ;  /* 0x0000280001127983 */ /* 0x000f680000300800 */
[----:B--2---:R-:W2:Y:S01]  /*139b0*/  LDL.LU R22, [R1+0x14] ;  /* 0x0000140001167983 */ /* 0x004ea20000300800 */
[----:B------:R-:W-:Y:S01]  /*139c0*/  IMAD.MOV.U32 R2, RZ, RZ, 0x1 ;  /* 0x00000001ff027424 */ /* 0x000fe200078e00ff */
[----:B------:R-:W-:Y:S01]  /*139d0*/  ULDC UR5, c[0x0][0x4e8] ;  /* 0x00013a0000057ab9 */ /* 0x000fe20000000800 */
[----:B------:R-:W-:Y:S01]  /*139e0*/  LOP3.LUT P1, RZ, R248, 0x3, RZ, 0xc0, !PT ;  /* 0x00000003f8ff7812 */ /* 0x000fe2000782c0ff */
[----:B------:R-:W-:Y:S01]  /*139f0*/  ULDC UR4, c[0x0][0x388] ;  /* 0x0000e20000047ab9 */ /* 0x000fe20000000800 */
[C---:B------:R-:W-:Y:S01]  /*13a00*/  IADD3 R23, R245.reuse, 0x38, RZ ;  /* 0x00000038f5177810 */ /* 0x040fe20007ffe0ff */
[----:B------:R-:W-:Y:S01]  /*13a10*/  UIMAD UR4, UR5, UR4, URZ ;  /* 0x00000004050472a4 */ /* 0x000fe2000f8e023f */
[----:B------:R-:W-:Y:S01]  /*13a20*/  ISETP.NE.AND P0, PT, R2, c[0x0][0x4e8], PT ;  /* 0x00013a0002007a0c */ /* 0x000fe20003f05270 */
[----:B------:R-:W-:Y:S01]  /*13a30*/  BSSY B0, `(.L_x_1366) ;  /* 0x0000090000007945 */ /* 0x000fe20003800000 */
[----:B------:R-:W-:-:S02]  /*13a40*/  IADD3 R25, R245, 0x30, RZ ;  /* 0x00000030f5197810 */ /* 0x000fc40007ffe0ff */
[C---:B------:R-:W-:Y:S02]  /*13a50*/  IADD3 R27, R245.reuse, 0x28, RZ ;  /* 0x00000028f51b7810 */ /* 0x040fe40007ffe0ff */
[C---:B------:R-:W-:Y:S02]  /*13a60*/  IADD3 R29, R245.reuse, 0x20, RZ ;  /* 0x00000020f51d7810 */ /* 0x040fe40007ffe0ff */
[C---:B------:R-:W-:Y:S02]  /*13a70*/  IADD3 R31, R245.reuse, 0x18, RZ ;  /* 0x00000018f51f7810 */ /* 0x040fe40007ffe0ff */
[C---:B------:R-:W-:Y:S02]  /*13a80*/  IADD3 R33, R245.reuse, 0x10, RZ ;  /* 0x00000010f5217810 */ /* 0x040fe40007ffe0ff */
[----:B------:R-:W-:Y:S02]  /*13a90*/  IADD3 R35, R245, 0x8, RZ ;  /* 0x00000008f5237810 */ /* 0x000fe40007ffe0ff */
[----:B------:R-:W-:-:S02]  /*13aa0*/  SHF.R.S32.HI R23, RZ, 0x1f, R23 ;  /* 0x0000001fff177819 */ /* 0x000fc40000011417 */
[C---:B------:R-:W-:Y:S02]  /*13ab0*/  IADD3 R24, R245.reuse, 0x30, RZ ;  /* 0x00000030f5187810 */ /* 0x040fe40007ffe0ff */
[----:B------:R-:W-:Y:S02]  /*13ac0*/  SHF.R.S32.HI R25, RZ, 0x1f, R25 ;  /* 0x0000001fff197819 */ /* 0x000fe40000011419 */
[C---:B------:R-:W-:Y:S02]  /*13ad0*/  IADD3 R26, R245.reuse, 0x28, RZ ;  /* 0x00000028f51a7810 */ /* 0x040fe40007ffe0ff */
[----:B------:R-:W-:Y:S02]  /*13ae0*/  SHF.R.S32.HI R27, RZ, 0x1f, R27 ;  /* 0x0000001fff1b7819 */ /* 0x000fe4000001141b */
        /* <DEDUP_REMOVED lines=8> */
[----:B------:R-:W-:Y:S02]  /*13b70*/  SHF.R.S32.HI R36, RZ, 0x1f, R245 ;  /* 0x0000001fff247819 */ /* 0x000fe400000114f5 */
[----:B---3--:R-:W-:Y:S01]  /*13b80*/  SHF.R.S32.HI R16, RZ, 0x1f, R6 ;  /* 0x0000001fff107819 */ /* 0x008fe20000011406 */
[----:B------:R-:W-:-:S04]  /*13b90*/  IMAD.WIDE.U32 R4, R6, c[0x0][0x4d0], RZ ;  /* 0x0001340006047a25 */ /* 0x000fc800078e00ff */
[C---:B------:R-:W-:Y:S02]  /*13ba0*/  IMAD R14, R16.reuse, c[0x0][0x4d0], RZ ;  /* 0x00013400100e7a24 */ /* 0x040fe400078e02ff */
[----:B------:R-:W-:Y:S02]  /*13bb0*/  IMAD R16, R16, c[0x0][0x438], RZ ;  /* 0x00010e0010107a24 */ /* 0x000fe400078e02ff */
[C---:B------:R-:W-:Y:S02]  /*13bc0*/  IMAD R14, R6.reuse, c[0x0][0x4d4], R14 ;  /* 0x00013500060e7a24 */ /* 0x040fe400078e020e */
[C---:B------:R-:W-:Y:S02]  /*13bd0*/  IMAD R16, R6.reuse, c[0x0][0x43c], R16 ;  /* 0x00010f0006107a24 */ /* 0x040fe400078e0210 */
[----:B------:R-:W-:Y:S01]  /*13be0*/  IMAD.IADD R15, R5, 0x1, R14 ;  /* 0x00000001050f7824 */ /* 0x000fe200078e020e */
[----:B----4-:R-:W-:Y:S01]  /*13bf0*/  SHF.R.S32.HI R5, RZ, 0x1f, R13 ;  /* 0x0000001fff057819 */ /* 0x010fe2000001140d */
[----:B------:R-:W-:-:S04]  /*13c00*/  IMAD.WIDE.U32 R8, R6, c[0x0][0x438], RZ ;  /* 0x00010e0006087a25 */ /* 0x000fc800078e00ff */
[----:B------:R-:W-:Y:S02]  /*13c10*/  IMAD.MOV.U32 R14, RZ, RZ, R4 ;  /* 0x000000ffff0e7224 */ /* 0x000fe400078e0004 */
[----:B--2---:R-:W-:Y:S02]  /*13c20*/  IMAD.IADD R4, R246, 0x1, R22 ;  /* 0x00000001f6047824 */ /* 0x004fe400078e0216 */
[----:B------:R-:W-:Y:S02]  /*13c30*/  IMAD.IADD R17, R9, 0x1, R16 ;  /* 0x0000000109117824 */ /* 0x000fe400078e0210 */
[----:B------:R-:W-:Y:S02]  /*13c40*/  IMAD R6, R5, c[0x0][0x4d8], RZ ;  /* 0x0001360005067a24 */ /* 0x000fe400078e02ff */
[----:B------:R-:W-:-:S04]  /*13c50*/  @P0 IMAD.HI.U32 R9, R4, c[0x0][0x4ec], RZ ;  /* 0x00013b0004090a27 */ /* 0x000fc800078e00ff */
[----:B------:R-:W-:Y:S02]  /*13c60*/  IMAD.MOV.U32 R16, RZ, RZ, R8 ;  /* 0x000000ffff107224 */ /* 0x000fe400078e0008 */
[----:B------:R-:W-:Y:S02]  /*13c70*/  IMAD R5, R5, c[0x0][0x440], RZ ;  /* 0x0001100005057a24 */ /* 0x000fe400078e02ff */
[----:B------:R-:W-:Y:S01]  /*13c80*/  IMAD.MOV.U32 R12, RZ, RZ, R4 ;  /* 0x000000ffff0c7224 */ /* 0x000fe200078e0004 */
[----:B------:R-:W-:Y:S01]  /*13c90*/  @P0 SHF.R.U32.HI R12, RZ, c[0x0][0x4f0], R9 ;  /* 0x00013c00ff0c0a19 */ /* 0x000fe20000011609 */
[C---:B------:R-:W-:Y:S02]  /*13ca0*/  IMAD R5, R13.reuse, c[0x0][0x444], R5 ;  /* 0x000111000d057a24 */ /* 0x040fe400078e0205 */
[----:B------:R-:W-:Y:S01]  /*13cb0*/  IMAD.WIDE.U32 R16, R13, c[0x0][0x440], R16 ;  /* 0x000110000d107a25 */ /* 0x000fe200078e0010 */
[----:B------:R-:W-:-:S03]  /*13cc0*/  SHF.R.S32.HI R9, RZ, 0x1f, R12 ;  /* 0x0000001fff097819 */ /* 0x000fc6000001140c */
[----:B------:R-:W-:Y:S02]  /*13cd0*/  IMAD R6, R13, c[0x0][0x4dc], R6 ;  /* 0x000137000d067a24 */ /* 0x000fe400078e0206 */
[----:B------:R-:W-:-:S04]  /*13ce0*/  @P0 IMAD.HI.U32 R2, R4, c[0x0][0x4ec], RZ ;  /* 0x00013b0004020a27 */ /* 0x000fc800078e00ff */
[----:B------:R-:W-:Y:S01]  /*13cf0*/  IMAD.WIDE.U32 R14, R13, c[0x0][0x4d8], R14 ;  /* 0x000136000d0e7a25 */ /* 0x000fe200078e000e */
[----:B-----5:R-:W-:-:S03]  /*13d00*/  SHF.R.S32.HI R13, RZ, 0x1f, R18 ;  /* 0x0000001fff0d7819 */ /* 0x020fc60000011412 */
[----:B------:R-:W-:Y:S02]  /*13d10*/  IMAD.IADD R17, R17, 0x1, R5 ;  /* 0x0000000111117824 */ /* 0x000fe400078e0205 */
[----:B------:R-:W-:Y:S01]  /*13d20*/  IMAD.MOV.U32 R8, RZ, RZ, R4 ;  /* 0x000000ffff087224 */ /* 0x000fe200078e0004 */
[----:B------:R-:W-:Y:S01]  /*13d30*/  @P0 SHF.R.U32.HI R8, RZ, c[0x0][0x4f0], R2 ;  /* 0x00013c00ff080a19 */ /* 0x000fe20000011602 */
[----:B------:R-:W-:Y:S02]  /*13d40*/  IMAD.IADD R15, R15, 0x1, R6 ;  /* 0x000000010f0f7824 */ /* 0x000fe400078e0206 */
[----:B------:R-:W-:Y:S01]  /*13d50*/  IMAD.MOV R5, RZ, RZ, -R12 ;  /* 0x000000ffff057224 */ /* 0x000fe200078e0a0c */
[----:B------:R-:W-:Y:S01]  /*13d60*/  SHF.R.S32.HI R6, RZ, 0x1f, R8 ;  /* 0x0000001fff067819 */ /* 0x000fe20000011408 */
[C---:B------:R-:W-:Y:S02]  /*13d70*/  IMAD R2, R13.reuse, c[0x0][0x4e0], RZ ;  /* 0x000138000d027a24 */ /* 0x040fe400078e02ff */
[----:B------:R-:W-:-:S02]  /*13d80*/  IMAD R13, R13, c[0x0][0x448], RZ ;  /* 0x000112000d0d7a24 */ /* 0x000fc400078e02ff */
[----:B------:R-:W-:Y:S02]  /*13d90*/  IMAD R5, R5, c[0x0][0x4e8], R4 ;  /* 0x00013a0005057a24 */ /* 0x000fe400078e0204 */
[----:B------:R-:W-:-:S04]  /*13da0*/  IMAD.WIDE.U32 R14, R18, c[0x0][0x4e0], R14 ;  /* 0x00013800120e7a25 */ /* 0x000fc800078e000e */
[----:B------:R-:W-:Y:S01]  /*13db0*/  IMAD R2, R18, c[0x0][0x4e4], R2 ;  /* 0x0001390012027a24 */ /* 0x000fe200078e0202 */
[----:B------:R-:W-:Y:S01]  /*13dc0*/  IADD3 R12, P0, R12, R14, RZ ;  /* 0x0000000e0c0c7210 */ /* 0x000fe20007f1e0ff */
[C---:B------:R-:W-:Y:S02]  /*13dd0*/  IMAD R13, R18.reuse, c[0x0][0x44c], R13 ;  /* 0x00011300120d7a24 */ /* 0x040fe400078e020d */
[----:B------:R-:W-:Y:S01]  /*13de0*/  IMAD.WIDE.U32 R18, R18, c[0x0][0x448], R16 ;  /* 0x0001120012127a25 */ /* 0x000fe200078e0010 */
[----:B------:R-:W-:-:S03]  /*13df0*/  SHF.R.S32.HI R16, RZ, 0x1f, R5 ;  /* 0x0000001fff107819 */ /* 0x000fc60000011405 */
[----:B------:R-:W-:Y:S01]  /*13e00*/  IMAD.IADD R19, R19, 0x1, R13 ;  /* 0x0000000113137824 */ /* 0x000fe200078e020d */
[----:B------:R-:W-:Y:S01]  /*13e10*/  IADD3.X R13, R9, R15, R2, P0, !PT ;  /* 0x0000000f090d7210 */ /* 0x000fe200007fe402 */
[----:B------:R-:W-:Y:S02]  /*13e20*/  IMAD R16, R16, c[0x0][0x4c8], RZ ;  /* 0x0001320010107a24 */ /* 0x000fe400078e02ff */
[----:B------:R-:W-:Y:S02]  /*13e30*/  IMAD.MOV R2, RZ, RZ, -R8 ;  /* 0x000000ffff027224 */ /* 0x000fe400078e0a08 */
[C---:B------:R-:W-:Y:S02]  /*13e40*/  IMAD R16, R5.reuse, c[0x0][0x4cc], R16 ;  /* 0x0001330005107a24 */ /* 0x040fe400078e0210 */
[----:B------:R-:W-:-:S04]  /*13e50*/  IMAD.WIDE.U32 R14, R5, c[0x0][0x4c8], R12 ;  /* 0x00013200050e7a25 */ /* 0x000fc800078e000c */
[----:B------:R-:W-:Y:S01]  /*13e60*/  IMAD.IADD R16, R15, 0x1, R16 ;  /* 0x000000010f107824 */ /* 0x000fe200078e0210 */
[----:B------:R-:W-:Y:S01]  /*13e70*/  LEA R12, P0, R14, c[0x0][0x4a8], 0x2 ;  /* 0x00012a000e0c7a11 */ /* 0x000fe200078010ff */
[----:B------:R-:W-:Y:S02]  /*13e80*/  IMAD R6, R6, c[0x0][0x430], RZ ;  /* 0x00010c0006067a24 */ /* 0x000fe400078e02ff */
[----:B------:R-:W-:-:S04]  /*13e90*/  IMAD.WIDE.U32 R18, R8, c[0x0][0x430], R18 ;  /* 0x00010c0008127a25 */ /* 0x000fc800078e0012 */
[----:B------:R-:W-:Y:S01]  /*13ea0*/  IMAD R4, R2, c[0x0][0x4e8], R4 ;  /* 0x00013a0002047a24 */ /* 0x000fe200078e0204 */
[----:B------:R-:W-:Y:S01]  /*13eb0*/  LEA.HI.X R2, R14, c[0x0][0x4ac], R16, 0x2, P0 ;  /* 0x00012b000e027a11 */ /* 0x000fe200000f1410 */
[----:B------:R-:W-:Y:S01]  /*13ec0*/  IMAD R6, R8, c[0x0][0x434], R6 ;  /* 0x00010d0008067a24 */ /* 0x000fe200078e0206 */
[----:B------:R-:W-:Y:S01]  /*13ed0*/  SHFL.IDX PT, R16, R12, 0x1, 0x1c1f ;  /* 0x003c1f000c107f89 */ /* 0x000fe200000e0000 */
[----:B------:R-:W-:Y:S02]  /*13ee0*/  IMAD.MOV.U32 R20, RZ, RZ, R18 ;  /* 0x000000ffff147224 */ /* 0x000fe400078e0012 */
[----:B------:R-:W-:Y:S01]  /*13ef0*/  IMAD.IADD R21, R19, 0x1, R6 ;  /* 0x0000000113157824 */ /* 0x000fe200078e0206 */
[----:B------:R-:W-:Y:S01]  /*13f00*/  SHFL.IDX PT, R18, R12, RZ, 0x1c1f ;  /* 0x001c1fff0c127589 */ /* 0x000fe200000e0000 */
[----:B------:R-:W-:Y:S01]  /*13f10*/  IMAD.IADD R5, R247, 0x1, R22 ;  /* 0x00000001f7057824 */ /* 0x000fe200078e0216 */
[----:B------:R-:W-:Y:S01]  /*13f20*/  SHF.R.S32.HI R6, RZ, 0x1f, R4 ;  /* 0x0000001fff067819 */ /* 0x000fe20000011404 */
[----:B------:R-:W-:Y:S01]  /*13f30*/  IMAD.WIDE.U32 R20, R4, c[0x0][0x428], R20 ;  /* 0x00010a0004147a25 */ /* 0x000fe200078e0014 */
[----:B------:R-:W1:Y:S01]  /*13f40*/  SHFL.IDX PT, R19, R2, RZ, 0x1c1f ;  /* 0x001c1fff02137589 */ /* 0x000e6200000e0000 */
[----:B------:R-:W-:-:S02]  /*13f50*/  IADD3 R22, R245, 0x38, RZ ;  /* 0x00000038f5167810 */ /* 0x000fc40007ffe0ff */
[C---:B------:R-:W-:Y:S01]  /*13f60*/  IADD3 R9, R5.reuse, 0x8, RZ ;  /* 0x0000000805097810 */ /* 0x040fe20007ffe0ff */
[----:B------:R-:W2:Y:S01]  /*13f70*/  SHFL.IDX PT, R17, R2, 0x1, 0x1c1f ;  /* 0x003c1f0002117f89 */ /* 0x000ea200000e0000 */
[----:B------:R-:W-:Y:S02]  /*13f80*/  ISETP.GE.OR P4, PT, R5, UR4, P1 ;  /* 0x0000000405007c0c */ /* 0x000fe40008f86670 */
[----:B------:R-:W-:Y:S01]  /*13f90*/  ISETP.GE.OR P3, PT, R9, UR4, P1 ;  /* 0x0000000409007c0c */ /* 0x000fe20008f66670 */
[----:B------:R-:W-:Y:S01]  /*13fa0*/  SHFL.IDX PT, R14, R12, 0x2, 0x1c1f ;  /* 0x005c1f000c0e7f89 */ /* 0x000fe200000e0000 */
[----:B------:R-:W-:-:S03]  /*13fb0*/  IADD3 R8, R5, 0x40, RZ ;  /* 0x0000004005087810 */ /* 0x000fc60007ffe0ff */
[----:B------:R-:W3:Y:S01]  /*13fc0*/  SHFL.IDX PT, R15, R2, 0x2, 0x1c1f ;  /* 0x005c1f00020f7f89 */ /* 0x000ee200000e0000 */
[----:B------:R-:W-:-:S03]  /*13fd0*/  ISETP.GE.OR P2, PT, R8, UR4, P1 ;  /* 0x0000000408007c0c */ /* 0x000fc60008f46670 */
[----:B------:R-:W-:Y:S04]  /*13fe0*/  SHFL.IDX PT, R12, R12, 0x3, 0x1c1f ;  /* 0x007c1f000c0c7f89 */ /* 0x000fe800000e0000 */
[----:B------:R4:W5:Y:S04]  /*13ff0*/  SHFL.IDX PT, R13, R2, 0x3, 0x1c1f ;  /* 0x007c1f00020d7f89 */ /* 0x00096800000e0000 */
[----:B-1----:R1:W-:Y:S04]  /*14000*/  @!P4 ST.E [R18.64], R7 ;  /* 0x000000071200c985 */ /* 0x0023e8000c101908 */
[----:B--2---:R1:W-:Y:S01]  /*14010*/  @!P3 ST.E [R16.64], R10 ;  /* 0x0000000a1000b985 */ /* 0x0043e2000c101908 */
[----:B------:R-:W-:-:S03]  /*14020*/  ISETP.GE.AND P3, PT, R5, UR4, PT ;  /* 0x0000000405007c0c */ /* 0x000fc6000bf66270 */
[----:B---3--:R1:W-:Y:S01]  /*14030*/  @!P2 ST.E [R14.64], R11 ;  /* 0x0000000b0e00a985 */ /* 0x0083e2000c101908 */
[----:B------:R-:W-:Y:S01]  /*14040*/  ISETP.GE.AND P2, PT, R9, UR4, PT ;  /* 0x0000000409007c0c */ /* 0x000fe2000bf46270 */
[----:B----4-:R-:W-:Y:S01]  /*14050*/  IMAD R2, R6, c[0x0][0x428], RZ ;  /* 0x00010a0006027a24 */ /* 0x010fe200078e02ff */
[----:B------:R-:W-:-:S03]  /*14060*/  IADD3 R6, R5, 0x48, RZ ;  /* 0x0000004805067810 */ /* 0x000fc60007ffe0ff */
[----:B------:R-:W-:Y:S01]  /*14070*/  IMAD R2, R4, c[0x0][0x42c], R2 ;  /* 0x00010b0004027a24 */ /* 0x000fe200078e0202 */
[----:B------:R-:W-:Y:S02]  /*14080*/  ISETP.GE.OR P1, PT, R6, UR4, P1 ;  /* 0x0000000406007c0c */ /* 0x000fe40008f26670 */
[----:B------:R-:W-:Y:S01]  /*14090*/  LEA R4, P0, R20, c[0x0][0x400], 0x2 ;  /* 0x0001000014047a11 */ /* 0x000fe200078010ff */
[----:B------:R-:W-:-:S04]  /*140a0*/  IMAD.IADD R2, R21, 0x1, R2 ;  /* 0x0000000115027824 */ /* 0x000fc800078e0202 */
[----:B------:R1:W2:Y:S01]  /*140b0*/  SHFL.IDX PT, R7, R4, RZ, 0x1c1f ;  /* 0x001c1fff04077589 */ /* 0x0002a200000e0000 */
[----:B------:R-:W-:Y:S02]  /*140c0*/  LEA.HI.X R2, R20, c[0x0][0x404], R2, 0x2, P0 ;  /* 0x0001010014027a11 */ /* 0x000fe400000f1402 */
[----:B------:R-:W-:-:S03]  /*140d0*/  ISETP.GE.AND P0, PT, R6, UR4, PT ;  /* 0x0000000406007c0c */ /* 0x000fc6000bf06270 */
[----:B-----5:R1:W-:Y:S01]  /*140e0*/  @!P1 ST.E [R12.64], R0 ;  /* 0x000000000c009985 */ /* 0x0203e2000c101908 */
[----:B------:R-:W-:-:S03]  /*140f0*/  ISETP.GE.AND P1, PT, R8, UR4, PT ;  /* 0x0000000408007c0c */ /* 0x000fc6000bf26270 */
[----:B------:R1:W3:Y:S01]  /*14100*/  SHFL.IDX PT, R10, R2, RZ, 0x1c1f ;  /* 0x001c1fff020a7589 */ /* 0x0002e200000e0000 */
[----:B------:R-:W-:Y:S05]  /*14110*/  @P3 BRA `(.L_x_1367) ;  /* 0x0000021000003947 */ /* 0x000fea0003800000 */
[----:B------:R-:W-:Y:S02]  /*14120*/  ISETP.GE.AND P3, PT, R245, c[0x0][0x3c8], PT ;  /* 0x0000f200f5007a0c */ /* 0x000fe40003f66270 */
[----:B------:R-:W-:Y:S02]  /*14130*/  ISETP.GE.AND P5, PT, R34, c[0x0][0x3c8], PT ;  /* 0x0000f20022007a0c */ /* 0x000fe40003fa6270 */
[----:B------:R-:W-:-:S09]  /*14140*/  ISETP.GE.AND P6, PT, R26, c[0x0][0x3c8], PT ;  /* 0x0000f2001a007a0c */ /* 0x000fd20003fc6270 */
[----:B--2---:R-:W-:-:S04]  /*14150*/  @!P3 LEA R8, P4, R245, R7, 0x2 ;  /* 0x00000007f508b211 */ /* 0x004fc800078810ff */
[----:B---3--:R-:W-:Y:S02]  /*14160*/  @!P3 LEA.HI.X R9, R245, R10, R36, 0x2, P4 ;  /* 0x0000000af509b211 */ /* 0x008fe400020f1424 */
[----:B------:R-:W-:-:S03]  /*14170*/  ISETP.GE.AND P4, PT, R32, c[0x0][0x3c8], PT ;  /* 0x0000f20020007a0c */ /* 0x000fc60003f86270 */
[----:B------:R2:W-:Y:S02]  /*14180*/  @!P3 ST.E.64 [R8.64], R144 ;  /* 0x000000900800b985 */ /* 0x0005e4000c101b08 */
[----:B--2---:R-:W-:-:S04]  /*14190*/  @!P5 LEA R8, P3, R34, R7, 0x2 ;  /* 0x000000072208d211 */ /* 0x004fc800078610ff */
[----:B------:R-:W-:Y:S02]  /*141a0*/  @!P5 LEA.HI.X R9, R34, R10, R35, 0x2, P3 ;  /* 0x0000000a2209d211 */ /* 0x000fe400018f1423 */
        /* <DEDUP_REMOVED lines=9> */
[----:B------:R2:W-:Y:S01]  /*14240*/  @!P3 ST.E.64 [R8.64], R132 ;  /* 0x000000840800b985 */ /* 0x0005e2000c101b08 */
[----:B-1----:R-:W-:-:S04]  /*14250*/  @!P5 LEA R14, P3, R28, R7, 0x2 ;  /* 0x000000071c0ed211 */ /* 0x002fc800078610ff */
[----:B------:R-:W-:Y:S02]  /*14260*/  @!P5 LEA.HI.X R15, R28, R10, R29, 0x2, P3 ;  /* 0x0000000a1c0fd211 */ /* 0x000fe400018f141d */
[----:B------:R-:W-:Y:S02]  /*14270*/  ISETP.GE.AND P5, PT, R24, c[0x0][0x3c8], PT ;  /* 0x0000f20018007a0c */ /* 0x000fe40003fa6270 */
[----:B------:R-:W-:-:S04]  /*14280*/  @!P6 LEA R12, P3, R26, R7, 0x2 ;  /* 0x000000071a0ce211 */ /* 0x000fc800078610ff */
[----:B------:R-:W-:-:S07]  /*14290*/  @!P6 LEA.HI.X R13, R26, R10, R27, 0x2, P3 ;  /* 0x0000000a1a0de211 */ /* 0x000fce00018f141b */
[----:B--2---:R-:W-:-:S04]  /*142a0*/  @!P5 LEA R8, P3, R24, R7, 0x2 ;  /* 0x000000071808d211 */ /* 0x004fc800078610ff */
[----:B------:R-:W-:Y:S02]  /*142b0*/  @!P5 LEA.HI.X R9, R24, R10, R25, 0x2, P3 ;  /* 0x0000000a1809d211 */ /* 0x000fe400018f1419 */
[----:B------:R-:W-:-:S04]  /*142c0*/  @!P4 LEA R6, P3, R22, R7, 0x2 ;  /* 0x000000071606c211 */ /* 0x000fc800078610ff */
[----:B------:R-:W-:Y:S02]  /*142d0*/  @!P4 LEA.HI.X R7, R22, R10, R23, 0x2, P3 ;  /* 0x0000000a1607c211 */ /* 0x000fe400018f1417 */
[----:B------:R-:W-:-:S13]  /*142e0*/  ISETP.GE.AND P3, PT, R28, c[0x0][0x3c8], PT ;  /* 0x0000f2001c007a0c */ /* 0x000fda0003f66270 */
[----:B------:R1:W-:Y:S04]  /*142f0*/  @!P3 ST.E.64 [R14.64], R128 ;  /* 0x000000800e00b985 */ /* 0x0003e8000c101b08 */
[----:B------:R1:W-:Y:S04]  /*14300*/  @!P6 ST.E.64 [R12.64], R124 ;  /* 0x0000007c0c00e985 */ /* 0x0003e8000c101b08 */
[----:B------:R1:W-:Y:S04]  /*14310*/  @!P5 ST.E.64 [R8.64], R120 ;  /* 0x000000780800d985 */ /* 0x0003e8000c101b08 */
[----:B------:R1:W-:Y:S02]  /*14320*/  @!P4 ST.E.64 [R6.64], R116 ;  /* 0x000000740600c985 */ /* 0x0003e4000c101b08 */
.L_x_1367:
[----:B------:R-:W-:Y:S05]  /*14330*/  BSYNC B0 ;  /* 0x0000000000007941 */ /* 0x000fea0003800000 */
.L_x_1366:
[----:B------:R4:W1:Y:S01]  /*14340*/  SHFL.IDX PT, R5, R2, 0x1, 0x1c1f ;  /* 0x003c1f0002057f89 */ /* 0x00086200000e0000 */
[----:B------:R-:W-:Y:S03]  /*14350*/  BSSY B0, `(.L_x_1368) ;  /* 0x0000023000007945 */ /* 0x000fe60003800000 */
[----:B-1----:R4:W1:Y:S01]  /*14360*/  SHFL.IDX PT, R0, R4, 0x1, 0x1c1f ;  /* 0x003c1f0004007f89 */ /* 0x00286200000e0000 */
[----:B------:R-:W-:Y:S05]  /*14370*/  @P2 BRA `(.L_x_1369) ;  /* 0x0000020000002947 */ /* 0x000fea0003800000 */
[----:B------:R-:W-:Y:S02]  /*14380*/  ISETP.GE.AND P3, PT, R245, c[0x0][0x3c8], PT ;  /* 0x0000f200f5007a0c */ /* 0x000fe40003f66270 */
[----:B------:R-:W-:-:S02]  /*14390*/  ISETP.GE.AND P5, PT, R34, c[0x0][0x3c8], PT ;  /* 0x0000f20022007a0c */ /* 0x000fc40003fa6270 */
[----:B------:R-:W-:-:S09]  /*143a0*/  ISETP.GE.AND P2, PT, R32, c[0x0][0x3c8], PT ;  /* 0x0000f20020007a0c */ /* 0x000fd20003f46270 */
[----:B-1----:R-:W-:-:S04]  /*143b0*/  @!P3 LEA R8, P4, R245, R0, 0x2 ;  /* 0x00000000f508b211 */ /* 0x002fc800078810ff */
[----:B------:R-:W-:Y:S02]  /*143c0*/  @!P3 LEA.HI.X R9, R245, R5, R36, 0x2, P4 ;  /* 0x00000005f509b211 */ /* 0x000fe400020f1424 */
[----:B------:R-:W-:-:S03]  /*143d0*/  @!P5 LEA R6, P4, R34, R0, 0x2 ;  /* 0x000000002206d211 */ /* 0x000fc600078810ff */
[----:B------:R1:W-:Y:S01]  /*143e0*/  @!P3 ST.E.64 [R8.64], R146 ;  /* 0x000000920800b985 */ /* 0x0003e2000c101b08 */
[----:B------:R-:W-:Y:S02]  /*143f0*/  ISETP.GE.AND P3, PT, R30, c[0x0][0x3c8], PT ;  /* 0x0000f2001e007a0c */ /* 0x000fe40003f66270 */
[----:B--2---:R-:W-:-:S05]  /*14400*/  @!P5 LEA.HI.X R7, R34, R5, R35, 0x2, P4 ;  /* 0x000000052207d211 */ /* 0x004fca00020f1423 */
[----:B------:R2:W-:Y:S01]  /*14410*/  @!P5 ST.E.64 [R6.64], R142 ;  /* 0x0000008e0600d985 */ /* 0x0005e2000c101b08 */
[----:B------:R-:W-:Y:S02]  /*14420*/  ISETP.GE.AND P5, PT, R28, c[0x0][0x3c8], PT ;  /* 0x0000f2001c007a0c */ /* 0x000fe40003fa6270 */
[----:B-1----:R-:W-:-:S04]  /*14430*/  @!P2 LEA R8, P4, R32, R0, 0x2 ;  /* 0x000000002008a211 */ /* 0x002fc800078810ff */
[----:B------:R-:W-:Y:S02]  /*14440*/  @!P2 LEA.HI.X R9, R32, R5, R33, 0x2, P4 ;  /* 0x000000052009a211 */ /* 0x000fe400020f1421 */
[----:B--2---:R-:W-:-:S03]  /*14450*/  @!P3 LEA R6, P4, R30, R0, 0x2 ;  /* 0x000000001e06b211 */ /* 0x004fc600078810ff */
[----:B------:R1:W-:Y:S01]  /*14460*/  @!P2 ST.E.64 [R8.64], R138 ;  /* 0x0000008a0800a985 */ /* 0x0003e2000c101b08 */
[----:B------:R-:W-:Y:S02]  /*14470*/  @!P3 LEA.HI.X R7, R30, R5, R31, 0x2, P4 ;  /* 0x000000051e07b211 */ /* 0x000fe400020f141f */
[----:B------:R-:W-:-:S03]  /*14480*/  ISETP.GE.AND P4, PT, R26, c[0x0][0x3c8], PT ;  /* 0x0000f2001a007a0c */ /* 0x000fc60003f86270 */
[----:B------:R-:W-:Y:S01]  /*14490*/  @!P3 ST.E.64 [R6.64], R134 ;  /* 0x000000860600b985 */ /* 0x000fe2000c101b08 */
[----:B------:R-:W-:Y:S02]  /*144a0*/  ISETP.GE.AND P3, PT, R24, c[0x0][0x3c8], PT ;  /* 0x0000f20018007a0c */ /* 0x000fe40003f66270 */
[----:B-1----:R-:W-:-:S04]  /*144b0*/  @!P5 LEA R8, P2, R28, R0, 0x2 ;  /* 0x000000001c08d211 */ /* 0x002fc800078410ff */
[----:B------:R-:W-:Y:S02]  /*144c0*/  @!P5 LEA.HI.X R9, R28, R5, R29, 0x2, P2 ;  /* 0x000000051c09d211 */ /* 0x000fe400010f141d */
[----:B------:R-:W-:-:S03]  /*144d0*/  ISETP.GE.AND P2, PT, R22, c[0x0][0x3c8], PT ;  /* 0x0000f20016007a0c */ /* 0x000fc60003f46270 */
[----:B------:R1:W-:Y:S02]  /*144e0*/  @!P5 ST.E.64 [R8.64], R130 ;  /* 0x000000820800d985 */ /* 0x0003e4000c101b08 */
[----:B-1----:R-:W-:-:S04]  /*144f0*/  @!P4 LEA R8, P5, R26, R0, 0x2 ;  /* 0x000000001a08c211 */ /* 0x002fc800078a10ff */
[----:B------:R-:W-:Y:S02]  /*14500*/  @!P4 LEA.HI.X R9, R26, R5, R27, 0x2, P5 ;  /* 0x000000051a09c211 */ /* 0x000fe400028f141b */
[----:B------:R-:W-:-:S03]  /*14510*/  @!P3 LEA R6, P5, R24, R0, 0x2 ;  /* 0x000000001806b211 */ /* 0x000fc600078a10ff */
[----:B------:R1:W-:Y:S01]  /*14520*/  @!P4 ST.E.64 [R8.64], R126 ;  /* 0x0000007e0800c985 */ /* 0x0003e2000c101b08 */
[----:B------:R-:W-:Y:S02]  /*14530*/  @!P3 LEA.HI.X R7, R24, R5, R25, 0x2, P5 ;  /* 0x000000051807b211 */ /* 0x000fe400028f1419 */
[----:B---3--:R-:W-:-:S03]  /*14540*/  @!P2 LEA R10, P5, R22, R0, 0x2 ;  /* 0x00000000160aa211 */ /* 0x008fc600078a10ff */
[----:B------:R1:W-:Y:S01]  /*14550*/  @!P3 ST.E.64 [R6.64], R122 ;  /* 0x0000007a0600b985 */ /* 0x0003e2000c101b08 */
[----:B------:R-:W-:-:S05]  /*14560*/  @!P2 LEA.HI.X R11, R22, R5, R23, 0x2, P5 ;  /* 0x00000005160ba211 */ /* 0x000fca00028f1417 */
[----:B------:R1:W-:Y:S04]  /*14570*/  @!P2 ST.E.64 [R10.64], R118 ;  /* 0x000000760a00a985 */ /* 0x0003e8000c101b08 */
.L_x_1369:
[----:B------:R-:W-:Y:S05]  /*14580*/  BSYNC B0 ;  /* 0x0000000000007941 */ /* 0x000fea0003800000 */
.L_x_1368:
[----:B------:R4:W3:Y:S01]  /*14590*/  SHFL.IDX PT, R5, R2, 0x2, 0x1c1f ;  /* 0x005c1f0002057f89 */ /* 0x0008e200000e0000 */
[----:B------:R-:W-:Y:S03]  /*145a0*/  BSSY B0, `(.L_x_1370) ;  /* 0x0000023000007945 */ /* 0x000fe60003800000 */
[----:B-1----:R4:W1:Y:S01]  /*145b0*/  SHFL.IDX PT, R0, R4, 0x2, 0x1c1f ;  /* 0x005c1f0004007f89 */ /* 0x00286200000e0000 */
[----:B------:R-:W-:Y:S05]  /*145c0*/  @P1 BRA `(.L_x_1371) ;  /* 0x0000020000001947 */ /* 0x000fea0003800000 */
[----:B------:R-:W-:Y:S02]  /*145d0*/  ISETP.GE.AND P3, PT, R245, c[0x0][0x3c8], PT ;  /* 0x0000f200f5007a0c */ /* 0x000fe40003f66270 */
[----:B------:R-:W-:Y:S02]  /*145e0*/  ISETP.GE.AND P5, PT, R34, c[0x0][0x3c8], PT ;  /* 0x0000f20022007a0c */ /* 0x000fe40003fa6270 */
[----:B------:R-:W-:Y:S02]  /*145f0*/  ISETP.GE.AND P2, PT, R32, c[0x0][0x3c8], PT ;  /* 0x0000f20020007a0c */ /* 0x000fe40003f46270 */
[----:B------:R-:W-:-:S07]  /*14600*/  ISETP.GE.AND P1, PT, R30, c[0x0][0x3c8], PT ;  /* 0x0000f2001e007a0c */ /* 0x000fce0003f26270 */
[----:B-1----:R-:W-:-:S04]  /*14610*/  @!P3 LEA R8, P4, R245, R0, 0x2 ;  /* 0x00000000f508b211 */ /* 0x002fc800078810ff */
[----:B---3--:R-:W-:Y:S02]  /*14620*/  @!P3 LEA.HI.X R9, R245, R5, R36, 0x2, P4 ;  /* 0x00000005f509b211 */ /* 0x008fe400020f1424 */
[----:B------:R-:W-:-:S03]  /*14630*/  @!P5 LEA R6, P4, R34, R0, 0x2 ;  /* 0x000000002206d211 */ /* 0x000fc600078810ff */
[----:B------:R1:W-:Y:S01]  /*14640*/  @!P3 ST.E.64 [R8.64], R148 ;  /* 0x000000940800b985 */ /* 0x0003e2000c101b08 */
[----:B--2---:R-:W-:Y:S02]  /*14650*/  @!P5 LEA.HI.X R7, R34, R5, R35, 0x2, P4 ;  /* 0x000000052207d211 */ /* 0x004fe400020f1423 */
[----:B------:R-:W-:-:S03]  /*14660*/  ISETP.GE.AND P4, PT, R28, c[0x0][0x3c8], PT ;  /* 0x0000f2001c007a0c */ /* 0x000fc60003f86270 */
[----:B------:R2:W-:Y:S01]  /*14670*/  @!P5 ST.E.64 [R6.64], R152 ;  /* 0x000000980600d985 */ /* 0x0005e2000c101b08 */
[----:B-1----:R-:W-:-:S04]  /*14680*/  @!P2 LEA R8, P3, R32, R0, 0x2 ;  /* 0x000000002008a211 */ /* 0x002fc800078610ff */
[-C--:B------:R-:W-:Y:S02]  /*14690*/  @!P2 LEA.HI.X R9, R32, R5.reuse, R33, 0x2, P3 ;  /* 0x000000052009a211 */ /* 0x080fe400018f1421 */
[----:B--2---:R-:W-:Y:S02]  /*146a0*/  @!P1 LEA R6, P5, R30, R0, 0x2 ;  /* 0x000000001e069211 */ /* 0x004fe400078a10ff */
[----:B------:R-:W-:Y:S01]  /*146b0*/  ISETP.GE.AND P3, PT, R26, c[0x0][0x3c8], PT ;  /* 0x0000f2001a007a0c */ /* 0x000fe20003f66270 */
[----:B------:R1:W-:Y:S01]  /*146c0*/  @!P2 ST.E.64 [R8.64], R156 ;  /* 0x0000009c0800a985 */ /* 0x0003e2000c101b08 */
[----:B------:R-:W-:Y:S02]  /*146d0*/  @!P1 LEA.HI.X R7, R30, R5, R31, 0x2, P5 ;  /* 0x000000051e079211 */ /* 0x000fe400028f141f */
[----:B------:R-:W-:-:S03]  /*146e0*/  ISETP.GE.AND P2, PT, R24, c[0x0][0x3c8], PT ;  /* 0x0000f20018007a0c */ /* 0x000fc60003f46270 */
[----:B------:R2:W-:Y:S01]  /*146f0*/  @!P1 ST.E.64 [R6.64], R160 ;  /* 0x000000a006009985 */ /* 0x0005e2000c101b08 */
[----:B------:R-:W-:Y:S02]  /*14700*/  ISETP.GE.AND P1, PT, R22, c[0x0][0x3c8], PT ;  /* 0x0000f20016007a0c */ /* 0x000fe40003f26270 */
[----:B-1----:R-:W-:-:S04]  /*14710*/  @!P4 LEA R8, P5, R28, R0, 0x2 ;  /* 0x000000001c08c211 */ /* 0x002fc800078a10ff */
[----:B------:R-:W-:Y:S02]  /*14720*/  @!P4 LEA.HI.X R9, R28, R5, R29, 0x2, P5 ;  /* 0x000000051c09c211 */ /* 0x000fe400028f141d */
[----:B------:R-:W-:-:S03]  /*14730*/  @!P3 LEA R10, P5, R26, R0, 0x2 ;  /* 0x000000001a0ab211 */ /* 0x000fc600078a10ff */
[----:B------:R1:W-:Y:S01]  /*14740*/  @!P4 ST.E.64 [R8.64], R164 ;  /* 0x000000a40800c985 */ /* 0x0003e2000c101b08 */
[----:B------:R-:W-:Y:S02]  /*14750*/  @!P3 LEA.HI.X R11, R26, R5, R27, 0x2, P5 ;  /* 0x000000051a0bb211 */ /* 0x000fe400028f141b */
[----:B--2---:R-:W-:-:S03]  /*14760*/  @!P2 LEA R6, P5, R24, R0, 0x2 ;  /* 0x000000001806a211 */ /* 0x004fc600078a10ff */
[----:B------:R1:W-:Y:S01]  /*14770*/  @!P3 ST.E.64 [R10.64], R168 ;  /* 0x000000a80a00b985 */ /* 0x0003e2000c101b08 */
[----:B------:R-:W-:Y:S02]  /*14780*/  @!P2 LEA.HI.X R7, R24, R5, R25, 0x2, P5 ;  /* 0x000000051807a211 */ /* 0x000fe400028f1419 */
[----:B------:R-:W-:-:S03]  /*14790*/  @!P1 LEA R12, P5, R22, R0, 0x2 ;  /* 0x00000000160c9211 */ /* 0x000fc600078a10ff */
[----:B------:R1:W-:Y:S01]  /*147a0*/  @!P2 ST.E.64 [R6.64], R172 ;  /* 0x000000ac0600a985 */ /* 0x0003e2000c101b08 */
[----:B------:R-:W-:-:S05]  /*147b0*/  @!P1 LEA.HI.X R13, R22, R5, R23, 0x2, P5 ;  /* 0x00000005160d9211 */ /* 0x000fca00028f1417 */
[----:B------:R1:W-:Y:S04]  /*147c0*/  @!P1 ST.E.64 [R12.64], R176 ;  /* 0x000000b00c009985 */ /* 0x0003e8000c101b08 */
.L_x_1371:
[----:B------:R-:W-:Y:S05]  /*147d0*/  BSYNC B0 ;  /* 0x0000000000007941 */ /* 0x000fea0003800000 */
.L_x_1370:
[----:B----4-:R-:W4:Y:S04]  /*147e0*/  SHFL.IDX PT, R2, R2, 0x3, 0x1c1f ;  /* 0x007c1f0002027f89 */ /* 0x010f2800000e0000 */
[----:B------:R-:W3:Y:S01]  /*147f0*/  SHFL.IDX PT, R4, R4, 0x3, 0x1c1f ;  /* 0x007c1f0004047f89 */ /* 0x000ee200000e0000 */
[----:B------:R-:W-:Y:S05]  /*14800*/  @P0 BRA `(.L_x_1372) ;  /* 0x000004d000000947 */ /* 0x000fea0003800000 */
[----:B------:R-:W-:Y:S02]  /*14810*/  ISETP.GE.AND P1, PT, R245, c[0x0][0x3c8], PT ;  /* 0x0000f200f5007a0c */ /* 0x000fe40003f26270 */
[----:B------:R-:W-:Y:S02]  /*14820*/  ISETP.GE.AND P0, PT, R34, c[0x0][0x3c8], PT ;  /* 0x0000f20022007a0c */ /* 0x000fe40003f06270 */
[----:B------:R-:W-:-:S09]  /*14830*/  ISETP.GE.AND P4, PT, R32, c[0x0][0x3c8], PT ;  /* 0x0000f20020007a0c */ /* 0x000fd20003f86270 */
[CC--:B-1-3--:R-:W-:Y:S02]  /*14840*/  @!P1 LEA R8, P3, R245.reuse, R4.reuse, 0x2 ;  /* 0x00000004f5089211 */ /* 0x0cafe400078610ff */
[----:B------:R-:W-:Y:S02]  /*14850*/  @!P0 LEA R6, P2, R34, R4, 0x2 ;  /* 0x0000000422068211 */ /* 0x000fe400078410ff */
[-C--:B----4-:R-:W-:Y:S02]  /*14860*/  @!P1 LEA.HI.X R9, R245, R2.reuse, R36, 0x2, P3 ;  /* 0x00000002f5099211 */ /* 0x090fe400018f1424 */
[----:B------:R-:W-:Y:S02]  /*14870*/  ISETP.GE.AND P3, PT, R30, c[0x0][0x3c8], PT ;  /* 0x0000f2001e007a0c */ /* 0x000fe40003f66270 */
[----:B--2---:R-:W-:Y:S01]  /*14880*/  @!P0 LEA.HI.X R7, R34, R2, R35, 0x2, P2 ;  /* 0x0000000222078211 */ /* 0x004fe200010f1423 */
[----:B------:R1:W-:Y:S01]  /*14890*/  @!P1 ST.E.64 [R8.64], R150 ;  /* 0x0000009608009985 */ /* 0x0003e2000c101b08 */
[----:B------:R-:W-:-:S02]  /*148a0*/  ISETP.GE.AND P2, PT, R28, c[0x0][0x3c8], PT ;  /* 0x0000f2001c007a0c */ /* 0x000fc40003f46270 */
[----:B------:R-:W-:Y:S01]  /*148b0*/  ISETP.GE.AND P1, PT, R26, c[0x0][0x3c8], PT ;  /* 0x0000f2001a007a0c */ /* 0x000fe20003f26270 */
[----:B------:R2:W-:Y:S01]  /*148c0*/  @!P0 ST.E.64 [R6.64], R154 ;  /* 0x0000009a06008985 */ /* 0x0005e2000c101b08 */
[----:B------:R-:W-:Y:S02]  /*148d0*/  ISETP.GE.AND P0, PT, R24, c[0x0][0x3c8], PT ;  /* 0x0000f20018007a0c */ /* 0x000fe40003f06270 */
[----:B-1----:R-:W-:-:S04]  /*148e0*/  @!P4 LEA R8, P5, R32, R4, 0x2 ;  /* 0x000000042008c211 */ /* 0x002fc800078a10ff */
[----:B------:R-:W-:Y:S02]  /*148f0*/  @!P4 LEA.HI.X R9, R32, R2, R33, 0x2, P5 ;  /* 0x000000022009c211 */ /* 0x000fe400028f1421 */
[----:B--2---:R-:W-:-:S03]  /*14900*/  @!P3 LEA R6, P5, R30, R4, 0x2 ;  /* 0x000000041e06b211 */ /* 0x004fc600078a10ff */
[----:B------:R1:W-:Y:S01]  /*14910*/  @!P4 ST.E.64 [R8.64], R158 ;  /* 0x0000009e0800c985 */ /* 0x0003e2000c101b08 */
[----:B------:R-:W-:Y:S02]  /*14920*/  @!P2 LEA R12, P4, R28, R4, 0x2 ;  /* 0x000000041c0ca211 */ /* 0x000fe400078810ff */
[----:B------:R-:W-:Y:S02]  /*14930*/  @!P3 LEA.HI.X R7, R30, R2, R31, 0x2, P5 ;  /* 0x000000021e07b211 */ /* 0x000fe400028f141f */
[----:B------:R-:W-:Y:S02]  /*14940*/  @!P1 LEA R10, P5, R26, R4, 0x2 ;  /* 0x000000041a0a9211 */ /* 0x000fe400078a10ff */
[-C--:B------:R-:W-:Y:S01]  /*14950*/  @!P2 LEA.HI.X R13, R28, R2.reuse, R29, 0x2, P4 ;  /* 0x000000021c0da211 */ /* 0x080fe200020f141d */
[----:B------:R2:W-:Y:S01]  /*14960*/  @!P3 ST.E.64 [R6.64], R162 ;  /* 0x000000a20600b985 */ /* 0x0005e2000c101b08 */
[----:B------:R-:W-:-:S03]  /*14970*/  @!P1 LEA.HI.X R11, R26, R2, R27, 0x2, P5 ;  /* 0x000000021a0b9211 */ /* 0x000fc600028f141b */
[----:B------:R2:W-:Y:S04]  /*14980*/  @!P2 ST.E.64 [R12.64], R166 ;  /* 0x000000a60c00a985 */ /* 0x0005e8000c101b08 */
[----:B------:R2:W-:Y:S01]  /*14990*/  @!P1 ST.E.64 [R10.64], R170 ;  /* 0x000000aa0a009985 */ /* 0x0005e2000c101b08 */
[----:B-1----:R-:W-:-:S04]  /*149a0*/  @!P0 LEA R8, P4, R24, R4, 0x2 ;  /* 0x0000000418088211 */ /* 0x002fc800078810ff */
[----:B------:R-:W-:-:S05]  /*149b0*/  @!P0 LEA.HI.X R9, R24, R2, R25, 0x2, P4 ;  /* 0x0000000218098211 */ /* 0x000fca00020f1419 */
[----:B------:R2:W-:Y:S01]  /*149c0*/  @!P0 ST.E.64 [R8.64], R174 ;  /* 0x000000ae08008985 */ /* 0x0005e2000c101b08 */
[----:B------:R-:W-:-:S13]  /*149d0*/  ISETP.GE.AND P0, PT, R22, c[0x0][0x3c8], PT ;  /* 0x0000f20016007a0c */ /* 0x000fda0003f06270 */
[----:B------:R-:W-:Y:S05]  /*149e0*/  @P0 BRA `(.L_x_1372) ;  /* 0x000002f000000947 */ /* 0x000fea0003800000 */
[----:B------:R-:W-:-:S04]  /*149f0*/  LEA R4, P0, R22, R4, 0x2 ;  /* 0x0000000416047211 */ /* 0x000fc800078010ff */
[----:B------:R-:W-:-:S05]  /*14a00*/  LEA.HI.X R5, R22, R2, R23, 0x2, P0 ;  /* 0x0000000216057211 */ /* 0x000fca00000f1417 */
[----:B------:R1:W-:Y:S01]  /*14a10*/  ST.E.64 [R4.64], R178 ;  /* 0x000000b204007985 */ /* 0x0003e2000c101b08 */
[----:B------:R-:W-:Y:S05]  /*14a20*/  BRA `(.L_x_1372) ;  /* 0x000002b000007947 */ /* 0x000fea0003800000 */
.L_x_1364:
[----:B------:R-:W-:-:S13]  /*14a30*/  ISETP.GT.AND P0, PT, R243, 0x7f, PT ;  /* 0x0000007ff300780c */ /* 0x000fda0003f04270 */
[----:B------:R-:W-:Y:S05]  /*14a40*/  @P0 BRA `(.L_x_1372) ;  /* 0x0000029000000947 */ /* 0x000fea0003800000 */
[----:B------:R-:W4:Y:S01]  /*14a50*/  LDL.LU R2, [R1+0x14] ;  /* 0x0000140001027983 */ /* 0x000f220000300800 */
[----:B------:R-:W-:-:S05]  /*14a60*/  MOV R4, c[0x0][0x4e8] ;  /* 0x00013a0000047a02 */ /* 0x000fca0000000f00 */
[----:B------:R-:W-:Y:S01]  /*14a70*/  IMAD R0, R4, c[0x0][0x388], RZ ;  /* 0x0000e20004007a24 */ /* 0x000fe200078e02ff */
[----:B----4-:R-:W-:-:S04]  /*14a80*/  IADD3 R2, R2, R243, RZ ;  /* 0x000000f302027210 */ /* 0x010fc80007ffe0ff */
[----:B------:R-:W-:-:S13]  /*14a90*/  ISETP.GE.AND P0, PT, R2, R0, PT ;  /* 0x000000000200720c */ /* 0x000fda0003f06270 */
[----:B------:R-:W-:Y:S05]  /*14aa0*/  @P0 BRA `(.L_x_1372) ;  /* 0x0000023000000947 */ /* 0x000fea0003800000 */
[----:B------:R-:W4:Y:S04]  /*14ab0*/  LDL.LU R5, [R1+0x18] ;  /* 0x0000180001057983 */ /* 0x000f280000300800 */
[----:B------:R-:W5:Y:S04]  /*14ac0*/  LDL.LU R10, [R1+0x2c] ;  /* 0x00002c00010a7983 */ /* 0x000f680000300800 */
[----:B--2---:R-:W2:Y:S01]  /*14ad0*/  LDL.LU R7, [R1+0x28] ;  /* 0x0000280001077983 */ /* 0x004ea20000300800 */
[----:B------:R-:W-:Y:S02]  /*14ae0*/  ISETP.NE.AND P0, PT, R4, 0x1, PT ;  /* 0x000000010400780c */ /* 0x000fe40003f05270 */
[----:B---3--:R-:W-:-:S02]  /*14af0*/  MOV R6, R2 ;  /* 0x0000000200067202 */ /* 0x008fc40000000f00 */
[----:B----4-:R-:W-:Y:S01]  /*14b00*/  SHF.R.S32.HI R4, RZ, 0x1f, R5 ;  /* 0x0000001fff047819 */ /* 0x010fe20000011405 */
[----:B------:R-:W-:Y:S01]  /*14b10*/  IMAD.WIDE.U32 R8, R5, c[0x0][0x4d0], RZ ;  /* 0x0001340005087a25 */ /* 0x000fe200078e00ff */
[----:B-----5:R-:W-:-:S03]  /*14b20*/  SHF.R.S32.HI R0, RZ, 0x1f, R10 ;  /* 0x0000001fff007819 */ /* 0x020fc6000001140a */
[----:B------:R-:W-:-:S04]  /*14b30*/  IMAD R4, R4, c[0x0][0x4d0], RZ ;  /* 0x0001340004047a24 */ /* 0x000fc800078e02ff */
[----:B------:R-:W-:Y:S02]  /*14b40*/  IMAD R4, R5, c[0x0][0x4d4], R4 ;  /* 0x0001350005047a24 */ /* 0x000fe400078e0204 */
[----:B------:R-:W-:-:S03]  /*14b50*/  @P0 IMAD.HI.U32 R5, R2, c[0x0][0x4ec], RZ ;  /* 0x00013b0002050a27 */ /* 0x000fc600078e00ff */
[----:B------:R-:W-:Y:S01]  /*14b60*/  IADD3 R9, R9, R4, RZ ;  /* 0x0000000409097210 */ /* 0x000fe20007ffe0ff */
[----:B------:R-:W-:Y:S01]  /*14b70*/  IMAD R0, R0, c[0x0][0x4d8], RZ ;  /* 0x0001360000007a24 */ /* 0x000fe200078e02ff */
[----:B------:R-:W-:Y:S02]  /*14b80*/  @P0 SHF.R.U32.HI R6, RZ, c[0x0][0x4f0], R5 ;  /* 0x00013c00ff060a19 */ /* 0x000fe40000011605 */
[----:B--2---:R-:W-:Y:S01]  /*14b90*/  SHF.R.S32.HI R4, RZ, 0x1f, R7 ;  /* 0x0000001fff047819 */ /* 0x004fe20000011407 */
[----:B------:R-:W-:Y:S01]  /*14ba0*/  IMAD R0, R10, c[0x0][0x4dc], R0 ;  /* 0x000137000a007a24 */ /* 0x000fe200078e0200 */
[----:B------:R-:W-:Y:S01]  /*14bb0*/  IADD3 R5, -R6, RZ, RZ ;  /* 0x000000ff06057210 */ /* 0x000fe20007ffe1ff */
[----:B------:R-:W-:-:S04]  /*14bc0*/  IMAD.WIDE.U32 R8, R10, c[0x0][0x4d8], R8 ;  /* 0x000136000a087a25 */ /* 0x000fc800078e0008 */
[----:B------:R-:W-:Y:S01]  /*14bd0*/  IMAD R4, R4, c[0x0][0x4e0], RZ ;  /* 0x0001380004047a24 */ /* 0x000fe200078e02ff */
[----:B------:R-:W-:Y:S01]  /*14be0*/  IADD3 R9, R9, R0, RZ ;  /* 0x0000000009097210 */ /* 0x000fe20007ffe0ff */
[----:B------:R-:W-:Y:S01]  /*14bf0*/  IMAD R5, R5, c[0x0][0x4e8], R2 ;  /* 0x00013a0005057a24 */ /* 0x000fe200078e0202 */
[----:B------:R-:W-:Y:S01]  /*14c00*/  SHF.R.S32.HI R0, RZ, 0x1f, R6 ;  /* 0x0000001fff007819 */ /* 0x000fe20000011406 */
[C---:B------:R-:W-:Y:S02]  /*14c10*/  IMAD R4, R7.reuse, c[0x0][0x4e4], R4 ;  /* 0x0001390007047a24 */ /* 0x040fe400078e0204 */
[----:B------:R-:W-:Y:S01]  /*14c20*/  IMAD.WIDE.U32 R8, R7, c[0x0][0x4e0], R8 ;  /* 0x0001380007087a25 */ /* 0x000fe200078e0008 */
[----:B------:R-:W-:-:S04]  /*14c30*/  SHF.R.S32.HI R2, RZ, 0x1f, R5 ;  /* 0x0000001fff027819 */ /* 0x000fc80000011405 */
[----:B------:R-:W-:Y:S01]  /*14c40*/  IADD3 R6, P0, R6, R8, RZ ;  /* 0x0000000806067210 */ /* 0x000fe20007f1e0ff */
[----:B------:R-:W-:-:S03]  /*14c50*/  IMAD R2, R2, c[0x0][0x4c8], RZ ;  /* 0x0001320002027a24 */ /* 0x000fc600078e02ff */
[----:B------:R-:W-:Y:S01]  /*14c60*/  IADD3.X R7, R0, R9, R4, P0, !PT ;  /* 0x0000000900077210 */ /* 0x000fe200007fe404 */
[----:B------:R-:W-:Y:S01]  /*14c70*/  IMAD R2, R5, c[0x0][0x4cc], R2 ;  /* 0x0001330005027a24 */ /* 0x000fe200078e0202 */
[----:B------:R-:W-:-:S03]  /*14c80*/  MOV R0, 0xff800000 ;  /* 0xff80000000007802 */ /* 0x000fc60000000f00 */
[----:B------:R-:W-:-:S05]  /*14c90*/  IMAD.WIDE.U32 R6, R5, c[0x0][0x4c8], R6 ;  /* 0x0001320005067a25 */ /* 0x000fca00078e0006 */
[----:B------:R-:W-:Y:S02]  /*14ca0*/  IADD3 R2, R7, R2, RZ ;  /* 0x0000000207027210 */ /* 0x000fe40007ffe0ff */
[----:B------:R-:W-:-:S04]  /*14cb0*/  LEA R4, P0, R6, c[0x0][0x4a8], 0x2 ;  /* 0x00012a0006047a11 */ /* 0x000fc800078010ff */
[----:B------:R-:W-:-:S05]  /*14cc0*/  LEA.HI.X R5, R6, c[0x0][0x4ac], R2, 0x2, P0 ;  /* 0x00012b0006057a11 */ /* 0x000fca00000f1402 */
[----:B------:R2:W-:Y:S04]  /*14cd0*/  STG.E [R4.64], R0 ;  /* 0x0000000004007986 */ /* 0x0005e8000c101908 */
.L_x_1372:
[----:B------:R-:W-:Y:S05]  /*14ce0*/  BSYNC B1 ;  /* 0x0000000000017941 */ /* 0x000fea0003800000 */
.L_x_1363:
[----:B------:R-:W-:-:S13]  /*14cf0*/  ISETP.NE.AND P0, PT, RZ, UR6, PT ;  /* 0x00000006ff007c0c */ /* 0x000fda000bf05270 */
[----:B------:R-:W-:Y:S01]  /*14d00*/  @P0 WARPSYNC 0xffffffff ;  /* 0xffffffff00000948 */ /* 0x000fe20003800000 */
[----:B------:R-:W-:Y:S06]  /*14d10*/  @P0 BAR.SYNC.DEFER_BLOCKING 0x5, 0x80 ;  /* 0x0142000000000b1d */ /* 0x000fec0000010000 */
[----:B-12---:R-:W1:Y:S04]  /*14d20*/  @P0 LDS R0, [0xb100] ;  /* 0x00b10000ff000984 */ /* 0x006e680000000800 */
[----:B-1----:R1:W-:Y:S04]  /*14d30*/  @P0 STL [R1], R0 ;  /* 0x0000000001000387 */ /* 0x0023e80000100800 */
[----:B------:R-:W-:Y:S06]  /*14d40*/  @P0 BAR.ARV 0x4, 0x80 ;  /* 0x0102000000000b1d */ /* 0x000fec0000002000 */
[----:B------:R-:W-:Y:S05]  /*14d50*/  @P0 BRA `(.L_x_1373) ;  /* 0x0000008000000947 */ /* 0x000fea0003800000 */
[----:B------:R-:W-:Y:S05]  /*14d60*/  BRA.DIV ~URZ, `(.L_x_1374) ;  /* 0x000053927f007947 */ /* 0x000fea000b800000 */
[----:B---3--:R2:W3:Y:S02]  /*14d70*/  SHFL.IDX PT, R4, R3, RZ, 0x1f ;  /* 0x00001fff03047589 */ /* 0x0084e400000e0000 */
.L_x_1405:
[----:B------:R-:W-:Y:S01]  /*14d80*/  WARPSYNC 0xffffffff ;  /* 0xffffffff00007948 */ /* 0x000fe20003800000 */
[----:B------:R-:W-:Y:S01]  /*14d90*/  BAR.SYNC.DEFER_BLOCKING 0x4, 0x80 ;  /* 0x0102000000007b1d */ /* 0x000fe20000010000 */
[----:B------:R-:W-:-:S05]  /*14da0*/  LOP3.LUT P0, RZ, R243, 0x7f, RZ, 0xc0, !PT ;  /* 0x0000007ff3ff7812 */ /* 0x000fca000780c0ff */
[----:B---3--:R3:W-:Y:S08]  /*14db0*/  STL [R1], R4 ;  /* 0x0000000401007387 */ /* 0x0087f00000100800 */
[----:B------:R3:W-:Y:S04]  /*14dc0*/  @!P0 STS [0xb100], R3 ;  /* 0x00b10003ff008388 */ /* 0x0007e80000000800 */
[----:B------:R-:W-:Y:S06]  /*14dd0*/  BAR.ARV 0x5, 0x80 ;  /* 0x0142000000007b1d */ /* 0x000fec0000002000 */
.L_x_1373:
[----:B-1----:R-:W5:Y:S02]  /*14de0*/  LDL R0, [R1] ;  /* 0x0000000001007983 */ /* 0x002f640000100800 */
[----:B-----5:R-:W-:-:S13]  /*14df0*/  ISETP.GE.AND P0, PT, R0, c[0x0][0x538], PT ;  /* 0x00014e0000007a0c */ /* 0x020fda0003f06270 */
[----:B--234-:R-:W-:Y:S01]  /*14e00*/  @P0 CALL.REL.NOINC `(.L_x_1375) ;  /* 0x0000001000000944 */ /* 0x01cfe20003c00000 */
[----:B------:R-:W-:Y:S05]  /*14e10*/  BRA `(.L_x_1376) ;  /* 0xfffeb9e000007947 */ /* 0x000fea000383ffff */
.L_x_1375:
[----:B------:R-:W-:Y:S05]  /*14e20*/  EXIT ;  /* 0x000000000000794d */ /* 0x000fea0003800000 */
.L_x_1307:
[----:B------:R-:W-:Y:S01]  /*14e30*/  IMAD.MOV.U32 R6, RZ, RZ, R11 ;  /* 0x000000ffff067224 */ /* 0x000fe200078e000b */
[----:B------:R-:W-:Y:S01]  /*14e40*/  MOV R5, RZ ;  /* 0x000000ff00057202 */ /* 0x000fe20000000f00 */
[----:B------:R-:W-:Y:S01]  /*14e50*/  IMAD.MOV.U32 R4, RZ, RZ, 0x181f ;  /* 0x0000181fff047424 */ /* 0x000fe200078e00ff */
[----:B------:R-:W-:Y:S02]  /*14e60*/  MOV R2, 0x14e80 ;  /* 0x00014e8000027802 */ /* 0x000fe40000000f00 */
[----:B-1---5:R-:W-:Y:S05]  /*14e70*/  CALL.REL.NOINC `($__internal_17_$__cuda_sm70_shflsync_idx_p) ;  /* 0x0000535000007944 */ /* 0x022fea0003c00000 */
[----:B------:R-:W-:Y:S01]  /*14e80*/  MOV R13, R4 ;  /* 0x00000004000d7202 */ /* 0x000fe20000000f00 */
[----:B------:R-:W-:Y:S05]  /*14e90*/  BRA `(.L_x_1377) ;  /* 0xfffec57000007947 */ /* 0x000fea000383ffff */
.L_x_1308:
[----:B------:R-:W-:Y:S01]  /*14ea0*/  IMAD.MOV.U32 R6, RZ, RZ, R12 ;  /* 0x000000ffff067224 */ /* 0x000fe200078e000c */
[----:B------:R-:W-:Y:S01]  /*14eb0*/  MOV R5, RZ ;  /* 0x000000ff00057202 */ /* 0x000fe20000000f00 */
[----:B------:R-:W-:Y:S01]  /*14ec0*/  IMAD.MOV.U32 R4, RZ, RZ, 0x181f ;  /* 0x0000181fff047424 */ /* 0x000fe200078e00ff */
[----:B------:R-:W-:Y:S02]  /*14ed0*/  MOV R2, 0x14ef0 ;  /* 0x00014ef000027802 */ /* 0x000fe40000000f00 */
[----:B-12--5:R-:W-:Y:S05]  /*14ee0*/  CALL.REL.NOINC `($__internal_17_$__cuda_sm70_shflsync_idx_p) ;  /* 0x000052e000007944 */ /* 0x026fea0003c00000 */
[----:B------:R-:W-:Y:S05]  /*14ef0*/  BRA `(.L_x_1378) ;  /* 0xfffec53000007947 */ /* 0x000fea000383ffff */
.L_x_1311:
[----:B------:R-:W-:Y:S01]  /*14f00*/  IMAD.MOV.U32 R6, RZ, RZ, R11 ;  /* 0x000000ffff067224 */ /* 0x000fe200078e000b */
[----:B--2---:R-:W-:Y:S01]  /*14f10*/  MOV R5, 0x1 ;  /* 0x0000000100057802 */ /* 0x004fe20000000f00 */
[----:B----4-:R-:W-:Y:S01]  /*14f20*/  IMAD.MOV.U32 R4, RZ, RZ, 0x181f ;  /* 0x0000181fff047424 */ /* 0x010fe200078e00ff */
[----:B------:R-:W-:-:S02]  /*14f30*/  MOV R2, 0x14f50 ;  /* 0x00014f5000027802 */ /* 0x000fc40000000f00 */
[----:B-1---5:R-:W-:Y:S05]  /*14f40*/  CALL.REL.NOINC `($__internal_17_$__cuda_sm70_shflsync_idx_p) ;  /* 0x0000528000007944 */ /* 0x022fea0003c00000 */
[----:B------:R-:W-:Y:S01]  /*14f50*/  IMAD.MOV.U32 R13, RZ, RZ, R4 ;  /* 0x000000ffff0d7224 */ /* 0x000fe200078e0004 */
[----:B------:R-:W-:Y:S01]  /*14f60*/  MOV R5, 0x1 ;  /* 0x0000000100057802 */ /* 0x000fe20000000f00 */
[----:B------:R-:W-:Y:S01]  /*14f70*/  IMAD.MOV.U32 R6, RZ, RZ, R12 ;  /* 0x000000ffff067224 */ /* 0x000fe200078e000c */
[----:B------:R-:W-:-:S02]  /*14f80*/  MOV R4, 0x181f ;  /* 0x0000181f00047802 */ /* 0x000fc40000000f00 */
[----:B------:R-:W-:Y:S02]  /*14f90*/  MOV R2, 0x14fb0 ;  /* 0x00014fb000027802 */ /* 0x000fe40000000f00 */
[----:B------:R-:W-:Y:S05]  /*14fa0*/  CALL.REL.NOINC `($__internal_17_$__cuda_sm70_shflsync_idx_p) ;  /* 0x0000522000007944 */ /* 0x000fea0003c00000 */
[----:B------:R-:W-:Y:S05]  /*14fb0*/  BRA `(.L_x_1379) ;  /* 0xfffec58000007947 */ /* 0x000fea000383ffff */
.L_x_1314:
[----:B------:R-:W-:Y:S01]  /*14fc0*/  IMAD.MOV.U32 R6, RZ, RZ, R11 ;  /* 0x000000ffff067224 */ /* 0x000fe200078e000b */
[----:B---3--:R-:W-:Y:S01]  /*14fd0*/  MOV R5, 0x2 ;  /* 0x0000000200057802 */ /* 0x008fe20000000f00 */
[----:B----4-:R-:W-:Y:S01]  /*14fe0*/  IMAD.MOV.U32 R4, RZ, RZ, 0x181f ;  /* 0x0000181fff047424 */ /* 0x010fe200078e00ff */
[----:B------:R-:W-:Y:S02]  /*14ff0*/  MOV R2, 0x15010 ;  /* 0x0001501000027802 */ /* 0x000fe40000000f00 */
[----:B-12--5:R-:W-:Y:S05]  /*15000*/  CALL.REL.NOINC `($__internal_17_$__cuda_sm70_shflsync_idx_p) ;  /* 0x000051c000007944 */ /* 0x026fea0003c00000 */
[----:B------:R-:W-:Y:S01]  /*15010*/  MOV R13, R4 ;  /* 0x00000004000d7202 */ /* 0x000fe20000000f00 */
[----:B------:R-:W-:Y:S05]  /*15020*/  BRA `(.L_x_1380) ;  /* 0xfffec5e000007947 */ /* 0x000fea000383ffff */
.L_x_1315:
[----:B------:R-:W-:Y:S01]  /*15030*/  IMAD.MOV.U32 R6, RZ, RZ, R12 ;  /* 0x000000ffff067224 */ /* 0x000fe200078e000c */
[----:B------:R-:W-:Y:S01]  /*15040*/  MOV R5, 0x2 ;  /* 0x0000000200057802 */ /* 0x000fe20000000f00 */
[----:B----4-:R-:W-:Y:S01]  /*15050*/  IMAD.MOV.U32 R4, RZ, RZ, 0x181f ;  /* 0x0000181fff047424 */ /* 0x010fe200078e00ff */
[----:B------:R-:W-:Y:S02]  /*15060*/  MOV R2, 0x15080 ;  /* 0x0001508000027802 */ /* 0x000fe40000000f00 */
[----:B-123-5:R-:W-:Y:S05]  /*15070*/  CALL.REL.NOINC `($__internal_17_$__cuda_sm70_shflsync_idx_p) ;  /* 0x0000515000007944 */ /* 0x02efea0003c00000 */
[----:B------:R-:W-:Y:S05]  /*15080*/  BRA `(.L_x_1381) ;  /* 0xfffec5a000007947 */ /* 0x000fea000383ffff */
.L_x_1318:
[----:B------:R-:W-:Y:S01]  /*15090*/  IMAD.MOV.U32 R6, RZ, RZ, R11 ;  /* 0x000000ffff067224 */ /* 0x000fe200078e000b */
[----:B-1----:R-:W-:Y:S01]  /*150a0*/  MOV R5, 0x3 ;  /* 0x0000000300057802 */ /* 0x002fe20000000f00 */
[----:B--2---:R-:W-:Y:S01]  /*150b0*/  IMAD.MOV.U32 R4, RZ, RZ, 0x181f ;  /* 0x0000181fff047424 */ /* 0x004fe200078e00ff */
[----:B------:R-:W-:-:S02]  /*150c0*/  MOV R2, 0x150e0 ;  /* 0x000150e000027802 */ /* 0x000fc40000000f00 */
[----:B---345:R-:W-:Y:S05]  /*150d0*/  CALL.REL.NOINC `($__internal_17_$__cuda_sm70_shflsync_idx_p) ;  /* 0x000050f000007944 */ /* 0x038fea0003c00000 */
[----:B------:R-:W-:Y:S01]  /*150e0*/  IMAD.MOV.U32 R13, RZ, RZ, R4 ;  /* 0x000000ffff0d7224 */ /* 0x000fe200078e0004 */
[----:B------:R-:W-:Y:S01]  /*150f0*/  MOV R5, 0x3 ;  /* 0x0000000300057802 */ /* 0x000fe20000000f00 */
[----:B------:R-:W-:Y:S01]  /*15100*/  IMAD.MOV.U32 R6, RZ, RZ, R12 ;  /* 0x000000ffff067224 */ /* 0x000fe200078e000c */
[----:B------:R-:W-:-:S02]  /*15110*/  MOV R4, 0x181f ;  /* 0x0000181f00047802 */ /* 0x000fc40000000f00 */
[----:B------:R-:W-:Y:S02]  /*15120*/  MOV R2, 0x15140 ;  /* 0x0001514000027802 */ /* 0x000fe40000000f00 */
[----:B------:R-:W-:Y:S05]  /*15130*/  CALL.REL.NOINC `($__internal_17_$__cuda_sm70_shflsync_idx_p) ;  /* 0x0000509000007944 */ /* 0x000fea0003c00000 */
[----:B------:R-:W-:Y:S05]  /*15140*/  BRA `(.L_x_1382) ;  /* 0xfffec5c000007947 */ /* 0x000fea000383ffff */
.L_x_1321:
[----:B------:R-:W-:Y:S01]  /*15150*/  IMAD.MOV.U32 R6, RZ, RZ, R11 ;  /* 0x000000ffff067224 */ /* 0x000fe200078e000b */
[----:B--2---:R-:W-:Y:S01]  /*15160*/  MOV R5, 0x4 ;  /* 0x0000000400057802 */ /* 0x004fe20000000f00 */
[----:B------:R-:W-:Y:S01]  /*15170*/  IMAD.MOV.U32 R4, RZ, RZ, 0x181f ;  /* 0x0000181fff047424 */ /* 0x000fe200078e00ff */
[----:B------:R-:W-:Y:S02]  /*15180*/  MOV R2, 0x151a0 ;  /* 0x000151a000027802 */ /* 0x000fe40000000f00 */
[----:B-1-345:R-:W-:Y:S05]  /*15190*/  CALL.REL.NOINC `($__internal_17_$__cuda_sm70_shflsync_idx_p) ;  /* 0x0000503000007944 */ /* 0x03afea0003c00000 */
[----:B------:R-:W-:Y:S01]  /*151a0*/  MOV R13, R4 ;  /* 0x00000004000d7202 */ /* 0x000fe20000000f00 */
[----:B------:R-:W-:Y:S05]  /*151b0*/  BRA `(.L_x_1383) ;  /* 0xfffec62000007947 */ /* 0x000fea000383ffff */
.L_x_1322:
[----:B------:R-:W-:Y:S01]  /*151c0*/  IMAD.MOV.U32 R6, RZ, RZ, R12 ;  /* 0x000000ffff067224 */ /* 0x000fe200078e000c */
[----:B--2---:R-:W-:Y:S01]  /*151d0*/  MOV R5, 0x4 ;  /* 0x0000000400057802 */ /* 0x004fe20000000f00 */
[----:B------:R-:W-:Y:S01]  /*151e0*/  IMAD.MOV.U32 R4, RZ, RZ, 0x181f ;  /* 0x0000181fff047424 */ /* 0x000fe200078e00ff */
[----:B------:R-:W-:Y:S02]  /*151f0*/  MOV R2, 0x15210 ;  /* 0x0001521000027802 */ /* 0x000fe40000000f00 */
[----:B-1-345:R-:W-:Y:S05]  /*15200*/  CALL.REL.NOINC `($__internal_17_$__cuda_sm70_shflsync_idx_p) ;  /* 0x00004fc000007944 */ /* 0x03afea0003c00000 */
[----:B------:R-:W-:Y:S05]  /*15210*/  BRA `(.L_x_1384) ;  /* 0xfffec5e000007947 */ /* 0x000fea000383ffff */
.L_x_1325:
[----:B------:R-:W-:Y:S01]  /*15220*/  IMAD.MOV.U32 R6, RZ, RZ, R11 ;  /* 0x000000ffff067224 */ /* 0x000fe200078e000b */
[----:B-1----:R-:W-:Y:S01]  /*15230*/  MOV R5, 0x5 ;  /* 0x0000000500057802 */ /* 0x002fe20000000f00 */
[----:B---3--:R-:W-:Y:S01]  /*15240*/  IMAD.MOV.U32 R4, RZ, RZ, 0x181f ;  /* 0x0000181fff047424 */ /* 0x008fe200078e00ff */
[----:B------:R-:W-:-:S02]  /*15250*/  MOV R2, 0x15270 ;  /* 0x0001527000027802 */ /* 0x000fc40000000f00 */
[----:B--2-45:R-:W-:Y:S05]  /*15260*/  CALL.REL.NOINC `($__internal_17_$__cuda_sm70_shflsync_idx_p) ;  /* 0x00004f6000007944 */ /* 0x034fea0003c00000 */
[----:B------:R-:W-:Y:S01]  /*15270*/  IMAD.MOV.U32 R13, RZ, RZ, R4 ;  /* 0x000000ffff0d7224 */ /* 0x000fe200078e0004 */
[----:B------:R-:W-:Y:S01]  /*15280*/  MOV R5, 0x5 ;  /* 0x0000000500057802 */ /* 0x000fe20000000f00 */
[----:B------:R-:W-:Y:S01]  /*15290*/  IMAD.MOV.U32 R6, RZ, RZ, R12 ;  /* 0x000000ffff067224 */ /* 0x000fe200078e000c */
[----:B------:R-:W-:-:S02]  /*152a0*/  MOV R4, 0x181f ;  /* 0x0000181f00047802 */ /* 0x000fc40000000f00 */
[----:B------:R-:W-:Y:S02]  /*152b0*/  MOV R2, 0x152d0 ;  /* 0x000152d000027802 */ /* 0x000fe40000000f00 */
[----:B------:R-:W-:Y:S05]  /*152c0*/  CALL.REL.NOINC `($__internal_17_$__cuda_sm70_shflsync_idx_p) ;  /* 0x00004f0000007944 */ /* 0x000fea0003c00000 */
[----:B------:R-:W-:Y:S05]  /*152d0*/  BRA `(.L_x_1385) ;  /* 0xfffec60000007947 */ /* 0x000fea000383ffff */
.L_x_1328:
[----:B------:R-:W-:Y:S01]  /*152e0*/  IMAD.MOV.U32 R6, RZ, RZ, R11 ;  /* 0x000000ffff067224 */ /* 0x000fe200078e000b */
[----:B--2---:R-:W-:Y:S01]  /*152f0*/  MOV R5, 0x6 ;  /* 0x0000000600057802 */ /* 0x004fe20000000f00 */
[----:B---3--:R-:W-:Y:S01]  /*15300*/  IMAD.MOV.U32 R4, RZ, RZ, 0x181f ;  /* 0x0000181fff047424 */ /* 0x008fe200078e00ff */
[----:B------:R-:W-:Y:S02]  /*15310*/  MOV R2, 0x15330 ;  /* 0x0001533000027802 */ /* 0x000fe40000000f00 */
[----:B-1--45:R-:W-:Y:S05]  /*15320*/  CALL.REL.NOINC `($__internal_17_$__cuda_sm70_shflsync_idx_p) ;  /* 0x00004ea000007944 */ /* 0x032fea0003c00000 */
[----:B------:R-:W-:Y:S01]  /*15330*/  MOV R13, R4 ;  /* 0x00000004000d7202 */ /* 0x000fe20000000f00 */
[----:B------:R-:W-:Y:S05]  /*15340*/  BRA `(.L_x_1386) ;  /* 0xfffec66000007947 */ /* 0x000fea000383ffff */
.L_x_1329:
[----:B------:R-:W-:Y:S01]  /*15350*/  IMAD.MOV.U32 R6, RZ, RZ, R12 ;  /* 0x000000ffff067224 */ /* 0x000fe200078e000c */
[----:B------:R-:W-:Y:S01]  /*15360*/  MOV R5, 0x6 ;  /* 0x0000000600057802 */ /* 0x000fe20000000f00 */
[----:B---3--:R-:W-:Y:S01]  /*15370*/  IMAD.MOV.U32 R4, RZ, RZ, 0x181f ;  /* 0x0000181fff047424 */ /* 0x008fe200078e00ff */
[----:B------:R-:W-:Y:S02]  /*15380*/  MOV R2, 0x153a0 ;  /* 0x000153a000027802 */ /* 0x000fe40000000f00 */
[----:B-12-45:R-:W-:Y:S05]  /*15390*/  CALL.REL.NOINC `($__internal_17_$__cuda_sm70_shflsync_idx_p) ;  /* 0x00004e3000007944 */ /* 0x036fea0003c00000 */
[----:B------:R-:W-:Y:S05]  /*153a0*/  BRA `(.L_x_1387) ;  /* 0xfffec62000007947 */ /* 0x000fea000383ffff */
.L_x_1332:
        /* <DEDUP_REMOVED lines=11> */
[----:B------:R-:W-:Y:S01]  /*15460*/  MOV R12, R4 ;  /* 0x00000004000c7202 */ /* 0x000fe20000000f00 */
[----:B------:R-:W-:Y:S05]  /*15470*/  BRA `(.L_x_1388) ;  /* 0xfffec63000007947 */ /* 0x000fea000383ffff */
.L_x_1335:
[----:B------:R-:W-:Y:S01]  /*15480*/  IMAD.MOV.U32 R6, RZ, RZ, R3 ;  /* 0x000000ffff067224 */ /* 0x000fe200078e0003 */
[----:B------:R-:W-:Y:S01]  /*15490*/  MOV R5, RZ ;  /* 0x000000ff00057202 */ /* 0x000fe20000000f00 */
[----:B------:R-:W-:Y:S01]  /*154a0*/  IMAD.MOV.U32 R4, RZ, RZ, 0x181f ;  /* 0x0000181fff047424 */ /* 0x000fe200078e00ff */
[----:B------:R-:W-:Y:S02]  /*154b0*/  MOV R2, 0x154d0 ;  /* 0x000154d000027802 */ /* 0x000fe40000000f00 */
[----:B-1----:R-:W-:Y:S05]  /*154c0*/  CALL.REL.NOINC `($__internal_17_$__cuda_sm70_shflsync_idx_p) ;  /* 0x00004d0000007944 */ /* 0x002fea0003c00000 */
[----:B------:R-:W-:Y:S01]  /*154d0*/  MOV R12, R4 ;  /* 0x00000004000c7202 */ /* 0x000fe20000000f00 */
[----:B------:R-:W-:Y:S05]  /*154e0*/  BRA `(.L_x_1389) ;  /* 0xfffeeac000007947 */ /* 0x000fea000383ffff */
.L_x_1336:
[----:B------:R-:W-:Y:S01]  /*154f0*/  IMAD.MOV.U32 R6, RZ, RZ, R7 ;  /* 0x000000ffff067224 */ /* 0x000fe200078e0007 */
[----:B------:R-:W-:Y:S01]  /*15500*/  MOV R5, RZ ;  /* 0x000000ff00057202 */ /* 0x000fe20000000f00 */
[----:B------:R-:W-:Y:S01]  /*15510*/  IMAD.MOV.U32 R4, RZ, RZ, 0x181f ;  /* 0x0000181fff047424 */ /* 0x000fe200078e00ff */
[----:B------:R-:W-:Y:S02]  /*15520*/  MOV R2, 0x15540 ;  /* 0x0001554000027802 */ /* 0x000fe40000000f00 */
[----:B-123--:R-:W-:Y:S05]  /*15530*/  CALL.REL.NOINC `($__internal_17_$__cuda_sm70_shflsync_idx_p) ;  /* 0x00004c9000007944 */ /* 0x00efea0003c00000 */
[----:B------:R-:W-:Y:S01]  /*15540*/  IADD3 R4, P0, R4, R121, RZ ;  /* 0x0000007904047210 */ /* 0x000fe20007f1e0ff */
[----:B------:R-:W-:Y:S01]  /*15550*/  IMAD.MOV.U32 R6, RZ, RZ, R3 ;  /* 0x000000ffff067224 */ /* 0x000fe200078e0003 */
[----:B------:R-:W-:-:S03]  /*15560*/  MOV R2, 0x155f0 ;  /* 0x000155f000027802 */ /* 0x000fc60000000f00 */
[----:B------:R-:W-:-:S05]  /*15570*/  IMAD.X R5, R12, 0x1, R120, P0 ;  /* 0x000000010c057824 */ /* 0x000fca00000e0678 */
[----:B------:R-:W-:Y:S01]  /*15580*/  @!PT LDS RZ, [RZ] ;  /* 0x00000000fffff984 */ /* 0x000fe20000000800 */
[----:B------:R-:W-:Y:S01]  /*15590*/  @!PT LDS RZ, [RZ] ;  /* 0x00000000fffff984 */ /* 0x000fe20000000800 */
[----:B------:R-:W-:Y:S01]  /*155a0*/  @!PT LDS RZ, [RZ] ;  /* 0x00000000fffff984 */ /* 0x000fe20000000800 */
[----:B------:R1:W-:Y:S02]  /*155b0*/  LDGSTS.E.BYPASS.LTC128B.128 [R244+0x3900], [R4.64], !P3 ;  /* 0x0390000004f47fae */ /* 0x0003e4000d901d48 */
[----:B-1----:R-:W-:Y:S01]  /*155c0*/  MOV R5, 0x1 ;  /* 0x0000000100057802 */ /* 0x002fe20000000f00 */
[----:B------:R-:W-:Y:S02]  /*155d0*/  IMAD.MOV.U32 R4, RZ, RZ, 0x181f ;  /* 0x0000181fff047424 */ /* 0x000fe400078e00ff */
[----:B------:R-:W-:Y:S05]  /*155e0*/  CALL.REL.NOINC `($__internal_17_$__cuda_sm70_shflsync_idx_p) ;  /* 0x00004be000007944 */ /* 0x000fea0003c00000 */
[----:B------:R-:W-:Y:S01]  /*155f0*/  IMAD.MOV.U32 R12, RZ, RZ, R4 ;  /* 0x000000ffff0c7224 */ /* 0x000fe200078e0004 */
[----:B------:R-:W-:Y:S01]  /*15600*/  MOV R5, 0x1 ;  /* 0x0000000100057802 */ /* 0x000fe20000000f00 */
[----:B------:R-:W-:Y:S01]  /*15610*/  IMAD.MOV.U32 R6, RZ, RZ, R7 ;  /* 0x000000ffff067224 */ /* 0x000fe200078e0007 */
[----:B------:R-:W-:Y:S02]  /*15620*/  MOV R4, 0x181f ;  /* 0x0000181f00047802 */ /* 0x000fe40000000f00 */
[----:B------:R-:W-:Y:S02]  /*15630*/  MOV R2, 0x15650 ;  /* 0x0001565000027802 */ /* 0x000fe40000000f00 */
[----:B------:R-:W-:Y:S05]  /*15640*/  CALL.REL.NOINC `($__internal_17_$__cuda_sm70_shflsync_idx_p) ;  /* 0x00004b8000007944 */ /* 0x000fea0003c00000 */
        /* <DEDUP_REMOVED lines=85> */
[----:B------:R-:W-:Y:S01]  /*15ba0*/  MOV R7, R4 ;  /* 0x0000000400077202 */ /* 0x000fe20000000f00 */
[----:B------:R-:W-:Y:S05]  /*15bb0*/  BRA `(.L_x_1390) ;  /* 0xfffee5f000007947 */ /* 0x000fea000383ffff */
.L_x_1337:
[----:B------:R-:W-:Y:S01]  /*15bc0*/  IMAD.MOV.U32 R5, RZ, RZ, RZ ;  /* 0x000000ffff057224 */ /* 0x000fe200078e00ff */
[----:B------:R-:W-:-:S02]  /*15bd0*/  MOV R4, 0x1c1f ;  /* 0x00001c1f00047802 */ /* 0x000fc40000000f00 */
[----:B------:R-:W-:Y:S02]  /*15be0*/  MOV R2, 0x15c00 ;  /* 0x00015c0000027802 */ /* 0x000fe40000000f00 */
[----:B------:R-:W-:Y:S05]  /*15bf0*/  CALL.REL.NOINC `($__internal_17_$__cuda_sm70_shflsync_idx_p) ;  /* 0x000045d000007944 */ /* 0x000fea0003c00000 */
[----:B------:R-:W-:Y:S01]  /*15c00*/  MOV R2, R4 ;  /* 0x0000000400027202 */ /* 0x000fe20000000f00 */
[----:B------:R-:W-:Y:S05]  /*15c10*/  BRA `(.L_x_1391) ;  /* 0xfffee6c000007947 */ /* 0x000fea000383ffff */
.L_x_1338:
[----:B------:R-:W-:Y:S01]  /*15c20*/  IMAD.MOV.U32 R5, RZ, RZ, 0x1 ;  /* 0x00000001ff057424 */ /* 0x000fe200078e00ff */
[----:B------:R-:W-:Y:S02]  /*15c30*/  MOV R4, 0x1c1f ;  /* 0x00001c1f00047802 */ /* 0x000fe40000000f00 */
[----:B------:R-:W-:Y:S02]  /*15c40*/  MOV R2, 0x15c60 ;  /* 0x00015c6000027802 */ /* 0x000fe40000000f00 */
[----:B-1----:R-:W-:Y:S05]  /*15c50*/  CALL.REL.NOINC `($__internal_17_$__cuda_sm70_shflsync_idx_p) ;  /* 0x0000457000007944 */ /* 0x002fea0003c00000 */
[----:B------:R-:W-:Y:S02]  /*15c60*/  IMAD.IADD R2, R0, 0x1, R4 ;  /* 0x0000000100027824 */ /* 0x000fe400078e0204 */
[----:B------:R-:W-:Y:S02]  /*15c70*/  IMAD.MOV.U32 R5, RZ, RZ, 0x2 ;  /* 0x00000002ff057424 */ /* 0x000fe400078e00ff */
[----:B------:R-:W-:Y:S01]  /*15c80*/  IMAD.MOV.U32 R4, RZ, RZ, 0x1c1f ;  /* 0x00001c1fff047424 */ /* 0x000fe200078e00ff */
        /* <DEDUP_REMOVED lines=57> */
[----:B------:R-:W-:Y:S02]  /*16020*/  MOV R2, 0x16040 ;  /* 0x0001604000027802 */ /* 0x000fe40000000f00 */
[----:B------:R-:W-:Y:S05]  /*16030*/  CALL.REL.NOINC `($__internal_17_$__cuda_sm70_shflsync_idx_p) ;  /* 0x0000419000007944 */ /* 0x000fea0003c00000 */
        /* <DEDUP_REMOVED lines=62> */
[----:B------:R-:W-:Y:S01]  /*16420*/  IMAD.IADD R0, R0, 0x1, R4 ;  /* 0x0000000100007824 */ /* 0x000fe200078e0204 */
[----:B------:R-:W-:Y:S01]  /*16430*/  FMNMX.FTZ R2, R116, R117, !PT ;  /* 0x0000007574027209 */ /* 0x000fe20007810000 */
[----:B------:R-:W-:Y:S01]  /*16440*/  IMAD.MOV.U32 R6, RZ, RZ, 0x2 ;  /* 0x00000002ff067424 */ /* 0x000fe200078e00ff */
[----:B------:R-:W-:Y:S02]  /*16450*/  FMNMX.FTZ R4, R12, R123, !PT ;  /* 0x0000007b0c047209 */ /* 0x000fe40007810000 */
[----:B------:R-:W-:Y:S02]  /*16460*/  IMNMX R3, R3, R0, PT ;  /* 0x0000000003037217 */ /* 0x000fe40003800200 */
[----:B------:R-:W-:-:S02]  /*16470*/  FMNMX.FTZ R0, R118, R119, !PT ;  /* 0x0000007776007209 */ /* 0x000fc40007810000 */
        /* <DEDUP_REMOVED lines=139> */
[----:B------:R-:W-:Y:S02]  /*16d30*/  FSEL R103, R24, -INF , P6 ;  /* 0xff80000018677808 */ /* 0x000fe40003000000 */
[----:B------:R-:W-:Y:S02]  /*16d40*/  FMNMX.FTZ R2, R62, R2, !PT ;  /* 0x000000023e027209 */ /* 0x000fe40007810000 */
[----:B------:R-:W-:Y:S02]  /*16d50*/  FMNMX.FTZ R0, R43, R0, !PT ;  /* 0x000000002b007209 */ /* 0x000fe40007810000 */
[----:B------:R-:W-:Y:S02]  /*16d60*/  FMNMX.FTZ R68, R189, R68, !PT ;  /* 0x00000044bd447209 */ /* 0x000fe40007810000 */
[----:B------:R-:W-:-:S02]  /*16d70*/  FMNMX.FTZ R3, R40, R3, !PT ;  /* 0x0000000328037209 */ /* 0x000fc40007810000 */
[----:B------:R-:W-:Y:S02]  /*16d80*/  FSEL R98, R21, -INF , P5 ;  /* 0xff80000015627808 */ /* 0x000fe40002800000 */
[----:B------:R-:W-:Y:S02]  /*16d90*/  FMNMX.FTZ R2, R37, R2, !PT ;  /* 0x0000000225027209 */ /* 0x000fe40007810000 */
[----:B------:R-:W-:Y:S02]  /*16da0*/  FMNMX.FTZ R0, R31, R0, !PT ;  /* 0x000000001f007209 */ /* 0x000fe40007810000 */
[----:B------:R-:W-:Y:S02]  /*16db0*/  FMNMX.FTZ R68, R103, R68, !PT ;  /* 0x0000004467447209 */ /* 0x000fe40007810000 */
[----:B------:R-:W-:Y:S02]  /*16dc0*/  FMNMX.FTZ R3, R39, R3, !PT ;  /* 0x0000000327037209 */ /* 0x000fe40007810000 */
[----:B------:R-:W-:-:S02]  /*16dd0*/  FSEL R97, R97, -INF , P4 ;  /* 0xff80000061617808 */ /* 0x000fc40002000000 */
[----:B------:R-:W-:Y:S02]  /*16de0*/  FMNMX.FTZ R2, R36, R2, !PT ;  /* 0x0000000224027209 */ /* 0x000fe40007810000 */
[----:B------:R-:W-:Y:S02]  /*16df0*/  FMNMX.FTZ R0, R30, R0, !PT ;  /* 0x000000001e007209 */ /* 0x000fe40007810000 */
[----:B------:R-:W-:Y:S02]  /*16e00*/  FMNMX.FTZ R68, R98, R68, !PT ;  /* 0x0000004462447209 */ /* 0x000fe40007810000 */
[----:B------:R-:W-:Y:S02]  /*16e10*/  FMNMX.FTZ R3, R38, R3, !PT ;  /* 0x0000000326037209 */ /* 0x000fe40007810000 */
[----:B------:R-:W-:Y:S02]  /*16e20*/  FSEL R70, R70, -INF , P0 ;  /* 0xff80000046467808 */ /* 0x000fe40000000000 */
[----:B------:R-:W-:Y:S01]  /*16e30*/  FMNMX.FTZ R2, R57, R2, !PT ;  /* 0x0000000239027209 */ /* 0x000fe20007810000 */
[----:B------:R-:W-:Y:S01]  /*16e40*/  IMAD.MOV.U32 R4, RZ, RZ, R3 ;  /* 0x000000ffff047224 */ /* 0x000fe200078e0003 */
[----:B------:R-:W-:-:S02]  /*16e50*/  FMNMX.FTZ R0, R29, R0, !PT ;  /* 0x000000001d007209 */ /* 0x000fc40007810000 */
[----:B------:R-:W-:Y:S02]  /*16e60*/  FMNMX.FTZ R68, R97, R68, !PT ;  /* 0x0000004461447209 */ /* 0x000fe40007810000 */
[----:B------:R-:W-:Y:S02]  /*16e70*/  FMNMX.FTZ R2, R56, R2, !PT ;  /* 0x0000000238027209 */ /* 0x000fe40007810000 */
[----:B------:R-:W-:Y:S02]  /*16e80*/  FMNMX.FTZ R0, R28, R0, !PT ;  /* 0x000000001c007209 */ /* 0x000fe40007810000 */
[----:B------:R-:W-:Y:S02]  /*16e90*/  FMNMX.FTZ R68, R70, R68, !PT ;  /* 0x0000004446447209 */ /* 0x000fe40007810000 */
[----:B------:R-:W-:Y:S02]  /*16ea0*/  MOV R5, 0x16ec0 ;  /* 0x00016ec000057802 */ /* 0x000fe40000000f00 */
[----:B------:R-:W-:Y:S05]  /*16eb0*/  CALL.REL.NOINC `($__internal_16_$__cuda_sm70_shflsync_bfly_p) ;  /* 0x000032a000007944 */ /* 0x000fea0003c00000 */
[----:B------:R-:W-:Y:S01]  /*16ec0*/  FMNMX.FTZ R3, R3, R6, !PT ;  /* 0x0000000603037209 */ /* 0x000fe20007810000 */
[----:B------:R-:W-:Y:S01]  /*16ed0*/  IMAD.MOV.U32 R6, RZ, RZ, 0x1 ;  /* 0x00000001ff067424 */ /* 0x000fe200078e00ff */
[----:B------:R-:W-:-:S03]  /*16ee0*/  MOV R5, 0x16f10 ;  /* 0x00016f1000057802 */ /* 0x000fc60000000f00 */
[----:B------:R-:W-:Y:S02]  /*16ef0*/  IMAD.MOV.U32 R4, RZ, RZ, R3 ;  /* 0x000000ffff047224 */ /* 0x000fe400078e0003 */
[----:B------:R-:W-:Y:S05]  /*16f00*/  CALL.REL.NOINC `($__internal_16_$__cuda_sm70_shflsync_bfly_p) ;  /* 0x0000325000007944 */ /* 0x000fea0003c00000 */
[----:B------:R-:W-:Y:S01]  /*16f10*/  FMNMX.FTZ R3, R3, R6, !PT ;  /* 0x0000000603037209 */ /* 0x000fe20007810000 */
[----:B------:R-:W-:Y:S01]  /*16f20*/  IMAD.MOV.U32 R4, RZ, RZ, R2 ;  /* 0x000000ffff047224 */ /* 0x000fe200078e0002 */
[----:B------:R-:W-:Y:S01]  /*16f30*/  MOV R5, 0x16f60 ;  /* 0x00016f6000057802 */ /* 0x000fe20000000f00 */
[----:B------:R-:W-:Y:S02]  /*16f40*/  IMAD.MOV.U32 R6, RZ, RZ, 0x2 ;  /* 0x00000002ff067424 */ /* 0x000fe400078e00ff */
        /* <DEDUP_REMOVED lines=26> */
[----:B------:R-:W-:Y:S05]  /*170f0*/  BRA `(.L_x_1392) ;  /* 0xfffee85000007947 */ /* 0x000fea000383ffff */
.L_x_1342:
[----:B------:R-:W-:Y:S01]  /*17100*/  MOV R5, RZ ;  /* 0x000000ff00057202 */ /* 0x000fe20000000f00 */
[----:B------:R-:W-:Y:S01]  /*17110*/  IMAD.MOV.U32 R6, RZ, RZ, R7 ;  /* 0x000000ffff067224 */ /* 0x000fe200078e0007 */
[----:B------:R-:W-:Y:S01]  /*17120*/  MOV R2, 0x17150 ;  /* 0x0001715000027802 */ /* 0x000fe20000000f00 */
[----:B------:R-:W-:Y:S02]  /*17130*/  IMAD.MOV.U32 R4, RZ, RZ, 0x181f ;  /* 0x0000181fff047424 */ /* 0x000fe400078e00ff */
[----:B------:R-:W-:Y:S05]  /*17140*/  CALL.REL.NOINC `($__internal_17_$__cuda_sm70_shflsync_idx_p) ;  /* 0x0000308000007944 */ /* 0x000fea0003c00000 */
[----:B------:R-:W-:Y:S01]  /*17150*/  MOV R11, R4 ;  /* 0x00000004000b7202 */ /* 0x000fe20000000f00 */
[----:B------:R-:W-:-:S05]  /*17160*/  BRA `(.L_x_1393) ;  /* 0xffff0e5000007947 */ /* 0x000fca000383ffff */
.L_x_1343:
[----:B------:R-:W-:Y:S01]  /*17170*/  MOV R5, RZ ;  /* 0x000000ff00057202 */ /* 0x000fe20000000f00 */
[----:B------:R-:W-:Y:S01]  /*17180*/  IMAD.MOV.U32 R6, RZ, RZ, R10 ;  /* 0x000000ffff067224 */ /* 0x000fe200078e000a */
[----:B------:R-:W-:Y:S01]  /*17190*/  MOV R2, 0x171c0 ;  /* 0x000171c000027802 */ /* 0x000fe20000000f00 */
[----:B------:R-:W-:Y:S02]  /*171a0*/  IMAD.MOV.U32 R4, RZ, RZ, 0x181f ;  /* 0x0000181fff047424 */ /* 0x000fe400078e00ff */
[----:B-12---:R-:W-:Y:S05]  /*171b0*/  CALL.REL.NOINC `($__internal_17_$__cuda_sm70_shflsync_idx_p) ;  /* 0x0000301000007944 */ /* 0x006fea0003c00000 */
[----:B------:R-:W-:Y:S01]  /*171c0*/  IMAD.MOV.U32 R6, RZ, RZ, R7 ;  /* 0x000000ffff067224 */ /* 0x000fe200078e0007 */
[----:B------:R-:W-:Y:S02]  /*171d0*/  IADD3 R4, P0, R4, R0, RZ ;  /* 0x0000000004047210 */ /* 0x000fe40007f1e0ff */
[----:B------:R-:W-:Y:S03]  /*171e0*/  MOV R2, 0x17270 ;  /* 0x0001727000027802 */ /* 0x000fe60000000f00 */
[----:B------:R-:W-:Y:S05]  /*171f0*/  IMAD.X R5, R11, 0x1, R3, P0 ;  /* 0x000000010b057824 */ /* 0x000fea00000e0603 */
[----:B------:R-:W-:Y:S01]  /*17200*/  @!PT LDS RZ, [RZ] ;  /* 0x00000000fffff984 */ /* 0x000fe20000000800 */
[----:B------:R-:W-:Y:S01]  /*17210*/  @!PT LDS RZ, [RZ] ;  /* 0x00000000fffff984 */ /* 0x000fe20000000800 */
[----:B------:R-:W-:Y:S01]  /*17220*/  @!PT LDS RZ, [RZ] ;  /* 0x00000000fffff984 */ /* 0x000fe20000000800 */
[----:B------:R1:W-:Y:S02]  /*17230*/  LDGSTS.E.BYPASS.LTC128B.128 [R244+0x100], [R4.64], !P3 ;  /* 0x0010000004f47fae */ /* 0x0003e4000d901d48 */
[----:B-1----:R-:W-:Y:S01]  /*17240*/  MOV R5, 0x1 ;  /* 0x0000000100057802 */ /* 0x002fe20000000f00 */
[----:B------:R-:W-:Y:S02]  /*17250*/  IMAD.MOV.U32 R4, RZ, RZ, 0x181f ;  /* 0x0000181fff047424 */ /* 0x000fe400078e00ff */
[----:B------:R-:W-:Y:S05]  /*17260*/  CALL.REL.NOINC `($__internal_17_$__cuda_sm70_shflsync_idx_p) ;  /* 0x00002f6000007944 */ /* 0x000fea0003c00000 */
[----:B------:R-:W-:Y:S01]  /*17270*/  MOV R5, 0x1 ;  /* 0x0000000100057802 */ /* 0x000fe20000000f00 */
[----:B------:R-:W-:Y:S01]  /*17280*/  IMAD.MOV.U32 R11, RZ, RZ, R4 ;  /* 0x000000ffff0b7224 */ /* 0x000fe200078e0004 */
[----:B------:R-:W-:Y:S01]  /*17290*/  MOV R4, 0x181f ;  /* 0x0000181f00047802 */ /* 0x000fe20000000f00 */
[----:B------:R-:W-:Y:S01]  /*172a0*/  IMAD.MOV.U32 R6, RZ, RZ, R10 ;  /* 0x000000ffff067224 */ /* 0x000fe200078e000a */
[----:B------:R-:W-:Y:S02]  /*172b0*/  MOV R2, 0x172d0 ;  /* 0x000172d000027802 */ /* 0x000fe40000000f00 */
[----:B------:R-:W-:Y:S05]  /*172c0*/  CALL.REL.NOINC `($__internal_17_$__cuda_sm70_shflsync_idx_p) ;  /* 0x00002f0000007944 */ /* 0x000fea0003c00000 */
        /* <DEDUP_REMOVED lines=85> */
[----:B------:R-:W-:-:S05]  /*17820*/  BRA `(.L_x_1394) ;  /* 0xffff099000007947 */ /* 0x000fca000383ffff */
.L_x_1346:
[----:B------:R-:W-:Y:S01]  /*17830*/  MOV R5, RZ ;  /* 0x000000ff00057202 */ /* 0x000fe20000000f00 */
[----:B-1----:R-:W-:Y:S01]  /*17840*/  IMAD.MOV.U32 R6, RZ, RZ, R82 ;  /* 0x000000ffff067224 */ /* 0x002fe200078e0052 */
[----:B------:R-:W-:Y:S01]  /*17850*/  MOV R2, 0x17880 ;  /* 0x0001788000027802 */ /* 0x000fe20000000f00 */
[----:B------:R-:W-:Y:S02]  /*17860*/  IMAD.MOV.U32 R4, RZ, RZ, 0x181f ;  /* 0x0000181fff047424 */ /* 0x000fe400078e00ff */
[----:B------:R-:W-:Y:S05]  /*17870*/  CALL.REL.NOINC `($__internal_17_$__cuda_sm70_shflsync_idx_p) ;  /* 0x0000295000007944 */ /* 0x000fea0003c00000 */
[----:B------:R-:W-:Y:S01]  /*17880*/  MOV R86, R4 ;  /* 0x0000000400567202 */ /* 0x000fe20000000f00 */
[----:B------:R-:W-:-:S05]  /*17890*/  BRA `(.L_x_1395) ;  /* 0xffff22b000007947 */ /* 0x000fca000383ffff */
.L_x_1347:
[----:B------:R-:W-:Y:S01]  /*178a0*/  MOV R5, RZ ;  /* 0x000000ff00057202 */ /* 0x000fe20000000f00 */
[----:B-1----:R-:W-:Y:S01]  /*178b0*/  IMAD.MOV.U32 R6, RZ, RZ, R83 ;  /* 0x000000ffff067224 */ /* 0x002fe200078e0053 */
[----:B------:R-:W-:Y:S01]  /*178c0*/  MOV R2, 0x178f0 ;  /* 0x000178f000027802 */ /* 0x000fe20000000f00 */
[----:B------:R-:W-:Y:S02]  /*178d0*/  IMAD.MOV.U32 R4, RZ, RZ, 0x181f ;  /* 0x0000181fff047424 */ /* 0x000fe400078e00ff */
[----:B--23--:R-:W-:Y:S05]  /*178e0*/  CALL.REL.NOINC `($__internal_17_$__cuda_sm70_shflsync_idx_p) ;  /* 0x000028e000007944 */ /* 0x00cfea0003c00000 */
        /* <DEDUP_REMOVED lines=103> */
.L_x_1348:
[----:B------:R-:W-:Y:S01]  /*17f60*/  MOV R4, 0x1c1f ;  /* 0x00001c1f00047802 */ /* 0x000fe20000000f00 */
[----:B------:R-:W-:Y:S01]  /*17f70*/  IMAD.MOV.U32 R5, RZ, RZ, RZ ;  /* 0x000000ffff057224 */ /* 0x000fe200078e00ff */
[----:B------:R-:W-:Y:S02]  /*17f80*/  MOV R2, 0x17fa0 ;  /* 0x00017fa000027802 */ /* 0x000fe40000000f00 */
[----:B------:R-:W-:Y:S05]  /*17f90*/  CALL.REL.NOINC `($__internal_17_$__cuda_sm70_shflsync_idx_p) ;  /* 0x0000223000007944 */ /* 0x000fea0003c00000 */
[----:B------:R-:W-:-:S05]  /*17fa0*/  BRA `(.L_x_1397) ;  /* 0xffff1ef000007947 */ /* 0x000fca000383ffff */
.L_x_1349:
[----:B------:R-:W-:Y:S01]  /*17fb0*/  MOV R4, 0x1c1f ;  /* 0x00001c1f00047802 */ /* 0x000fe20000000f00 */
[----:B------:R-:W-:Y:S01]  /*17fc0*/  IMAD.MOV.U32 R5, RZ, RZ, 0x1 ;  /* 0x00000001ff057424 */ /* 0x000fe200078e00ff */
[----:B------:R-:W-:Y:S02]  /*17fd0*/  MOV R2, 0x17ff0 ;  /* 0x00017ff000027802 */ /* 0x000fe40000000f00 */
[----:B-1----:R-:W-:Y:S05]  /*17fe0*/  CALL.REL.NOINC `($__internal_17_$__cuda_sm70_shflsync_idx_p) ;  /* 0x000021e000007944 */ /* 0x002fea0003c00000 */
[----:B------:R-:W-:Y:S01]  /*17ff0*/  MOV R2, 0x183c0 ;  /* 0x000183c000027802 */ /* 0x000fe20000000f00 */
[----:B------:R-:W-:Y:S02]  /*18000*/  IMAD.IADD R4, R101, 0x1, R4 ;  /* 0x0000000165047824 */ /* 0x000fe400078e0204 */
[----:B------:R-:W-:Y:S03]  /*18010*/  IMAD.MOV.U32 R5, RZ, RZ, 0x2 ;  /* 0x00000002ff057424 */ /* 0x000fe600078e00ff */
        /* <DEDUP_REMOVED lines=51> */
[----:B------:R-:W-:Y:S01]  /*18350*/  ISETP.GT.AND P0, PT, R4, 0x69, PT ;  /* 0x000000690400780c */ /* 0x000fe20003f04270 */
[----:B------:R-:W-:Y:S01]  /*18360*/  IMAD.MOV.U32 R4, RZ, RZ, 0x1c1f ;  /* 0x00001c1fff047424 */ /* 0x000fe200078e00ff */
[----:B------:R-:W-:Y:S02]  /*18370*/  FSEL R184, R216, -INF , P6 ;  /* 0xff800000d8b87808 */ /* 0x000fe40003000000 */
[----:B------:R-:W-:Y:S02]  /*18380*/  FSEL R21, R103, -INF , P5 ;  /* 0xff80000067157808 */ /* 0x000fe40002800000 */
[----:B------:R-:W-:Y:S02]  /*18390*/  FSEL R20, R104, -INF , P4 ;  /* 0xff80000068147808 */ /* 0x000fe40002000000 */
[----:B------:R-:W-:Y:S02]  /*183a0*/  FSEL R19, R11, -INF , P0 ;  /* 0xff8000000b137808 */ /* 0x000fe40000000000 */
[----:B------:R-:W-:Y:S05]  /*183b0*/  CALL.REL.NOINC `($__internal_17_$__cuda_sm70_shflsync_idx_p) ;  /* 0x00001e1000007944 */ /* 0x000fea0003c00000 */
        /* <DEDUP_REMOVED lines=61> */
[----:B------:R-:W-:Y:S01]  /*18790*/  FMNMX.FTZ R3, R82, R182, !PT ;  /* 0x000000b652037209 */ /* 0x000fe20007810000 */
[----:B------:R-:W-:Y:S01]  /*187a0*/  IMAD.IADD R4, R101, 0x1, R4 ;  /* 0x0000000165047824 */ /* 0x000fe200078e0204 */
[----:B------:R-:W-:Y:S01]  /*187b0*/  FMNMX.FTZ R2, R32, R183, !PT ;  /* 0x000000b720027209 */ /* 0x000fe20007810000 */
[----:B------:R-:W-:Y:S01]  /*187c0*/  IMAD.MOV.U32 R6, RZ, RZ, 0x2 ;  /* 0x00000002ff067424 */ /* 0x000fe200078e00ff */
[----:B------:R-:W-:Y:S02]  /*187d0*/  FMNMX.FTZ R0, R11, R180, !PT ;  /* 0x000000b40b007209 */ /* 0x000fe40007810000 */
        /* <DEDUP_REMOVED lines=20> */
[----:B------:R-:W-:Y:S02]  /*18920*/  FMNMX.FTZ R49, R12, R181, !PT ;  /* 0x000000b50c317209 */ /* 0x000fe40007810000 */
        /* <DEDUP_REMOVED lines=9> */
[----:B------:R-:W-:Y:S02]  /*189c0*/  FMNMX.FTZ R2, R33, R2, !PT ;  /* 0x0000000221027209 */ /* 0x000fe40007810000 */
[----:B------:R-:W-:Y:S02]  /*189d0*/  FMNMX.FTZ R0, R16, R0, !PT ;  /* 0x0000000010007209 */ /* 0x000fe40007810000 */
        /* <DEDUP_REMOVED lines=28> */
[C---:B------:R-:W-:Y:S02]  /*18ba0*/  ISETP.GT.AND P5, PT, R4.reuse, 0x61, PT ;  /* 0x000000610400780c */ /* 0x040fe40003fa4270 */
[----:B------:R-:W-:Y:S02]  /*18bb0*/  FSEL R115, R7, -INF , P4 ;  /* 0xff80000007737808 */ /* 0x000fe40002000000 */
[----:B------:R-:W-:Y:S02]  /*18bc0*/  ISETP.GT.AND P4, PT, R4, 0x68, PT ;  /* 0x000000680400780c */ /* 0x000fe40003f84270 */
[----:B------:R-:W-:Y:S02]  /*18bd0*/  FSEL R113, R80, -INF , P0 ;  /* 0xff80000050717808 */ /* 0x000fe40000000000 */
[----:B------:R-:W-:Y:S02]  /*18be0*/  ISETP.GT.AND P0, PT, R4, 0x69, PT ;  /* 0x000000690400780c */ /* 0x000fe40003f04270 */
        /* <DEDUP_REMOVED lines=76> */
[----:B------:R-:W-:Y:S02]  /*190b0*/  FSEL R96, R96, -INF , P6 ;  /* 0xff80000060607808 */ /* 0x000fe40003000000 */
        /* <DEDUP_REMOVED lines=27> */
[----:B------:R-:W-:Y:S02]  /*19270*/  MOV R5, 0x19290 ;  /* 0x0001929000057802 */ /* 0x000fe40000000f00 */
        /* <DEDUP_REMOVED lines=28> */
[----:B------:R-:W-:Y:S01]  /*19440*/  MOV R68, R6 ;  /* 0x0000000600447202 */ /* 0x000fe20000000f00 */
[----:B------:R-:W-:-:S05]  /*19450*/  BRA `(.L_x_1398) ;  /* 0xffff20b000007947 */ /* 0x000fca000383ffff */
.L_x_1352:
[----:B-1----:R-:W-:Y:S01]  /*19460*/  MOV R5, RZ ;  /* 0x000000ff00057202 */ /* 0x002fe20000000f00 */
[----:B------:R-:W-:Y:S01]  /*19470*/  IMAD.MOV.U32 R6, RZ, RZ, R3 ;  /* 0x000000ffff067224 */ /* 0x000fe200078e0003 */
[----:B------:R-:W-:Y:S01]  /*19480*/  MOV R2, 0x194b0 ;  /* 0x000194b000027802 */ /* 0x000fe20000000f00 */
[----:B------:R-:W-:Y:S02]  /*19490*/  IMAD.MOV.U32 R4, RZ, RZ, 0x181f ;  /* 0x0000181fff047424 */ /* 0x000fe400078e00ff */
[----:B------:R-:W-:Y:S05]  /*194a0*/  CALL.REL.NOINC `($__internal_17_$__cuda_sm70_shflsync_idx_p) ;  /* 0x00000d2000007944 */ /* 0x000fea0003c00000 */
[----:B------:R-:W-:Y:S01]  /*194b0*/  MOV R2, R4 ;  /* 0x0000000400027202 */ /* 0x000fe20000000f00 */
[----:B------:R-:W-:-:S05]  /*194c0*/  BRA `(.L_x_1399) ;  /* 0xffff4c4000007947 */ /* 0x000fca000383ffff */
.L_x_1355:
[----:B------:R-:W-:Y:S01]  /*194d0*/  MOV R5, RZ ;  /* 0x000000ff00057202 */ /* 0x000fe20000000f00 */
[----:B-1----:R-:W-:Y:S01]  /*194e0*/  IMAD.MOV.U32 R6, RZ, RZ, R0 ;  /* 0x000000ffff067224 */ /* 0x002fe200078e0000 */
[----:B------:R-:W-:Y:S01]  /*194f0*/  MOV R2, 0x19520 ;  /* 0x0001952000027802 */ /* 0x000fe20000000f00 */
[----:B------:R-:W-:Y:S02]  /*19500*/  IMAD.MOV.U32 R4, RZ, RZ, 0x181f ;  /* 0x0000181fff047424 */ /* 0x000fe400078e00ff */
[----:B------:R-:W-:Y:S05]  /*19510*/  CALL.REL.NOINC `($__internal_17_$__cuda_sm70_shflsync_idx_p) ;  /* 0x00000cb000007944 */ /* 0x000fea0003c00000 */
[----:B------:R-:W-:Y:S01]  /*19520*/  MOV R50, R4 ;  /* 0x0000000400327202 */ /* 0x000fe20000000f00 */
[----:B------:R-:W-:-:S05]  /*19530*/  BRA `(.L_x_1400) ;  /* 0xffff672000007947 */ /* 0x000fca000383ffff */
.L_x_1356:
        /* <DEDUP_REMOVED lines=108> */
.L_x_1357:
[----:B------:R-:W-:Y:S02]  /*19c00*/  MOV R6, 0x2 ;  /* 0x0000000200067802 */ /* 0x000fe40000000f00 */
        /* <DEDUP_REMOVED lines=35> */
.L_x_1359:
[----:B------:R1:W5:Y:S01]  /*19e40*/  LDL R4, [R1+0x48] ;  /* 0x0000480001047983 */ /* 0x0003620000100800 */
[----:B------:R-:W-:-:S02]  /*19e50*/  MOV R6, 0x2 ;  /* 0x0000000200067802 */ /* 0x000fc40000000f00 */
[----:B------:R-:W-:Y:S02]  /*19e60*/  MOV R5, 0x19e80 ;  /* 0x00019e8000057802 */ /* 0x000fe40000000f00 */
[----:B-1---5:R-:W-:Y:S05]  /*19e70*/  CALL.REL.NOINC `($__internal_16_$__cuda_sm70_shflsync_bfly_p) ;  /* 0x000002e000007944 */ /* 0x022fea0003c00000 */
[----:B------:R-:W-:Y:S01]  /*19e80*/  MOV R11, R6 ;  /* 0x00000006000b7202 */ /* 0x000fe20000000f00 */
[----:B------:R-:W-:Y:S05]  /*19e90*/  BRA `(.L_x_1403) ;  /* 0xffff916000007947 */ /* 0x000fea000383ffff */
.L_x_1360:
[----:B------:R-:W-:Y:S01]  /*19ea0*/  IMAD.MOV.U32 R4, RZ, RZ, R11 ;  /* 0x000000ffff047224 */ /* 0x000fe200078e000b */
[----:B------:R-:W-:Y:S02]  /*19eb0*/  MOV R6, 0x1 ;  /* 0x0000000100067802 */ /* 0x000fe40000000f00 */
[----:B------:R-:W-:Y:S02]  /*19ec0*/  MOV R5, 0x19ee0 ;  /* 0x00019ee000057802 */ /* 0x000fe40000000f00 */
[----:B------:R-:W-:Y:S05]  /*19ed0*/  CALL.REL.NOINC `($__internal_16_$__cuda_sm70_shflsync_bfly_p) ;  /* 0x0000028000007944 */ /* 0x000fea0003c00000 */
[----:B------:R1:W5:Y:S01]  /*19ee0*/  LDL R4, [R1+0x60] ;  /* 0x0000600001047983 */ /* 0x0003620000100800 */
[----:B------:R-:W-:Y:S01]  /*19ef0*/  FADD.FTZ R11, R11, R6 ;  /* 0x000000060b0b7221 */ /* 0x000fe20000010000 */
[----:B------:R-:W-:Y:S02]  /*19f00*/  MOV R6, 0x2 ;  /* 0x0000000200067802 */ /* 0x000fe40000000f00 */
[----:B------:R-:W-:Y:S02]  /*19f10*/  MOV R5, 0x19f30 ;  /* 0x00019f3000057802 */ /* 0x000fe40000000f00 */
[----:B-1---5:R-:W-:Y:S05]  /*19f20*/  CALL.REL.NOINC `($__internal_16_$__cuda_sm70_shflsync_bfly_p) ;  /* 0x0000023000007944 */ /* 0x022fea0003c00000 */
[----:B------:R-:W2:Y:S01]  /*19f30*/  LDL.LU R4, [R1+0x60] ;  /* 0x0000600001047983 */ /* 0x000ea20000300800 */
[----:B------:R-:W-:Y:S01]  /*19f40*/  MOV R5, 0x19f90 ;  /* 0x00019f9000057802 */ /* 0x000fe20000000f00 */
[----:B--2---:R-:W-:Y:S01]  /*19f50*/  FADD.FTZ R10, R4, R6 ;  /* 0x00000006040a7221 */ /* 0x004fe20000010000 */
[----:B------:R-:W-:-:S04]  /*19f60*/  MOV R6, 0x1 ;  /* 0x0000000100067802 */ /* 0x000fc80000000f00 */
[----:B------:R-:W-:Y:S02]  /*19f70*/  MOV R4, R10 ;  /* 0x0000000a00047202 */ /* 0x000fe40000000f00 */
        /* <DEDUP_REMOVED lines=20> */
[----:B------:R-:W-:Y:S02]  /*1a0c0*/  MOV R6, 0x1 ;  /* 0x0000000100067802 */ /* 0x000fe40000000f00 */
[----:B------:R-:W-:Y:S05]  /*1a0d0*/  CALL.REL.NOINC `($__internal_16_$__cuda_sm70_shflsync_bfly_p) ;  /* 0x0000008000007944 */ /* 0x000fea0003c00000 */
[----:B------:R-:W-:Y:S01]  /*1a0e0*/  MOV R5, R6 ;  /* 0x0000000600057202 */ /* 0x000fe20000000f00 */
[----:B------:R-:W-:Y:S05]  /*1a0f0*/  BRA `(.L_x_1404) ;  /* 0xffff903000007947 */ /* 0x000fea000383ffff */
.L_x_1374:
[----:B---3--:R-:W-:Y:S01]  /*1a100*/  IMAD.MOV.U32 R6, RZ, RZ, R3 ;  /* 0x000000ffff067224 */ /* 0x008fe200078e0003 */
[----:B------:R-:W-:Y:S01]  /*1a110*/  MOV R5, RZ ;  /* 0x000000ff00057202 */ /* 0x000fe20000000f00 */
[----:B------:R-:W-:Y:S01]  /*1a120*/  IMAD.MOV.U32 R4, RZ, RZ, 0x1f ;  /* 0x0000001fff047424 */ /* 0x000fe200078e00ff */
[----:B----4-:R-:W-:-:S02]  /*1a130*/  MOV R2, 0x1a150 ;  /* 0x0001a15000027802 */ /* 0x010fc40000000f00 */
[----:B-1----:R-:W-:Y:S05]  /*1a140*/  CALL.REL.NOINC `($__internal_17_$__cuda_sm70_shflsync_idx_p) ;  /* 0x0000008000007944 */ /* 0x002fea0003c00000 */
[----:B------:R-:W-:Y:S05]  /*1a150*/  BRA `(.L_x_1405) ;  /* 0xffffac2000007947 */ /* 0x000fea000383ffff */
        .weak           $__internal_16_$__cuda_sm70_shflsync_bfly_p
        .type           $__internal_16_$__cuda_sm70_shflsync_bfly_p,@function
        .size           $__internal_16_$__cuda_sm70_shflsync_bfly_p,($__internal_17_$__cuda_sm70_shflsync_idx_p - $__internal_16_$__cuda_sm70_shflsync_bfly_p)
$__internal_16_$__cuda_sm70_shflsync_bfly_p:
[----:B------:R-:W-:Y:S02]  /*1a160*/  IMAD.MOV.U32 R9, RZ, RZ, -0x1 ;  /* 0xffffffffff097424 */ /* 0x000fe400078e00ff */
[----:B------:R-:W-:-:S02]  /*1a170*/  IMAD.MOV.U32 R8, RZ, RZ, 0x1f ;  /* 0x0000001fff087424 */ /* 0x000fc400078e00ff */
[----:B------:R-:W-:Y:S04]  /*1a180*/  WARPSYNC R9 ;  /* 0x0000000900007348 */ /* 0x000fe80003800000 */
[----:B------:R1:W2:Y:S02]  /*1a190*/  SHFL.BFLY PT, R6, R4, R6, R8 ;  /* 0x0c00000604067389 */ /* 0x0002a400000e0008 */
[----:B-1----:R-:W-:Y:S02]  /*1a1a0*/  MOV R8, R5 ;  /* 0x0000000500087202 */ /* 0x002fe40000000f00 */
[----:B------:R-:W-:-:S04]  /*1a1b0*/  MOV R9, 0x0 ;  /* 0x0000000000097802 */ /* 0x000fc80000000f00 */
[----:B--2---:R-:W-:Y:S05]  /*1a1c0*/  RET.REL.NODEC R8 `(_ZN7cutlass13device_kernelIN5flash19enable_sm80_to_sm89INS1_16FlashAttnFwdSm80INS1_25CollectiveMainloopFwdSm80ILi4ELi1ELb0EN4cute5tupleIJNS5_1CILi128EEENS7_ILi112EEENS7_ILi64EEEEEELi64ENS_6half_tEfNS_4arch4Sm80ELb1ELb0ELb1ELb0ELb1ELb0ELb1ELb1EEENS1_21CollectiveEpilogueFwdINS6_IJS8_SA_S9_EEENS6_IJNS7_ILi1EEESI_SI_EEESC_SE_Li128ELb0ELb1ELb1ELb0EEENS1_30DynamicPersistentTileSchedulerILi128ELi128ELb1ELb1ELb0EEEEEEEEEvNT_6ParamsE) ;  /* 0xfffe5e3008007950 */ /* 0x004fea0003c3ffff */
        .weak           $__internal_17_$__cuda_sm70_shflsync_idx_p
        .type           $__internal_17_$__cuda_sm70_shflsync_idx_p,@function
        .size           $__internal_17_$__cuda_sm70_shflsync_idx_p,(.L_x_1931 - $__internal_17_$__cuda_sm70_shflsync_idx_p)
$__internal_17_$__cuda_sm70_shflsync_idx_p:
[----:B------:R-:W-:Y:S02]  /*1a1d0*/  MOV R8, 0xffffffff ;  /* 0xffffffff00087802 */ /* 0x000fe40000000f00 */
[----:B------:R-:W-:Y:S02]  /*1a1e0*/  MOV R9, 0x0 ;  /* 0x0000000000097802 */ /* 0x000fe40000000f00 */
[----:B------:R-:W-:Y:S04]  /*1a1f0*/  WARPSYNC R8 ;  /* 0x0000000800007348 */ /* 0x000fe80003800000 */
[----:B------:R1:W2:Y:S02]  /*1a200*/  SHFL.IDX PT, R4, R6, R5, R4 ;  /* 0x0000000506047389 */ /* 0x0002a400000e0004 */
[----:B-1----:R-:W-:-:S04]  /*1a210*/  MOV R8, R2 ;  /* 0x0000000200087202 */ /* 0x002fc80000000f00 */
[----:B--2---:R-:W-:Y:S05]  /*1a220*/  RET.REL.NODEC R8 `(_ZN7cutlass13device_kernelIN5flash19enable_sm80_to_sm89INS1_16FlashAttnFwdSm80INS1_25CollectiveMainloopFwdSm80ILi4ELi1ELb0EN4cute5tupleIJNS5_1CILi128EEENS7_ILi112EEENS7_ILi64EEEEEELi64ENS_6half_tEfNS_4arch4Sm80ELb1ELb0ELb1ELb0ELb1ELb0ELb1ELb1EEENS1_21CollectiveEpilogueFwdINS6_IJS8_SA_S9_EEENS6_IJNS7_ILi1EEESI_SI_EEESC_SE_Li128ELb0ELb1ELb1ELb0EEENS1_30DynamicPersistentTileSchedulerILi128ELi128ELb1ELb1ELb0EEEEEEEEEvNT_6ParamsE) ;  /* 0xfffe5dd008007950 */ /* 0x004fea0003c3ffff */
.L_x_1406:
        /* <DEDUP_REMOVED lines=13> */
.L_x_1931:


//--------------------- .text._ZN7cutlass13device_kernelIN5flash19enable_sm80_to_sm89INS1_16FlashAttnFwdSm80INS1_25CollectiveMainloopFwdSm80ILi4ELi1ELb0EN4cute5tupleIJNS5_1CILi128EEENS7_ILi80EEENS7_ILi64EEEEEELi64ENS_6half_tEfNS_4arch4Sm80ELb1ELb0ELb1ELb1ELb1ELb0ELb1ELb1EEENS1_21CollectiveEpilogueFwdINS6_IJS8_SA_S9_EEENS6_IJNS7_ILi1EEESI_SI_EEESC_SE_Li128ELb1ELb1ELb1ELb0EEENS1_36VarlenDynamicPersistentTileSchedulerILi128ELi80ELi128ELi128ELb1ELb1ELb0ELb1ELb1ELb1EEEEEEEEEvNT_6ParamsE --------------------------
	.section	.text._ZN7cutlass13device_kernelIN5flash19enable_sm80_to_sm89INS1_16FlashAttnFwdSm80INS1_25CollectiveMainloopFwdSm80ILi4ELi1ELb0EN4cute5tupleIJNS5_1CILi128EEENS7_ILi80EEENS7_ILi64EEEEEELi64ENS_6half_tEfNS_4arch4Sm80ELb1ELb0ELb1ELb1ELb1ELb0ELb1ELb1EEENS1_21CollectiveEpilogueFwdINS6_IJS8_SA_S9_EEENS6_IJNS7_ILi1EEESI_SI_EEESC_SE_Li128ELb1ELb1ELb1ELb0EEENS1_36VarlenDynamicPersistentTileSchedulerILi128ELi80ELi128ELi128ELb1ELb1ELb0ELb1ELb1ELb1EEEEEEEEEvNT_6ParamsE,"ax",@progbits
	.sectioninfo	@"SHI_REGISTERS=255"
	.align	128
.text._ZN7cutlass13device_kernelIN5flash19enable_sm80_to_sm89INS1_16FlashAttnFwdSm80INS1_25CollectiveMainloopFwdSm80ILi4ELi1ELb0EN4cute5tupleIJNS5_1CILi128EEENS7_ILi80EEENS7_ILi64EEEEEELi64ENS_6half_tEfNS_4arch4Sm80ELb1ELb0ELb1ELb1ELb1ELb0ELb1ELb1EEENS1_21CollectiveEpilogueFwdINS6_IJS8_SA_S9_EEENS6_IJNS7_ILi1EEESI_SI_EEESC_SE_Li128ELb1ELb1ELb1ELb0EEENS1_36VarlenDynamicPersistentTileSchedulerILi128ELi80ELi128ELi128ELb1ELb1ELb0ELb1ELb1ELb1EEEEEEEEEvNT_6ParamsE:
        .type           _ZN7cutlass13device_kernelIN5flash19enable_sm80_to_sm89INS1_16FlashAttnFwdSm80INS1_25CollectiveMainloopFwdSm80ILi4ELi1ELb0EN4cute5tupleIJNS5_1CILi128EEENS7_ILi80EEENS7_ILi64EEEEEELi64ENS_6half_tEfNS_4arch4Sm80ELb1ELb0ELb1ELb1ELb1ELb0ELb1ELb1EEENS1_21CollectiveEpilogueFwdINS6_IJS8_SA_S9_EEENS6_IJNS7_ILi1EEESI_SI_EEESC_SE_Li128ELb1ELb1ELb1ELb0EEENS1_36VarlenDynamicPersistentTileSchedulerILi128ELi80ELi128ELi128ELb1ELb1ELb0ELb1ELb1ELb1EEEEEEEEEvNT_6ParamsE,@function
        .size           _ZN7cutlass13device_kernelIN5flash19enable_sm80_to_sm89INS1_16FlashAttnFwdSm80INS1_25CollectiveMainloopFwdSm80ILi4ELi1ELb0EN4cute5tupleIJNS5_1CILi128EEENS7_ILi80EEENS7_ILi64EEEEEELi64ENS_6half_tEfNS_4arch4Sm80ELb1ELb0ELb1ELb1ELb1ELb0ELb1ELb1EEENS1_21CollectiveEpilogueFwdINS6_IJS8_SA_S9_EEENS6_IJNS7_ILi1EEESI_SI_EEESC_SE_Li128ELb1ELb1ELb1ELb0EEENS1_36VarlenDynamicPersistentTileSchedulerILi128ELi80ELi128ELi128ELb1ELb1ELb0ELb1ELb1ELb1EEEEEEEEEvNT_6ParamsE,(.L_x_1934 - _ZN7cutlass13device_kernelIN5flash19enable_sm80_to_sm89INS1_16FlashAttnFwdSm80INS1_25CollectiveMainloopFwdSm80ILi4ELi1ELb0EN4cute5tupleIJNS5_1CILi128EEENS7_ILi80EEENS7_ILi64EEEEEELi64ENS_6half_tEfNS_4arch4Sm80ELb1ELb0ELb1ELb1ELb1ELb0ELb1ELb1EEENS1_21CollectiveEpilogueFwdINS6_IJS8_SA_S9_EEENS6_IJNS7_ILi1EEESI_SI_EEESC_SE_Li128ELb1ELb1ELb1ELb0EEENS1_36VarlenDynamicPersistentTileSchedulerILi128ELi80ELi128ELi128ELb1ELb1ELb0ELb1ELb1ELb1EEEEEEEEEvNT_6ParamsE)
        .other          _ZN7cutlass13device_kernelIN5flash19enable_sm80_to_sm89INS1_16FlashAttnFwdSm80INS1_25CollectiveMainloopFwdSm80ILi4ELi1ELb0EN4cute5tupleIJNS5_1CILi128EEENS7_ILi80EEENS7_ILi64EEEEEELi64ENS_6half_tEfNS_4arch4Sm80ELb1ELb0ELb1ELb1ELb1ELb0ELb1ELb1EEENS1_21CollectiveEpilogueFwdINS6_IJS8_SA_S9_EEENS6_IJNS7_ILi1EEESI_SI_EEESC_SE_Li128ELb1ELb1ELb1ELb0EEENS1_36VarlenDynamicPersistentTileSchedulerILi128ELi80ELi128ELi128ELb1ELb1ELb0ELb1ELb1ELb1EEEEEEEEEvNT_6ParamsE,@"STO_CUDA_ENTRY STV_DEFAULT"
_ZN7cutlass13device_kernelIN5flash19enable_sm80_to_sm89INS1_16FlashAttnFwdSm80INS1_25CollectiveMainloopFwdSm80ILi4ELi1ELb0EN4cute5tupleIJNS5_1CILi128EEENS7_ILi80EEENS7_ILi64EEEEEELi64ENS_6half_tEfNS_4arch4Sm80ELb1ELb0ELb1ELb1ELb1ELb0ELb1ELb1EEENS1_21CollectiveEpilogueFwdINS6_IJS8_SA_S9_EEENS6_IJNS7_ILi1EEESI_SI_EEESC_SE_Li128ELb1ELb1ELb1ELb0EEENS1_36VarlenDynamicPersistentTileSchedulerILi128ELi80ELi128ELi128ELb1ELb1ELb0ELb1ELb1ELb1EEEEEEEEEvNT_6ParamsE:
        /* <DEDUP_REMOVED lines=54> */
.L_x_1412:
        /* <DEDUP_REMOVED lines=16> */
.L_x_1550:
        /* <DEDUP_REMOVED lines=16> */
.L_x_1551:
[----:B--2---:R-:W-:-:S05]  /*0560*/  IMAD R0, R0, c[0x0][0x538], RZ ;  /* 0x00014e0000007a24 */ /* 0x004fca00078e02ff */
[----:B------:R-:W-:-:S04]  /*0570*/  IADD3 R7, R0, R7, RZ ;  /* 0x0000000700077210 */ /* 0x000fc80007ffe0ff */
[----:B------:R-:W-:-:S13]  /*0580*/  ISETP.GT.AND P0, PT, R7, UR4, PT ;  /* 0x0000000407007c0c */ /* 0x000fda000bf04270 */
[----:B-1----:R-:W-:Y:S05]  /*0590*/  @!P0 BRA `(.L_x_1412) ;  /* 0xfffffdc000008947 */ /* 0x002fea000383ffff */
.L_x_1408:
[----:B------:R-:W-:-:S05]  /*05a0*/  IADD3 R10, -R0, R7, RZ ;  /* 0x00000007000a7210 */ /* 0x000fca0007ffe1ff */
[----:B------:R-:W-:-:S05]  /*05b0*/  IMAD R0, R4, c[0x0][0x538], R10 ;  /* 0x00014e0004007a24 */ /* 0x000fca00078e020a */
[----:B------:R-:W-:Y:S01]  /*05c0*/  ISETP.GT.AND P0, PT, R0, UR4, PT ;  /* 0x0000000400007c0c */ /* 0x000fe2000bf04270 */
[----:B------:R-:W-:-:S12]  /*05d0*/  BRA.DIV ~URZ, `(.L_x_1413) ;  /* 0x000145027f007947 */ /* 0x000fd8000b800000 */
[----:B------:R-:W-:-:S04]  /*05e0*/  VOTE.ANY R7, PT, !P0 ;  /* 0x0000000000077806 */ /* 0x000fc800040e0100 */
.L_x_1552:
[----:B------:R-:W1:Y:S02]  /*05f0*/  POPC R0, R7 ;  /* 0x0000000700007309 */ /* 0x000e640000000000 */
[----:B-1----:R-:W-:-:S05]  /*0600*/  IADD3 R2, R0, R6, RZ ;  /* 0x0000000600027210 */ /* 0x002fca0007ffe0ff */
[----:B------:R1:W-:Y:S01]  /*0610*/  STL [R1+0x5c], R2 ;  /* 0x00005c0201007387 */ /* 0x0003e20000100800 */
[----:B------:R-:W-:Y:S05]  /*0620*/  BRA.DIV ~URZ, `(.L_x_1414) ;  /* 0x000145027f007947 */ /* 0x000fea000b800000 */
[----:B------:R2:W3:Y:S01]  /*0630*/  SHFL.IDX PT, R12, R9, R0, 0x1f ;  /* 0x00001f00090c7589 */ /* 0x0004e200000e0000 */
[----:B------:R-:W-:-:S03]  /*0640*/  MOV R5, RZ ;  /* 0x000000ff00057202 */ /* 0x000fc60000000f00 */
[----:B------:R2:W4:Y:S04]  /*0650*/  SHFL.IDX PT, R9, R8, R0, 0x1f ;  /* 0x00001f0008097589 */ /* 0x00052800000e0000 */
.L_x_1553:
[----:B------:R-:W-:Y:S01]  /*0660*/  ISETP.NE.AND P0, PT, R7, RZ, PT ;  /* 0x000000ff0700720c */ /* 0x000fe20003f05270 */
[----:B------:R-:W-:-:S12]  /*0670*/  BSSY B0, `(.L_x_1415) ;  /* 0x0000005000007945 */ /* 0x000fd80003800000 */
[----:B------:R-:W-:Y:S05]  /*0680*/  @!P0 BRA `(.L_x_1416) ;  /* 0x0000003000008947 */ /* 0x000fea0003800000 */
[----:B--2---:R-:W-:Y:S01]  /*0690*/  IADD3 R0, R0, -0x1, RZ ;  /* 0xffffffff00007810 */ /* 0x004fe20007ffe0ff */
[----:B------:R-:W-:Y:S05]  /*06a0*/  BRA.DIV ~URZ, `(.L_x_1417) ;  /* 0x000145627f007947 */ /* 0x000fea000b800000 */
[----:B------:R2:W1:Y:S02]  /*06b0*/  SHFL.IDX PT, R5, R4, R0, 0x1f ;  /* 0x00001f0004057589 */ /* 0x00046400000e0000 */
.L_x_1416:
[----:B------:R-:W-:Y:S05]  /*06c0*/  BSYNC B0 ;  /* 0x0000000000007941 */ /* 0x000fea0003800000 */
.L_x_1415:
        /* <DEDUP_REMOVED lines=69> */
.L_x_1419:
        /* <DEDUP_REMOVED lines=70> */
.L_x_1420:
[----:B------:R-:W-:Y:S05]  /*0f80*/  BSYNC B0 ;  /* 0x0000000000007941 */ /* 0x000fea0003800000 */
.L_x_1418:
[----:B------:R-:W-:-:S04]  /*0f90*/  LOP3.LUT R0, RZ, R0, RZ, 0x33, !PT ;  /* 0x00000000ff007212 */ /* 0x000fc800078e33ff */
[----:B------:R-:W-:-:S05]  /*0fa0*/  IADD3 R0, R0, R12, RZ ;  /* 0x0000000c00007210 */ /* 0x000fca0007ffe0ff */
[----:B------:R2:W-:Y:S01]  /*0fb0*/  STL [R1+0x54], R0 ;  /* 0x0000540001007387 */ /* 0x0005e20000100800 */
[----:B------:R-:W-:Y:S05]  /*0fc0*/  BRA `(.L_x_1421) ;  /* 0x0000006000007947 */ /* 0x000fea0003800000 */
.L_x_1409:
[----:B------:R-:W-:Y:S01]  /*0fd0*/  MOV R0, UR4 ;  /* 0x0000000400007c02 */ /* 0x000fe20008000f00 */
[----:B------:R-:W-:Y:S04]  /*0fe0*/  STL [R1+0x54], RZ ;  /* 0x000054ff01007387 */ /* 0x000fe80000100800 */
[----:B------:R-:W-:Y:S04]  /*0ff0*/  STL [R1+0x58], RZ ;  /* 0x000058ff01007387 */ /* 0x000fe80000100800 */
[----:B------:R1:W-:Y:S02]  /*1000*/  STL [R1+0x50], R0 ;  /* 0x0000500001007387 */ /* 0x0003e40000100800 */
[----:B-1----:R-:W-:-:S05]  /*1010*/  MOV R0, c[0x0][0x53c] ;  /* 0x00014f0000007a02 */ /* 0x002fca0000000f00 */
[----:B------:R1:W-:Y:S02]  /*1020*/  STL [R1+0x5c], R0 ;  /* 0x00005c0001007387 */ /* 0x0003e40000100800 */
.L_x_1421:
        /* <DEDUP_REMOVED lines=8> */
.L_x_1407:
        /* <DEDUP_REMOVED lines=15> */
[----:B------:R-:W-:-:S02]  /*11a0*/  LOP3.LUT R10, R14, 0xfffffff8, RZ, 0xc0, !PT ;  /* 0xfffffff80e0a7812 */ /* 0x000fc400078ec0ff */
[----:B------:R-:W-:Y:S02]  /*11b0*/  SHF.R.S32.HI R20, RZ, 0x3, R14 ;  /* 0x00000003ff147819 */ /* 0x000fe4000001140e */
[----:B---3--:R-:W-:Y:S01]  /*11c0*/  SHF.R.S32.HI R6, RZ, 0x4, R3 ;  /* 0x00000004ff067819 */ /* 0x008fe20000011403 */
        /* <DEDUP_REMOVED lines=87> */
[----:B------:R-:W-:Y:S01]  /*1740*/  STL [R1+0x40], R10 ;  /* 0x0000400a01007387 */ /* 0x000fe20000100800 */
        /* <DEDUP_REMOVED lines=66> */
.L_x_1549:
[----:B------:R-:W3:Y:S01]  /*1b70*/  LDL R0, [R1+0x5c] ;  /* 0x00005c0001007983 */ /* 0x000ee20000100800 */
[----:B------:R-:W-:Y:S01]  /*1b80*/  IMAD.MOV.U32 R8, RZ, RZ, 0x4 ;  /* 0x00000004ff087424 */ /* 0x000fe200078e00ff */
[----:B------:R-:W-:-:S04]  /*1b90*/  ISETP.NE.U32.AND P4, PT, RZ, c[0x0][0x370], PT ;  /* 0x0000dc00ff007a0c */ /* 0x000fc80003f85070 */
[----:B------:R-:W-:Y:S01]  /*1ba0*/  ISETP.NE.AND.EX P4, PT, RZ, c[0x0][0x374], PT, P4 ;  /* 0x0000dd00ff007a0c */ /* 0x000fe20003f85340 */
[----:B--23--:R-:W-:-:S05]  /*1bb0*/  IMAD.WIDE R2, R0, R8, c[0x0][0x588] ;  /* 0x0001620000027625 */ /* 0x00cfca00078e0208 */
        /* <DEDUP_REMOVED lines=31> */
.L_x_1422:
[----:B------:R-:W-:-:S04]  /*1db0*/  ISETP.NE.U32.AND P1, PT, RZ, c[0x0][0x368], PT ;  /* 0x0000da00ff007a0c */ /* 0x000fc80003f25070 */
[----:B------:R-:W-:-:S13]  /*1dc0*/  ISETP.NE.AND.EX P1, PT, RZ, c[0x0][0x36c], PT, P1 ;  /* 0x0000db00ff007a0c */ /* 0x000fda0003f25310 */
[----:B------:R-:W-:Y:S05]  /*1dd0*/  @!P1 BRA `(.L_x_1423) ;  /* 0x0000004000009947 */ /* 0x000fea0003800000 */
[----:B-1----:R-:W-:-:S04]  /*1de0*/  IADD3 R2, P1, R17, c[0x0][0x368], RZ ;  /* 0x0000da0011027a10 */ /* 0x002fc80007f3e0ff */
[----:B------:R-:W-:-:S05]  /*1df0*/  IADD3.X R3, R16, c[0x0][0x36c], RZ, P1, !PT ;  /* 0x0000db0010037a10 */ /* 0x000fca0000ffe4ff */
[----:B------:R1:W5:Y:S01]  /*1e00*/  LDG.E R0, [R2.64] ;  /* 0x0000000602007981 */ /* 0x000362000c1e1900 */
[----:B------:R-:W-:Y:S05]  /*1e10*/  BRA `(.L_x_1424) ;  /* 0x0000008000007947 */ /* 0x000fea0003800000 */
.L_x_1423:
        /* <DEDUP_REMOVED lines=8> */
.L_x_1424:
[----:B-1----:R-:W2:Y:S04]  /*1ea0*/  LDL.LU R3, [R1+0x54] ;  /* 0x0000540001037983 */ /* 0x002ea80000300800 */
[----:B------:R-:W3:Y:S01]  /*1eb0*/  LDL R15, [R1+0x58] ;  /* 0x00005800010f7983 */ /* 0x000ee20000100800 */
[----:B------:R-:W-:Y:S01]  /*1ec0*/  IMAD.MOV.U32 R2, RZ, RZ, c[0x0][0x2c4] ;  /* 0x0000b100ff027624 */ /* 0x000fe200078e00ff */
[----:B------:R-:W-:Y:S01]  /*1ed0*/  BSSY B0, `(.L_x_1425) ;  /* 0x000003c000007945 */ /* 0x000fe20003800000 */
[----:B-----5:R-:W-:-:S03]  /*1ee0*/  IMAD.IADD R251, R0, 0x1, -R9 ;  /* 0x0000000100fb7824 */ /* 0x020fc600078e0a09 */
[----:B------:R-:W-:Y:S01]  /*1ef0*/  ISETP.NE.AND P5, PT, R2, 0x1, PT ;  /* 0x000000010200780c */ /* 0x000fe20003fa5270 */
[----:B--2---:R-:W-:-:S05]  /*1f00*/  IMAD.SHL.U32 R14, R3, 0x80, RZ ;  /* 0x00000080030e7824 */ /* 0x004fca00078e00ff */
[----:B------:R-:W-:Y:S01]  /*1f10*/  IADD3 R2, R14, 0x7f, RZ ;  /* 0x0000007f0e027810 */ /* 0x000fe20007ffe0ff */
[----:B------:R1:W-:Y:S06]  /*1f20*/  STL [R1+0x3c], R14 ;  /* 0x00003c0e01007387 */ /* 0x0003ec0000100800 */
[----:B------:R-:W-:-:S04]  /*1f30*/  @P5 IMAD.HI.U32 R3, R2, c[0x0][0x2c8], RZ ;  /* 0x0000b20002035a27 */ /* 0x000fc800078e00ff */
[----:B------:R-:W-:Y:S01]  /*1f40*/  IMAD.MOV.U32 R0, RZ, RZ, R2 ;  /* 0x000000ffff007224 */ /* 0x000fe200078e0002 */
[C---:B------:R-:W-:Y:S02]  /*1f50*/  IADD3 R2, R251.reuse, 0x50, -R250 ;  /* 0x00000050fb027810 */ /* 0x040fe40007ffe8fa */
[----:B------:R-:W-:Y:S02]  /*1f60*/  @P5 SHF.R.U32.HI R0, RZ, c[0x0][0x2cc], R3 ;  /* 0x0000b300ff005a19 */ /* 0x000fe40000011603 */
[----:B------:R-:W-:-:S03]  /*1f70*/  IADD3 R3, R251, 0x4f, RZ ;  /* 0x0000004ffb037810 */ /* 0x000fc60007ffe0ff */
[----:B------:R-:W-:Y:S02]  /*1f80*/  IMAD.IADD R0, R2, 0x1, R0 ;  /* 0x0000000102007824 */ /* 0x000fe400078e0200 */
[----:B------:R-:W-:-:S04]  /*1f90*/  IMAD.HI R2, R3, 0x66666667, RZ ;  /* 0x6666666703027827 */ /* 0x000fc800078e02ff */
[----:B------:R-:W-:Y:S01]  /*1fa0*/  IMAD.HI R0, R0, 0x66666667, RZ ;  /* 0x6666666700007827 */ /* 0x000fe200078e02ff */
[----:B------:R-:W-:-:S04]  /*1fb0*/  SHF.R.U32.HI R4, RZ, 0x1f, R2 ;  /* 0x0000001fff047819 */ /* 0x000fc80000011602 */
[----:B------:R-:W-:Y:S02]  /*1fc0*/  SHF.R.U32.HI R3, RZ, 0x1f, R0 ;  /* 0x0000001fff037819 */ /* 0x000fe40000011600 */
[----:B------:R-:W-:Y:S02]  /*1fd0*/  LEA.HI.SX32 R4, R2, R4, 0x1b ;  /* 0x0000000402047211 */ /* 0x000fe400078fdaff */
[----:B------:R-:W-:Y:S02]  /*1fe0*/  LEA.HI.SX32 R0, R0, R3, 0x1b ;  /* 0x0000000300007211 */ /* 0x000fe400078fdaff */
[C---:B---3--:R-:W-:Y:S02]  /*1ff0*/  LOP3.LUT R2, R15.reuse, 0xff000000, RZ, 0xc0, !PT ;  /* 0xff0000000f027812 */ /* 0x048fe400078ec0ff */
[----:B------:R-:W-:Y:S02]  /*2000*/  IMNMX R6, R4, R0, PT ;  /* 0x0000000004067217 */ /* 0x000fe40003800200 */
[----:B------:R-:W-:-:S02]  /*2010*/  LOP3.LUT R3, R15, 0xff0000, RZ, 0xc0, !PT ;  /* 0x00ff00000f037812 */ /* 0x000fc400078ec0ff */
[----:B------:R-:W-:Y:S01]  /*2020*/  SHF.R.U32.HI R0, RZ, 0x8, R2 ;  /* 0x00000008ff007819 */ /* 0x000fe20000011602 */
[----:B------:R-:W-:Y:S01]  /*2030*/  IMAD.MOV.U32 R2, RZ, RZ, RZ ;  /* 0x000000ffff027224 */ /* 0x000fe200078e00ff */
[----:B------:R-:W-:Y:S02]  /*2040*/  ISETP.GE.AND P1, PT, R6, 0x1, PT ;  /* 0x000000010600780c */ /* 0x000fe40003f26270 */
        /* <DEDUP_REMOVED lines=36> */
.L_x_1426:
[----:B------:R-:W-:Y:S05]  /*2290*/  BSYNC B0 ;  /* 0x0000000000007941 */ /* 0x000fea0003800000 */
.L_x_1425:
[----:B------:R-:W-:Y:S01]  /*22a0*/  IMAD R3, R18, R2, RZ ;  /* 0x0000000212037224 */ /* 0x000fe200078e02ff */
        /* <DEDUP_REMOVED lines=40> */
[----:B--2---:R-:W2:Y:S01]  /*2530*/  LDL R4, [R1+0xc] ;  /* 0x00000c0001047983 */ /* 0x004ea20000100800 */
[----:B------:R-:W-:-:S04]  /*2540*/  ISETP.NE.U32.AND P2, PT, RZ, c[0x0][0x340], PT ;  /* 0x0000d000ff007a0c */ /* 0x000fc80003f45070 */
[----:B------:R-:W-:-:S13]  /*2550*/  ISETP.NE.AND.EX P2, PT, RZ, c[0x0][0x344], PT, P2 ;  /* 0x0000d100ff007a0c */ /* 0x000fda0003f45320 */
[----:B------:R-:W-:-:S04]  /*2560*/  @P2 IADD3 R2, P1, R17, c[0x0][0x340], RZ ;  /* 0x0000d00011022a10 */ /* 0x000fc80007f3e0ff */
[----:B------:R-:W-:-:S05]  /*2570*/  @P2 IADD3.X R3, R16, c[0x0][0x344], RZ, P1, !PT ;  /* 0x0000d10010032a10 */ /* 0x000fca0000ffe4ff */
[----:B------:R3:W5:Y:S01]  /*2580*/  @P2 LDG.E R8, [R2.64] ;  /* 0x0000000602082981 */ /* 0x000762000c1e1900 */
[----:B------:R-:W-:Y:S02]  /*2590*/  SHF.R.S32.HI R0, RZ, 0x1f, R11 ;  /* 0x0000001fff007819 */ /* 0x000fe4000001140b */
[----:B------:R-:W-:Y:S02]  /*25a0*/  LOP3.LUT R15, R15, 0xffff, RZ, 0xc0, !PT ;  /* 0x0000ffff0f0f7812 */ /* 0x000fe400078ec0ff */
[----:B------:R-:W-:Y:S01]  /*25b0*/  SEL R6, R13, RZ, !P0 ;  /* 0x000000ff0d067207 */ /* 0x000fe20004000000 */
[----:B------:R-:W-:Y:S01]  /*25c0*/  IMAD R0, R0, c[0x0][0x178], RZ ;  /* 0x00005e0000007a24 */ /* 0x000fe200078e02ff */
[----:B-1----:R-:W-:Y:S02]  /*25d0*/  SEL R5, R12, RZ, !P0 ;  /* 0x000000ff0c057207 */ /* 0x002fe40004000000 */
[----:B------:R-:W-:Y:S01]  /*25e0*/  ISETP.GE.AND P1, PT, R201, c[0x0][0x198], PT ;  /* 0x00006600c9007a0c */ /* 0x000fe20003f26270 */
[----:B------:R-:W-:Y:S01]  /*25f0*/  IMAD R0, R11, c[0x0][0x17c], R0 ;  /* 0x00005f000b007a24 */ /* 0x000fe200078e0200 */
[----:B------:R-:W-:Y:S01]  /*2600*/  IADD3 R110, R211, -0x1, RZ ;  /* 0xffffffffd36e7810 */ /* 0x000fe20007ffe0ff */
[----:B------:R-:W-:-:S04]  /*2610*/  IMAD R6, R6, c[0x0][0x1c0], RZ ;  /* 0x0000700006067a24 */ /* 0x000fc800078e02ff */
[----:B------:R-:W-:Y:S02]  /*2620*/  IMAD R6, R5, c[0x0][0x1c4], R6 ;  /* 0x0000710005067a24 */ /* 0x000fe400078e0206 */
[----:B---3--:R-:W-:-:S05]  /*2630*/  IMAD.WIDE.U32 R2, R11, c[0x0][0x178], RZ ;  /* 0x00005e000b027a25 */ /* 0x008fca00078e00ff */
[----:B------:R-:W-:-:S05]  /*2640*/  IADD3 R3, R3, R0, RZ ;  /* 0x0000000003037210 */ /* 0x000fca0007ffe0ff */
[----:B------:R-:W-:-:S04]  /*2650*/  IMAD.WIDE.U32 R2, R15, c[0x0][0x1b8], R2 ;  /* 0x00006e000f027a25 */ /* 0x000fc800078e0002 */
[----:B------:R-:W-:-:S04]  /*2660*/  IMAD R3, R15, c[0x0][0x1bc], R3 ;  /* 0x00006f000f037a24 */ /* 0x000fc800078e0203 */
[----:B------:R-:W-:-:S05]  /*2670*/  IMAD.WIDE.U32 R2, R5, c[0x0][0x1c0], R2 ;  /* 0x0000700005027a25 */ /* 0x000fca00078e0002 */
[----:B------:R-:W-:Y:S01]  /*2680*/  IADD3 R3, R3, R6, RZ ;  /* 0x0000000603037210 */ /* 0x000fe20007ffe0ff */
[----:B--2---:R-:W-:-:S04]  /*2690*/  IMAD.IADD R4, R4, 0x1, R14 ;  /* 0x0000000104047824 */ /* 0x004fc800078e020e */
[----:B------:R-:W-:Y:S01]  /*26a0*/  @P5 IMAD.HI.U32 R7, R4, c[0x0][0x2c8], RZ ;  /* 0x0000b20004075a27 */ /* 0x000fe200078e00ff */
[----:B------:R-:W-:-:S04]  /*26b0*/  MOV R0, R4 ;  /* 0x0000000400007202 */ /* 0x000fc80000000f00 */
[----:B------:R-:W-:-:S04]  /*26c0*/  @P5 SHF.R.U32.HI R0, RZ, c[0x0][0x2cc], R7 ;  /* 0x0000b300ff005a19 */ /* 0x000fc80000011607 */
[--C-:B------:R-:W-:Y:S01]  /*26d0*/  SHF.R.S32.HI R7, RZ, 0x1f, R0.reuse ;  /* 0x0000001fff077819 */ /* 0x100fe20000011400 */
[----:B------:R-:W-:Y:S02]  /*26e0*/  IMAD.MOV R5, RZ, RZ, -R0 ;  /* 0x000000ffff057224 */ /* 0x000fe400078e0a00 */
[----:B------:R-:W-:-:S04]  /*26f0*/  IMAD.WIDE.U32 R2, R0, c[0x0][0x1b0], R2 ;  /* 0x00006c0000027a25 */ /* 0x000fc800078e0002 */
[----:B------:R-:W-:Y:S02]  /*2700*/  IMAD R4, R5, c[0x0][0x2c4], R4 ;  /* 0x0000b10005047a24 */ /* 0x000fe400078e0204 */
[----:B------:R-:W-:-:S04]  /*2710*/  IMAD R5, R7, c[0x0][0x1b0], RZ ;  /* 0x00006c0007057a24 */ /* 0x000fc800078e02ff */
[----:B------:R-:W-:Y:S01]  /*2720*/  IMAD R6, R0, c[0x0][0x1b4], R5 ;  /* 0x00006d0000067a24 */ /* 0x000fe200078e0205 */
[----:B------:R-:W-:Y:S02]  /*2730*/  SHF.R.S32.HI R5, RZ, 0x1f, R4 ;  /* 0x0000001fff057819 */ /* 0x000fe40000011404 */
[----:B------:R-:W-:Y:S01]  /*2740*/  @!P2 MOV R8, R12 ;  /* 0x0000000c0008a202 */ /* 0x000fe20000000f00 */
        /* <DEDUP_REMOVED lines=9> */
.L_x_1554:
[----:B------:R-:W-:Y:S05]  /*27e0*/  BRA.DIV ~URZ, `(.L_x_1429) ;  /* 0x000125027f007947 */ /* 0x000fea000b800000 */
[----:B------:R3:W4:Y:S02]  /*27f0*/  SHFL.IDX PT, R2, R6, RZ, 0x181f ;  /* 0x00181fff06027589 */ /* 0x00072400000e0000 */
.L_x_1555:
[----:B---3--:R-:W3:Y:S04]  /*2800*/  LDL R3, [R1+0x3c] ;  /* 0x00003c0001037983 */ /* 0x008ee80000100800 */
[----:B------:R-:W1:Y:S02]  /*2810*/  S2R R4, SR_TID.X ;  /* 0x0000000000047919 */ /* 0x000e640000002100 */
[----:B-1----:R-:W-:-:S04]  /*2820*/  SHF.R.S32.HI R0, RZ, 0x1f, R4 ;  /* 0x0000001fff007819 */ /* 0x002fc80000011404 */
[----:B------:R-:W-:-:S04]  /*2830*/  LEA.HI R0, R0, R4, RZ, 0x3 ;  /* 0x0000000400007211 */ /* 0x000fc800078f18ff */
[----:B------:R-:W-:Y:S01]  /*2840*/  SHF.R.S32.HI R0, RZ, 0x3, R0 ;  /* 0x00000003ff007819 */ /* 0x000fe20000011400 */
[----:B------:R-:W-:Y:S01]  /*2850*/  IMAD R4, R250, c[0x0][0x2c4], RZ ;  /* 0x0000b100fa047a24 */ /* 0x000fe200078e02ff */
[----:B------:R-:W-:Y:S03]  /*2860*/  BSSY B0, `(.L_x_1430) ;  /* 0x000000b000007945 */ /* 0x000fe60003800000 */
[----:B---3--:R-:W-:-:S05]  /*2870*/  IMAD.IADD R0, R0, 0x1, R3 ;  /* 0x0000000100007824 */ /* 0x008fca00078e0203 */
        /* <DEDUP_REMOVED lines=9> */
.L_x_1431:
[----:B------:R-:W-:Y:S05]  /*2910*/  BSYNC B0 ;  /* 0x0000000000007941 */ /* 0x000fea0003800000 */
.L_x_1430:
[----:B------:R-:W-:Y:S05]  /*2920*/  BRA.DIV ~URZ, `(.L_x_1432) ;  /* 0x000124327f007947 */ /* 0x000fea000b800000 */
[----:B--2---:R2:W3:Y:S04]  /*2930*/  SHFL.IDX PT, R7, R5, 0x1, 0x181f ;  /* 0x00381f0005077f89 */ /* 0x0044e800000e0000 */
[----:B-1--4-:R2:W1:Y:S02]  /*2940*/  SHFL.IDX PT, R2, R6, 0x1, 0x181f ;  /* 0x00381f0006027f89 */ /* 0x01246400000e0000 */
.L_x_1556:
        /* <DEDUP_REMOVED lines=11> */
.L_x_1434:
[----:B------:R-:W-:Y:S05]  /*2a00*/  BSYNC B0 ;  /* 0x0000000000007941 */ /* 0x000fea0003800000 */
.L_x_1433:
[----:B------:R-:W-:Y:S05]  /*2a10*/  BRA.DIV ~URZ, `(.L_x_1435) ;  /* 0x000124127f007947 */ /* 0x000fea000b800000 */
[----:B---3--:R3:W4:Y:S02]  /*2a20*/  SHFL.IDX PT, R7, R5, 0x2, 0x181f ;  /* 0x00581f0005077f89 */ /* 0x00872400000e0000 */
.L_x_1557:
[----:B------:R-:W-:Y:S05]  /*2a30*/  BRA.DIV ~URZ, `(.L_x_1436) ;  /* 0x000124627f007947 */ /* 0x000fea000b800000 */
[----:B-1----:R1:W2:Y:S02]  /*2a40*/  SHFL.IDX PT, R2, R6, 0x2, 0x181f ;  /* 0x00581f0006027f89 */ /* 0x0022a400000e0000 */
.L_x_1558:
        /* <DEDUP_REMOVED lines=11> */
.L_x_1438:
[----:B------:R-:W-:Y:S05]  /*2b00*/  BSYNC B0 ;  /* 0x0000000000007941 */ /* 0x000fea0003800000 */
.L_x_1437:
[----:B------:R-:W-:Y:S05]  /*2b10*/  BRA.DIV ~URZ, `(.L_x_1439) ;  /* 0x000123f27f007947 */ /* 0x000fea000b800000 */
[----:B----4-:R4:W1:Y:S04]  /*2b20*/  SHFL.IDX PT, R7, R5, 0x3, 0x181f ;  /* 0x00781f0005077f89 */ /* 0x01086800000e0000 */
[----:B--2---:R4:W2:Y:S02]  /*2b30*/  SHFL.IDX PT, R2, R6, 0x3, 0x181f ;  /* 0x00781f0006027f89 */ /* 0x0048a400000e0000 */
.L_x_1559:
        /* <DEDUP_REMOVED lines=11> */
.L_x_1441:
[----:B------:R-:W-:Y:S05]  /*2bf0*/  BSYNC B0 ;  /* 0x0000000000007941 */ /* 0x000fea0003800000 */
.L_x_1440:
[----:B------:R-:W-:Y:S05]  /*2c00*/  BRA.DIV ~URZ, `(.L_x_1442) ;  /* 0x000123d27f007947 */ /* 0x000fea000b800000 */
[----:B-1----:R1:W3:Y:S02]  /*2c10*/  SHFL.IDX PT, R7, R5, 0x4, 0x181f ;  /* 0x00981f0005077f89 */ /* 0x0022e400000e0000 */
.L_x_1560:
[----:B------:R-:W-:Y:S05]  /*2c20*/  BRA.DIV ~URZ, `(.L_x_1443) ;  /* 0x000124227f007947 */ /* 0x000fea000b800000 */
[----:B--2---:R2:W1:Y:S02]  /*2c30*/  SHFL.IDX PT, R2, R6, 0x4, 0x181f ;  /* 0x00981f0006027f89 */ /* 0x00446400000e0000 */
.L_x_1561:
        /* <DEDUP_REMOVED lines=11> */
.L_x_1445:
[----:B------:R-:W-:Y:S05]  /*2cf0*/  BSYNC B0 ;  /* 0x0000000000007941 */ /* 0x000fea0003800000 */
.L_x_1444:
[----:B------:R-:W-:Y:S05]  /*2d00*/  BRA.DIV ~URZ, `(.L_x_1446) ;  /* 0x000123b27f007947 */ /* 0x000fea000b800000 */
[----:B---3--:R3:W2:Y:S04]  /*2d10*/  SHFL.IDX PT, R7, R5, 0x5, 0x181f ;  /* 0x00b81f0005077f89 */ /* 0x0086a800000e0000 */
[----:B-1----:R3:W1:Y:S02]  /*2d20*/  SHFL.IDX PT, R2, R6, 0x5, 0x181f ;  /* 0x00b81f0006027f89 */ /* 0x00266400000e0000 */
.L_x_1562:
        /* <DEDUP_REMOVED lines=11> */
.L_x_1448:
[----:B------:R-:W-:Y:S05]  /*2de0*/  BSYNC B0 ;  /* 0x0000000000007941 */ /* 0x000fea0003800000 */
.L_x_1447:
[----:B------:R-:W-:Y:S05]  /*2df0*/  BRA.DIV ~URZ, `(.L_x_1449) ;  /* 0x000123927f007947 */ /* 0x000fea000b800000 */
[----:B--2---:R2:W3:Y:S02]  /*2e00*/  SHFL.IDX PT, R7, R5, 0x6, 0x181f ;  /* 0x00d81f0005077f89 */ /* 0x0044e400000e0000 */
.L_x_1563:
[----:B------:R-:W-:Y:S05]  /*2e10*/  BRA.DIV ~URZ, `(.L_x_1450) ;  /* 0x000123e27f007947 */ /* 0x000fea000b800000 */
[----:B-1----:R1:W2:Y:S02]  /*2e20*/  SHFL.IDX PT, R2, R6, 0x6, 0x181f ;  /* 0x00d81f0006027f89 */ /* 0x0022a400000e0000 */
.L_x_1564:
        /* <DEDUP_REMOVED lines=11> */
.L_x_1452:
[----:B------:R-:W-:Y:S05]  /*2ee0*/  BSYNC B0 ;  /* 0x0000000000007941 */ /* 0x000fea0003800000 */
.L_x_1451:
[----:B------:R-:W-:Y:S05]  /*2ef0*/  BRA.DIV ~URZ, `(.L_x_1453) ;  /* 0x000123727f007947 */ /* 0x000fea000b800000 */
[----:B--234-:R-:W2:Y:S04]  /*2f00*/  SHFL.IDX PT, R5, R5, 0x7, 0x181f ;  /* 0x00f81f0005057f89 */ /* 0x01cea800000e0000 */
[----:B------:R3:W4:Y:S02]  /*2f10*/  SHFL.IDX PT, R2, R6, 0x7, 0x181f ;  /* 0x00f81f0006027f89 */ /* 0x00072400000e0000 */
.L_x_1565:
        /* <DEDUP_REMOVED lines=20> */
[----:B------:R-:W-:-:S02]  /*3060*/  MOV R109, 0x50 ;  /* 0x00000050006d7802 */ /* 0x000fc40000000f00 */
[----:B------:R-:W-:-:S03]  /*3070*/  MOV R0, c[0x0][0x2b8] ;  /* 0x0000ae0000007a02 */ /* 0x000fc60000000f00 */
[----:B------:R-:W-:Y:S01]  /*3080*/  IMAD R109, R211, R109, -0x50 ;  /* 0xffffffb0d36d7424 */ /* 0x000fe200078e026d */
[----:B------:R-:W-:Y:S02]  /*3090*/  ISETP.NE.AND P4, PT, R0, 0x1, PT ;  /* 0x000000010000780c */ /* 0x000fe40003f85270 */
[----:B------:R-:W-:Y:S01]  /*30a0*/  MOV R203, RZ ;  /* 0x000000ff00cb7202 */ /* 0x000fe20000000f00 */
[----:B------:R-:W-:Y:S01]  /*30b0*/  BAR.SYNC.DEFER_BLOCKING 0x0 ;  /* 0x0000000000007b1d */ /* 0x000fe20000010000 */
[----:B-12---:R-:W-:-:S04]  /*30c0*/  IADD3 R2, R143, R109, RZ ;  /* 0x0000006d8f027210 */ /* 0x006fc80007ffe0ff */
        /* <DEDUP_REMOVED lines=10> */
[----:B------:R-:W2:Y:S01]  /*3170*/  @!P1 LDG.E R203, [R4.64] ;  /* 0x0000000604cb9981 */ /* 0x000ea2000c1e1900 */
[----:B------:R-:W-:-:S05]  /*3180*/  IADD3 R0, -R0, RZ, RZ ;  /* 0x000000ff00007210 */ /* 0x000fca0007ffe1ff */
[----:B------:R-:W-:Y:S01]  /*3190*/  IMAD R217, R0, c[0x0][0x2b8], R2 ;  /* 0x0000ae0000d97a24 */ /* 0x000fe200078e0202 */
[----:B------:R-:W1:Y:S04]  /*31a0*/  S2R R9, SR_TID.X ;  /* 0x0000000000097919 */ /* 0x000e680000002100 */
[----:B---3--:R-:W-:Y:S01]  /*31b0*/  SHF.R.S32.HI R6, RZ, 0x1f, R217 ;  /* 0x0000001fff067819 */ /* 0x008fe200000114d9 */
[----:B------:R-:W-:-:S04]  /*31c0*/  IMAD.WIDE.U32 R2, R217, c[0x0][0x1e0], RZ ;  /* 0x00007800d9027a25 */ /* 0x000fc800078e00ff */
[----:B------:R-:W-:-:S04]  /*31d0*/  IMAD R0, R6, c[0x0][0x1e0], RZ ;  /* 0x0000780006007a24 */ /* 0x000fc800078e02ff */
[----:B------:R-:W-:-:S05]  /*31e0*/  IMAD R0, R217, c[0x0][0x1e4], R0 ;  /* 0x00007900d9007a24 */ /* 0x000fca00078e0200 */
[----:B------:R-:W-:Y:S01]  /*31f0*/  IADD3 R3, R3, R0, RZ ;  /* 0x0000000003037210 */ /* 0x000fe20007ffe0ff */
[----:B------:R-:W-:-:S04]  /*3200*/  IMAD.WIDE.U32 R140, R15, c[0x0][0x1e8], RZ ;  /* 0x00007a000f8c7a25 */ /* 0x000fc800078e00ff */
[----:B------:R-:W-:Y:S01]  /*3210*/  IMAD R136, R15, c[0x0][0x1ec], R141 ;  /* 0x00007b000f887a24 */ /* 0x000fe200078e028d */
[----:B-1----:R-:W-:Y:S01]  /*3220*/  SHF.R.S32.HI R7, RZ, 0x1f, R9 ;  /* 0x0000001fff077819 */ /* 0x002fe20000011409 */
[----:B------:R-:W-:-:S03]  /*3230*/  IMAD R108, R110, -0x50, R251 ;  /* 0xffffffb06e6c7824 */ /* 0x000fc600078e02fb */
[----:B------:R-:W-:-:S04]  /*3240*/  LEA.HI R7, R7, R9, RZ, 0x3 ;  /* 0x0000000907077211 */ /* 0x000fc800078f18ff */
[----:B------:R-:W-:-:S04]  /*3250*/  SHF.R.S32.HI R7, RZ, 0x3, R7 ;  /* 0x00000003ff077819 */ /* 0x000fc80000011407 */
[----:B------:R-:W-:-:S04]  /*3260*/  IADD3 R8, -R7, R108, RZ ;  /* 0x0000006c07087210 */ /* 0x000fc80007ffe1ff */
[C---:B------:R-:W-:Y:S02]  /*3270*/  ISETP.GE.AND P6, PT, R8.reuse, 0x1, PT ;  /* 0x000000010800780c */ /* 0x040fe40003fc6270 */
[C---:B------:R-:W-:Y:S02]  /*3280*/  ISETP.GE.AND P3, PT, R8.reuse, 0x11, PT ;  /* 0x000000110800780c */ /* 0x040fe40003f66270 */
[----:B------:R-:W-:Y:S01]  /*3290*/  ISETP.GE.AND P2, PT, R8, 0x21, PT ;  /* 0x000000210800780c */ /* 0x000fe20003f46270 */
[----:B------:R-:W-:-:S04]  /*32a0*/  IMAD.WIDE.U32 R18, R15, c[0x0][0x210], RZ ;  /* 0x000084000f127a25 */ /* 0x000fc800078e00ff */
[----:B------:R-:W-:Y:S01]  /*32b0*/  IMAD R17, R15, c[0x0][0x214], R19 ;  /* 0x000085000f117a24 */ /* 0x000fe200078e0213 */
[C---:B------:R-:W-:Y:S02]  /*32c0*/  SHF.L.U32 R135, R201.reuse, 0x1, RZ ;  /* 0x00000001c9877819 */ /* 0x040fe400000006ff */
[----:B------:R-:W-:Y:S01]  /*32d0*/  SHF.L.U64.HI R36, R201, 0x1, R16 ;  /* 0x00000001c9247819 */ /* 0x000fe20000010210 */
[----:B------:R-:W-:Y:S04]  /*32e0*/  STL.64 [R1+0x18], R140 ;  /* 0x0000188c01007387 */ /* 0x000fe80000100a00 */
[----:B------:R-:W-:Y:S04]  /*32f0*/  STL [R1+0x30], R136 ;  /* 0x0000308801007387 */ /* 0x000fe80000100800 */
        /* <DEDUP_REMOVED lines=12> */
[----:B------:R-:W2:Y:S04]  /*33c0*/  SHFL.IDX PT, R3, R4, RZ, 0x181f ;  /* 0x00181fff04037589 */ /* 0x000ea800000e0000 */
[----:B------:R-:W4:Y:S04]  /*33d0*/  SHFL.IDX PT, R5, R0, 0x1, 0x181f ;  /* 0x00381f0000057f89 */ /* 0x000f2800000e0000 */
[----:B------:R-:W5:Y:S01]  /*33e0*/  SHFL.IDX PT, R9, R4, 0x1, 0x181f ;  /* 0x00381f0004097f89 */ /* 0x000f6200000e0000 */
[----:B------:R-:W-:-:S03]  /*33f0*/  @P6 ISETP.GE.AND P0, PT, R201, c[0x0][0x1d4], PT ;  /* 0x00007500c9006a0c */ /* 0x000fc60003f06270 */
[----:B------:R-:W3:Y:S04]  /*3400*/  SHFL.IDX PT, R7, R0, 0x2, 0x181f ;  /* 0x00581f0000077f89 */ /* 0x000ee800000e0000 */
[----:B------:R-:W3:Y:S01]  /*3410*/  SHFL.IDX PT, R11, R4, 0x2, 0x181f ;  /* 0x00581f00040b7f89 */ /* 0x000ee200000e0000 */
[----:B-1----:R-:W-:-:S04]  /*3420*/  @P6 LEA R2, P1, R201, R2, 0x1 ;  /* 0x00000002c9026211 */ /* 0x002fc800078208ff */
[C---:B--2---:R-:W-:Y:S02]  /*3430*/  @P6 LEA.HI.X R3, R201.reuse, R3, R16, 0x1, P1 ;  /* 0x00000003c9036211 */ /* 0x044fe400008f0c10 */
[----:B------:R-:W-:Y:S01]  /*3440*/  @P3 ISETP.GE.AND P1, PT, R201, c[0x0][0x1d4], PT ;  /* 0x00007500c9003a0c */ /* 0x000fe20003f26270 */
[----:B------:R-:W1:Y:S04]  /*3450*/  SHFL.IDX PT, R10, R0, 0x3, 0x181f ;  /* 0x00781f00000a7f89 */ /* 0x000e6800000e0000 */
[----:B------:R4:W-:Y:S04]  /*3460*/  @P6 LDGSTS.E.BYPASS.LTC128B.128 [R202+0x2900], [R2.64], !P0 ;  /* 0x0290000002ca6fae */ /* 0x0009e8000c101d46 */
[----:B------:R-:W2:Y:S04]  /*3470*/  SHFL.IDX PT, R14, R4, 0x3, 0x181f ;  /* 0x00781f00040e7f89 */ /* 0x000ea800000e0000 */
[----:B------:R1:W1:Y:S01]  /*3480*/  SHFL.IDX PT, R13, R0, 0x4, 0x181f ;  /* 0x00981f00000d7f89 */ /* 0x00026200000e0000 */
[----:B------:R-:W-:-:S02]  /*3490*/  ISETP.GE.AND P6, PT, R8, 0x31, PT ;  /* 0x000000310800780c */ /* 0x000fc40003fc6270 */
[----:B----4-:R-:W-:-:S04]  /*34a0*/  @P3 LEA R2, P0, R201, R5, 0x1 ;  /* 0x00000005c9023211 */ /* 0x010fc800078008ff */
[C---:B-----5:R-:W-:Y:S02]  /*34b0*/  @P3 LEA.HI.X R3, R201.reuse, R9, R16, 0x1, P0 ;  /* 0x00000009c9033211 */ /* 0x060fe400000f0c10 */
[----:B------:R3:W4:Y:S01]  /*34c0*/  SHFL.IDX PT, R9, R4, 0x4, 0x181f ;  /* 0x00981f0004097f89 */ /* 0x00072200000e0000 */
[----:B------:R-:W-:-:S03]  /*34d0*/  @P2 ISETP.GE.AND P0, PT, R201, c[0x0][0x1d4], PT ;  /* 0x00007500c9002a0c */ /* 0x000fc60003f06270 */
[----:B------:R5:W-:Y:S01]  /*34e0*/  @P3 LDGSTS.E.BYPASS.LTC128B.128 [R202+0x3100], [R2.64], !P1 ;  /* 0x0310000002ca3fae */ /* 0x000be2000c901d46 */
[----:B------:R-:W-:Y:S01]  /*34f0*/  ISETP.GE.AND P3, PT, R8, 0x41, PT ;  /* 0x000000410800780c */ /* 0x000fe20003f66270 */
[----:B-1----:R-:W-:Y:S01]  /*3500*/  IMAD R0, R6, c[0x0][0x208], RZ ;  /* 0x0000820006007a24 */ /* 0x002fe200078e02ff */
[----:B---3--:R-:W-:-:S04]  /*3510*/  @P2 LEA R4, P1, R201, R7, 0x1 ;  /* 0x00000007c9042211 */ /* 0x008fc800078208ff */
[C---:B------:R-:W-:Y:S02]  /*3520*/  @P2 LEA.HI.X R5, R201.reuse, R11, R16, 0x1, P1 ;  /* 0x0000000bc9052211 */ /* 0x040fe400008f0c10 */
[----:B------:R-:W-:-:S03]  /*3530*/  @P6 ISETP.GE.AND P1, PT, R201, c[0x0][0x1d4], PT ;  /* 0x00007500c9006a0c */ /* 0x000fc60003f26270 */
[----:B------:R1:W-:Y:S02]  /*3540*/  @P2 LDGSTS.E.BYPASS.LTC128B.128 [R202+0x3900], [R4.64], !P0 ;  /* 0x0390000004ca2fae */ /* 0x0003e4000c101d46 */
[C---:B------:R-:W-:Y:S02]  /*3550*/  @P3 ISETP.GE.AND P0, PT, R201.reuse, c[0x0][0x1d4], PT ;  /* 0x00007500c9003a0c */ /* 0x040fe40003f06270 */
[----:B-1----:R-:W-:-:S04]  /*3560*/  @P6 LEA R4, P2, R201, R10, 0x1 ;  /* 0x0000000ac9046211 */ /* 0x002fc800078408ff */
[C---:B--2---:R-:W-:Y:S02]  /*3570*/  @P6 LEA.HI.X R5, R201.reuse, R14, R16, 0x1, P2 ;  /* 0x0000000ec9056211 */ /* 0x044fe400010f0c10 */
[----:B------:R-:W-:-:S03]  /*3580*/  @P3 LEA R6, P2, R201, R13, 0x1 ;  /* 0x0000000dc9063211 */ /* 0x000fc600078408ff */
[----:B------:R1:W-:Y:S01]  /*3590*/  @P6 LDGSTS.E.BYPASS.LTC128B.128 [R202+0x4100], [R4.64], !P1 ;  /* 0x0410000004ca6fae */ /* 0x0003e2000c901d46 */
[----:B----4-:R-:W-:-:S05]  /*35a0*/  @P3 LEA.HI.X R7, R201, R9, R16, 0x1, P2 ;  /* 0x00000009c9073211 */ /* 0x010fca00010f0c10 */
[----:B------:R2:W-:Y:S04]  /*35b0*/  @P3 LDGSTS.E.BYPASS.LTC128B.128 [R202+0x4900], [R6.64], !P0 ;  /* 0x0490000006ca3fae */ /* 0x0005e8000c101d46 */
[----:B------:R-:W0:Y:S01]  /*35c0*/  LDGDEPBAR ;  /* 0x00000000000079af */ /* 0x000e220000000000 */
[----:B-----5:R-:W-:-:S04]  /*35d0*/  IMAD.WIDE.U32 R2, R217, c[0x0][0x208], RZ ;  /* 0x00008200d9027a25 */ /* 0x020fc800078e00ff */
[----:B------:R-:W-:-:S05]  /*35e0*/  IMAD R0, R217, c[0x0][0x20c], R0 ;  /* 0x00008300d9007a24 */ /* 0x000fca00078e0200 */
[----:B------:R-:W-:Y:S01]  /*35f0*/  IADD3 R3, R3, R0, RZ ;  /* 0x0000000003037210 */ /* 0x000fe20007ffe0ff */
[----:B------:R-:W-:-:S04]  /*3600*/  IMAD R0, R12, c[0x0][0x218], RZ ;  /* 0x000086000c007a24 */ /* 0x000fc800078e02ff */
[----:B------:R-:W-:Y:S01]  /*3610*/  IMAD.WIDE.U32 R2, R203, c[0x0][0x218], R2 ;  /* 0x00008600cb027a25 */ /* 0x000fe200078e0002 */
[----:B------:R-:W-:-:S04]  /*3620*/  DEPBAR.LE SB0, 0x1 ;  /* 0x000080400000791a */ /* 0x000fc80000000000 */
[----:B------:R-:W-:-:S04]  /*3630*/  DEPBAR.LE SB0, 0x0 ;  /* 0x000080000000791a */ /* 0x000fc80000000000 */
[----:B------:R-:W-:Y:S01]  /*3640*/  BAR.SYNC.DEFER_BLOCKING 0x0 ;  /* 0x0000000000007b1d */ /* 0x000fe20000010000 */
[----:B------:R-:W-:Y:S01]  /*3650*/  IMAD R0, R203, c[0x0][0x21c], R0 ;  /* 0x00008700cb007a24 */ /* 0x000fe200078e0200 */
[----:B------:R-:W-:-:S04]  /*3660*/  IADD3 R2, P0, R2, R18, RZ ;  /* 0x0000001202027210 */ /* 0x000fc80007f1e0ff */
[----:B------:R-:W-:Y:S02]  /*3670*/  IADD3.X R3, R17, R3, R0, P0, !PT ;  /* 0x0000000311037210 */ /* 0x000fe400007fe400 */
[----:B------:R-:W-:-:S04]  /*3680*/  LEA R0, P0, R2, c[0x0][0x1f8], 0x1 ;  /* 0x00007e0002007a11 */ /* 0x000fc800078008ff */
[----:B------:R-:W-:Y:S01]  /*3690*/  LEA.HI.X R3, R2, c[0x0][0x1fc], R3, 0x1, P0 ;  /* 0x00007f0002037a11 */ /* 0x000fe200000f0c03 */
[----:B-1----:R-:W1:Y:S04]  /*36a0*/  SHFL.IDX PT, R4, R0, 0x1, 0x181f ;  /* 0x00381f0000047f89 */ /* 0x002e6800000e0000 */
[----:B------:R-:W3:Y:S04]  /*36b0*/  SHFL.IDX PT, R2, R0, RZ, 0x181f ;  /* 0x00181fff00027589 */ /* 0x000ee800000e0000 */
[----:B------:R-:W4:Y:S04]  /*36c0*/  SHFL.IDX PT, R9, R3, 0x1, 0x181f ;  /* 0x00381f0003097f89 */ /* 0x000f2800000e0000 */
[----:B------:R-:W-:Y:S04]  /*36d0*/  LDSM.16.M88.4 R32, [R191] ;  /* 0x00000000bf20783b */ /* 0x000fe80000000200 */
[----:B------:R-:W-:Y:S04]  /*36e0*/  LDSM.16.M88.4 R52, [R184] ;  /* 0x00000000b834783b */ /* 0x000fe80000000200 */
[----:B--2---:R-:W2:Y:S04]  /*36f0*/  SHFL.IDX PT, R6, R0, 0x2, 0x181f ;  /* 0x00581f0000067f89 */ /* 0x004ea800000e0000 */
[----:B------:R-:W5:Y:S04]  /*3700*/  SHFL.IDX PT, R7, R3, RZ, 0x181f ;  /* 0x00181fff03077589 */ /* 0x000f6800000e0000 */
[----:B------:R-:W2:Y:S04]  /*3710*/  SHFL.IDX PT, R5, R0, 0x3, 0x181f ;  /* 0x00781f0000057f89 */ /* 0x000ea800000e0000 */
[----:B------:R-:W2:Y:S04]  /*3720*/  SHFL.IDX PT, R13, R3, 0x2, 0x181f ;  /* 0x00581f00030d7f89 */ /* 0x000ea800000e0000 */
[----:B------:R-:W5:Y:S04]  /*3730*/  SHFL.IDX PT, R12, R3, 0x3, 0x181f ;  /* 0x00781f00030c7f89 */ /* 0x000f6800000e0000 */
[----:B------:R-:W5:Y:S04]  /*3740*/  SHFL.IDX PT, R0, R0, 0x4, 0x181f ;  /* 0x00981f0000007f89 */ /* 0x000f6800000e0000 */
[----:B------:R-:W-:Y:S01]  /*3750*/  LDSM.16.M88.4 R28, [R191+0x2000] ;  /* 0x00200000bf1c783b */ /* 0x000fe20000000200 */
[----:B------:R-:W-:-:S03]  /*3760*/  ISETP.GE.AND P1, PT, R201, c[0x0][0x1d4], PT ;  /* 0x00007500c9007a0c */ /* 0x000fc60003f26270 */
[----:B------:R5:W5:Y:S01]  /*3770*/  SHFL.IDX PT, R14, R3, 0x4, 0x181f ;  /* 0x00981f00030e7f89 */ /* 0x000b6200000e0000 */
[-C--:B-1----:R-:W-:Y:S02]  /*3780*/  IADD3 R10, P6, R4, R135.reuse, RZ ;  /* 0x00000087040a7210 */ /* 0x082fe40007fde0ff */
[-C--:B---3--:R-:W-:Y:S01]  /*3790*/  IADD3 R2, P2, R2, R135.reuse, RZ ;  /* 0x0000008702027210 */ /* 0x088fe20007f5e0ff */
[----:B------:R-:W-:Y:S01]  /*37a0*/  LDSM.16.M88.4 R24, [R194] ;  /* 0x00000000c218783b */ /* 0x000fe20000000200 */
[C---:B------:R-:W-:Y:S02]  /*37b0*/  ISETP.LT.OR P0, PT, R8.reuse, 0x1, P1 ;  /* 0x000000010800780c */ /* 0x040fe40000f01670 */
[-C--:B----4-:R-:W-:Y:S01]  /*37c0*/  IADD3.X R11, R9, R36.reuse, RZ, P6, !PT ;  /* 0x00000024090b7210 */ /* 0x090fe200037fe4ff */
[----:B------:R-:W1:Y:S01]  /*37d0*/  LDSM.16.M88.4 R48, [R195] ;  /* 0x00000000c330783b */ /* 0x000e620000000200 */
[----:B------:R-:W-:Y:S02]  /*37e0*/  ISETP.LT.OR P6, PT, R8, 0x11, P1 ;  /* 0x000000110800780c */ /* 0x000fe40000fc1670 */
[----:B--2---:R-:W-:Y:S01]  /*37f0*/  IADD3 R6, P3, R6, R135, RZ ;  /* 0x0000008706067210 */ /* 0x004fe20007f7e0ff */
[----:B------:R-:W-:Y:S04]  /*3800*/  LDSM.16.M88.4 R72, [R184+0x800] ;  /* 0x00080000b848783b */ /* 0x000fe80000000200 */
[----:B------:R-:W-:Y:S04]  /*3810*/  LDSM.16.M88.4 R88, [R184+0x1000] ;  /* 0x00100000b858783b */ /* 0x000fe80000000200 */
[----:B------:R-:W-:Y:S01]  /*3820*/  LDSM.16.M88.4 R96, [R184+0x1800] ;  /* 0x00180000b860783b */ /* 0x000fe20000000200 */
[----:B-----5:R-:W-:-:S03]  /*3830*/  IADD3.X R3, R7, R36, RZ, P2, !PT ;  /* 0x0000002407037210 */ /* 0x020fc600017fe4ff */
[----:B------:R-:W-:Y:S01]  /*3840*/  LDSM.16.M88.4 R104, [R184+0x2000] ;  /* 0x00200000b868783b */ /* 0x000fe20000000200 */
[-C--:B------:R-:W-:Y:S02]  /*3850*/  IADD3 R4, P2, R5, R135.reuse, RZ ;  /* 0x0000008705047210 */ /* 0x080fe40007f5e0ff */
[-C--:B------:R-:W-:Y:S01]  /*3860*/  IADD3.X R7, R13, R36.reuse, RZ, P3, !PT ;  /* 0x000000240d077210 */ /* 0x080fe20001ffe4ff */
[----:B------:R-:W2:Y:S01]  /*3870*/  LDSM.16.M88.4 R20, [R194+0x2000] ;  /* 0x00200000c214783b */ /* 0x000ea20000000200 */
[----:B------:R-:W-:Y:S02]  /*3880*/  ISETP.LT.OR P3, PT, R8, 0x21, P1 ;  /* 0x000000210800780c */ /* 0x000fe40000f61670 */
[-C--:B------:R-:W-:Y:S01]  /*3890*/  IADD3.X R5, R12, R36.reuse, RZ, P2, !PT ;  /* 0x000000240c057210 */ /* 0x080fe200017fe4ff */
[----:B------:R-:W-:Y:S01]  /*38a0*/  LDSM.16.M88.4 R84, [R199] ;  /* 0x00000000c754783b */ /* 0x000fe20000000200 */
[C---:B------:R-:W-:Y:S02]  /*38b0*/  ISETP.LT.OR P2, PT, R8.reuse, 0x31, P1 ;  /* 0x000000310800780c */ /* 0x040fe40000f41670 */
[----:B------:R-:W-:Y:S01]  /*38c0*/  ISETP.LT.OR P1, PT, R8, 0x41, P1 ;  /* 0x000000410800780c */ /* 0x000fe20000f21670 */
        /* <DEDUP_REMOVED lines=10> */
[----:B---3--:R-:W-:Y:S01]  /*3970*/  IADD3 R2, P0, R0, R135, RZ ;  /* 0x0000008700027210 */ /* 0x008fe20007f1e0ff */
[----:B----4-:R-:W-:Y:S03]  /*3980*/  HMMA.16816.F32 R8, R32, R52, RZ ;  /* 0x000000342008723c */ /* 0x010fe600000018ff */
[----:B------:R-:W-:-:S05]  /*3990*/  IADD3.X R3, R14, R36, RZ, P0, !PT ;  /* 0x000000240e037210 */ /* 0x000fca00007fe4ff */
[----:B------:R3:W-:Y:S04]  /*39a0*/  LDGSTS.E.BYPASS.LTC128B.128 [R202+0x2100], [R2.64], !P1 ;  /* 0x0210000002ca7fae */ /* 0x0007e8000c901d46 */
[----:B------:R-:W-:Y:S04]  /*39b0*/  LDSM.16.M88.4 R40, [R190] ;  /* 0x00000000be28783b */ /* 0x000fe80000000200 */
[----:B------:R-:W4:Y:S01]  /*39c0*/  LDSM.16.M88.4 R16, [R192] ;  /* 0x00000000c010783b */ /* 0x000f220000000200 */
[----:B------:R-:W-:Y:S03]  /*39d0*/  HMMA.16816.F32 R56, R28, R52, RZ ;  /* 0x000000341c38723c */ /* 0x000fe600000018ff */
[----:B------:R-:W3:Y:S04]  /*39e0*/  LDSM.16.M88.4 R12, [R192+0x2000] ;  /* 0x00200000c00c783b */ /* 0x000ee80000000200 */
[----:B------:R-:W-:Y:S01]  /*39f0*/  LDSM.16.M88.4 R44, [R187] ;  /* 0x00000000bb2c783b */ /* 0x000fe20000000200 */
[----:B-1----:R-:W-:Y:S03]  /*3a00*/  HMMA.16816.F32 R60, R24, R48, R8 ;  /* 0x00000030183c723c */ /* 0x002fe60000001808 */
[----:B------:R-:W1:Y:S04]  /*3a10*/  LDSM.16.M88.4 R8, [R193] ;  /* 0x00000000c108783b */ /* 0x000e680000000200 */
[----:B-----5:R-:W5:Y:S01]  /*3a20*/  LDSM.16.M88.4 R4, [R193+0x2000] ;  /* 0x00200000c104783b */ /* 0x020f620000000200 */
[----:B------:R-:W-:Y:S03]  /*3a30*/  HMMA.16816.F32 R68, R32, R54, RZ ;  /* 0x000000362044723c */ /* 0x000fe600000018ff */
[----:B------:R-:W0:Y:S05]  /*3a40*/  LDGDEPBAR ;  /* 0x00000000000079af */ /* 0x000e2a0000000000 */
[----:B--2---:R-:W-:Y:S08]  /*3a50*/  HMMA.16816.F32 R56, R20, R48, R56 ;  /* 0x000000301438723c */ /* 0x004ff00000001838 */
[----:B----4-:R-:W-:Y:S08]  /*3a60*/  HMMA.16816.F32 R64, R16, R40, R60 ;  /* 0x000000281040723c */ /* 0x010ff0000000183c */
[----:B------:R-:W-:Y:S08]  /*3a70*/  HMMA.16816.F32 R60, R28, R54, RZ ;  /* 0x000000361c3c723c */ /* 0x000ff000000018ff */
[----:B---3--:R-:W-:Y:S08]  /*3a80*/  HMMA.16816.F32 R52, R12, R40, R56 ;  /* 0x000000280c34723c */ /* 0x008ff00000001838 */
[----:B------:R-:W-:Y:S08]  /*3a90*/  HMMA.16816.F32 R56, R24, R50, R68 ;  /* 0x000000321838723c */ /* 0x000ff00000001844 */
[----:B-1----:R-:W-:Y:S08]  /*3aa0*/  HMMA.16816.F32 R68, R8, R44, R64 ;  /* 0x0000002c0844723c */ /* 0x002ff00000001840 */
[----:B------:R-:W-:Y:S01]  /*3ab0*/  HMMA.16816.F32 R64, R20, R50, R60 ;  /* 0x000000321440723c */ /* 0x000fe2000000183c */
[----:B------:R-:W1:Y:S07]  /*3ac0*/  LDSM.16.M88.4 R48, [R190+0x800] ;  /* 0x00080000be30783b */ /* 0x000e6e0000000200 */
[----:B------:R-:W-:Y:S08]  /*3ad0*/  HMMA.16816.F32 R60, R32, R72, RZ ;  /* 0x00000048203c723c */ /* 0x000ff000000018ff */
[----:B-----5:R-:W-:Y:S08]  /*3ae0*/  HMMA.16816.F32 R80, R4, R44, R52 ;  /* 0x0000002c0450723c */ /* 0x020ff00000001834 */
[----:B------:R-:W-:Y:S01]  /*3af0*/  HMMA.16816.F32 R52, R16, R42, R56 ;  /* 0x0000002a1034723c */ /* 0x000fe20000001838 */
[----:B------:R-:W-:-:S07]  /*3b00*/  FMUL.FTZ R0, R68, c[0x0][0x320] ;  /* 0x0000c80044007a20 */ /* 0x000fce0000410000 */
[----:B------:R-:W-:Y:S01]  /*3b10*/  HMMA.16816.F32 R56, R28, R72, RZ ;  /* 0x000000481c38723c */ /* 0x000fe200000018ff */
[----:B------:R2:W3:Y:S07]  /*3b20*/  MUFU.TANH R134, R0 ;  /* 0x0000000000867308 */ /* 0x0004ee0000002400 */
[----:B------:R-:W-:Y:S01]  /*3b30*/  HMMA.16816.F32 R60, R24, R84, R60 ;  /* 0x00000054183c723c */ /* 0x000fe2000000183c */
[----:B--2---:R-:W-:-:S07]  /*3b40*/  FMUL.FTZ R0, R69, c[0x0][0x320] ;  /* 0x0000c80045007a20 */ /* 0x004fce0000410000 */
[----:B------:R-:W-:Y:S01]  /*3b50*/  HMMA.16816.F32 R64, R12, R42, R64 ;  /* 0x0000002a0c40723c */ /* 0x000fe20000001840 */
[----:B------:R-:W2:Y:S01]  /*3b60*/  LDSM.16.M88.4 R40, [R187+0x800] ;  /* 0x00080000bb28783b */ /* 0x000ea20000000200 */
        /* <DEDUP_REMOVED lines=9> */
[----:B------:R4:W2:Y:S07]  /*3c00*/  MUFU.TANH R153, R0 ;  /* 0x0000000000997308 */ /* 0x0008ae0000002400 */
[----:B-1----:R-:W-:Y:S01]  /*3c10*/  HMMA.16816.F32 R60, R16, R48, R60 ;  /* 0x00000030103c723c */ /* 0x002fe2000000183c */
[----:B----4-:R-:W-:-:S04]  /*3c20*/  FMUL.FTZ R0, R81, c[0x0][0x320] ;  /* 0x0000c80051007a20 */ /* 0x010fc80000410000 */
[----:B------:R1:W4:Y:S03]  /*3c30*/  MUFU.TANH R152, R0 ;  /* 0x0000000000987308 */ /* 0x0003260000002400 */
        /* <DEDUP_REMOVED lines=16> */
[----:B--2---:R-:W-:Y:S04]  /*3d40*/  HMMA.16816.F32 R68, R8, R40, R60 ;  /* 0x000000280844723c */ /* 0x004fe8000000183c */
        /* <DEDUP_REMOVED lines=230> */
.L_x_1566:
        /* <DEDUP_REMOVED lines=24> */
.L_x_1567:
        /* <DEDUP_REMOVED lines=9> */
.L_x_1455:
[----:B--234-:R-:W-:Y:S05]  /*4dc0*/  BSYNC B0 ;  /* 0x0000000000007941 */ /* 0x01cfea0003800000 */
.L_x_1454:
[----:B-1----:R-:W2:Y:S04]  /*4dd0*/  LDL R2, [R1+0x3c] ;  /* 0x00003c0001027983 */ /* 0x002ea80000100800 */
[----:B------:R-:W2:Y:S04]  /*4de0*/  LDL R0, [R1+0x44] ;  /* 0x0000440001007983 */ /* 0x000ea80000100800 */
[----:B------:R-:W3:Y:S04]  /*4df0*/  LDL R4, [R1+0x40] ;  /* 0x0000400001047983 */ /* 0x000ee80000100800 */
[----:B------:R-:W0:Y:S01]  /*4e00*/  LDGDEPBAR ;  /* 0x00000000000079af */ /* 0x000e220000000000 */
[----:B--2---:R-:W-:-:S04]  /*4e10*/  IMAD.IADD R0, R0, 0x1, R2 ;  /* 0x0000000100007824 */ /* 0x004fc800078e0202 */
[----:B------:R-:W-:Y:S01]  /*4e20*/  @P5 IMAD.HI.U32 R3, R0, c[0x0][0x2c8], RZ ;  /* 0x0000b20000035a27 */ /* 0x000fe200078e00ff */
[C---:B---3--:R-:W-:Y:S02]  /*4e30*/  IADD3 R2, -R4.reuse, 0x1, R108 ;  /* 0x0000000104027810 */ /* 0x048fe40007ffe16c */
[----:B------:R-:W-:Y:S02]  /*4e40*/  IADD3 R5, -R4, R108, RZ ;  /* 0x0000006c04057210 */ /* 0x000fe40007ffe1ff */
[----:B------:R-:W-:Y:S01]  /*4e50*/  @P5 SHF.R.U32.HI R0, RZ, c[0x0][0x2cc], R3 ;  /* 0x0000b300ff005a19 */ /* 0x000fe20000011603 */
[----:B------:R-:W-:Y:S01]  /*4e60*/  IMAD.IADD R4, R2, 0x1, -R250 ;  /* 0x0000000102047824 */ /* 0x000fe200078e0afa */
[----:B------:R-:W-:Y:S05]  /*4e70*/  BRA.DIV ~URZ, `(.L_x_1458) ;  /* 0x00010a927f007947 */ /* 0x000fea000b800000 */
[----:B------:R1:W2:Y:S02]  /*4e80*/  SHFL.IDX PT, R2, R0, RZ, 0x1c1f ;  /* 0x001c1fff00027589 */ /* 0x0002a400000e0000 */
.L_x_1568:
        /* <DEDUP_REMOVED lines=41> */
[----:B------:R-:W-:Y:S01]  /*5120*/  FSEL R141, R15, -INF , P0 ;  /* 0xff8000000f8d7808 */ /* 0x000fe20000000000 */
[----:B------:R-:W-:Y:S05]  /*5130*/  BRA.DIV ~URZ, `(.L_x_1459) ;  /* 0x000108427f007947 */ /* 0x000fea000b800000 */
[----:B------:R-:W2:Y:S04]  /*5140*/  SHFL.IDX PT, R2, R0, 0x2, 0x1c1f ;  /* 0x005c1f0000027f89 */ /* 0x000ea800000e0000 */
[----:B------:R-:W3:Y:S04]  /*5150*/  SHFL.IDX PT, R3, R0, 0x1, 0x1c1f ;  /* 0x003c1f0000037f89 */ /* 0x000ee800000e0000 */
[----:B-1----:R-:W1:Y:S01]  /*5160*/  SHFL.IDX PT, R0, R0, 0x3, 0x1c1f ;  /* 0x007c1f0000007f89 */ /* 0x002e6200000e0000 */
[----:B--2---:R-:W-:-:S02]  /*5170*/  IMAD.IADD R2, R4, 0x1, R2 ;  /* 0x0000000104027824 */ /* 0x004fc400078e0202 */
[----:B---3--:R-:W-:-:S03]  /*5180*/  IMAD.IADD R3, R4, 0x1, R3 ;  /* 0x0000000104037824 */ /* 0x008fc600078e0203 */
[----:B------:R-:W-:Y:S01]  /*5190*/  IMNMX R2, R5, R2, PT ;  /* 0x0000000205027217 */ /* 0x000fe20003800200 */
[----:B-1----:R-:W-:-:S03]  /*51a0*/  IMAD.IADD R0, R4, 0x1, R0 ;  /* 0x0000000104007824 */ /* 0x002fc600078e0200 */
        /* <DEDUP_REMOVED lines=36> */
[----:B------:R-:W-:Y:S02]  /*53f0*/  IMNMX R3, R5, R3, PT ;  /* 0x0000000305037217 */ /* 0x000fe40003800200 */
[----:B------:R-:W-:Y:S02]  /*5400*/  FSEL R159, R39, -INF , P6 ;  /* 0xff800000279f7808 */ /* 0x000fe40003000000 */
[----:B------:R-:W-:Y:S02]  /*5410*/  FSEL R158, R38, -INF , P2 ;  /* 0xff800000269e7808 */ /* 0x000fe40001000000 */
[----:B------:R-:W-:Y:S02]  /*5420*/  FSEL R157, R30, -INF , P1 ;  /* 0xff8000001e9d7808 */ /* 0x000fe40000800000 */
[----:B------:R-:W-:Y:S02]  /*5430*/  FSEL R156, R28, -INF , P0 ;  /* 0xff8000001c9c7808 */ /* 0x000fe40000000000 */
[----:B------:R-:W-:-:S02]  /*5440*/  ISETP.GT.AND P6, PT, R3, RZ, PT ;  /* 0x000000ff0300720c */ /* 0x000fc40003fc4270 */
[C---:B------:R-:W-:Y:S02]  /*5450*/  ISETP.GT.AND P2, PT, R3.reuse, 0x1, PT ;  /* 0x000000010300780c */ /* 0x040fe40003f44270 */
[C---:B------:R-:W-:Y:S02]  /*5460*/  ISETP.GT.AND P1, PT, R3.reuse, 0x8, PT ;  /* 0x000000080300780c */ /* 0x040fe40003f24270 */
[----:B------:R-:W-:Y:S02]  /*5470*/  ISETP.GT.AND P0, PT, R3, 0x9, PT ;  /* 0x000000090300780c */ /* 0x000fe40003f04270 */
[----:B------:R-:W-:Y:S02]  /*5480*/  FSEL R11, R139, -INF , P6 ;  /* 0xff8000008b0b7808 */ /* 0x000fe40003000000 */
[----:B------:R-:W-:Y:S02]  /*5490*/  FSEL R13, R138, -INF , P2 ;  /* 0xff8000008a0d7808 */ /* 0x000fe40001000000 */
[----:B------:R-:W-:-:S02]  /*54a0*/  FSEL R15, R137, -INF , P1 ;  /* 0xff800000890f7808 */ /* 0x000fc40000800000 */
[----:B------:R-:W-:Y:S02]  /*54b0*/  FSEL R17, R132, -INF , P0 ;  /* 0xff80000084117808 */ /* 0x000fe40000000000 */
[C---:B------:R-:W-:Y:S02]  /*54c0*/  ISETP.GT.AND P6, PT, R3.reuse, 0x10, PT ;  /* 0x000000100300780c */ /* 0x040fe40003fc4270 */
[C---:B------:R-:W-:Y:S02]  /*54d0*/  ISETP.GT.AND P2, PT, R3.reuse, 0x11, PT ;  /* 0x000000110300780c */ /* 0x040fe40003f44270 */
[C---:B------:R-:W-:Y:S02]  /*54e0*/  ISETP.GT.AND P1, PT, R3.reuse, 0x18, PT ;  /* 0x000000180300780c */ /* 0x040fe40003f24270 */
[----:B------:R-:W-:Y:S02]  /*54f0*/  ISETP.GT.AND P0, PT, R3, 0x19, PT ;  /* 0x000000190300780c */ /* 0x000fe40003f04270 */
        /* <DEDUP_REMOVED lines=12> */
[----:B------:R-:W-:-:S02]  /*55c0*/  ISETP.GT.AND P6, PT, R3, 0x30, PT ;  /* 0x000000300300780c */ /* 0x000fc40003fc4270 */
        /* <DEDUP_REMOVED lines=11> */
[----:B------:R-:W-:-:S02]  /*5680*/  IMNMX R0, R5, R0, PT ;  /* 0x0000000005007217 */ /* 0x000fc40003800200 */
[----:B------:R-:W-:Y:S02]  /*5690*/  FSEL R140, R44, -INF , P6 ;  /* 0xff8000002c8c7808 */ /* 0x000fe40003000000 */
[----:B------:R-:W-:Y:S02]  /*56a0*/  FSEL R139, R42, -INF , P2 ;  /* 0xff8000002a8b7808 */ /* 0x000fe40001000000 */
[----:B------:R-:W-:Y:S02]  /*56b0*/  FSEL R138, R35, -INF , P1 ;  /* 0xff800000238a7808 */ /* 0x000fe40000800000 */
[----:B------:R-:W-:Y:S02]  /*56c0*/  FSEL R137, R33, -INF , P0 ;  /* 0xff80000021897808 */ /* 0x000fe40000000000 */
[C---:B------:R-:W-:Y:S02]  /*56d0*/  ISETP.GT.AND P6, PT, R0.reuse, RZ, PT ;  /* 0x000000ff0000720c */ /* 0x040fe40003fc4270 */
        /* <DEDUP_REMOVED lines=28> */
[----:B------:R-:W-:Y:S02]  /*58a0*/  FSEL R150, R77, -INF , P6 ;  /* 0xff8000004d967808 */ /* 0x000fe40003000000 */
[----:B------:R-:W-:Y:S02]  /*58b0*/  FSEL R149, R76, -INF , P2 ;  /* 0xff8000004c957808 */ /* 0x000fe40001000000 */
[----:B------:R-:W-:-:S02]  /*58c0*/  FSEL R148, R55, -INF , P1 ;  /* 0xff80000037947808 */ /* 0x000fc40000800000 */
[----:B------:R-:W-:Y:S02]  /*58d0*/  FSEL R147, R45, -INF , P0 ;  /* 0xff8000002d937808 */ /* 0x000fe40000000000 */
[----:B------:R-:W-:Y:S02]  /*58e0*/  FMNMX.FTZ R2, R14, R4, !PT ;  /* 0x000000040e027209 */ /* 0x000fe40007810000 */
        /* <DEDUP_REMOVED lines=64> */
[----:B------:R-:W-:Y:S02]  /*5cf0*/  FMNMX.FTZ R2, R159, R2, !PT ;  /* 0x000000029f027209 */ /* 0x000fe40007810000 */
[----:B------:R-:W-:Y:S02]  /*5d00*/  FMNMX.FTZ R5, R147, R5, !PT ;  /* 0x0000000593057209 */ /* 0x000fe40007810000 */
[----:B------:R-:W-:Y:S02]  /*5d10*/  FMNMX.FTZ R3, R139, R3, !PT ;  /* 0x000000038b037209 */ /* 0x000fe40007810000 */
[----:B------:R-:W-:Y:S02]  /*5d20*/  FSEL R146, R40, -INF , P2 ;  /* 0xff80000028927808 */ /* 0x000fe40001000000 */
[----:B------:R-:W-:Y:S02]  /*5d30*/  FMNMX.FTZ R0, R143, R0, !PT ;  /* 0x000000008f007209 */ /* 0x000fe40007810000 */
[----:B------:R-:W-:-:S02]  /*5d40*/  FMNMX.FTZ R2, R158, R2, !PT ;  /* 0x000000029e027209 */ /* 0x000fc40007810000 */
[----:B------:R-:W-:Y:S02]  /*5d50*/  FMNMX.FTZ R5, R151, R5, !PT ;  /* 0x0000000597057209 */ /* 0x000fe40007810000 */
[----:B------:R-:W-:Y:S02]  /*5d60*/  FMNMX.FTZ R4, R138, R3, !PT ;  /* 0x000000038a047209 */ /* 0x000fe40007810000 */
[----:B------:R-:W-:Y:S02]  /*5d70*/  FSEL R145, R37, -INF , P1 ;  /* 0xff80000025917808 */ /* 0x000fe40000800000 */
[----:B------:R-:W-:Y:S02]  /*5d80*/  FMNMX.FTZ R0, R142, R0, !PT ;  /* 0x000000008e007209 */ /* 0x000fe40007810000 */
[----:B------:R-:W-:Y:S02]  /*5d90*/  FMNMX.FTZ R3, R157, R2, !PT ;  /* 0x000000029d037209 */ /* 0x000fe40007810000 */
[----:B------:R-:W-:-:S02]  /*5da0*/  FMNMX.FTZ R5, R146, R5, !PT ;  /* 0x0000000592057209 */ /* 0x000fc40007810000 */
[----:B------:R-:W-:Y:S02]  /*5db0*/  FMNMX.FTZ R2, R137, R4, !PT ;  /* 0x0000000489027209 */ /* 0x000fe40007810000 */
[----:B------:R-:W-:Y:S02]  /*5dc0*/  FMNMX.FTZ R0, R141, R0, !PT ;  /* 0x000000008d007209 */ /* 0x000fe40007810000 */
[----:B------:R-:W-:Y:S02]  /*5dd0*/  FMNMX.FTZ R3, R156, R3, !PT ;  /* 0x000000039c037209 */ /* 0x000fe40007810000 */
[----:B------:R-:W-:Y:S01]  /*5de0*/  FSEL R128, R43, -INF , P0 ;  /* 0xff8000002b807808 */ /* 0x000fe20000000000 */
[----:B------:R-:W1:Y:S01]  /*5df0*/  SHFL.BFLY PT, R6, R0, 0x2, 0x1f ;  /* 0x0c401f0000067f89 */ /* 0x000e6200000e0000 */
[----:B------:R-:W-:-:S03]  /*5e00*/  FMNMX.FTZ R4, R145, R5, !PT ;  /* 0x0000000591047209 */ /* 0x000fc60007810000 */
[----:B------:R-:W2:Y:S01]  /*5e10*/  SHFL.BFLY PT, R5, R2, 0x2, 0x1f ;  /* 0x0c401f0002057f89 */ /* 0x000ea200000e0000 */
[----:B------:R-:W-:-:S03]  /*5e20*/  FMNMX.FTZ R4, R128, R4, !PT ;  /* 0x0000000480047209 */ /* 0x000fc60007810000 */
[----:B------:R-:W3:Y:S04]  /*5e30*/  SHFL.BFLY PT, R7, R3, 0x2, 0x1f ;  /* 0x0c401f0003077f89 */ /* 0x000ee800000e0000 */
[----:B------:R-:W4:Y:S01]  /*5e40*/  SHFL.BFLY PT, R8, R4, 0x2, 0x1f ;  /* 0x0c401f0004087f89 */ /* 0x000f2200000e0000 */
[----:B-1----:R-:W-:Y:S02]  /*5e50*/  FMNMX.FTZ R0, R6, R0, !PT ;  /* 0x0000000006007209 */ /* 0x002fe40007810000 */
        /* <DEDUP_REMOVED lines=10> */
.L_x_1569:
[C---:B------:R-:W-:Y:S01]  /*5f00*/  FMUL.FTZ R0, R72.reuse, c[0x0][0x2d0] ;  /* 0x0000b40048007a20 */ /* 0x040fe20000410000 */
[----:B------:R-:W-:Y:S01]  /*5f10*/  FSETP.NEU.FTZ.AND P0, PT, R72, -INF , PT ;  /* 0xff8000004800780b */ /* 0x000fe20003f1d000 */
[----:B------:R-:W2:Y:S01]  /*5f20*/  LDL R237, [R1+0x3c] ;  /* 0x00003c0001ed7983 */ /* 0x000ea20000100800 */
        /* <DEDUP_REMOVED lines=8> */
[----:B------:R-:W-:Y:S01]  /*5fb0*/  FFMA.FTZ R2, R23, c[0x0][0x2d0], -R4 ;  /* 0x0000b40017027a23 */ /* 0x000fe20000010804 */
[----:B------:R-:W-:Y:S01]  /*5fc0*/  FSETP.NEU.FTZ.AND P0, PT, R70, -INF , PT ;  /* 0xff8000004600780b */ /* 0x000fe20003f1d000 */
[----:B------:R3:W-:Y:S01]  /*5fd0*/  MUFU.EX2 R206, R0 ;  /* 0x0000000000ce7308 */ /* 0x0007e20000000800 */
[----:B------:R-:W4:Y:S01]  /*5fe0*/  LDSM.16.MT88.4 R44, [R189] ;  /* 0x00000000bd2c783b */ /* 0x000f220000004200 */
[----:B------:R-:W-:-:S06]  /*5ff0*/  FFMA.FTZ R5, R22, c[0x0][0x2d0], -R3 ;  /* 0x0000b40016057a23 */ /* 0x000fcc0000010803 */
[----:B------:R5:W-:Y:S01]  /*6000*/  MUFU.EX2 R235, R2 ;  /* 0x0000000200eb7308 */ /* 0x000be20000000800 */
[----:B---3--:R-:W-:-:S07]  /*6010*/  FFMA.FTZ R0, R12, c[0x0][0x2d0], -R4 ;  /* 0x0000b4000c007a23 */ /* 0x008fce0000010804 */
[----:B------:R3:W-:Y:S01]  /*6020*/  MUFU.EX2 R233, R5 ;  /* 0x0000000500e97308 */ /* 0x0007e20000000800 */
[----:B-----5:R-:W-:-:S07]  /*6030*/  FMUL.FTZ R2, R70, c[0x0][0x2d0] ;  /* 0x0000b40046027a20 */ /* 0x020fce0000410000 */
[----:B------:R5:W-:Y:S01]  /*6040*/  MUFU.EX2 R205, R0 ;  /* 0x0000000000cd7308 */ /* 0x000be20000000800 */
[----:B------:R-:W-:Y:S02]  /*6050*/  FSEL R2, R2, RZ, P0 ;  /* 0x000000ff02027208 */ /* 0x000fe40000000000 */
[----:B------:R-:W-:-:S03]  /*6060*/  FSETP.NEU.FTZ.AND P0, PT, R68, -INF , PT ;  /* 0xff8000004400780b */ /* 0x000fc60003f1d000 */
[----:B---3--:R-:W-:-:S04]  /*6070*/  FFMA.FTZ R5, R34, c[0x0][0x2d0], -R2 ;  /* 0x0000b40022057a23 */ /* 0x008fc80000010802 */
[----:B------:R3:W-:Y:S01]  /*6080*/  MUFU.EX2 R221, R5 ;  /* 0x0000000500dd7308 */ /* 0x0007e20000000800 */
[----:B-----5:R-:W-:-:S07]  /*6090*/  FFMA.FTZ R0, R14, c[0x0][0x2d0], -R4 ;  /* 0x0000b4000e007a23 */ /* 0x020fce0000010804 */
[----:B------:R5:W-:Y:S01]  /*60a0*/  MUFU.EX2 R216, R0 ;  /* 0x0000000000d87308 */ /* 0x000be20000000800 */
[----:B---3--:R-:W-:Y:S02]  /*60b0*/  FFMA.FTZ R5, R36, c[0x0][0x2d0], -R2 ;  /* 0x0000b40024057a23 */ /* 0x008fe40000010802 */
[----:B------:R-:W3:Y:S05]  /*60c0*/  LDSM.16.MT88.4 R36, [R186] ;  /* 0x00000000ba24783b */ /* 0x000eea0000004200 */
[----:B------:R-:W-:Y:S01]  /*60d0*/  MUFU.EX2 R232, R5 ;  /* 0x0000000500e87308 */ /* 0x000fe20000000800 */
[----:B-----5:R-:W-:-:S07]  /*60e0*/  FFMA.FTZ R0, R16, c[0x0][0x2d0], -R4 ;  /* 0x0000b40010007a23 */ /* 0x020fce0000010804 */
[----:B------:R5:W1:Y:S02]  /*60f0*/  MUFU.EX2 R220, R0 ;  /* 0x0000000000dc7308 */ /* 0x000a640000000800 */
[----:B-----5:R-:W-:Y:S01]  /*6100*/  FFMA.FTZ R0, R18, c[0x0][0x2d0], -R4 ;  /* 0x0000b40012007a23 */ /* 0x020fe20000010804 */
[----:B-1----:R-:W-:-:S05]  /*6110*/  F2FP.PACK_AB R22, R220, R216 ;  /* 0x000000d8dc16723e */ /* 0x002fca00000000ff */
[----:B------:R1:W-:Y:S02]  /*6120*/  MUFU.EX2 R226, R0 ;  /* 0x0000000000e27308 */ /* 0x0003e40000000800 */
[----:B-1----:R-:W-:-:S06]  /*6130*/  FFMA.FTZ R0, R21, c[0x0][0x2d0], -R4 ;  /* 0x0000b40015007a23 */ /* 0x002fcc0000010804 */
[----:B------:R1:W5:Y:S02]  /*6140*/  MUFU.EX2 R230, R0 ;  /* 0x0000000000e67308 */ /* 0x0003640000000800 */
[----:B-1----:R-:W-:Y:S01]  /*6150*/  FFMA.FTZ R0, R27, c[0x0][0x2d0], -R4 ;  /* 0x0000b4001b007a23 */ /* 0x002fe20000010804 */
[----:B-----5:R-:W-:-:S05]  /*6160*/  F2FP.PACK_AB R12, R230, R226 ;  /* 0x000000e2e60c723e */ /* 0x020fca00000000ff */
[----:B------:R1:W5:Y:S02]  /*6170*/  MUFU.EX2 R236, R0 ;  /* 0x0000000000ec7308 */ /* 0x0003640000000800 */
[----:B-1----:R-:W-:Y:S01]  /*6180*/  FFMA.FTZ R0, R11, c[0x0][0x2d0], -R3 ;  /* 0x0000b4000b007a23 */ /* 0x002fe20000010803 */
[----:B-----5:R-:W-:-:S05]  /*6190*/  F2FP.PACK_AB R14, R236, R235 ;  /* 0x000000ebec0e723e */ /* 0x020fca00000000ff */
[----:B------:R1:W-:Y:S02]  /*61a0*/  MUFU.EX2 R177, R0 ;  /* 0x0000000000b17308 */ /* 0x0003e40000000800 */
[----:B-1----:R-:W-:-:S06]  /*61b0*/  FFMA.FTZ R0, R13, c[0x0][0x2d0], -R3 ;  /* 0x0000b4000d007a23 */ /* 0x002fcc0000010803 */
        /* <DEDUP_REMOVED lines=9> */
[----:B-1----:R-:W-:Y:S01]  /*6250*/  FFMA.FTZ R0, R20, c[0x0][0x2d0], -R3 ;  /* 0x0000b40014007a23 */ /* 0x002fe20000010803 */
[----:B------:R-:W-:-:S05]  /*6260*/  F2FP.PACK_AB R20, R205, R206 ;  /* 0x000000cecd14723e */ /* 0x000fca00000000ff */
[----:B------:R1:W5:Y:S02]  /*6270*/  MUFU.EX2 R224, R0 ;  /* 0x0000000000e07308 */ /* 0x0003640000000800 */
[C---:B------:R-:W-:Y:S08]  /*6280*/  HMMA.16816.F32 R80, R20.reuse, R40, RZ ;  /* 0x000000281450723c */ /* 0x040ff000000018ff */
[----:B----4-:R-:W-:Y:S01]  /*6290*/  HMMA.16816.F32 R76, R20, R44, RZ ;  /* 0x0000002c144c723c */ /* 0x010fe200000018ff */
[----:B-1----:R-:W-:Y:S01]  /*62a0*/  FFMA.FTZ R0, R25, c[0x0][0x2d0], -R3 ;  /* 0x0000b40019007a23 */ /* 0x002fe20000010803 */
[----:B-----5:R-:W-:-:S03]  /*62b0*/  F2FP.PACK_AB R13, R224, R223 ;  /* 0x000000dfe00d723e */ /* 0x020fc600000000ff */
[----:B------:R1:W4:Y:S03]  /*62c0*/  MUFU.EX2 R234, R0 ;  /* 0x0000000000ea7308 */ /* 0x0003260000000800 */
[----:B---3--:R-:W-:Y:S01]  /*62d0*/  HMMA.16816.F32 R64, R20, R36, RZ ;  /* 0x000000241440723c */ /* 0x008fe200000018ff */
[----:B-1----:R-:W-:Y:S01]  /*62e0*/  FFMA.FTZ R0, R24, c[0x0][0x2d0], -R2 ;  /* 0x0000b40018007a23 */ /* 0x002fe20000010802 */
[----:B----4-:R-:W-:-:S03]  /*62f0*/  F2FP.PACK_AB R15, R234, R233 ;  /* 0x000000e9ea0f723e */ /* 0x010fc600000000ff */
[----:B------:R1:W-:Y:S02]  /*6300*/  MUFU.EX2 R210, R0 ;  /* 0x0000000000d27308 */ /* 0x0003e40000000800 */
[--C-:B-1----:R-:W-:Y:S02]  /*6310*/  FFMA.FTZ R0, R26, c[0x0][0x2d0], -R2.reuse ;  /* 0x0000b4001a007a23 */ /* 0x102fe40000010802 */
[----:B------:R-:W-:Y:S04]  /*6320*/  LDSM.16.MT88.4 R24, [R188] ;  /* 0x00000000bc18783b */ /* 0x000fe80000004200 */
        /* <DEDUP_REMOVED lines=8> */
[----:B------:R1:W3:Y:S02]  /*63b0*/  MUFU.EX2 R222, R0 ;  /* 0x0000000000de7308 */ /* 0x0002e40000000800 */
[----:B-1----:R-:W-:Y:S01]  /*63c0*/  FMUL.FTZ R0, R68, c[0x0][0x2d0] ;  /* 0x0000b40044007a20 */ /* 0x002fe20000410000 */
[----:B---3--:R-:W-:-:S04]  /*63d0*/  F2FP.PACK_AB R8, R221, R222 ;  /* 0x000000dedd08723e */ /* 0x008fc800000000ff */
[----:B------:R-:W-:-:S05]  /*63e0*/  FSEL R0, R0, RZ, P0 ;  /* 0x000000ff00007208 */ /* 0x000fca0000000000 */
[----:B------:R-:W-:-:S04]  /*63f0*/  FFMA.FTZ R5, R28, c[0x0][0x2d0], -R0 ;  /* 0x0000b4001c057a23 */ /* 0x000fc80000010800 */
[----:B------:R1:W-:Y:S02]  /*6400*/  MUFU.EX2 R208, R5 ;  /* 0x0000000500d07308 */ /* 0x0003e40000000800 */
[--C-:B-1----:R-:W-:Y:S02]  /*6410*/  FFMA.FTZ R5, R30, c[0x0][0x2d0], -R0.reuse ;  /* 0x0000b4001e057a23 */ /* 0x102fe40000010800 */
[----:B------:R-:W1:Y:S04]  /*6420*/  LDSM.16.MT88.4 R28, [R186+0x800] ;  /* 0x00080000ba1c783b */ /* 0x000e680000004200 */
[----:B------:R3:W4:Y:S02]  /*6430*/  MUFU.EX2 R207, R5 ;  /* 0x0000000500cf7308 */ /* 0x0007240000000800 */
[----:B---3--:R-:W-:Y:S01]  /*6440*/  FFMA.FTZ R5, R33, c[0x0][0x2d0], -R0 ;  /* 0x0000b40021057a23 */ /* 0x008fe20000010800 */
[----:B----4-:R-:W-:-:S05]  /*6450*/  F2FP.PACK_AB R17, R207, R208 ;  /* 0x000000d0cf11723e */ /* 0x010fca00000000ff */
[----:B------:R3:W-:Y:S02]  /*6460*/  MUFU.EX2 R218, R5 ;  /* 0x0000000500da7308 */ /* 0x0007e40000000800 */
[----:B---3--:R-:W-:Y:S02]  /*6470*/  FFMA.FTZ R5, R35, c[0x0][0x2d0], -R0 ;  /* 0x0000b40023057a23 */ /* 0x008fe40000010800 */
[----:B------:R-:W3:Y:S01]  /*6480*/  LDSM.16.MT88.4 R32, [R189+0x800] ;  /* 0x00080000bd20783b */ /* 0x000ee20000004200 */
[----:B-1----:R-:W-:Y:S03]  /*6490*/  HMMA.16816.F32 R100, R12, R28, R64 ;  /* 0x0000001c0c64723c */ /* 0x002fe60000001840 */
[----:B------:R1:W4:Y:S02]  /*64a0*/  MUFU.EX2 R219, R5 ;  /* 0x0000000500db7308 */ /* 0x0003240000000800 */
[----:B-1----:R-:W-:Y:S01]  /*64b0*/  FFMA.FTZ R5, R49, c[0x0][0x2d0], -R2 ;  /* 0x0000b40031057a23 */ /* 0x002fe20000010802 */
[----:B----4-:R-:W-:-:S05]  /*64c0*/  F2FP.PACK_AB R19, R219, R218 ;  /* 0x000000dadb13723e */ /* 0x010fca00000000ff */
[----:B------:R1:W4:Y:S02]  /*64d0*/  MUFU.EX2 R231, R5 ;  /* 0x0000000500e77308 */ /* 0x0003240000000800 */
[C---:B------:R-:W-:Y:S08]  /*64e0*/  HMMA.16816.F32 R60, R16.reuse, R40, RZ ;  /* 0x00000028103c723c */ /* 0x040ff000000018ff */
[----:B------:R-:W-:Y:S01]  /*64f0*/  HMMA.16816.F32 R56, R16, R44, RZ ;  /* 0x0000002c1038723c */ /* 0x000fe200000018ff */
[--C-:B-1----:R-:W-:Y:S01]  /*6500*/  FFMA.FTZ R5, R48, c[0x0][0x2d0], -R0.reuse ;  /* 0x0000b40030057a23 */ /* 0x102fe20000010800 */
[----:B----4-:R-:W-:Y:S01]  /*6510*/  F2FP.PACK_AB R10, R231, R232 ;  /* 0x000000e8e70a723e */ /* 0x010fe200000000ff */
[----:B------:R-:W1:Y:S02]  /*6520*/  LDSM.16.MT88.4 R48, [R185+0x800] ;  /* 0x00080000b930783b */ /* 0x000e640000004200 */
[----:B------:R4:W-:Y:S03]  /*6530*/  MUFU.EX2 R225, R5 ;  /* 0x0000000500e17308 */ /* 0x0009e60000000800 */
[----:B---3--:R-:W-:Y:S08]  /*6540*/  HMMA.16816.F32 R108, R12, R32, R76 ;  /* 0x000000200c6c723c */ /* 0x008ff0000000184c */
[----:B------:R-:W-:Y:S01]  /*6550*/  HMMA.16816.F32 R64, R16, R42, RZ ;  /* 0x0000002a1040723c */ /* 0x000fe200000018ff */
[----:B----4-:R-:W-:-:S07]  /*6560*/  FFMA.FTZ R5, R52, c[0x0][0x2d0], -R0 ;  /* 0x0000b40034057a23 */ /* 0x010fce0000010800 */
[----:B------:R-:W-:Y:S01]  /*6570*/  HMMA.16816.F32 R76, R16, R38, RZ ;  /* 0x00000026104c723c */ /* 0x000fe200000018ff */
[----:B------:R3:W4:Y:S02]  /*6580*/  MUFU.EX2 R227, R5 ;  /* 0x0000000500e37308 */ /* 0x0007240000000800 */
[----:B---3--:R-:W-:Y:S01]  /*6590*/  FFMA.FTZ R5, R53, c[0x0][0x2d0], -R0 ;  /* 0x0000b40035057a23 */ /* 0x008fe20000010800 */
[----:B----4-:R-:W-:-:S04]  /*65a0*/  F2FP.PACK_AB R9, R227, R225 ;  /* 0x000000e1e309723e */ /* 0x010fc800000000ff */
[----:B-1----:R-:W-:Y:S01]  /*65b0*/  HMMA.16816.F32 R88, R12, R48, R80 ;  /* 0x000000300c58723c */ /* 0x002fe20000001850 */
[----:B------:R1:W-:Y:S07]  /*65c0*/  MUFU.EX2 R229, R5 ;  /* 0x0000000500e57308 */ /* 0x0003ee0000000800 */
[-C--:B------:R-:W-:Y:S08]  /*65d0*/  HMMA.16816.F32 R80, R16, R46.reuse, RZ ;  /* 0x0000002e1050723c */ /* 0x080ff000000018ff */
[----:B------:R-:W-:Y:S01]  /*65e0*/  HMMA.16816.F32 R44, R20, R46, RZ ;  /* 0x0000002e142c723c */ /* 0x000fe200000018ff */
[----:B-1----:R-:W-:-:S04]  /*65f0*/  FFMA.FTZ R5, R54, c[0x0][0x2d0], -R0 ;  /* 0x0000b40036057a23 */ /* 0x002fc80000010800 */
[----:B------:R1:W3:Y:S03]  /*6600*/  MUFU.EX2 R228, R5 ;  /* 0x0000000500e47308 */ /* 0x0002e60000000800 */
[----:B------:R-:W-:Y:S01]  /*6610*/  HMMA.16816.F32 R52, R16, R36, RZ ;  /* 0x000000241034723c */ /* 0x000fe200000018ff */
[----:B-1----:R-:W-:Y:S01]  /*6620*/  FFMA.FTZ R5, R124, c[0x0][0x2d0], -R4 ;  /* 0x0000b4007c057a23 */ /* 0x002fe20000010804 */
[----:B---3--:R-:W-:-:S03]  /*6630*/  F2FP.PACK_AB R11, R228, R229 ;  /* 0x000000e5e40b723e */ /* 0x008fc600000000ff */
[----:B------:R1:W-:Y:S04]  /*6640*/  MUFU.EX2 R182, R5 ;  /* 0x0000000500b67308 */ /* 0x0003e80000000800 */
[C---:B------:R-:W-:Y:S08]  /*6650*/  HMMA.16816.F32 R84, R8.reuse, R48, R60 ;  /* 0x000000300854723c */ /* 0x040ff0000000183c */
[----:B------:R-:W-:Y:S01]  /*6660*/  HMMA.16816.F32 R104, R8, R32, R56 ;  /* 0x000000200868723c */ /* 0x000fe20000001838 */
[----:B-1----:R-:W-:-:S04]  /*6670*/  FFMA.FTZ R5, R125, c[0x0][0x2d0], -R4 ;  /* 0x0000b4007d057a23 */ /* 0x002fc80000010804 */
[----:B------:R1:W3:Y:S03]  /*6680*/  MUFU.EX2 R183, R5 ;  /* 0x0000000500b77308 */ /* 0x0002e60000000800 */
[C---:B------:R-:W-:Y:S08]  /*6690*/  HMMA.16816.F32 R60, R16.reuse, R24, RZ ;  /* 0x00000018103c723c */ /* 0x040ff000000018ff */
[----:B------:R-:W-:Y:S01]  /*66a0*/  HMMA.16816.F32 R56, R16, R26, RZ ;  /* 0x0000001a1038723c */ /* 0x000fe200000018ff */
[----:B------:R-:W4:Y:S01]  /*66b0*/  LDSM.16.MT88.4 R16, [R188+0x800] ;  /* 0x00080000bc10783b */ /* 0x000f220000004200 */
[----:B-1----:R-:W-:-:S06]  /*66c0*/  FFMA.FTZ R5, R126, c[0x0][0x2d0], -R4 ;  /* 0x0000b4007e057a23 */ /* 0x002fcc0000010804 */
[----:B------:R-:W-:Y:S01]  /*66d0*/  HMMA.16816.F32 R120, R8, R28, R52 ;  /* 0x0000001c0878723c */ /* 0x000fe20000001834 */
[----:B------:R1:W-:Y:S07]  /*66e0*/  MUFU.EX2 R200, R5 ;  /* 0x0000000500c87308 */ /* 0x0003ee0000000800 */
[C---:B------:R-:W-:Y:S08]  /*66f0*/  HMMA.16816.F32 R52, R20.reuse, R42, RZ ;  /* 0x0000002a1434723c */ /* 0x040ff000000018ff */
[----:B------:R-:W-:Y:S01]  /*6700*/  HMMA.16816.F32 R40, R20, R38, RZ ;  /* 0x000000261428723c */ /* 0x000fe200000018ff */
[----:B-1----:R-:W-:-:S04]  /*6710*/  FFMA.FTZ R5, R127, c[0x0][0x2d0], -R4 ;  /* 0x0000b4007f057a23 */ /* 0x002fc80000010804 */
[----:B------:R1:W-:Y:S03]  /*6720*/  MUFU.EX2 R204, R5 ;  /* 0x0000000500cc7308 */ /* 0x0003e60000000800 */
[C---:B------:R-:W-:Y:S08]  /*6730*/  HMMA.16816.F32 R36, R20.reuse, R24, RZ ;  /* 0x000000181424723c */ /* 0x040ff000000018ff */
[----:B------:R-:W-:Y:S01]  /*6740*/  HMMA.16816.F32 R20, R20, R26, RZ ;  /* 0x0000001a1414723c */ /* 0x000fe200000018ff */
[----:B------:R-:W-:Y:S01]  /*6750*/  LDSM.16.MT88.4 R24, [R189+0x1000] ;  /* 0x00100000bd18783b */ /* 0x000fe20000004200 */
[----:B-1----:R-:W-:-:S06]  /*6760*/  FFMA.FTZ R5, R112, c[0x0][0x2d0], -R3 ;  /* 0x0000b40070057a23 */ /* 0x002fcc0000010803 */
[-C--:B------:R-:W-:Y:S01]  /*6770*/  HMMA.16816.F32 R40, R12, R30.reuse, R40 ;  /* 0x0000001e0c28723c */ /* 0x080fe20000001828 */
[----:B------:R1:W-:Y:S07]  /*6780*/  MUFU.EX2 R178, R5 ;  /* 0x0000000500b27308 */ /* 0x0003ee0000000800 */
[----:B------:R-:W-:Y:S08]  /*6790*/  HMMA.16816.F32 R76, R8, R30, R76 ;  /* 0x0000001e084c723c */ /* 0x000ff0000000184c */
[----:B----4-:R-:W-:Y:S01]  /*67a0*/  HMMA.16816.F32 R96, R12, R16, R36 ;  /* 0x000000100c60723c */ /* 0x010fe20000001824 */
[----:B-1----:R-:W-:-:S04]  /*67b0*/  FFMA.FTZ R5, R113, c[0x0][0x2d0], -R3 ;  /* 0x0000b40071057a23 */ /* 0x002fc80000010803 */
[----:B------:R1:W4:Y:S03]  /*67c0*/  MUFU.EX2 R179, R5 ;  /* 0x0000000500b37308 */ /* 0x0003260000000800 */
[----:B------:R-:W-:Y:S01]  /*67d0*/  HMMA.16816.F32 R92, R12, R18, R20 ;  /* 0x000000120c5c723c */ /* 0x000fe20000001814 */
[----:B------:R-:W-:Y:S07]  /*67e0*/  LDSM.16.MT88.4 R20, [R186+0x1000] ;  /* 0x00100000ba14783b */ /* 0x000fee0000004200 */
[----:B------:R-:W-:Y:S01]  /*67f0*/  HMMA.16816.F32 R60, R8, R16, R60 ;  /* 0x00000010083c723c */ /* 0x000fe2000000183c */
[----:B-1----:R-:W-:-:S07]  /*6800*/  FFMA.FTZ R5, R114, c[0x0][0x2d0], -R3 ;  /* 0x0000b40072057a23 */ /* 0x002fce0000010803 */
[----:B------:R-:W-:Y:S01]  /*6810*/  HMMA.16816.F32 R28, R8, R18, R56 ;  /* 0x00000012081c723c */ /* 0x000fe20000001838 */
[----:B------:R-:W1:Y:S01]  /*6820*/  LDSM.16.MT88.4 R16, [R185+0x1000] ;  /* 0x00100000b910783b */ /* 0x000e620000004200 */
[----:B------:R5:W-:Y:S06]  /*6830*/  MUFU.EX2 R180, R5 ;  /* 0x0000000500b47308 */ /* 0x000bec0000000800 */
[-C--:B------:R-:W-:Y:S08]  /*6840*/  HMMA.16816.F32 R52, R12, R50.reuse, R52 ;  /* 0x000000320c34723c */ /* 0x080ff00000001834 */
[----:B------:R-:W-:Y:S01]  /*6850*/  HMMA.16816.F32 R48, R8, R50, R64 ;  /* 0x000000320830723c */ /* 0x000fe20000001840 */
[----:B-----5:R-:W-:-:S04]  /*6860*/  FFMA.FTZ R5, R115, c[0x0][0x2d0], -R3 ;  /* 0x0000b40073057a23 */ /* 0x020fc80000010803 */
[----:B------:R5:W1:Y:S03]  /*6870*/  MUFU.EX2 R181, R5 ;  /* 0x0000000500b57308 */ /* 0x000a660000000800 */
[-C--:B------:R-:W-:Y:S08]  /*6880*/  HMMA.16816.F32 R80, R8, R34.reuse, R80 ;  /* 0x000000220850723c */ /* 0x080ff00000001850 */
[----:B------:R-:W-:Y:S01]  /*6890*/  HMMA.16816.F32 R36, R12, R34, R44 ;  /* 0x000000220c24723c */ /* 0x000fe2000000182c */
[----:B-----5:R-:W-:-:S06]  /*68a0*/  FFMA.FTZ R5, R116, c[0x0][0x2d0], -R2 ;  /* 0x0000b40074057a23 */ /* 0x020fcc0000010802 */
[----:B---3--:R-:W-:Y:S02]  /*68b0*/  F2FP.PACK_AB R12, R183, R182 ;  /* 0x000000b6b70c723e */ /* 0x008fe400000000ff */
[----:B----4-:R-:W-:Y:S01]  /*68c0*/  F2FP.PACK_AB R13, R179, R178 ;  /* 0x000000b2b30d723e */ /* 0x010fe200000000ff */
[----:B------:R3:W-:Y:S01]  /*68d0*/  MUFU.EX2 R170, R5 ;  /* 0x0000000500aa7308 */ /* 0x0007e20000000800 */
[----:B------:R-:W-:Y:S02]  /*68e0*/  F2FP.PACK_AB R14, R204, R200 ;  /* 0x000000c8cc0e723e */ /* 0x000fe400000000ff */
[----:B-1----:R-:W-:-:S07]  /*68f0*/  F2FP.PACK_AB R15, R181, R180 ;  /* 0x000000b4b50f723e */ /* 0x002fce00000000ff */
[----:B------:R-:W-:Y:S01]  /*6900*/  HMMA.16816.F32 R88, R12, R16, R88 ;  /* 0x000000100c58723c */ /* 0x000fe20000001858 */
[----:B---3--:R-:W-:-:S07]  /*6910*/  FFMA.FTZ R5, R117, c[0x0][0x2d0], -R2 ;  /* 0x0000b40075057a23 */ /* 0x008fce0000010802 */
[C---:B------:R-:W-:Y:S01]  /*6920*/  HMMA.16816.F32 R56, R12.reuse, R24, R108 ;  /* 0x000000180c38723c */ /* 0x040fe2000000186c */
[----:B------:R1:W3:Y:S07]  /*6930*/  MUFU.EX2 R172, R5 ;  /* 0x0000000500ac7308 */ /* 0x0002ee0000000800 */
[C---:B------:R-:W-:Y:S08]  /*6940*/  HMMA.16816.F32 R44, R12.reuse, R20, R100 ;  /* 0x000000140c2c723c */ /* 0x040ff00000001864 */
[----:B------:R-:W-:Y:S01]  /*6950*/  HMMA.16816.F32 R40, R12, R22, R40 ;  /* 0x000000160c28723c */ /* 0x000fe20000001828 */
        /* <DEDUP_REMOVED lines=13> */
[----:B-1----:R-:W-:-:S06]  /*6a30*/  FFMA.FTZ R5, R75, c[0x0][0x2d0], -R0 ;  /* 0x0000b4004b057a23 */ /* 0x002fcc0000010800 */
[----:B------:R-:W1:Y:S02]  /*6a40*/  MUFU.EX2 R173, R5 ;  /* 0x0000000500ad7308 */ /* 0x000e640000000800 */
[----:B-1----:R-:W-:Y:S01]  /*6a50*/  F2FP.PACK_AB R11, R173, R171 ;  /* 0x000000abad0b723e */ /* 0x002fe200000000ff */
[----:B------:R-:W-:-:S05]  /*6a60*/  FFMA.FTZ R5, R136, c[0x0][0x2d0], -R4 ;  /* 0x0000b40088057a23 */ /* 0x000fca0000010804 */
[----:B------:R1:W-:Y:S01]  /*6a70*/  MUFU.EX2 R164, R5 ;  /* 0x0000000500a47308 */ /* 0x0003e20000000800 */
[----:B------:R-:W-:Y:S08]  /*6a80*/  HMMA.16816.F32 R116, R8, R16, R84 ;  /* 0x000000100874723c */ /* 0x000ff00000001854 */
[----:B------:R-:W-:Y:S01]  /*6a90*/  HMMA.16816.F32 R84, R12, R18, R52 ;  /* 0x000000120c54723c */ /* 0x000fe20000001834 */
[----:B-1----:R-:W-:-:S07]  /*6aa0*/  FFMA.FTZ R5, R135, c[0x0][0x2d0], -R4 ;  /* 0x0000b40087057a23 */ /* 0x002fce0000010804 */
[----:B------:R-:W-:Y:S01]  /*6ab0*/  HMMA.16816.F32 R112, R8, R18, R48 ;  /* 0x000000120870723c */ /* 0x000fe20000001830 */
[----:B------:R-:W1:Y:S01]  /*6ac0*/  LDSM.16.MT88.4 R16, [R188+0x1000] ;  /* 0x00100000bc10783b */ /* 0x000e620000004200 */
[----:B------:R3:W-:Y:S01]  /*6ad0*/  MUFU.EX2 R165, R5 ;  /* 0x0000000500a57308 */ /* 0x0007e20000000800 */
[----:B------:R-:W-:-:S05]  /*6ae0*/  FFMA.FTZ R52, R137, c[0x0][0x2d0], -R3 ;  /* 0x0000b40089347a23 */ /* 0x000fca0000010803 */
[----:B------:R-:W-:Y:S02]  /*6af0*/  HMMA.16816.F32 R48, R12, R26, R36 ;  /* 0x0000001a0c30723c */ /* 0x000fe40000001824 */
[----:B------:R-:W-:Y:S06]  /*6b00*/  MUFU.EX2 R52, R52 ;  /* 0x0000003400347308 */ /* 0x000fec0000000800 */
[----:B------:R-:W-:Y:S01]  /*6b10*/  HMMA.16816.F32 R104, R8, R24, R104 ;  /* 0x000000180868723c */ /* 0x000fe20000001868 */
[----:B---3--:R-:W-:-:S04]  /*6b20*/  FFMA.FTZ R5, R134, c[0x0][0x2d0], -R4 ;  /* 0x0000b40086057a23 */ /* 0x008fc80000010804 */
[----:B------:R3:W-:Y:S02]  /*6b30*/  MUFU.EX2 R166, R5 ;  /* 0x0000000500a67308 */ /* 0x0007e40000000800 */
[--C-:B------:R-:W-:Y:S01]  /*6b40*/  FFMA.FTZ R25, R140, c[0x0][0x2d0], -R3.reuse ;  /* 0x0000b4008c197a23 */ /* 0x100fe20000010803 */
[----:B------:R-:W-:Y:S01]  /*6b50*/  HMMA.16816.F32 R76, R8, R22, R76 ;  /* 0x00000016084c723c */ /* 0x000fe2000000184c */
[----:B------:R-:W-:-:S04]  /*6b60*/  FFMA.FTZ R24, R139, c[0x0][0x2d0], -R3 ;  /* 0x0000b4008b187a23 */ /* 0x000fc80000010803 */
[----:B------:R-:W-:Y:S01]  /*6b70*/  MUFU.EX2 R25, R25 ;  /* 0x0000001900197308 */ /* 0x000fe20000000800 */
[----:B---3--:R-:W-:-:S07]  /*6b80*/  FFMA.FTZ R5, R133, c[0x0][0x2d0], -R4 ;  /* 0x0000b40085057a23 */ /* 0x008fce0000010804 */
[----:B------:R-:W-:Y:S01]  /*6b90*/  MUFU.EX2 R24, R24 ;  /* 0x0000001800187308 */ /* 0x000fe20000000800 */
[C---:B-1----:R-:W-:Y:S07]  /*6ba0*/  HMMA.16816.F32 R64, R12.reuse, R16, R96 ;  /* 0x000000100c40723c */ /* 0x042fee0000001860 */
[----:B------:R1:W3:Y:S01]  /*6bb0*/  MUFU.EX2 R167, R5 ;  /* 0x0000000500a77308 */ /* 0x0002e20000000800 */
[----:B------:R-:W-:Y:S01]  /*6bc0*/  HMMA.16816.F32 R32, R12, R18, R92 ;  /* 0x000000120c20723c */ /* 0x000fe2000000185c */
[----:B------:R-:W4:Y:S07]  /*6bd0*/  LDSM.16.MT88.4 R12, [R186+0x1800] ;  /* 0x00180000ba0c783b */ /* 0x000f2e0000004200 */
[----:B------:R-:W-:Y:S01]  /*6be0*/  HMMA.16816.F32 R96, R8, R26, R80 ;  /* 0x0000001a0860723c */ /* 0x000fe20000001850 */
[----:B-1----:R-:W-:Y:S01]  /*6bf0*/  FFMA.FTZ R5, R131, c[0x0][0x2d0], -R3 ;  /* 0x0000b40083057a23 */ /* 0x002fe20000010803 */
[----:B---3--:R-:W-:-:S05]  /*6c00*/  F2FP.PACK_AB R6, R167, R166 ;  /* 0x000000a6a706723e */ /* 0x008fca00000000ff */
[----:B------:R-:W-:Y:S01]  /*6c10*/  FFMA.FTZ R27, R138, c[0x0][0x2d0], -R3 ;  /* 0x0000b4008a1b7a23 */ /* 0x000fe20000010803 */
[----:B------:R-:W-:Y:S01]  /*6c20*/  HMMA.16816.F32 R80, R8, R20, R120 ;  /* 0x000000140850723c */ /* 0x000fe20000001878 */
[----:B------:R1:W-:Y:S01]  /*6c30*/  MUFU.EX2 R160, R5 ;  /* 0x0000000500a07308 */ /* 0x0003e20000000800 */
[----:B------:R-:W3:Y:S01]  /*6c40*/  LDSM.16.MT88.4 R20, [R185+0x1800] ;  /* 0x00180000b914783b */ /* 0x000ee20000004200 */
[----:B------:R-:W-:-:S05]  /*6c50*/  FFMA.FTZ R26, R141, c[0x0][0x2d0], -R4 ;  /* 0x0000b4008d1a7a23 */ /* 0x000fca0000010804 */
[C---:B------:R-:W-:Y:S01]  /*6c60*/  HMMA.16816.F32 R60, R8.reuse, R16, R60 ;  /* 0x00000010083c723c */ /* 0x040fe2000000183c */
[----:B------:R-:W-:Y:S07]  /*6c70*/  MUFU.EX2 R26, R26 ;  /* 0x0000001a001a7308 */ /* 0x000fee0000000800 */
[----:B------:R-:W-:Y:S01]  /*6c80*/  HMMA.16816.F32 R36, R8, R18, R28 ;  /* 0x000000120824723c */ /* 0x000fe2000000181c */
[----:B-1----:R-:W-:Y:S01]  /*6c90*/  FFMA.FTZ R5, R130, c[0x0][0x2d0], -R3 ;  /* 0x0000b40082057a23 */ /* 0x002fe20000010803 */
[----:B------:R-:W1:Y:S01]  /*6ca0*/  LDSM.16.MT88.4 R16, [R189+0x1800] ;  /* 0x00180000bd10783b */ /* 0x000e620000004200 */
[----:B------:R-:W-:Y:S03]  /*6cb0*/  MUFU.EX2 R27, R27 ;  /* 0x0000001b001b7308 */ /* 0x000fe60000000800 */
[----:B------:R-:W5:Y:S01]  /*6cc0*/  LDSM.16.MT88.4 R8, [R188+0x1800] ;  /* 0x00180000bc08783b */ /* 0x000f620000004200 */
[----:B------:R-:W-:-:S02]  /*6cd0*/  FFMA.FTZ R30, R144, c[0x0][0x2d0], -R4 ;  /* 0x0000b400901e7a23 */ /* 0x000fc40000010804 */
[--C-:B------:R-:W-:Y:S02]  /*6ce0*/  FFMA.FTZ R29, R143, c[0x0][0x2d0], -R4.reuse ;  /* 0x0000b4008f1d7a23 */ /* 0x100fe40000010804 */
[----:B------:R2:W1:Y:S01]  /*6cf0*/  MUFU.EX2 R161, R5 ;  /* 0x0000000500a17308 */ /* 0x0004620000000800 */
[----:B------:R-:W-:Y:S01]  /*6d00*/  FFMA.FTZ R28, R142, c[0x0][0x2d0], -R4 ;  /* 0x0000b4008e1c7a23 */ /* 0x000fe20000010804 */
[----:B------:R-:W-:Y:S01]  /*6d10*/  F2FP.PACK_AB R4, R165, R164 ;  /* 0x000000a4a504723e */ /* 0x000fe200000000ff */
[----:B------:R-:W-:-:S05]  /*6d20*/  FFMA.FTZ R31, R159, c[0x0][0x2d0], -R2 ;  /* 0x0000b4009f1f7a23 */ /* 0x000fca0000010802 */
[----:B------:R-:W-:Y:S01]  /*6d30*/  MUFU.EX2 R30, R30 ;  /* 0x0000001e001e7308 */ /* 0x000fe20000000800 */
[----:B--2---:R-:W-:-:S07]  /*6d40*/  FFMA.FTZ R5, R129, c[0x0][0x2d0], -R3 ;  /* 0x0000b40081057a23 */ /* 0x004fce0000010803 */
[----:B------:R-:W-:Y:S08]  /*6d50*/  MUFU.EX2 R29, R29 ;  /* 0x0000001d001d7308 */ /* 0x000ff00000000800 */
[----:B------:R2:W-:Y:S08]  /*6d60*/  MUFU.EX2 R162, R5 ;  /* 0x0000000500a27308 */ /* 0x0005f00000000800 */
[----:B------:R-:W-:Y:S01]  /*6d70*/  MUFU.EX2 R28, R28 ;  /* 0x0000001c001c7308 */ /* 0x000fe20000000800 */
[----:B--2---:R-:W-:-:S07]  /*6d80*/  FFMA.FTZ R5, R132, c[0x0][0x2d0], -R3 ;  /* 0x0000b40084057a23 */ /* 0x004fce0000010803 */
[----:B------:R-:W-:Y:S01]  /*6d90*/  MUFU.EX2 R31, R31 ;  /* 0x0000001f001f7308 */ /* 0x000fe20000000800 */
[----:B------:R-:W-:-:S07]  /*6da0*/  FFMA.FTZ R3, R155, c[0x0][0x2d0], -R2 ;  /* 0x0000b4009b037a23 */ /* 0x000fce0000010802 */
[----:B------:R1:W2:Y:S08]  /*6db0*/  MUFU.EX2 R163, R5 ;  /* 0x0000000500a37308 */ /* 0x0002b00000000800 */
[----:B------:R3:W-:Y:S01]  /*6dc0*/  MUFU.EX2 R54, R3 ;  /* 0x0000000300367308 */ /* 0x0007e20000000800 */
[----:B-1----:R-:W-:Y:S02]  /*6dd0*/  F2FP.PACK_AB R5, R161, R160 ;  /* 0x000000a0a105723e */ /* 0x002fe400000000ff */
[----:B--2---:R-:W-:Y:S01]  /*6de0*/  F2FP.PACK_AB R7, R163, R162 ;  /* 0x000000a2a307723e */ /* 0x004fe200000000ff */
[----:B---3--:R-:W-:-:S06]  /*6df0*/  FFMA.FTZ R3, R154, c[0x0][0x2d0], -R2 ;  /* 0x0000b4009a037a23 */ /* 0x008fcc0000010802 */
[C---:B----4-:R-:W-:Y:S01]  /*6e00*/  HMMA.16816.F32 R132, R4.reuse, R14, R40 ;  /* 0x0000000e0484723c */ /* 0x050fe20000001828 */
[----:B------:R1:W2:Y:S06]  /*6e10*/  MUFU.EX2 R69, R3 ;  /* 0x0000000300457308 */ /* 0x0002ac0000000800 */
[--C-:B------:R-:W-:Y:S01]  /*6e20*/  FFMA.FTZ R40, R146, c[0x0][0x2d0], -R0.reuse ;  /* 0x0000b40092287a23 */ /* 0x100fe20000010800 */
[----:B------:R-:W-:Y:S01]  /*6e30*/  HMMA.16816.F32 R88, R4, R20, R88 ;  /* 0x000000140458723c */ /* 0x000fe20000001858 */
[--C-:B------:R-:W-:Y:S02]  /*6e40*/  FFMA.FTZ R41, R145, c[0x0][0x2d0], -R0.reuse ;  /* 0x0000b40091297a23 */ /* 0x100fe40000010800 */
[----:B------:R-:W-:-:S02]  /*6e50*/  FFMA.FTZ R42, R128, c[0x0][0x2d0], -R0 ;  /* 0x0000b400802a7a23 */ /* 0x000fc40000010800 */
[----:B------:R-:W-:Y:S01]  /*6e60*/  MUFU.EX2 R40, R40 ;  /* 0x0000002800287308 */ /* 0x000fe20000000800 */
[----:B------:R-:W3:Y:S02]  /*6e70*/  LDSM.16.MT88.4 R128, [R186+0x2000] ;  /* 0x00200000ba80783b */ /* 0x000ee40000004200 */
[----:B------:R-:W-:Y:S01]  /*6e80*/  HMMA.16816.F32 R84, R4, R22, R84 ;  /* 0x000000160454723c */ /* 0x000fe20000001854 */
[----:B-1----:R-:W-:-:S04]  /*6e90*/  FFMA.FTZ R3, R153, c[0x0][0x2d0], -R2 ;  /* 0x0000b40099037a23 */ /* 0x002fc80000010802 */
[----:B------:R-:W-:Y:S03]  /*6ea0*/  MUFU.EX2 R41, R41 ;  /* 0x0000002900297308 */ /* 0x000fe60000000800 */
[C---:B------:R-:W-:Y:S05]  /*6eb0*/  HMMA.16816.F32 R56, R4.reuse, R16, R56 ;  /* 0x000000100438723c */ /* 0x040fea0000001838 */
[----:B------:R1:W-:Y:S03]  /*6ec0*/  MUFU.EX2 R74, R3 ;  /* 0x00000003004a7308 */ /* 0x0003e60000000800 */
[C---:B------:R-:W-:Y:S05]  /*6ed0*/  HMMA.16816.F32 R48, R4.reuse, R18, R48 ;  /* 0x000000120430723c */ /* 0x040fea0000001830 */
[----:B------:R-:W-:Y:S03]  /*6ee0*/  MUFU.EX2 R42, R42 ;  /* 0x0000002a002a7308 */ /* 0x000fe60000000800 */
[----:B------:R-:W-:Y:S01]  /*6ef0*/  HMMA.16816.F32 R44, R4, R12, R44 ;  /* 0x0000000c042c723c */ /* 0x000fe2000000182c */
[----:B-1----:R-:W-:-:S07]  /*6f00*/  FFMA.FTZ R3, R152, c[0x0][0x2d0], -R2 ;  /* 0x0000b40098037a23 */ /* 0x002fce0000010802 */
[C---:B-----5:R-:W-:Y:S01]  /*6f10*/  HMMA.16816.F32 R64, R4.reuse, R8, R64 ;  /* 0x000000080440723c */ /* 0x060fe20000001840 */
[----:B------:R-:W1:Y:S07]  /*6f20*/  MUFU.EX2 R75, R3 ;  /* 0x00000003004b7308 */ /* 0x000e6e0000000800 */
[----:B------:R-:W-:Y:S07]  /*6f30*/  HMMA.16816.F32 R108, R4, R10, R32 ;  /* 0x0000000a046c723c */ /* 0x000fee0000001820 */
[----:B--2---:R-:W-:Y:S01]  /*6f40*/  F2FP.PACK_AB R4, R69, R54 ;  /* 0x000000364504723e */ /* 0x004fe200000000ff */
[----:B------:R-:W-:Y:S01]  /*6f50*/  FFMA.FTZ R32, R158, c[0x0][0x2d0], -R2 ;  /* 0x0000b4009e207a23 */ /* 0x000fe20000010802 */
[----:B-1----:R-:W-:Y:S01]  /*6f60*/  F2FP.PACK_AB R6, R75, R74 ;  /* 0x0000004a4b06723e */ /* 0x002fe200000000ff */
[----:B------:R-:W-:Y:S01]  /*6f70*/  FFMA.FTZ R3, R150, c[0x0][0x2d0], -R0 ;  /* 0x0000b40096037a23 */ /* 0x000fe20000010800 */
[----:B------:R-:W-:Y:S01]  /*6f80*/  F2FP.PACK_AB R150, R26, R28 ;  /* 0x0000001c1a96723e */ /* 0x000fe200000000ff */
[----:B------:R-:W-:-:S02]  /*6f90*/  FFMA.FTZ R33, R157, c[0x0][0x2d0], -R2 ;  /* 0x0000b4009d217a23 */ /* 0x000fc40000010802 */
[----:B------:R1:W-:Y:S01]  /*6fa0*/  MUFU.EX2 R43, R3 ;  /* 0x00000003002b7308 */ /* 0x0003e20000000800 */
[----:B------:R-:W-:Y:S02]  /*6fb0*/  FFMA.FTZ R34, R156, c[0x0][0x2d0], -R2 ;  /* 0x0000b4009c227a23 */ /* 0x000fe40000010802 */
[----:B------:R-:W-:Y:S02]  /*6fc0*/  FADD.FTZ R2, R177, R175 ;  /* 0x000000afb1027221 */ /* 0x000fe40000010000 */
[----:B------:R-:W-:Y:S01]  /*6fd0*/  FFMA.FTZ R35, R151, c[0x0][0x2d0], -R0 ;  /* 0x0000b40097237a23 */ /* 0x000fe20000010800 */
[----:B------:R-:W-:Y:S01]  /*6fe0*/  F2FP.PACK_AB R151, R52, R27 ;  /* 0x0000001b3497723e */ /* 0x000fe200000000ff */
[----:B------:R-:W-:Y:S01]  /*6ff0*/  FADD.FTZ R2, R214, R2 ;  /* 0x00000002d6027221 */ /* 0x000fe20000010000 */
[----:B------:R-:W2:Y:S03]  /*7000*/  MUFU.EX2 R32, R32 ;  /* 0x0000002000207308 */ /* 0x000ea60000000800 */
[----:B------:R-:W-:-:S04]  /*7010*/  FADD.FTZ R2, R215, R2 ;  /* 0x00000002d7027221 */ /* 0x000fc80000010000 */
[----:B------:R-:W-:Y:S01]  /*7020*/  FADD.FTZ R2, R223, R2 ;  /* 0x00000002df027221 */ /* 0x000fe20000010000 */
[----:B------:R-:W-:Y:S01]  /*7030*/  MUFU.EX2 R33, R33 ;  /* 0x0000002100217308 */ /* 0x000fe20000000800 */
[----:B-1----:R-:W-:Y:S01]  /*7040*/  FFMA.FTZ R3, R149, c[0x0][0x2d0], -R0 ;  /* 0x0000b40095037a23 */ /* 0x002fe20000010800 */
[----:B------:R-:W-:-:S06]  /*7050*/  F2FP.PACK_AB R149, R24, R25 ;  /* 0x000000191895723e */ /* 0x000fcc00000000ff */
[----:B------:R1:W4:Y:S01]  /*7060*/  MUFU.EX2 R53, R3 ;  /* 0x0000000300357308 */ /* 0x0003220000000800 */
[----:B--2---:R-:W-:-:S07]  /*7070*/  F2FP.PACK_AB R144, R32, R31 ;  /* 0x0000001f2090723e */ /* 0x004fce00000000ff */
[----:B------:R-:W2:Y:S01]  /*7080*/  MUFU.EX2 R34, R34 ;  /* 0x0000002200227308 */ /* 0x000ea20000000800 */
[----:B-1----:R-:W-:Y:S01]  /*7090*/  FFMA.FTZ R3, R148, c[0x0][0x2d0], -R0 ;  /* 0x0000b40094037a23 */ /* 0x002fe20000010800 */
[----:B----4-:R-:W-:-:S06]  /*70a0*/  F2FP.PACK_AB R5, R53, R43 ;  /* 0x0000002b3505723e */ /* 0x010fcc00000000ff */
[----:B------:R-:W1:Y:S01]  /*70b0*/  MUFU.EX2 R35, R35 ;  /* 0x0000002300237308 */ /* 0x000e620000000800 */
[----:B------:R-:W-:Y:S02]  /*70c0*/  F2FP.PACK_AB R148, R29, R30 ;  /* 0x0000001e1d94723e */ /* 0x000fe400000000ff */
[----:B--2---:R-:W-:-:S05]  /*70d0*/  F2FP.PACK_AB R146, R34, R33 ;  /* 0x000000212292723e */ /* 0x004fca00000000ff */
[----:B------:R2:W-:Y:S01]  /*70e0*/  MUFU.EX2 R55, R3 ;  /* 0x0000000300377308 */ /* 0x0005e20000000800 */
[----:B---3--:R-:W-:Y:S01]  /*70f0*/  HMMA.16816.F32 R120, R148, R128, R44 ;  /* 0x000000809478723c */ /* 0x008fe2000000182c */
[----:B-1----:R-:W-:-:S07]  /*7100*/  F2FP.PACK_AB R145, R40, R35 ;  /* 0x000000232891723e */ /* 0x002fce00000000ff */
[----:B------:R-:W-:Y:S01]  /*7110*/  HMMA.16816.F32 R132, R148, R130, R132 ;  /* 0x000000829484723c */ /* 0x000fe20000001884 */
[----:B--2---:R-:W-:Y:S01]  /*7120*/  FFMA.FTZ R3, R147, c[0x0][0x2d0], -R0 ;  /* 0x0000b40093037a23 */ /* 0x004fe20000010800 */
[----:B------:R-:W-:Y:S01]  /*7130*/  F2FP.PACK_AB R147, R42, R41 ;  /* 0x000000292a93723e */ /* 0x000fe200000000ff */
[----:B------:R-:W-:Y:S02]  /*7140*/  FADD.FTZ R0, R210, R209 ;  /* 0x000000d1d2007221 */ /* 0x000fe40000010000 */
[----:B------:R-:W1:Y:S02]  /*7150*/  MUFU.EX2 R73, R3 ;  /* 0x0000000300497308 */ /* 0x000e640000000800 */
[----:B------:R-:W-:-:S04]  /*7160*/  FADD.FTZ R0, R212, R0 ;  /* 0x00000000d4007221 */ /* 0x000fc80000010000 */
[----:B------:R-:W-:-:S04]  /*7170*/  FADD.FTZ R0, R213, R0 ;  /* 0x00000000d5007221 */ /* 0x000fc80000010000 */
[----:B------:R-:W-:Y:S01]  /*7180*/  FADD.FTZ R0, R222, R0 ;  /* 0x00000000de007221 */ /* 0x000fe20000010000 */
[----:B-1----:R-:W-:Y:S01]  /*7190*/  F2FP.PACK_AB R7, R73, R55 ;  /* 0x000000374907723e */ /* 0x002fe200000000ff */
[----:B------:R-:W-:-:S04]  /*71a0*/  FADD.FTZ R3, R206, R205 ;  /* 0x000000cdce037221 */ /* 0x000fc80000010000 */
[----:B------:R-:W-:Y:S02]  /*71b0*/  FADD.FTZ R3, R216, R3 ;  /* 0x00000003d8037221 */ /* 0x000fe40000010000 */
[----:B------:R-:W-:Y:S01]  /*71c0*/  HMMA.16816.F32 R80, R4, R12, R80 ;  /* 0x0000000c0450723c */ /* 0x000fe20000001850 */
[----:B------:R-:W2:Y:S01]  /*71d0*/  LDL R12, [R1+0x10] ;  /* 0x00001000010c7983 */ /* 0x000ea20000100800 */
[----:B------:R-:W-:-:S04]  /*71e0*/  FADD.FTZ R3, R220, R3 ;  /* 0x00000003dc037221 */ /* 0x000fc80000010000 */
[----:B------:R-:W-:Y:S02]  /*71f0*/  FADD.FTZ R3, R226, R3 ;  /* 0x00000003e2037221 */ /* 0x000fe40000010000 */
[C---:B------:R-:W-:Y:S08]  /*7200*/  HMMA.16816.F32 R92, R4.reuse, R20, R116 ;  /* 0x00000014045c723c */ /* 0x040ff00000001874 */
[C---:B------:R-:W-:Y:S08]  /*7210*/  HMMA.16816.F32 R124, R4.reuse, R16, R104 ;  /* 0x00000010047c723c */ /* 0x040ff00000001868 */
[C---:B------:R-:W-:Y:S01]  /*7220*/  HMMA.16816.F32 R20, R4.reuse, R22, R112 ;  /* 0x000000160414723c */ /* 0x040fe20000001870 */
[----:B------:R-:W1:Y:S07]  /*7230*/  LDSM.16.MT88.4 R112, [R189+0x2000] ;  /* 0x00200000bd70783b */ /* 0x000e6e0000004200 */
[C---:B------:R-:W-:Y:S01]  /*7240*/  HMMA.16816.F32 R16, R4.reuse, R18, R96 ;  /* 0x000000120410723c */ /* 0x040fe20000001860 */
[----:B------:R-:W3:Y:S07]  /*7250*/  LDSM.16.MT88.4 R96, [R185+0x2000] ;  /* 0x00200000b960783b */ /* 0x000eee0000004200 */
[C---:B------:R-:W-:Y:S08]  /*7260*/  HMMA.16816.F32 R76, R4.reuse, R14, R76 ;  /* 0x0000000e044c723c */ /* 0x040ff0000000184c */
[C---:B------:R-:W-:Y:S07]  /*7270*/  HMMA.16816.F32 R60, R4.reuse, R8, R60 ;  /* 0x00000008043c723c */ /* 0x040fee000000183c */
[----:B------:R-:W-:Y:S01]  /*7280*/  FADD.FTZ R8, R208, R207 ;  /* 0x000000cfd0087221 */ /* 0x000fe20000010000 */
[----:B------:R-:W-:Y:S01]  /*7290*/  HMMA.16816.F32 R36, R4, R10, R36 ;  /* 0x0000000a0424723c */ /* 0x000fe20000001824 */
[----:B------:R-:W4:Y:S01]  /*72a0*/  LDSM.16.MT88.4 R4, [R188+0x2000] ;  /* 0x00200000bc04783b */ /* 0x000f220000004200 */
[----:B------:R-:W-:-:S02]  /*72b0*/  FADD.FTZ R9, R230, R3 ;  /* 0x00000003e6097221 */ /* 0x000fc40000010000 */
[----:B------:R-:W-:Y:S02]  /*72c0*/  FADD.FTZ R8, R218, R8 ;  /* 0x00000008da087221 */ /* 0x000fe40000010000 */
[----:B------:R-:W-:Y:S02]  /*72d0*/  FADD.FTZ R3, R224, R2 ;  /* 0x00000002e0037221 */ /* 0x000fe40000010000 */
[----:B------:R-:W-:Y:S01]  /*72e0*/  @P5 IMAD.HI.U32 R2, R237, c[0x0][0x2c8], RZ ;  /* 0x0000b200ed025a27 */ /* 0x000fe200078e00ff */
[----:B-1----:R-:W-:Y:S03]  /*72f0*/  HMMA.16816.F32 R104, R148, R112, R56 ;  /* 0x000000709468723c */ /* 0x002fe60000001838 */
[----:B------:R-:W-:Y:S02]  /*7300*/  FADD.FTZ R10, R219, R8 ;  /* 0x00000008db0a7221 */ /* 0x000fe40000010000 */
[----:B------:R-:W-:Y:S01]  /*7310*/  FADD.FTZ R8, R221, R0 ;  /* 0x00000000dd087221 */ /* 0x000fe20000010000 */
[----:B------:R-:W-:-:S02]  /*7320*/  MOV R0, R237 ;  /* 0x000000ed00007202 */ /* 0x000fc40000000f00 */
[----:B------:R-:W-:Y:S01]  /*7330*/  @P5 SHF.R.U32.HI R0, RZ, c[0x0][0x2cc], R2 ;  /* 0x0000b300ff005a19 */ /* 0x000fe20000011602 */
[----:B---3--:R-:W-:Y:S03]  /*7340*/  HMMA.16816.F32 R88, R148, R96, R88 ;  /* 0x000000609458723c */ /* 0x008fe60000001858 */
[----:B------:R-:W-:-:S05]  /*7350*/  IADD3 R0, R0, R251, -R250 ;  /* 0x000000fb00007210 */ /* 0x000fca0007ffe8fa */
[----:B------:R-:W-:Y:S01]  /*7360*/  IMAD.HI R0, R0, 0x66666667, RZ ;  /* 0x6666666700007827 */ /* 0x000fe200078e02ff */
[----:B------:R-:W-:Y:S04]  /*7370*/  HMMA.16816.F32 R100, R148, R98, R84 ;  /* 0x000000629464723c */ /* 0x000fe80000001854 */
[----:B------:R-:W-:Y:S01]  /*7380*/  SHF.R.U32.HI R2, RZ, 0x1f, R0 ;  /* 0x0000001fff027819 */ /* 0x000fe20000011600 */
[----:B------:R-:W-:-:S03]  /*7390*/  FADD.FTZ R3, R233, R3 ;  /* 0x00000003e9037221 */ /* 0x000fc60000010000 */
[----:B------:R-:W-:Y:S01]  /*73a0*/  LEA.HI.SX32 R11, R0, R2, 0x1b ;  /* 0x00000002000b7211 */ /* 0x000fe200078fdaff */
[----:B------:R-:W-:Y:S01]  /*73b0*/  FADD.FTZ R0, R225, R10 ;  /* 0x0000000ae1007221 */ /* 0x000fe20000010000 */
[----:B------:R-:W-:Y:S01]  /*73c0*/  HMMA.16816.F32 R116, R148, R114, R48 ;  /* 0x000000729474723c */ /* 0x000fe20000001830 */
[----:B------:R-:W-:Y:S02]  /*73d0*/  FADD.FTZ R2, R235, R9 ;  /* 0x00000009eb027221 */ /* 0x000fe40000010000 */
[----:B------:R-:W-:-:S05]  /*73e0*/  FADD.FTZ R3, R234, R3 ;  /* 0x00000003ea037221 */ /* 0x000fca0000010000 */
[-C--:B----4-:R-:W-:Y:S08]  /*73f0*/  HMMA.16816.F32 R136, R148, R4.reuse, R64 ;  /* 0x000000049488723c */ /* 0x090ff00000001840 */
[----:B------:R-:W-:Y:S07]  /*7400*/  HMMA.16816.F32 R140, R144, R4, R60 ;  /* 0x00000004908c723c */ /* 0x000fee000000183c */
        /* <DEDUP_REMOVED lines=48> */
[----:B------:R-:W-:Y:S01]  /*7710*/  HMMA.16816.F32 R128, R144, R130, R76 ;  /* 0x000000829080723c */ /* 0x000fe2000000184c */
[----:B------:R-:W-:Y:S02]  /*7720*/  FADD.FTZ R0, R35, R2 ;  /* 0x0000000223007221 */ /* 0x000fe40000010000 */
[----:B------:R-:W-:-:S02]  /*7730*/  FADD.FTZ R4, R29, R4 ;  /* 0x000000041d047221 */ /* 0x000fc40000010000 */
[----:B------:R-:W-:-:S03]  /*7740*/  FADD.FTZ R0, R40, R0 ;  /* 0x0000000028007221 */ /* 0x000fc60000010000 */
[----:B------:R-:W-:Y:S01]  /*7750*/  HMMA.16816.F32 R144, R144, R6, R36 ;  /* 0x000000069090723c */ /* 0x000fe20000001824 */
[----:B------:R-:W-:-:S06]  /*7760*/  FADD.FTZ R0, R41, R0 ;  /* 0x0000000029007221 */ /* 0x000fcc0000010000 */
        /* <DEDUP_REMOVED lines=9> */
[----:B------:R-:W-:-:S03]  /*7800*/  IADD3 R211, R211, -0x2, RZ ;  /* 0xfffffffed3d37810 */ /* 0x000fc60007ffe0ff */
[----:B------:R1:W-:Y:S04]  /*7810*/  STL [R1+0x4], R0 ;  /* 0x0000040001007387 */ /* 0x0003e80000100800 */
[----:B------:R1:W-:Y:S01]  /*7820*/  STL [R1+0x8], R2 ;  /* 0x0000080201007387 */ /* 0x0003e20000100800 */
[----:B--2---:R-:W-:-:S04]  /*7830*/  IMNMX R249, R12, R11, !PT ;  /* 0x0000000b0cf97217 */ /* 0x004fc80007800200 */
[----:B------:R-:W-:-:S13]  /*7840*/  ISETP.GE.AND P0, PT, R211, R249, PT ;  /* 0x000000f9d300720c */ /* 0x000fda0003f06270 */
[----:B------:R-:W-:Y:S05]  /*7850*/  @!P0 BRA `(.L_x_1460) ;  /* 0x0000496000008947 */ /* 0x000fea0003800000 */
[----:B-1----:R-:W-:Y:S01]  /*7860*/  IMAD.MOV.U32 R85, RZ, RZ, R71 ;  /* 0x000000ffff557224 */ /* 0x002fe200078e0047 */
[----:B------:R-:W-:Y:S01]  /*7870*/  MOV R87, R68 ;  /* 0x0000004400577202 */ /* 0x000fe20000000f00 */
[----:B------:R-:W-:Y:S01]  /*7880*/  IMAD.MOV.U32 R84, RZ, RZ, R72 ;  /* 0x000000ffff547224 */ /* 0x000fe200078e0048 */
[----:B------:R-:W-:Y:S02]  /*7890*/  MOV R86, R70 ;  /* 0x0000004600567202 */ /* 0x000fe40000000f00 */
.L_x_1471:
        /* <DEDUP_REMOVED lines=30> */
[C---:B------:R-:W-:Y:S04]  /*7a80*/  IMAD.WIDE.U32 R2, R203.reuse, c[0x0][0x218], R2 ;  /* 0x00008600cb027a25 */ /* 0x040fe800078e0002 */
        /* <DEDUP_REMOVED lines=10> */
.L_x_1570:
[----:B------:R-:W-:-:S05]  /*7b30*/  BRA.DIV ~URZ, `(.L_x_1464) ;  /* 0x0000eed27f007947 */ /* 0x000fca000b800000 */
[----:B------:R-:W3:Y:S01]  /*7b40*/  SHFL.IDX PT, R2, R0, RZ, 0x181f ;  /* 0x00181fff00027589 */ /* 0x000ee200000e0000 */
[----:B------:R-:W-:Y:S03]  /*7b50*/  ISETP.GE.AND P0, PT, R201, c[0x0][0x1d4], PT ;  /* 0x00007500c9007a0c */ /* 0x000fe60003f06270 */
        /* <DEDUP_REMOVED lines=12> */
[----:B------:R-:W-:Y:S01]  /*7c20*/  IADD3 R2, P1, R9, R15, RZ ;  /* 0x0000000f09027210 */ /* 0x000fe20007f3e0ff */
[--C-:B------:R-:W-:Y:S03]  /*7c30*/  IMAD.X R9, R14, 0x1, R5.reuse, P6 ;  /* 0x000000010e097824 */ /* 0x100fe600030e0605 */
[----:B------:R2:W-:Y:S01]  /*7c40*/  LDGSTS.E.BYPASS.LTC128B.128 [R202+0x100], [R10.64], !P0 ;  /* 0x001000000aca7fae */ /* 0x0005e2000c101d46 */
[--C-:B------:R-:W-:Y:S03]  /*7c50*/  IMAD.X R7, R13, 0x1, R5.reuse, P2 ;  /* 0x000000010d077824 */ /* 0x100fe600010e0605 */
[----:B------:R2:W-:Y:S01]  /*7c60*/  LDGSTS.E.BYPASS.LTC128B.128 [R202+0x900], [R8.64], !P0 ;  /* 0x0090000008ca7fae */ /* 0x0005e2000c101d46 */
[----:B------:R-:W-:Y:S03]  /*7c70*/  IMAD.X R3, R12, 0x1, R5, P1 ;  /* 0x000000010c037824 */ /* 0x000fe600008e0605 */
[----:B------:R3:W-:Y:S04]  /*7c80*/  LDGSTS.E.BYPASS.LTC128B.128 [R202+0x1100], [R6.64], !P0 ;  /* 0x0110000006ca7fae */ /* 0x0007e8000c101d46 */
[----:B------:R2:W-:Y:S01]  /*7c90*/  LDGSTS.E.BYPASS.LTC128B.128 [R202+0x1900], [R2.64], !P0 ;  /* 0x0190000002ca7fae */ /* 0x0005e2000c101d46 */
[----:B---3--:R-:W-:Y:S04]  /*7ca0*/  SEL R6, RZ, 0x10, P0 ;  /* 0x00000010ff067807 */ /* 0x008fe80000000000 */
.L_x_1571:
[C---:B-12---:R-:W-:Y:S02]  /*7cb0*/  IADD3 R2, -R6.reuse, 0x10, RZ ;  /* 0x0000001006027810 */ /* 0x046fe40007ffe1ff */
[----:B------:R-:W-:Y:S02]  /*7cc0*/  ISETP.NE.U32.AND P2, PT, R6, RZ, PT ;  /* 0x000000ff0600720c */ /* 0x000fe40003f45070 */
[----:B------:R-:W-:Y:S04]  /*7cd0*/  LOP3.LUT R2, R2, 0xf, RZ, 0xc0, !PT ;  /* 0x0000000f02027812 */ /* 0x000fe800078ec0ff */
[----:B------:R-:W-:Y:S04]  /*7ce0*/  IADD3 R2, P1, P0, R2, R0, R15 ;  /* 0x0000000002027210 */ /* 0x000fe8000783e00f */
[----:B------:R-:W-:Y:S05]  /*7cf0*/  IADD3.X R3, RZ, R4, R5, P1, P0 ;  /* 0x00000004ff037210 */ /* 0x000fea0000fe0405 */
[----:B------:R-:W-:Y:S01]  /*7d00*/  @!PT LDS RZ, [RZ] ;  /* 0x00000000fffff984 */ /* 0x000fe20000000800 */
[----:B------:R-:W-:Y:S01]  /*7d10*/  @!PT LDS RZ, [RZ] ;  /* 0x00000000fffff984 */ /* 0x000fe20000000800 */
[----:B------:R-:W-:Y:S01]  /*7d20*/  @!PT LDS RZ, [RZ] ;  /* 0x00000000fffff984 */ /* 0x000fe20000000800 */
[----:B------:R1:W-:Y:S04]  /*7d30*/  LDGSTS.E.BYPASS.LTC128B.128.ZFILL [R202+0x2100], [R2.64], P2 ;  /* 0x0210000002ca7fae */ /* 0x0003e80009141d46 */
.L_x_1462:
[----:B-1-34-:R-:W-:Y:S05]  /*7d40*/  BSYNC B0 ;  /* 0x0000000000007941 */ /* 0x01afea0003800000 */
.L_x_1461:
        /* <DEDUP_REMOVED lines=262> */
[----:B--234-:R-:W-:Y:S01]  /*8db0*/  IMAD.MOV.U32 R203, RZ, RZ, RZ ;  /* 0x000000ffffcb7224 */ /* 0x01cfe200078e00ff */
[----:B------:R-:W2:Y:S01]  /*8dc0*/  LDL R238, [R1+0x14] ;  /* 0x0000140001ee7983 */ /* 0x000ea20000100800 */
[----:B------:R-:W-:Y:S03]  /*8dd0*/  IMAD.SHL.U32 R15, R201, 0x2, RZ ;  /* 0x00000002c90f7824 */ /* 0x000fe600078e00ff */
[----:B------:R-:W3:Y:S04]  /*8de0*/  LDL R233, [R1+0xc] ;  /* 0x00000c0001e97983 */ /* 0x000ee80000100800 */
[----:B------:R-:W4:Y:S04]  /*8df0*/  LDL.64 R236, [R1+0x20] ;  /* 0x0000200001ec7983 */ /* 0x000f280000100a00 */
[----:B------:R-:W5:Y:S04]  /*8e00*/  LDL R231, [R1+0x34] ;  /* 0x0000340001e77983 */ /* 0x000f680000100800 */
[----:B------:R-:W4:Y:S04]  /*8e10*/  LDL.64 R234, [R1+0x18] ;  /* 0x0000180001ea7983 */ /* 0x000f280000100a00 */
[----:B------:R-:W5:Y:S01]  /*8e20*/  LDL R232, [R1+0x30] ;  /* 0x0000300001e87983 */ /* 0x000f620000100800 */
[----:B--2---:R-:W-:Y:S05]  /*8e30*/  IMAD R2, R211, 0x50, R238 ;  /* 0x00000050d3027824 */ /* 0x004fea00078e02ee */
[----:B---3--:R-:W-:Y:S05]  /*8e40*/  IADD3 R2, R2, -0x50, R233 ;  /* 0xffffffb002027810 */ /* 0x008fea0007ffe0e9 */
[----:B------:R-:W-:Y:S04]  /*8e50*/  @P4 IMAD.HI.U32 R3, R2, c[0x0][0x2bc], RZ ;  /* 0x0000af0002034a27 */ /* 0x000fe800078e00ff */
[----:B-1----:R-:W-:Y:S01]  /*8e60*/  IMAD.MOV.U32 R0, RZ, RZ, R2 ;  /* 0x000000ffff007224 */ /* 0x002fe200078e0002 */
[----:B------:R-:W-:Y:S04]  /*8e70*/  @P4 SHF.R.U32.HI R0, RZ, c[0x0][0x2c0], R3 ;  /* 0x0000b000ff004a19 */ /* 0x000fe80000011603 */
[C---:B----4-:R-:W-:Y:S04]  /*8e80*/  @!P3 IADD3 R3, P0, R0.reuse, R236, RZ ;  /* 0x000000ec0003b210 */ /* 0x050fe80007f1e0ff */
[----:B-----5:R-:W-:Y:S01]  /*8e90*/  @!P3 LEA.HI.X.SX32 R5, R0, R231, 0x1, P0 ;  /* 0x000000e70005b211 */ /* 0x020fe200000f0eff */
[----:B------:R-:W-:Y:S01]  /*8ea0*/  IMAD.MOV R0, RZ, RZ, -R0 ;  /* 0x000000ffff007224 */ /* 0x000fe200078e0a00 */
[C---:B------:R-:W-:Y:S02]  /*8eb0*/  @!P3 LEA R4, P0, R3.reuse, c[0x0][0x2a0], 0x2 ;  /* 0x0000a8000304ba11 */ /* 0x040fe400078010ff */
[----:B------:R-:W-:Y:S01]  /*8ec0*/  SHF.R.S32.HI R231, RZ, 0x1f, R201 ;  /* 0x0000001fffe77819 */ /* 0x000fe200000114c9 */
[----:B------:R-:W-:Y:S01]  /*8ed0*/  IMAD R217, R0, c[0x0][0x2b8], R2 ;  /* 0x0000ae0000d97a24 */ /* 0x000fe200078e0202 */
[----:B------:R-:W-:Y:S03]  /*8ee0*/  @!P3 LEA.HI.X R5, R3, c[0x0][0x2a4], R5, 0x2, P0 ;  /* 0x0000a9000305ba11 */ /* 0x000fe600000f1405 */
[C---:B------:R-:W-:Y:S01]  /*8ef0*/  IMAD.WIDE.U32 R2, R217.reuse, c[0x0][0x1e0], RZ ;  /* 0x00007800d9027a25 */ /* 0x040fe200078e00ff */
[----:B------:R-:W-:Y:S01]  /*8f00*/  SHF.R.S32.HI R0, RZ, 0x1f, R217 ;  /* 0x0000001fff007819 */ /* 0x000fe200000114d9 */
[----:B------:R1:W2:Y:S04]  /*8f10*/  @!P3 LDG.E R203, [R4.64] ;  /* 0x0000000604cbb981 */ /* 0x0002a8000c1e1900 */
[----:B------:R-:W-:Y:S04]  /*8f20*/  IMAD R0, R0, c[0x0][0x1e0], RZ ;  /* 0x0000780000007a24 */ /* 0x000fe800078e02ff */
[----:B------:R-:W-:Y:S04]  /*8f30*/  IMAD R0, R217, c[0x0][0x1e4], R0 ;  /* 0x00007900d9007a24 */ /* 0x000fe800078e0200 */
[----:B------:R-:W-:Y:S01]  /*8f40*/  IMAD.IADD R3, R3, 0x1, R0 ;  /* 0x0000000103037824 */ /* 0x000fe200078e0200 */
[----:B-1----:R-:W-:Y:S02]  /*8f50*/  SHF.L.U64.HI R5, R201, 0x1, R231 ;  /* 0x00000001c9057819 */ /* 0x002fe400000102e7 */
[----:B--2---:R-:W-:Y:S01]  /*8f60*/  SHF.R.S32.HI R0, RZ, 0x1f, R203 ;  /* 0x0000001fff007819 */ /* 0x004fe200000114cb */
[C---:B------:R-:W-:Y:S04]  /*8f70*/  IMAD.WIDE.U32 R2, R203.reuse, c[0x0][0x1f0], R2 ;  /* 0x00007c00cb027a25 */ /* 0x040fe800078e0002 */
        /* <DEDUP_REMOVED lines=8> */
.L_x_1572:
        /* <DEDUP_REMOVED lines=24> */
.L_x_1573:
        /* <DEDUP_REMOVED lines=9> */
.L_x_1466:
[----:B--234-:R-:W-:Y:S05]  /*9210*/  BSYNC B0 ;  /* 0x0000000000007941 */ /* 0x01cfea0003800000 */
.L_x_1465:
[----:B-1----:R-:W2:Y:S04]  /*9220*/  LDL R2, [R1+0x3c] ;  /* 0x00003c0001027983 */ /* 0x002ea80000100800 */
[----:B------:R-:W2:Y:S04]  /*9230*/  LDL R0, [R1+0x44] ;  /* 0x0000440001007983 */ /* 0x000ea80000100800 */
[----:B------:R-:W3:Y:S04]  /*9240*/  LDL R3, [R1+0x40] ;  /* 0x0000400001037983 */ /* 0x000ee80000100800 */
[----:B------:R-:W0:Y:S01]  /*9250*/  LDGDEPBAR ;  /* 0x00000000000079af */ /* 0x000e220000000000 */
[----:B--2---:R-:W-:Y:S01]  /*9260*/  IADD3 R4, R0, R2, RZ ;  /* 0x0000000200047210 */ /* 0x004fe20007ffe0ff */
[----:B------:R-:W-:Y:S04]  /*9270*/  IMAD R0, R211, -0x50, RZ ;  /* 0xffffffb0d3007824 */ /* 0x000fe800078e02ff */
[----:B------:R-:W-:Y:S01]  /*9280*/  @P5 IMAD.HI.U32 R2, R4, c[0x0][0x2c8], RZ ;  /* 0x0000b20004025a27 */ /* 0x000fe200078e00ff */
[----:B---3--:R-:W-:Y:S04]  /*9290*/  IADD3 R0, -R3, 0x1, R0 ;  /* 0x0000000103007810 */ /* 0x008fe80007ffe100 */
[----:B------:R-:W-:Y:S02]  /*92a0*/  @P5 SHF.R.U32.HI R4, RZ, c[0x0][0x2cc], R2 ;  /* 0x0000b300ff045a19 */ /* 0x000fe40000011602 */
[----:B------:R-:W-:Y:S01]  /*92b0*/  IADD3 R5, -R250, R0, R251 ;  /* 0x00000000fa057210 */ /* 0x000fe20007ffe1fb */
[----:B------:R-:W-:-:S05]  /*92c0*/  BRA.DIV ~URZ, `(.L_x_1469) ;  /* 0x0000e2727f007947 */ /* 0x000fca000b800000 */
[----:B------:R1:W2:Y:S02]  /*92d0*/  SHFL.IDX PT, R0, R4, RZ, 0x1c1f ;  /* 0x001c1fff04007589 */ /* 0x0002a400000e0000 */
.L_x_1574:
[----:B--2---:R-:W-:Y:S05]  /*92e0*/  IMAD.IADD R0, R5, 0x1, R0 ;  /* 0x0000000105007824 */ /* 0x004fea00078e0200 */
[C---:B------:R-:W-:Y:S02]  /*92f0*/  ISETP.GT.AND P6, PT, R0.reuse, RZ, PT ;  /* 0x000000ff0000720c */ /* 0x040fe40003fc4270 */
[C---:B------:R-:W-:Y:S02]  /*9300*/  ISETP.GT.AND P2, PT, R0.reuse, 0x1, PT ;  /* 0x000000010000780c */ /* 0x040fe40003f44270 */
[C---:B------:R-:W-:Y:S02]  /*9310*/  ISETP.GT.AND P1, PT, R0.reuse, 0x8, PT ;  /* 0x000000080000780c */ /* 0x040fe40003f24270 */
[----:B------:R-:W-:Y:S02]  /*9320*/  ISETP.GT.AND P0, PT, R0, 0x9, PT ;  /* 0x000000090000780c */ /* 0x000fe40003f04270 */
        /* <DEDUP_REMOVED lines=33> */
[----:B------:R-:W-:Y:S02]  /*9540*/  FSEL R58, R18, -INF , P2 ;  /* 0xff800000123a7808 */ /* 0x000fe40001000000 */
[----:B------:R-:W-:Y:S02]  /*9550*/  FSEL R50, R17, -INF , P1 ;  /* 0xff80000011327808 */ /* 0x000fe40000800000 */
[----:B------:R-:W-:Y:S01]  /*9560*/  FSEL R42, R16, -INF , P0 ;  /* 0xff800000102a7808 */ /* 0x000fe20000000000 */
[----:B------:R-:W-:-:S05]  /*9570*/  BRA.DIV ~URZ, `(.L_x_1470) ;  /* 0x0000e0327f007947 */ /* 0x000fca000b800000 */
[----:B------:R-:W-:Y:S08]  /*9580*/  SHFL.IDX PT, R3, R4, 0x1, 0x1c1f ;  /* 0x003c1f0004037f89 */ /* 0x000ff000000e0000 */
[----:B------:R-:W-:Y:S08]  /*9590*/  SHFL.IDX PT, R2, R4, 0x2, 0x1c1f ;  /* 0x005c1f0004027f89 */ /* 0x000ff000000e0000 */
[----:B------:R-:W2:Y:S02]  /*95a0*/  SHFL.IDX PT, R0, R4, 0x3, 0x1c1f ;  /* 0x007c1f0004007f89 */ /* 0x000ea400000e0000 */
[C---:B--2---:R-:W-:Y:S02]  /*95b0*/  IMAD.IADD R0, R5.reuse, 0x1, R0 ;  /* 0x0000000105007824 */ /* 0x044fe400078e0200 */
[C---:B------:R-:W-:Y:S02]  /*95c0*/  IMAD.IADD R3, R5.reuse, 0x1, R3 ;  /* 0x0000000105037824 */ /* 0x040fe400078e0203 */
[----:B------:R-:W-:Y:S03]  /*95d0*/  IMAD.IADD R2, R5, 0x1, R2 ;  /* 0x0000000105027824 */ /* 0x000fe600078e0202 */
[C---:B------:R-:W-:Y:S02]  /*95e0*/  ISETP.GT.AND P6, PT, R3.reuse, RZ, PT ;  /* 0x000000ff0300720c */ /* 0x040fe40003fc4270 */
[C---:B------:R-:W-:Y:S02]  /*95f0*/  ISETP.GT.AND P1, PT, R2.reuse, RZ, PT ;  /* 0x000000ff0200720c */ /* 0x040fe40003f24270 */
[C---:B------:R-:W-:Y:S02]  /*9600*/  ISETP.GT.AND P2, PT, R3.reuse, 0x1, PT ;  /* 0x000000010300780c */ /* 0x040fe40003f44270 */
[----:B------:R-:W-:Y:S02]  /*9610*/  ISETP.GT.AND P0, PT, R2, 0x1, PT ;  /* 0x000000010200780c */ /* 0x000fe40003f04270 */
[----:B------:R-:W-:Y:S02]  /*9620*/  FSEL R12, R222, -INF , P6 ;  /* 0xff800000de0c7808 */ /* 0x000fe40003000000 */
[----:B------:R-:W-:Y:S02]  /*9630*/  ISETP.GT.AND P6, PT, R0, RZ, PT ;  /* 0x000000ff0000720c */ /* 0x000fe40003fc4270 */
[----:B------:R-:W-:Y:S02]  /*9640*/  FSEL R16, R228, -INF , P1 ;  /* 0xff800000e4107808 */ /* 0x000fe40000800000 */
        /* <DEDUP_REMOVED lines=181> */
[----:B------:R-:W-:Y:S02]  /*a1a0*/  FSEL R35, R65, -INF , P2 ;  /* 0xff80000041237808 */ /* 0x000fe40001000000 */
[----:B------:R-:W-:Y:S02]  /*a1b0*/  FSEL R27, R67, -INF , P1 ;  /* 0xff800000431b7808 */ /* 0x000fe40000800000 */
        /* <DEDUP_REMOVED lines=8> */
[----:B------:R-:W-:Y:S02]  /*a240*/  FSEL R11, R70, -INF , P0 ;  /* 0xff800000460b7808 */ /* 0x000fe40000000000 */
[----:B------:R-:W-:Y:S04]  /*a250*/  FMNMX.FTZ R2, R27, R5, !PT ;  /* 0x000000051b027209 */ /* 0x000fe80007810000 */
[----:B------:R-:W-:Y:S01]  /*a260*/  FMNMX.FTZ R2, R11, R2, !PT ;  /* 0x000000020b027209 */ /* 0x000fe20007810000 */
[----:B------:R-:W2:Y:S08]  /*a270*/  SHFL.BFLY PT, R5, R4, 0x2, 0x1f ;  /* 0x0c401f0004057f89 */ /* 0x000eb000000e0000 */
[----:B------:R-:W3:Y:S08]  /*a280*/  SHFL.BFLY PT, R7, R3, 0x2, 0x1f ;  /* 0x0c401f0003077f89 */ /* 0x000ef000000e0000 */
[----:B------:R-:W4:Y:S01]  /*a290*/  SHFL.BFLY PT, R10, R2, 0x2, 0x1f ;  /* 0x0c401f00020a7f89 */ /* 0x000f2200000e0000 */
[----:B-1----:R-:W-:Y:S02]  /*a2a0*/  FMNMX.FTZ R6, R6, R0, !PT ;  /* 0x0000000006067209 */ /* 0x002fe40007810000 */
[----:B--2---:R-:W-:Y:S05]  /*a2b0*/  FMNMX.FTZ R5, R4, R5, !PT ;  /* 0x0000000504057209 */ /* 0x004fea0007810000 */
[----:B------:R-:W1:Y:S01]  /*a2c0*/  SHFL.BFLY PT, R8, R5, 0x1, 0x1f ;  /* 0x0c201f0005087f89 */ /* 0x000e6200000e0000 */
[----:B---3--:R-:W-:Y:S07]  /*a2d0*/  FMNMX.FTZ R3, R3, R7, !PT ;  /* 0x0000000703037209 */ /* 0x008fee0007810000 */
[----:B------:R-:W2:Y:S01]  /*a2e0*/  SHFL.BFLY PT, R7, R6, 0x1, 0x1f ;  /* 0x0c201f0006077f89 */ /* 0x000ea200000e0000 */
[----:B----4-:R-:W-:Y:S07]  /*a2f0*/  FMNMX.FTZ R4, R2, R10, !PT ;  /* 0x0000000a02047209 */ /* 0x010fee0007810000 */
[----:B------:R-:W3:Y:S08]  /*a300*/  SHFL.BFLY PT, R9, R3, 0x1, 0x1f ;  /* 0x0c201f0003097f89 */ /* 0x000ef000000e0000 */
[----:B------:R4:W4:Y:S01]  /*a310*/  SHFL.BFLY PT, R0, R4, 0x1, 0x1f ;  /* 0x0c201f0004007f89 */ /* 0x00092200000e0000 */
[----:B-1----:R-:W-:Y:S02]  /*a320*/  FMNMX.FTZ R71, R5, R8, !PT ;  /* 0x0000000805477209 */ /* 0x002fe40007810000 */
[----:B--2---:R-:W-:Y:S02]  /*a330*/  FMNMX.FTZ R72, R6, R7, !PT ;  /* 0x0000000706487209 */ /* 0x004fe40007810000 */
[----:B---3--:R-:W-:Y:S03]  /*a340*/  FMNMX.FTZ R70, R3, R9, !PT ;  /* 0x0000000903467209 */ /* 0x008fe60007810000 */
.L_x_1575:
[C---:B------:R-:W-:Y:S01]  /*a350*/  FMUL.FTZ R2, R72.reuse, c[0x0][0x2d0] ;  /* 0x0000b40048027a20 */ /* 0x040fe20000410000 */
[----:B------:R-:W-:Y:S01]  /*a360*/  FSETP.NEU.FTZ.AND P2, PT, R72, -INF , PT ;  /* 0xff8000004800780b */ /* 0x000fe20003f5d000 */
[----:B------:R-:W2:Y:S01]  /*a370*/  LDL.LU R252, [R1+0x4] ;  /* 0x0000040001fc7983 */ /* 0x000ea20000300800 */
[----:B------:R-:W-:Y:S01]  /*a380*/  FSETP.NEU.FTZ.AND P1, PT, R71, -INF , PT ;  /* 0xff8000004700780b */ /* 0x000fe20003f3d000 */
[----:B------:R-:W-:Y:S01]  /*a390*/  WARPSYNC 0xffffffff ;  /* 0xffffffff00007948 */ /* 0x000fe20003800000 */
[----:B------:R-:W-:Y:S02]  /*a3a0*/  FSEL R6, R2, RZ, P2 ;  /* 0x000000ff02067208 */ /* 0x000fe40001000000 */
[----:B------:R-:W-:Y:S02]  /*a3b0*/  FSETP.NEU.FTZ.AND P0, PT, R70, -INF , PT ;  /* 0xff8000004600780b */ /* 0x000fe40003f1d000 */
[----:B----4-:R-:W-:Y:S01]  /*a3c0*/  FMNMX.FTZ R68, R0, R4, !PT ;  /* 0x0000000400447209 */ /* 0x010fe20007810000 */
[--C-:B------:R-:W-:Y:S01]  /*a3d0*/  FFMA.FTZ R2, R13, c[0x0][0x2d0], -R6.reuse ;  /* 0x0000b4000d027a23 */ /* 0x100fe20000010806 */
[----:B------:R-:W-:Y:S01]  /*a3e0*/  FSEL R5, R70, RZ, P0 ;  /* 0x000000ff46057208 */ /* 0x000fe20000000000 */
        /* <DEDUP_REMOVED lines=29> */
[----:B------:R-:W-:Y:S01]  /*a5c0*/  LDSM.16.MT88.4 R36, [R189] ;  /* 0x00000000bd24783b */ /* 0x000fe20000004200 */
[--C-:B------:R-:W-:Y:S02]  /*a5d0*/  FFMA.FTZ R213, R58, c[0x0][0x2d0], -R6.reuse ;  /* 0x0000b4003ad57a23 */ /* 0x100fe40000010806 */
[----:B------:R3:W-:Y:S01]  /*a5e0*/  MUFU.EX2 R240, R3 ;  /* 0x0000000300f07308 */ /* 0x0007e20000000800 */
        /* <DEDUP_REMOVED lines=8> */
[--C-:B-1----:R-:W-:Y:S02]  /*a670*/  FFMA.FTZ R2, R14, c[0x0][0x2d0], -R7.reuse ;  /* 0x0000b4000e027a23 */ /* 0x102fe40000010807 */
[--C-:B------:R-:W-:Y:S02]  /*a680*/  FFMA.FTZ R175, R40, c[0x0][0x2d0], -R7.reuse ;  /* 0x0000b40028af7a23 */ /* 0x100fe40000010807 */
[--C-:B------:R-:W-:Y:S01]  /*a690*/  FFMA.FTZ R205, R49, c[0x0][0x2d0], -R7.reuse ;  /* 0x0000b40031cd7a23 */ /* 0x100fe20000010807 */
[----:B------:R1:W-:Y:S01]  /*a6a0*/  MUFU.EX2 R233, R2 ;  /* 0x0000000200e97308 */ /* 0x0003e20000000800 */
[--C-:B------:R-:W-:Y:S02]  /*a6b0*/  FFMA.FTZ R204, R48, c[0x0][0x2d0], -R7.reuse ;  /* 0x0000b40030cc7a23 */ /* 0x100fe40000010807 */
[--C-:B------:R-:W-:Y:S02]  /*a6c0*/  FFMA.FTZ R200, R47, c[0x0][0x2d0], -R7.reuse ;  /* 0x0000b4002fc87a23 */ /* 0x100fe40000010807 */
[--C-:B---3--:R-:W-:Y:S02]  /*a6d0*/  FFMA.FTZ R3, R18, c[0x0][0x2d0], -R7.reuse ;  /* 0x0000b40012037a23 */ /* 0x108fe40000010807 */
[--C-:B------:R-:W-:Y:S02]  /*a6e0*/  FFMA.FTZ R214, R46, c[0x0][0x2d0], -R7.reuse ;  /* 0x0000b4002ed67a23 */ /* 0x100fe40000010807 */
[--C-:B------:R-:W-:Y:S01]  /*a6f0*/  FFMA.FTZ R216, R28, c[0x0][0x2d0], -R7.reuse ;  /* 0x0000b4001cd87a23 */ /* 0x100fe20000010807 */
[----:B------:R3:W-:Y:S01]  /*a700*/  MUFU.EX2 R242, R3 ;  /* 0x0000000300f27308 */ /* 0x0007e20000000800 */
[--C-:B------:R-:W-:Y:S09]  /*a710*/  FFMA.FTZ R221, R25, c[0x0][0x2d0], -R7.reuse ;  /* 0x0000b40019dd7a23 */ /* 0x100ff20000010807 */
[----:B------:R-:W-:Y:S01]  /*a720*/  MUFU.EX2 R244, R175 ;  /* 0x000000af00f47308 */ /* 0x000fe20000000800 */
[----:B-1----:R-:W-:Y:S09]  /*a730*/  FFMA.FTZ R2, R20, c[0x0][0x2d0], -R6 ;  /* 0x0000b40014027a23 */ /* 0x002ff20000010806 */
[----:B------:R1:W-:Y:S01]  /*a740*/  MUFU.EX2 R241, R2 ;  /* 0x0000000200f17308 */ /* 0x0003e20000000800 */
[----:B---3--:R-:W-:Y:S09]  /*a750*/  FSEL R3, R71, RZ, P1 ;  /* 0x000000ff47037208 */ /* 0x008ff20000800000 */
[----:B------:R-:W-:Y:S10]  /*a760*/  MUFU.EX2 R245, R172 ;  /* 0x000000ac00f57308 */ /* 0x000ff40000000800 */
[----:B------:R-:W-:Y:S01]  /*a770*/  MUFU.EX2 R180, R207 ;  /* 0x000000cf00b47308 */ /* 0x000fe20000000800 */
[----:B-1----:R-:W-:Y:S09]  /*a780*/  FFMA.FTZ R2, R17, c[0x0][0x2d0], -R7 ;  /* 0x0000b40011027a23 */ /* 0x002ff20000010807 */
[----:B------:R1:W-:Y:S10]  /*a790*/  MUFU.EX2 R238, R2 ;  /* 0x0000000200ee7308 */ /* 0x0003f40000000800 */
[----:B------:R-:W-:Y:S01]  /*a7a0*/  MUFU.EX2 R175, R213 ;  /* 0x000000d500af7308 */ /* 0x000fe20000000800 */
[----:B-1----:R-:W-:Y:S05]  /*a7b0*/  FMUL.FTZ R2, R70, c[0x0][0x2d0] ;  /* 0x0000b40046027a20 */ /* 0x002fea0000410000 */
[----:B------:R-:W-:Y:S02]  /*a7c0*/  FSEL R8, R2, RZ, P0 ;  /* 0x000000ff02087208 */ /* 0x000fe40000000000 */
[----:B------:R-:W-:Y:S03]  /*a7d0*/  FSETP.NEU.FTZ.AND P0, PT, R68, -INF , PT ;  /* 0xff8000004400780b */ /* 0x000fe60003f1d000 */
[--C-:B------:R-:W-:Y:S01]  /*a7e0*/  FFMA.FTZ R2, R21, c[0x0][0x2d0], -R8.reuse ;  /* 0x0000b40015027a23 */ /* 0x100fe20000010808 */
[----:B------:R-:W-:Y:S01]  /*a7f0*/  FSEL R4, R4, RZ, P0 ;  /* 0x000000ff04047208 */ /* 0x000fe20000000000 */
[--C-:B------:R-:W-:Y:S02]  /*a800*/  FFMA.FTZ R9, R16, c[0x0][0x2d0], -R8.reuse ;  /* 0x0000b40010097a23 */ /* 0x100fe40000010808 */
[----:B------:R1:W-:Y:S01]  /*a810*/  MUFU.EX2 R231, R2 ;  /* 0x0000000200e77308 */ /* 0x0003e20000000800 */
[----:B------:R-:W-:Y:S02]  /*a820*/  FFMA.FTZ R60, R152, c[0x0][0x2d0], -R8 ;  /* 0x0000b400983c7a23 */ /* 0x000fe40000010808 */
[----:B------:R-:W-:Y:S02]  /*a830*/  FFMA.FTZ R225, R66, c[0x0][0x2d0], -R4 ;  /* 0x0000b40042e17a23 */ /* 0x000fe40000010804 */
[--C-:B------:R-:W-:Y:S02]  /*a840*/  FFMA.FTZ R179, R79, c[0x0][0x2d0], -R8.reuse ;  /* 0x0000b4004fb37a23 */ /* 0x100fe40000010808 */
[--C-:B------:R-:W-:Y:S02]  /*a850*/  FFMA.FTZ R181, R78, c[0x0][0x2d0], -R8.reuse ;  /* 0x0000b4004eb57a23 */ /* 0x100fe40000010808 */
[--C-:B------:R-:W-:Y:S01]  /*a860*/  FFMA.FTZ R220, R77, c[0x0][0x2d0], -R8.reuse ;  /* 0x0000b4004ddc7a23 */ /* 0x100fe20000010808 */
[----:B------:R3:W-:Y:S01]  /*a870*/  MUFU.EX2 R230, R9 ;  /* 0x0000000900e67308 */ /* 0x0007e20000000800 */
[----:B------:R-:W-:Y:S02]  /*a880*/  FFMA.FTZ R223, R64, c[0x0][0x2d0], -R8 ;  /* 0x0000b40040df7a23 */ /* 0x000fe40000010808 */
[--C-:B------:R-:W-:Y:S02]  /*a890*/  FFMA.FTZ R152, R76, c[0x0][0x2d0], -R4.reuse ;  /* 0x0000b4004c987a23 */ /* 0x100fe40000010804 */
[--C-:B------:R-:W-:Y:S02]  /*a8a0*/  FFMA.FTZ R75, R75, c[0x0][0x2d0], -R4.reuse ;  /* 0x0000b4004b4b7a23 */ /* 0x100fe40000010804 */
[--C-:B------:R-:W-:Y:S02]  /*a8b0*/  FFMA.FTZ R64, R74, c[0x0][0x2d0], -R4.reuse ;  /* 0x0000b4004a407a23 */ /* 0x100fe40000010804 */
[--C-:B------:R-:W-:Y:S02]  /*a8c0*/  FFMA.FTZ R74, R69, c[0x0][0x2d0], -R4.reuse ;  /* 0x0000b400454a7a23 */ /* 0x100fe40000010804 */
[--C-:B------:R-:W-:Y:S02]  /*a8d0*/  FFMA.FTZ R156, R156, c[0x0][0x2d0], -R4.reuse ;  /* 0x0000b4009c9c7a23 */ /* 0x100fe40000010804 */
[----:B------:R-:W-:Y:S02]  /*a8e0*/  FFMA.FTZ R155, R155, c[0x0][0x2d0], -R4 ;  /* 0x0000b4009b9b7a23 */ /* 0x000fe40000010804 */
[----:B-1----:R-:W-:Y:S02]  /*a8f0*/  FFMA.FTZ R2, R22, c[0x0][0x2d0], -R8 ;  /* 0x0000b40016027a23 */ /* 0x002fe40000010808 */
[--C-:B------:R-:W-:Y:S02]  /*a900*/  FFMA.FTZ R154, R154, c[0x0][0x2d0], -R4.reuse ;  /* 0x0000b4009a9a7a23 */ /* 0x100fe40000010804 */
[----:B------:R1:W-:Y:S01]  /*a910*/  MUFU.EX2 R237, R2 ;  /* 0x0000000200ed7308 */ /* 0x0003e20000000800 */
[--C-:B------:R-:W-:Y:S02]  /*a920*/  FFMA.FTZ R164, R164, c[0x0][0x2d0], -R4.reuse ;  /* 0x0000b400a4a47a23 */ /* 0x100fe40000010804 */
[----:B------:R-:W-:Y:S02]  /*a930*/  FFMA.FTZ R163, R163, c[0x0][0x2d0], -R4 ;  /* 0x0000b400a3a37a23 */ /* 0x000fe40000010804 */
[----:B---3--:R-:W-:Y:S02]  /*a940*/  FFMA.FTZ R9, R23, c[0x0][0x2d0], -R8 ;  /* 0x0000b40017097a23 */ /* 0x008fe40000010808 */
[----:B------:R-:W2:Y:S01]  /*a950*/  LDSM.16.MT88.4 R20, [R185] ;  /* 0x00000000b914783b */ /* 0x000ea20000004200 */
[--C-:B------:R-:W-:Y:S02]  /*a960*/  FFMA.FTZ R162, R162, c[0x0][0x2d0], -R4.reuse ;  /* 0x0000b400a2a27a23 */ /* 0x100fe40000010804 */
[----:B------:R-:W-:Y:S01]  /*a970*/  MUFU.EX2 R239, R9 ;  /* 0x0000000900ef7308 */ /* 0x000fe20000000800 */
[--C-:B------:R-:W-:Y:S02]  /*a980*/  FFMA.FTZ R153, R153, c[0x0][0x2d0], -R4.reuse ;  /* 0x0000b40099997a23 */ /* 0x100fe40000010804 */
[--C-:B------:R-:W-:Y:S02]  /*a990*/  FFMA.FTZ R227, R61, c[0x0][0x2d0], -R4.reuse ;  /* 0x0000b4003de37a23 */ /* 0x100fe40000010804 */
[--C-:B------:R-:W-:Y:S02]  /*a9a0*/  FFMA.FTZ R228, R27, c[0x0][0x2d0], -R4.reuse ;  /* 0x0000b4001be47a23 */ /* 0x100fe40000010804 */
[----:B------:R-:W-:Y:S02]  /*a9b0*/  FFMA.FTZ R229, R11, c[0x0][0x2d0], -R4 ;  /* 0x0000b4000be57a23 */ /* 0x000fe40000010804 */
[--C-:B------:R-:W-:Y:S02]  /*a9c0*/  FFMA.FTZ R59, R83, c[0x0][0x2d0], -R8.reuse ;  /* 0x0000b400533b7a23 */ /* 0x100fe40000010808 */
[--C-:B------:R-:W-:Y:S02]  /*a9d0*/  FFMA.FTZ R58, R82, c[0x0][0x2d0], -R8.reuse ;  /* 0x0000b400523a7a23 */ /* 0x100fe40000010808 */
[--C-:B------:R-:W-:Y:S01]  /*a9e0*/  FFMA.FTZ R57, R81, c[0x0][0x2d0], -R8.reuse ;  /* 0x0000b40051397a23 */ /* 0x100fe20000010808 */
[----:B-1----:R-:W-:Y:S01]  /*a9f0*/  FSEL R2, R72, RZ, P2 ;  /* 0x000000ff48027208 */ /* 0x002fe20001000000 */
[--C-:B------:R-:W-:Y:S02]  /*aa00*/  FFMA.FTZ R169, R80, c[0x0][0x2d0], -R8.reuse ;  /* 0x0000b40050a97a23 */ /* 0x100fe40000010808 */
[----:B------:R-:W-:Y:S02]  /*aa10*/  FFMA.FTZ R161, R161, c[0x0][0x2d0], -R8 ;  /* 0x0000b400a1a17a23 */ /* 0x000fe40000010808 */
[----:B------:R-:W-:Y:S02]  /*aa20*/  FADD.FTZ R0, -R2, R84 ;  /* 0x0000005402007221 */ /* 0x000fe40000010100 */
[----:B------:R-:W-:Y:S02]  /*aa30*/  FADD.FTZ R2, -R3, R85 ;  /* 0x0000005503027221 */ /* 0x000fe40000010100 */
[----:B------:R-:W-:Y:S02]  /*aa40*/  FMUL.FTZ R0, R0, c[0x0][0x2d0] ;  /* 0x0000b40000007a20 */ /* 0x000fe40000410000 */
[----:B------:R-:W-:Y:S02]  /*aa50*/  FADD.FTZ R3, -R5, R86 ;  /* 0x0000005605037221 */ /* 0x000fe40000010100 */
[----:B------:R1:W4:Y:S01]  /*aa60*/  MUFU.EX2 R65, R0 ;  /* 0x0000000000417308 */ /* 0x0003220000000800 */
[--C-:B------:R-:W-:Y:S02]  /*aa70*/  FFMA.FTZ R160, R160, c[0x0][0x2d0], -R8.reuse ;  /* 0x0000b400a0a07a23 */ /* 0x100fe40000010808 */
[--C-:B------:R-:W-:Y:S02]  /*aa80*/  FFMA.FTZ R159, R159, c[0x0][0x2d0], -R8.reuse ;  /* 0x0000b4009f9f7a23 */ /* 0x100fe40000010808 */
[--C-:B------:R-:W-:Y:S02]  /*aa90*/  FFMA.FTZ R158, R158, c[0x0][0x2d0], -R8.reuse ;  /* 0x0000b4009e9e7a23 */ /* 0x100fe40000010808 */
[--C-:B------:R-:W-:Y:S02]  /*aaa0*/  FFMA.FTZ R157, R157, c[0x0][0x2d0], -R8.reuse ;  /* 0x0000b4009d9d7a23 */ /* 0x100fe40000010808 */
[--C-:B------:R-:W-:Y:S01]  /*aab0*/  FFMA.FTZ R224, R63, c[0x0][0x2d0], -R8.reuse ;  /* 0x0000b4003fe07a23 */ /* 0x100fe20000010808 */
[----:B------:R-:W-:Y:S01]  /*aac0*/  MUFU.EX2 R172, R158 ;  /* 0x0000009e00ac7308 */ /* 0x000fe20000000800 */
[----:B------:R-:W-:Y:S09]  /*aad0*/  FFMA.FTZ R226, R35, c[0x0][0x2d0], -R8 ;  /* 0x0000b40023e27a23 */ /* 0x000ff20000010808 */
[----:B------:R-:W-:Y:S01]  /*aae0*/  MUFU.EX2 R158, R221 ;  /* 0x000000dd009e7308 */ /* 0x000fe20000000800 */
[----:B-1----:R-:W-:Y:S09]  /*aaf0*/  FMUL.FTZ R0, R2, c[0x0][0x2d0] ;  /* 0x0000b40002007a20 */ /* 0x002ff20000410000 */
[----:B------:R1:W5:Y:S10]  /*ab00*/  MUFU.EX2 R67, R0 ;  /* 0x0000000000437308 */ /* 0x0003740000000800 */
[----:B------:R-:W-:Y:S10]  /*ab10*/  MUFU.EX2 R176, R157 ;  /* 0x0000009d00b07308 */ /* 0x000ff40000000800 */
[----:B------:R-:W-:Y:S01]  /*ab20*/  MUFU.EX2 R157, R162 ;  /* 0x000000a2009d7308 */ /* 0x000fe20000000800 */
[----:B-1----:R-:W-:Y:S02]  /*ab30*/  FMUL.FTZ R0, R3, c[0x0][0x2d0] ;  /* 0x0000b40003007a20 */ /* 0x002fe40000410000 */
[--C-:B------:R-:W-:Y:S07]  /*ab40*/  FFMA.FTZ R3, R62, c[0x0][0x2d0], -R4.reuse ;  /* 0x0000b4003e037a23 */ /* 0x100fee0000010804 */
[----:B------:R1:W-:Y:S10]  /*ab50*/  MUFU.EX2 R243, R3 ;  /* 0x0000000300f37308 */ /* 0x0003f40000000800 */
[----:B------:R2:W2:Y:S01]  /*ab60*/  MUFU.EX2 R2, R0 ;  /* 0x0000000000027308 */ /* 0x0004a20000000800 */
[--C-:B-1----:R-:W-:Y:S02]  /*ab70*/  FFMA.FTZ R3, R73, c[0x0][0x2d0], -R4.reuse ;  /* 0x0000b40049037a23 */ /* 0x102fe40000010804 */
[----:B------:R-:W3:Y:S04]  /*ab80*/  LDL.LU R73, [R1+0x8] ;  /* 0x0000080001497983 */ /* 0x000ee80000300800 */
[----:B------:R-:W3:Y:S01]  /*ab90*/  LDL.LU R66, [R1] ;  /* 0x0000000001427983 */ /* 0x000ee20000300800 */
[--C-:B--2---:R-:W-:Y:S04]  /*aba0*/  FFMA.FTZ R0, R24, c[0x0][0x2d0], -R4.reuse ;  /* 0x0000b40018007a23 */ /* 0x104fe80000010804 */
[----:B------:R1:W-:Y:S02]  /*abb0*/  MUFU.EX2 R222, R0 ;  /* 0x0000000000de7308 */ /* 0x0003e40000000800 */
[--C-:B-1----:R-:W-:Y:S08]  /*abc0*/  FFMA.FTZ R0, R26, c[0x0][0x2d0], -R4.reuse ;  /* 0x0000b4001a007a23 */ /* 0x102ff00000010804 */
[----:B------:R1:W2:Y:S02]  /*abd0*/  MUFU.EX2 R236, R0 ;  /* 0x0000000000ec7308 */ /* 0x0002a40000000800 */
[----:B-1----:R-:W-:Y:S08]  /*abe0*/  FFMA.FTZ R0, R56, c[0x0][0x2d0], -R4 ;  /* 0x0000b40038007a23 */ /* 0x002ff00000010804 */
[----:B------:R1:W1:Y:S02]  /*abf0*/  MUFU.EX2 R235, R0 ;  /* 0x0000000000eb7308 */ /* 0x0002640000000800 */
[----:B-1----:R-:W-:Y:S02]  /*ac00*/  FSEL R0, R68, RZ, P0 ;  /* 0x000000ff44007208 */ /* 0x002fe40000000000 */
[C---:B------:R-:W-:Y:S02]  /*ac10*/  ISETP.GT.AND P0, PT, R211.reuse, R249, PT ;  /* 0x000000f9d300720c */ /* 0x040fe40003f04270 */
[----:B------:R-:W-:Y:S01]  /*ac20*/  IADD3 R211, R211, -0x1, RZ ;  /* 0xffffffffd3d37810 */ /* 0x000fe20007ffe0ff */
[----:B------:R-:W-:Y:S02]  /*ac30*/  FADD.FTZ R0, -R0, R87 ;  /* 0x0000005700007221 */ /* 0x000fe40000010100 */
[----:B------:R-:W1:Y:S02]  /*ac40*/  LDSM.16.MT88.4 R84, [R188] ;  /* 0x00000000bc54783b */ /* 0x000e640000004200 */
[----:B------:R-:W-:Y:S06]  /*ac50*/  FMUL.FTZ R0, R0, c[0x0][0x2d0] ;  /* 0x0000b40000007a20 */ /* 0x000fec0000410000 */
[----:B------:R-:W1:Y:S01]  /*ac60*/  MUFU.EX2 R0, R0 ;  /* 0x0000000000007308 */ /* 0x000e620000000800 */
[C---:B----4-:R-:W-:Y:S01]  /*ac70*/  FMUL.FTZ R4, R65.reuse, R88 ;  /* 0x0000005841047220 */ /* 0x050fe20000410000 */
[----:B------:R-:W-:Y:S01]  /*ac80*/  F2FP.PACK_AB R76, R234, R10 ;  /* 0x0000000aea4c723e */ /* 0x000fe200000000ff */
[----:B------:R-:W-:Y:S01]  /*ac90*/  FMUL.FTZ R5, R65, R89 ;  /* 0x0000005941057220 */ /* 0x000fe20000410000 */
[----:B------:R-:W-:Y:S01]  /*aca0*/  F2FP.PACK_AB R77, R233, R232 ;  /* 0x000000e8e94d723e */ /* 0x000fe200000000ff */
[----:B-----5:R-:W-:Y:S01]  /*acb0*/  FMUL.FTZ R6, R67, R90 ;  /* 0x0000005a43067220 */ /* 0x020fe20000410000 */
[----:B------:R-:W-:Y:S01]  /*acc0*/  F2FP.PACK_AB R78, R241, R240 ;  /* 0x000000f0f14e723e */ /* 0x000fe200000000ff */
[----:B------:R-:W-:Y:S01]  /*acd0*/  FMUL.FTZ R7, R67, R91 ;  /* 0x0000005b43077220 */ /* 0x000fe20000410000 */
[----:B------:R-:W-:Y:S01]  /*ace0*/  F2FP.PACK_AB R79, R242, R238 ;  /* 0x000000eef24f723e */ /* 0x000fe200000000ff */
[----:B------:R-:W-:Y:S01]  /*acf0*/  LDSM.16.MT88.4 R88, [R189+0x800] ;  /* 0x00080000bd58783b */ /* 0x000fe20000004200 */
[----:B------:R-:W-:Y:S01]  /*ad00*/  F2FP.PACK_AB R80, R231, R230 ;  /* 0x000000e6e750723e */ /* 0x000fe200000000ff */
[C---:B------:R-:W-:Y:S01]  /*ad10*/  FMUL.FTZ R8, R2.reuse, R92 ;  /* 0x0000005c02087220 */ /* 0x040fe20000410000 */
[----:B------:R-:W-:Y:S01]  /*ad20*/  F2FP.PACK_AB R82, R239, R237 ;  /* 0x000000edef52723e */ /* 0x000fe200000000ff */
[----:B------:R-:W-:Y:S01]  /*ad30*/  FMUL.FTZ R9, R2, R93 ;  /* 0x0000005d02097220 */ /* 0x000fe20000410000 */
[----:B--2---:R-:W-:Y:S01]  /*ad40*/  F2FP.PACK_AB R81, R236, R222 ;  /* 0x000000deec51723e */ /* 0x004fe200000000ff */
[-C--:B------:R-:W-:Y:S05]  /*ad50*/  HMMA.16816.F32 R4, R76, R20.reuse, R4 ;  /* 0x000000144c04723c */ /* 0x080fea0000001804 */
[----:B------:R-:W-:Y:S01]  /*ad60*/  F2FP.PACK_AB R83, R243, R235 ;  /* 0x000000ebf353723e */ /* 0x000fe200000000ff */
[C---:B------:R-:W-:Y:S02]  /*ad70*/  FFMA.FTZ R69, R65.reuse, R246, R10 ;  /* 0x000000f641457223 */ /* 0x040fe4000001000a */
[----:B------:R-:W-:Y:S01]  /*ad80*/  FMUL.FTZ R12, R2, R96 ;  /* 0x00000060020c7220 */ /* 0x000fe20000410000 */
[----:B------:R-:W-:Y:S03]  /*ad90*/  MUFU.EX2 R246, R182 ;  /* 0x000000b600f67308 */ /* 0x000fe60000000800 */
[C---:B-1----:R-:W-:Y:S02]  /*ada0*/  FMUL.FTZ R10, R0.reuse, R94 ;  /* 0x0000005e000a7220 */ /* 0x042fe40000410000 */
[----:B------:R-:W-:Y:S02]  /*adb0*/  FMUL.FTZ R11, R0, R95 ;  /* 0x0000005f000b7220 */ /* 0x000fe40000410000 */
[----:B------:R-:W-:Y:S01]  /*adc0*/  LDSM.16.MT88.4 R92, [R186+0x800] ;  /* 0x00080000ba5c783b */ /* 0x000fe20000004200 */
[----:B------:R-:W-:Y:S02]  /*add0*/  FMUL.FTZ R13, R2, R97 ;  /* 0x00000061020d7220 */ /* 0x000fe40000410000 */
[C---:B------:R-:W-:Y:S01]  /*ade0*/  FMUL.FTZ R14, R0.reuse, R98 ;  /* 0x00000062000e7220 */ /* 0x040fe20000410000 */
[----:B------:R-:W-:Y:S01]  /*adf0*/  MUFU.EX2 R182, R174 ;  /* 0x000000ae00b67308 */ /* 0x000fe20000000800 */
[C---:B------:R-:W-:Y:S04]  /*ae00*/  HMMA.16816.F32 R8, R80.reuse, R20, R8 ;  /* 0x000000145008723c */ /* 0x040fe80000001808 */
[----:B------:R-:W-:Y:S02]  /*ae10*/  FMUL.FTZ R15, R0, R99 ;  /* 0x00000063000f7220 */ /* 0x000fe40000410000 */
[----:B------:R-:W-:Y:S01]  /*ae20*/  LDSM.16.MT88.4 R96, [R188+0x1000] ;  /* 0x00100000bc60783b */ /* 0x000fe20000004200 */
[C---:B------:R-:W-:Y:S02]  /*ae30*/  FMUL.FTZ R32, R65.reuse, R116 ;  /* 0x0000007441207220 */ /* 0x040fe40000410000 */
[C---:B------:R-:W-:Y:S01]  /*ae40*/  FMUL.FTZ R33, R65.reuse, R117 ;  /* 0x0000007541217220 */ /* 0x040fe20000410000 */
[----:B------:R-:W-:Y:S01]  /*ae50*/  MUFU.EX2 R174, R179 ;  /* 0x000000b300ae7308 */ /* 0x000fe20000000800 */
[-C--:B------:R-:W-:Y:S03]  /*ae60*/  HMMA.16816.F32 R12, R80, R22.reuse, R12 ;  /* 0x00000016500c723c */ /* 0x080fe6000000180c */
[C---:B------:R-:W-:Y:S02]  /*ae70*/  FMUL.FTZ R16, R65.reuse, R100 ;  /* 0x0000006441107220 */ /* 0x040fe40000410000 */
[----:B------:R-:W-:Y:S02]  /*ae80*/  FMUL.FTZ R17, R65, R101 ;  /* 0x0000006541117220 */ /* 0x000fe40000410000 */
[C---:B------:R-:W-:Y:S02]  /*ae90*/  FMUL.FTZ R18, R67.reuse, R102 ;  /* 0x0000006643127220 */ /* 0x040fe40000410000 */
[C---:B------:R-:W-:Y:S01]  /*aea0*/  FMUL.FTZ R19, R67.reuse, R103 ;  /* 0x0000006743137220 */ /* 0x040fe20000410000 */
[----:B------:R-:W-:Y:S02]  /*aeb0*/  MUFU.EX2 R101, R60 ;  /* 0x0000003c00657308 */ /* 0x000fe40000000800 */
[C---:B------:R-:W-:Y:S02]  /*aec0*/  FMUL.FTZ R34, R67.reuse, R118 ;  /* 0x0000007643227220 */ /* 0x040fe40000410000 */
[----:B------:R-:W-:Y:S02]  /*aed0*/  FMUL.FTZ R35, R67, R119 ;  /* 0x0000007743237220 */ /* 0x000fe40000410000 */
[C---:B------:R-:W-:Y:S01]  /*aee0*/  HMMA.16816.F32 R16, R76.reuse, R22, R16 ;  /* 0x000000164c10723c */ /* 0x040fe20000001810 */
[----:B------:R-:W-:Y:S03]  /*aef0*/  LDSM.16.MT88.4 R116, [R189+0x2000] ;  /* 0x00200000bd74783b */ /* 0x000fe60000004200 */
[C---:B------:R-:W-:Y:S01]  /*af00*/  FMUL.FTZ R20, R65.reuse, R104 ;  /* 0x0000006841147220 */ /* 0x040fe20000410000 */
[----:B------:R-:W-:Y:S01]  /*af10*/  MUFU.EX2 R103, R178 ;  /* 0x000000b200677308 */ /* 0x000fe20000000800 */
[----:B------:R-:W-:Y:S02]  /*af20*/  FMUL.FTZ R21, R65, R105 ;  /* 0x0000006941157220 */ /* 0x000fe40000410000 */
[C---:B------:R-:W-:Y:S04]  /*af30*/  FMUL.FTZ R22, R67.reuse, R106 ;  /* 0x0000006a43167220 */ /* 0x040fe80000410000 */
[----:B------:R-:W-:Y:S02]  /*af40*/  FMUL.FTZ R23, R67, R107 ;  /* 0x0000006b43177220 */ /* 0x000fe40000410000 */
[C---:B------:R-:W-:Y:S01]  /*af50*/  FMUL.FTZ R48, R65.reuse, R132 ;  /* 0x0000008441307220 */ /* 0x040fe20000410000 */
[----:B------:R-:W-:Y:S01]  /*af60*/  MUFU.EX2 R102, R168 ;  /* 0x000000a800667308 */ /* 0x000fe20000000800 */
[----:B------:R-:W-:Y:S02]  /*af70*/  FMUL.FTZ R49, R65, R133 ;  /* 0x0000008541317220 */ /* 0x000fe40000410000 */
[C---:B------:R-:W-:Y:S01]  /*af80*/  FMUL.FTZ R50, R67.reuse, R134 ;  /* 0x0000008643327220 */ /* 0x040fe20000410000 */
[-C--:B------:R-:W-:Y:S03]  /*af90*/  HMMA.16816.F32 R20, R76, R36.reuse, R20 ;  /* 0x000000244c14723c */ /* 0x080fe60000001814 */
[C---:B------:R-:W-:Y:S02]  /*afa0*/  FMUL.FTZ R24, R2.reuse, R108 ;  /* 0x0000006c02187220 */ /* 0x040fe40000410000 */
[----:B------:R-:W-:Y:S01]  /*afb0*/  FMUL.FTZ R25, R2, R109 ;  /* 0x0000006d02197220 */ /* 0x000fe20000410000 */
[----:B------:R-:W1:Y:S01]  /*afc0*/  MUFU.EX2 R105, R59 ;  /* 0x0000003b00697308 */ /* 0x000e620000000800 */
[C---:B------:R-:W-:Y:S02]  /*afd0*/  FMUL.FTZ R26, R0.reuse, R110 ;  /* 0x0000006e001a7220 */ /* 0x040fe40000410000 */
[----:B------:R-:W-:Y:S03]  /*afe0*/  FMUL.FTZ R27, R0, R111 ;  /* 0x0000006f001b7220 */ /* 0x000fe60000410000 */
[----:B------:R-:W-:Y:S02]  /*aff0*/  FMUL.FTZ R51, R67, R135 ;  /* 0x0000008743337220 */ /* 0x000fe40000410000 */
[----:B------:R-:W-:Y:S01]  /*b000*/  LDSM.16.MT88.4 R132, [R186+0x2000] ;  /* 0x00200000ba84783b */ /* 0x000fe20000004200 */
[C---:B------:R-:W-:Y:S01]  /*b010*/  FMUL.FTZ R28, R2.reuse, R112 ;  /* 0x00000070021c7220 */ /* 0x040fe20000410000 */
[C---:B------:R-:W-:Y:S01]  /*b020*/  HMMA.16816.F32 R24, R80.reuse, R36, R24 ;  /* 0x000000245018723c */ /* 0x040fe20000001818 */
[----:B------:R-:W-:Y:S03]  /*b030*/  MUFU.EX2 R109, R58 ;  /* 0x0000003a006d7308 */ /* 0x000fe60000000800 */
[----:B------:R-:W-:Y:S02]  /*b040*/  FMUL.FTZ R29, R2, R113 ;  /* 0x00000071021d7220 */ /* 0x000fe40000410000 */
[C---:B------:R-:W-:Y:S02]  /*b050*/  FMUL.FTZ R30, R0.reuse, R114 ;  /* 0x00000072001e7220 */ /* 0x040fe40000410000 */
[----:B------:R-:W-:Y:S03]  /*b060*/  FMUL.FTZ R31, R0, R115 ;  /* 0x00000073001f7220 */ /* 0x000fe60000410000 */
[----:B------:R-:W-:Y:S01]  /*b070*/  MUFU.EX2 R100, R152 ;  /* 0x0000009800647308 */ /* 0x000fe20000000800 */
[C---:B------:R-:W-:Y:S02]  /*b080*/  FMUL.FTZ R40, R2.reuse, R124 ;  /* 0x0000007c02287220 */ /* 0x040fe40000410000 */
[----:B------:R-:W-:Y:S01]  /*b090*/  FMUL.FTZ R41, R2, R125 ;  /* 0x0000007d02297220 */ /* 0x000fe20000410000 */
[-C--:B------:R-:W-:Y:S03]  /*b0a0*/  HMMA.16816.F32 R28, R80, R38.reuse, R28 ;  /* 0x00000026501c723c */ /* 0x080fe6000000181c */
[C---:B------:R-:W-:Y:S02]  /*b0b0*/  FMUL.FTZ R42, R0.reuse, R126 ;  /* 0x0000007e002a7220 */ /* 0x040fe40000410000 */
[----:B------:R-:W-:Y:S01]  /*b0c0*/  FMUL.FTZ R43, R0, R127 ;  /* 0x0000007f002b7220 */ /* 0x000fe20000410000 */
[----:B------:R2:W-:Y:S01]  /*b0d0*/  MUFU.EX2 R113, R57 ;  /* 0x0000003900717308 */ /* 0x0005e20000000800 */
[C---:B------:R-:W-:Y:S01]  /*b0e0*/  FMUL.FTZ R44, R2.reuse, R128 ;  /* 0x00000080022c7220 */ /* 0x040fe20000410000 */
[C---:B------:R-:W-:Y:S04]  /*b0f0*/  HMMA.16816.F32 R32, R76.reuse, R38, R32 ;  /* 0x000000264c20723c */ /* 0x040fe80000001820 */
[C---:B------:R-:W-:Y:S02]  /*b100*/  FMUL.FTZ R36, R65.reuse, R120 ;  /* 0x0000007841247220 */ /* 0x040fe40000410000 */
[----:B------:R-:W-:Y:S02]  /*b110*/  FMUL.FTZ R37, R65, R121 ;  /* 0x0000007941257220 */ /* 0x000fe40000410000 */
[C---:B------:R-:W-:Y:S01]  /*b120*/  FMUL.FTZ R38, R67.reuse, R122 ;  /* 0x0000007a43267220 */ /* 0x040fe20000410000 */
[----:B------:R4:W-:Y:S03]  /*b130*/  MUFU.EX2 R108, R64 ;  /* 0x00000040006c7308 */ /* 0x0009e60000000800 */
[----:B------:R-:W-:Y:S02]  /*b140*/  FMUL.FTZ R39, R67, R123 ;  /* 0x0000007b43277220 */ /* 0x000fe40000410000 */
[----:B------:R-:W-:Y:S02]  /*b150*/  FMUL.FTZ R45, R2, R129 ;  /* 0x00000081022d7220 */ /* 0x000fe40000410000 */
[C---:B------:R-:W-:Y:S02]  /*b160*/  FMUL.FTZ R46, R0.reuse, R130 ;  /* 0x00000082002e7220 */ /* 0x040fe40000410000 */
[----:B------:R-:W-:Y:S01]  /*b170*/  FMUL.FTZ R47, R0, R131 ;  /* 0x00000083002f7220 */ /* 0x000fe20000410000 */
[-C--:B------:R-:W-:Y:S01]  /*b180*/  HMMA.16816.F32 R36, R76, R52.reuse, R36 ;  /* 0x000000344c24723c */ /* 0x080fe20000001824 */
[----:B------:R5:W-:Y:S02]  /*b190*/  MUFU.EX2 R130, R3 ;  /* 0x0000000300827308 */ /* 0x000be40000000800 */
[C---:B------:R-:W-:Y:S02]  /*b1a0*/  FMUL.FTZ R56, R2.reuse, R140 ;  /* 0x0000008c02387220 */ /* 0x040fe40000410000 */
[----:B--2---:R-:W-:Y:S02]  /*b1b0*/  FMUL.FTZ R57, R2, R141 ;  /* 0x0000008d02397220 */ /* 0x004fe40000410000 */
[C---:B------:R-:W-:Y:S01]  /*b1c0*/  FMUL.FTZ R58, R0.reuse, R142 ;  /* 0x0000008e003a7220 */ /* 0x040fe20000410000 */
[C---:B------:R-:W-:Y:S03]  /*b1d0*/  HMMA.16816.F32 R40, R80.reuse, R52, R40 ;  /* 0x000000345028723c */ /* 0x040fe60000001828 */
[----:B------:R-:W-:Y:S01]  /*b1e0*/  MUFU.EX2 R104, R177 ;  /* 0x000000b100687308 */ /* 0x000fe20000000800 */
[----:B------:R-:W-:Y:S02]  /*b1f0*/  FMUL.FTZ R59, R0, R143 ;  /* 0x0000008f003b7220 */ /* 0x000fe40000410000 */
[C---:B------:R-:W-:Y:S02]  /*b200*/  FMUL.FTZ R60, R2.reuse, R144 ;  /* 0x00000090023c7220 */ /* 0x040fe40000410000 */
[-C--:B------:R-:W-:Y:S04]  /*b210*/  HMMA.16816.F32 R44, R80, R54.reuse, R44 ;  /* 0x00000036502c723c */ /* 0x080fe8000000182c */
[----:B------:R-:W-:Y:S01]  /*b220*/  FMUL.FTZ R61, R2, R145 ;  /* 0x00000091023d7220 */ /* 0x000fe20000410000 */
[----:B------:R-:W-:Y:S01]  /*b230*/  MUFU.EX2 R106, R167 ;  /* 0x000000a7006a7308 */ /* 0x000fe20000000800 */
[C---:B------:R-:W-:Y:S02]  /*b240*/  FMUL.FTZ R62, R0.reuse, R146 ;  /* 0x00000092003e7220 */ /* 0x040fe40000410000 */
[C---:B------:R-:W-:Y:S04]  /*b250*/  HMMA.16816.F32 R48, R76.reuse, R54, R48 ;  /* 0x000000364c30723c */ /* 0x040fe80000001830 */
[C---:B------:R-:W-:Y:S02]  /*b260*/  FMUL.FTZ R52, R65.reuse, R136 ;  /* 0x0000008841347220 */ /* 0x040fe40000410000 */
[----:B------:R-:W-:Y:S01]  /*b270*/  FMUL.FTZ R53, R65, R137 ;  /* 0x0000008941357220 */ /* 0x000fe20000410000 */
[----:B------:R-:W-:Y:S01]  /*b280*/  MUFU.EX2 R111, R173 ;  /* 0x000000ad006f7308 */ /* 0x000fe20000000800 */
[C---:B------:R-:W-:Y:S04]  /*b290*/  FMUL.FTZ R54, R67.reuse, R138 ;  /* 0x0000008a43367220 */ /* 0x040fe80000410000 */
[----:B------:R-:W-:Y:S02]  /*b2a0*/  FMUL.FTZ R55, R67, R139 ;  /* 0x0000008b43377220 */ /* 0x000fe40000410000 */
[C---:B------:R-:W-:Y:S02]  /*b2b0*/  FMUL.FTZ R63, R0.reuse, R147 ;  /* 0x00000093003f7220 */ /* 0x040fe40000410000 */
[C---:B----4-:R-:W-:Y:S01]  /*b2c0*/  FMUL.FTZ R64, R65.reuse, R148 ;  /* 0x0000009441407220 */ /* 0x050fe20000410000 */
[----:B------:R-:W2:Y:S01]  /*b2d0*/  MUFU.EX2 R107, R75 ;  /* 0x0000004b006b7308 */ /* 0x000ea20000000800 */
[----:B------:R-:W-:Y:S01]  /*b2e0*/  FMUL.FTZ R65, R65, R149 ;  /* 0x0000009541417220 */ /* 0x000fe20000410000 */
[-C--:B------:R-:W-:Y:S03]  /*b2f0*/  HMMA.16816.F32 R52, R76, R84.reuse, R52 ;  /* 0x000000544c34723c */ /* 0x080fe60000001834 */
[----:B------:R-:W-:Y:S01]  /*b300*/  FFMA.FTZ R0, R0, R252, R222 ;  /* 0x000000fc00007223 */ /* 0x000fe200000100de */
[----:B------:R-:W-:Y:S04]  /*b310*/  F2FP.PACK_AB R148, R175, R180 ;  /* 0x000000b4af94723e */ /* 0x000fe800000000ff */
[C---:B------:R-:W-:Y:S01]  /*b320*/  HMMA.16816.F32 R56, R80.reuse, R84, R56 ;  /* 0x000000545038723c */ /* 0x040fe20000001838 */
[----:B------:R-:W-:Y:S03]  /*b330*/  MUFU.EX2 R167, R212 ;  /* 0x000000d400a77308 */ /* 0x000fe60000000800 */
[----:B---3--:R-:W-:Y:S02]  /*b340*/  FFMA.FTZ R2, R2, R73, R230 ;  /* 0x0000004902027223 */ /* 0x008fe400000100e6 */
[----:B-----5:R-:W-:Y:S01]  /*b350*/  FFMA.FTZ R3, R67, R66, R232 ;  /* 0x0000004243037223 */ /* 0x020fe200000100e8 */
[----:B-1----:R-:W-:Y:S01]  /*b360*/  F2FP.PACK_AB R84, R105, R101 ;  /* 0x000000656954723e */ /* 0x002fe200000000ff */
[-C--:B------:R-:W-:Y:S01]  /*b370*/  HMMA.16816.F32 R60, R80, R86.reuse, R60 ;  /* 0x00000056503c723c */ /* 0x080fe2000000183c */
[----:B------:R-:W1:Y:S02]  /*b380*/  LDSM.16.MT88.4 R80, [R185+0x800] ;  /* 0x00080000b950783b */ /* 0x000e640000004200 */
[----:B------:R-:W3:Y:S01]  /*b390*/  MUFU.EX2 R112, R171 ;  /* 0x000000ab00707308 */ /* 0x000ee20000000800 */
[C---:B------:R-:W-:Y:S02]  /*b3a0*/  FMUL.FTZ R66, R67.reuse, R150 ;  /* 0x0000009643427220 */ /* 0x040fe40000410000 */
[----:B------:R-:W-:Y:S01]  /*b3b0*/  FMUL.FTZ R67, R67, R151 ;  /* 0x0000009743437220 */ /* 0x000fe20000410000 */
[----:B--2---:R-:W-:Y:S01]  /*b3c0*/  F2FP.PACK_AB R85, R107, R100 ;  /* 0x000000646b55723e */ /* 0x004fe200000000ff */
[----:B------:R-:W-:Y:S04]  /*b3d0*/  FADD.FTZ R73, R234, R69 ;  /* 0x00000045ea497221 */ /* 0x000fe80000010000 */
[----:B------:R-:W-:Y:S01]  /*b3e0*/  FADD.FTZ R69, R236, R0 ;  /* 0x00000000ec457221 */ /* 0x000fe20000010000 */
[----:B------:R-:W-:Y:S01]  /*b3f0*/  HMMA.16816.F32 R64, R76, R86, R64 ;  /* 0x000000564c40723c */ /* 0x000fe20000001840 */
[----:B------:R-:W-:Y:S03]  /*b400*/  MUFU.EX2 R110, R166 ;  /* 0x000000a6006e7308 */ /* 0x000fe60000000800 */
[----:B------:R-:W-:Y:S02]  /*b410*/  FADD.FTZ R0, R240, R73 ;  /* 0x00000049f0007221 */ /* 0x000fe40000010000 */
[----:B------:R-:W-:Y:S01]  /*b420*/  FADD.FTZ R73, R235, R69 ;  /* 0x00000045eb497221 */ /* 0x000fe20000010000 */
[----:B------:R-:W-:Y:S01]  /*b430*/  F2FP.PACK_AB R76, R104, R103 ;  /* 0x00000067684c723e */ /* 0x000fe200000000ff */
[----:B------:R-:W-:Y:S01]  /*b440*/  FADD.FTZ R0, R241, R0 ;  /* 0x00000000f1007221 */ /* 0x000fe20000010000 */
[----:B------:R-:W-:Y:S02]  /*b450*/  F2FP.PACK_AB R77, R106, R102 ;  /* 0x000000666a4d723e */ /* 0x000fe400000000ff */
[----:B------:R-:W2:Y:S01]  /*b460*/  MUFU.EX2 R114, R165 ;  /* 0x000000a500727308 */ /* 0x000ea20000000800 */
[----:B------:R-:W-:Y:S01]  /*b470*/  F2FP.PACK_AB R86, R113, R109 ;  /* 0x0000006d7156723e */ /* 0x000fe200000000ff */
[----:B------:R-:W-:Y:S01]  /*b480*/  FADD.FTZ R0, R103, R0 ;  /* 0x0000000067007221 */ /* 0x000fe20000010000 */
[----:B---3--:R-:W-:Y:S01]  /*b490*/  F2FP.PACK_AB R78, R112, R111 ;  /* 0x0000006f704e723e */ /* 0x008fe200000000ff */
[----:B------:R-:W-:Y:S01]  /*b4a0*/  FADD.FTZ R3, R233, R3 ;  /* 0x00000003e9037221 */ /* 0x000fe20000010000 */
[----:B------:R-:W-:Y:S01]  /*b4b0*/  F2FP.PACK_AB R87, R130, R108 ;  /* 0x0000006c8257723e */ /* 0x000fe200000000ff */
[----:B------:R-:W-:Y:S02]  /*b4c0*/  FADD.FTZ R2, R231, R2 ;  /* 0x00000002e7027221 */ /* 0x000fe40000010000 */
[----:B------:R-:W-:Y:S02]  /*b4d0*/  FADD.FTZ R3, R238, R3 ;  /* 0x00000003ee037221 */ /* 0x000fe40000010000 */
[----:B------:R-:W-:Y:S01]  /*b4e0*/  MUFU.EX2 R171, R210 ;  /* 0x000000d200ab7308 */ /* 0x000fe20000000800 */
[----:B------:R-:W-:Y:S02]  /*b4f0*/  FADD.FTZ R2, R237, R2 ;  /* 0x00000002ed027221 */ /* 0x000fe40000010000 */
[----:B------:R-:W-:Y:S02]  /*b500*/  FADD.FTZ R69, R242, R3 ;  /* 0x00000003f2457221 */ /* 0x000fe40000010000 */
[----:B------:R-:W-:Y:S02]  /*b510*/  FADD.FTZ R3, R239, R2 ;  /* 0x00000002ef037221 */ /* 0x000fe40000010000 */
[----:B------:R-:W-:Y:S02]  /*b520*/  FADD.FTZ R69, R102, R69 ;  /* 0x0000004566457221 */ /* 0x000fe40000010000 */
[----:B------:R-:W-:Y:S01]  /*b530*/  FADD.FTZ R3, R101, R3 ;  /* 0x0000000365037221 */ /* 0x000fe20000010000 */
[----:B------:R-:W-:Y:S01]  /*b540*/  MUFU.EX2 R143, R206 ;  /* 0x000000ce008f7308 */ /* 0x000fe20000000800 */
[----:B------:R-:W-:Y:S02]  /*b550*/  FADD.FTZ R2, R243, R73 ;  /* 0x00000049f3027221 */ /* 0x000fe40000010000 */
[----:B------:R-:W-:Y:S01]  /*b560*/  FADD.FTZ R0, R104, R0 ;  /* 0x0000000068007221 */ /* 0x000fe20000010000 */
[----:B--2---:R-:W-:Y:S01]  /*b570*/  F2FP.PACK_AB R79, R114, R110 ;  /* 0x0000006e724f723e */ /* 0x004fe200000000ff */
[----:B------:R-:W-:Y:S02]  /*b580*/  FADD.FTZ R2, R100, R2 ;  /* 0x0000000264027221 */ /* 0x000fe40000010000 */
[----:B------:R-:W-:Y:S01]  /*b590*/  LDSM.16.MT88.4 R100, [R185+0x2000] ;  /* 0x00200000b964783b */ /* 0x000fe20000004200 */
[----:B------:R-:W-:Y:S02]  /*b5a0*/  FADD.FTZ R0, R111, R0 ;  /* 0x000000006f007221 */ /* 0x000fe40000010000 */
[----:B------:R-:W-:Y:S01]  /*b5b0*/  MUFU.EX2 R173, R209 ;  /* 0x000000d100ad7308 */ /* 0x000fe20000000800 */
[-C--:B-1----:R-:W-:Y:S03]  /*b5c0*/  HMMA.16816.F32 R4, R76, R80.reuse, R4 ;  /* 0x000000504c04723c */ /* 0x082fe60000001804 */
[----:B------:R-:W-:Y:S02]  /*b5d0*/  FADD.FTZ R73, R112, R0 ;  /* 0x0000000070497221 */ /* 0x000fe40000010000 */
[----:B------:R-:W-:Y:S02]  /*b5e0*/  FADD.FTZ R3, R105, R3 ;  /* 0x0000000369037221 */ /* 0x000fe40000010000 */
[----:B------:R-:W-:Y:S01]  /*b5f0*/  FADD.FTZ R2, R107, R2 ;  /* 0x000000026b027221 */ /* 0x000fe20000010000 */
[C---:B------:R-:W-:Y:S01]  /*b600*/  HMMA.16816.F32 R8, R84.reuse, R80, R8 ;  /* 0x000000505408723c */ /* 0x040fe20000001808 */
[----:B------:R-:W-:Y:S03]  /*b610*/  MUFU.EX2 R179, R208 ;  /* 0x000000d000b37308 */ /* 0x000fe60000000800 */
[----:B------:R-:W-:Y:S02]  /*b620*/  FADD.FTZ R3, R109, R3 ;  /* 0x000000036d037221 */ /* 0x000fe40000010000 */
[----:B------:R-:W-:Y:S02]  /*b630*/  FADD.FTZ R69, R106, R69 ;  /* 0x000000456a457221 */ /* 0x000fe40000010000 */
[-C--:B------:R-:W-:Y:S03]  /*b640*/  HMMA.16816.F32 R12, R84, R82.reuse, R12 ;  /* 0x00000052540c723c */ /* 0x080fe6000000180c */
[----:B------:R-:W-:Y:S01]  /*b650*/  MUFU.EX2 R177, R204 ;  /* 0x000000cc00b17308 */ /* 0x000fe20000000800 */
[----:B------:R-:W-:Y:S04]  /*b660*/  FADD.FTZ R69, R110, R69 ;  /* 0x000000456e457221 */ /* 0x000fe80000010000 */
[C---:B------:R-:W-:Y:S01]  /*b670*/  HMMA.16816.F32 R16, R76.reuse, R82, R16 ;  /* 0x000000524c10723c */ /* 0x040fe20000001810 */
[----:B------:R-:W1:Y:S04]  /*b680*/  LDSM.16.MT88.4 R80, [R188+0x800] ;  /* 0x00080000bc50783b */ /* 0x000e680000004200 */
[----:B------:R-:W-:Y:S03]  /*b690*/  MUFU.EX2 R178, R200 ;  /* 0x000000c800b27308 */ /* 0x000fe60000000800 */
[-C--:B------:R-:W-:Y:S07]  /*b6a0*/  HMMA.16816.F32 R20, R76, R88.reuse, R20 ;  /* 0x000000584c14723c */ /* 0x080fee0000001814 */
[----:B------:R-:W-:Y:S01]  /*b6b0*/  MUFU.EX2 R152, R226 ;  /* 0x000000e200987308 */ /* 0x000fe20000000800 */
[C---:B------:R-:W-:Y:S08]  /*b6c0*/  HMMA.16816.F32 R24, R84.reuse, R88, R24 ;  /* 0x000000585418723c */ /* 0x040ff00000001818 */
[-C--:B------:R-:W-:Y:S01]  /*b6d0*/  HMMA.16816.F32 R28, R84, R90.reuse, R28 ;  /* 0x0000005a541c723c */ /* 0x080fe2000000181c */
[----:B------:R-:W-:Y:S07]  /*b6e0*/  MUFU.EX2 R75, R229 ;  /* 0x000000e5004b7308 */ /* 0x000fee0000000800 */
[C---:B------:R-:W-:Y:S01]  /*b6f0*/  HMMA.16816.F32 R32, R76.reuse, R90, R32 ;  /* 0x0000005a4c20723c */ /* 0x040fe20000001820 */
[----:B------:R-:W2:Y:S02]  /*b700*/  LDSM.16.MT88.4 R88, [R185+0x1000] ;  /* 0x00100000b958783b */ /* 0x000ea40000004200 */
[----:B------:R-:W-:Y:S05]  /*b710*/  MUFU.EX2 R131, R170 ;  /* 0x000000aa00837308 */ /* 0x000fea0000000800 */
[-C--:B------:R-:W-:Y:S05]  /*b720*/  HMMA.16816.F32 R36, R76, R92.reuse, R36 ;  /* 0x0000005c4c24723c */ /* 0x080fea0000001824 */
[----:B------:R-:W-:Y:S03]  /*b730*/  MUFU.EX2 R170, R205 ;  /* 0x000000cd00aa7308 */ /* 0x000fe60000000800 */
[C---:B------:R-:W-:Y:S07]  /*b740*/  HMMA.16816.F32 R40, R84.reuse, R92, R40 ;  /* 0x0000005c5428723c */ /* 0x040fee0000001828 */
[----:B------:R-:W3:Y:S01]  /*b750*/  MUFU.EX2 R129, R169 ;  /* 0x000000a900817308 */ /* 0x000ee20000000800 */
[-C--:B------:R-:W-:Y:S08]  /*b760*/  HMMA.16816.F32 R44, R84, R94.reuse, R44 ;  /* 0x0000005e542c723c */ /* 0x080ff0000000182c */
[C---:B------:R-:W-:Y:S01]  /*b770*/  HMMA.16816.F32 R48, R76.reuse, R94, R48 ;  /* 0x0000005e4c30723c */ /* 0x040fe20000001830 */
[----:B------:R-:W4:Y:S01]  /*b780*/  LDSM.16.MT88.4 R92, [R189+0x1000] ;  /* 0x00100000bd5c783b */ /* 0x000f220000004200 */
[----:B------:R-:W-:Y:S06]  /*b790*/  MUFU.EX2 R169, R181 ;  /* 0x000000b500a97308 */ /* 0x000fec0000000800 */
[-C--:B-1----:R-:W-:Y:S04]  /*b7a0*/  HMMA.16816.F32 R52, R76, R80.reuse, R52 ;  /* 0x000000504c34723c */ /* 0x082fe80000001834 */
[----:B------:R-:W1:Y:S04]  /*b7b0*/  MUFU.EX2 R139, R161 ;  /* 0x000000a1008b7308 */ /* 0x000e680000000800 */
[C---:B------:R-:W-:Y:S06]  /*b7c0*/  HMMA.16816.F32 R56, R84.reuse, R80, R56 ;  /* 0x000000505438723c */ /* 0x040fec0000001838 */
[----:B------:R5:W-:Y:S01]  /*b7d0*/  MUFU.EX2 R128, R74 ;  /* 0x0000004a00807308 */ /* 0x000be20000000800 */
[----:B---3--:R-:W-:Y:S01]  /*b7e0*/  F2FP.PACK_AB R80, R174, R129 ;  /* 0x00000081ae50723e */ /* 0x008fe200000000ff */
[-C--:B------:R-:W-:Y:S01]  /*b7f0*/  HMMA.16816.F32 R60, R84, R82.reuse, R60 ;  /* 0x00000052543c723c */ /* 0x080fe2000000183c */
[----:B------:R-:W3:Y:S07]  /*b800*/  LDSM.16.MT88.4 R84, [R186+0x1000] ;  /* 0x00100000ba54783b */ /* 0x000eee0000004200 */
[----:B------:R-:W-:Y:S01]  /*b810*/  HMMA.16816.F32 R64, R76, R82, R64 ;  /* 0x000000524c40723c */ /* 0x000fe20000001840 */
[----:B------:R-:W4:Y:S06]  /*b820*/  MUFU.EX2 R138, R156 ;  /* 0x0000009c008a7308 */ /* 0x000f2c0000000800 */
[----:B------:R-:W-:Y:S02]  /*b830*/  F2FP.PACK_AB R76, R247, R248 ;  /* 0x000000f8f74c723e */ /* 0x000fe400000000ff */
[----:B------:R-:W-:Y:S02]  /*b840*/  F2FP.PACK_AB R77, R244, R131 ;  /* 0x00000083f44d723e */ /* 0x000fe400000000ff */
[----:B------:R-:W-:Y:S01]  /*b850*/  MUFU.EX2 R137, R155 ;  /* 0x0000009b00897308 */ /* 0x000fe20000000800 */
[----:B------:R-:W-:Y:S02]  /*b860*/  F2FP.PACK_AB R78, R246, R183 ;  /* 0x000000b7f64e723e */ /* 0x000fe400000000ff */
[----:B------:R-:W-:Y:S01]  /*b870*/  F2FP.PACK_AB R79, R245, R182 ;  /* 0x000000b6f54f723e */ /* 0x000fe200000000ff */
[----:B-----5:R-:W-:Y:S01]  /*b880*/  FADD.FTZ R74, R108, R2 ;  /* 0x000000026c4a7221 */ /* 0x020fe20000010000 */
[----:B-1----:R-:W-:Y:S01]  /*b890*/  F2FP.PACK_AB R82, R139, R169 ;  /* 0x000000a98b52723e */ /* 0x002fe200000000ff */
[----:B------:R-:W-:Y:S02]  /*b8a0*/  FADD.FTZ R2, R114, R69 ;  /* 0x0000004572027221 */ /* 0x000fe40000010000 */
[----:B------:R-:W-:Y:S02]  /*b8b0*/  FADD.FTZ R0, R130, R74 ;  /* 0x0000004a82007221 */ /* 0x000fe40000010000 */
[-C--:B--2---:R-:W-:Y:S01]  /*b8c0*/  HMMA.16816.F32 R4, R76, R88.reuse, R4 ;  /* 0x000000584c04723c */ /* 0x084fe20000001804 */
[----:B------:R-:W1:Y:S02]  /*b8d0*/  MUFU.EX2 R136, R154 ;  /* 0x0000009a00887308 */ /* 0x000e640000000800 */
[----:B------:R-:W-:Y:S01]  /*b8e0*/  FADD.FTZ R2, R131, R2 ;  /* 0x0000000283027221 */ /* 0x000fe20000010000 */
[----:B----4-:R-:W-:Y:S01]  /*b8f0*/  F2FP.PACK_AB R81, R138, R128 ;  /* 0x000000808a51723e */ /* 0x010fe200000000ff */
[----:B------:R-:W-:Y:S02]  /*b900*/  FADD.FTZ R69, R113, R3 ;  /* 0x0000000371457221 */ /* 0x000fe40000010000 */
[----:B------:R-:W-:Y:S02]  /*b910*/  FADD.FTZ R2, R244, R2 ;  /* 0x00000002f4027221 */ /* 0x000fe40000010000 */
[----:B------:R-:W-:Y:S02]  /*b920*/  FADD.FTZ R3, R248, R73 ;  /* 0x00000049f8037221 */ /* 0x000fe40000010000 */
[----:B------:R-:W-:Y:S02]  /*b930*/  MUFU.EX2 R142, R160 ;  /* 0x000000a0008e7308 */ /* 0x000fe40000000800 */
[----:B------:R-:W-:Y:S08]  /*b940*/  FADD.FTZ R3, R247, R3 ;  /* 0x00000003f7037221 */ /* 0x000ff00000010000 */
[----:B------:R-:W-:Y:S01]  /*b950*/  MUFU.EX2 R168, R159 ;  /* 0x0000009f00a87308 */ /* 0x000fe20000000800 */
[----:B-1----:R-:W-:Y:S09]  /*b960*/  F2FP.PACK_AB R83, R136, R137 ;  /* 0x000000898853723e */ /* 0x002ff200000000ff */
[----:B------:R-:W1:Y:S01]  /*b970*/  MUFU.EX2 R159, R216 ;  /* 0x000000d8009f7308 */ /* 0x000e620000000800 */
[C---:B------:R-:W-:Y:S08]  /*b980*/  HMMA.16816.F32 R8, R80.reuse, R88, R8 ;  /* 0x000000585008723c */ /* 0x040ff00000001808 */
[-C--:B------:R-:W-:Y:S01]  /*b990*/  HMMA.16816.F32 R12, R80, R90.reuse, R12 ;  /* 0x0000005a500c723c */ /* 0x080fe2000000180c */
[----:B------:R-:W-:Y:S07]  /*b9a0*/  MUFU.EX2 R141, R164 ;  /* 0x000000a4008d7308 */ /* 0x000fee0000000800 */
[C---:B------:R-:W-:Y:S01]  /*b9b0*/  HMMA.16816.F32 R16, R76.reuse, R90, R16 ;  /* 0x0000005a4c10723c */ /* 0x040fe20000001810 */
[----:B------:R-:W2:Y:S02]  /*b9c0*/  LDSM.16.MT88.4 R88, [R185+0x1800] ;  /* 0x00180000b958783b */ /* 0x000ea40000004200 */
[----:B------:R-:W-:Y:S01]  /*b9d0*/  MUFU.EX2 R140, R163 ;  /* 0x000000a3008c7308 */ /* 0x000fe20000000800 */
[----:B-1----:R-:W-:Y:S04]  /*b9e0*/  F2FP.PACK_AB R151, R158, R159 ;  /* 0x0000009f9e97723e */ /* 0x002fe800000000ff */
[-C--:B------:R-:W-:Y:S05]  /*b9f0*/  HMMA.16816.F32 R20, R76, R92.reuse, R20 ;  /* 0x0000005c4c14723c */ /* 0x080fea0000001814 */
[----:B------:R-:W-:Y:S03]  /*ba00*/  MUFU.EX2 R156, R153 ;  /* 0x00000099009c7308 */ /* 0x000fe60000000800 */
[C---:B------:R-:W-:Y:S07]  /*ba10*/  HMMA.16816.F32 R24, R80.reuse, R92, R24 ;  /* 0x0000005c5018723c */ /* 0x040fee0000001818 */
[----:B------:R-:W1:Y:S01]  /*ba20*/  MUFU.EX2 R153, R224 ;  /* 0x000000e000997308 */ /* 0x000e620000000800 */
[-C--:B------:R-:W-:Y:S08]  /*ba30*/  HMMA.16816.F32 R28, R80, R94.reuse, R28 ;  /* 0x0000005e501c723c */ /* 0x080ff0000000181c */
[C---:B------:R-:W-:Y:S01]  /*ba40*/  HMMA.16816.F32 R32, R76.reuse, R94, R32 ;  /* 0x0000005e4c20723c */ /* 0x040fe20000001820 */
[----:B------:R-:W-:Y:S01]  /*ba50*/  LDSM.16.MT88.4 R92, [R186+0x1800] ;  /* 0x00180000ba5c783b */ /* 0x000fe20000004200 */
[----:B------:R-:W-:Y:S06]  /*ba60*/  MUFU.EX2 R165, R215 ;  /* 0x000000d700a57308 */ /* 0x000fec0000000800 */
[-C--:B---3--:R-:W-:Y:S04]  /*ba70*/  HMMA.16816.F32 R36, R76, R84.reuse, R36 ;  /* 0x000000544c24723c */ /* 0x088fe80000001824 */
[----:B------:R-:W-:Y:S01]  /*ba80*/  MUFU.EX2 R154, R223 ;  /* 0x000000df009a7308 */ /* 0x000fe20000000800 */
[----:B-1----:R-:W-:Y:S03]  /*ba90*/  F2FP.PACK_AB R146, R152, R153 ;  /* 0x000000999892723e */ /* 0x002fe600000000ff */
[C---:B------:R-:W-:Y:S06]  /*baa0*/  HMMA.16816.F32 R40, R80.reuse, R84, R40 ;  /* 0x000000545028723c */ /* 0x040fec0000001828 */
[----:B------:R-:W1:Y:S02]  /*bab0*/  MUFU.EX2 R166, R214 ;  /* 0x000000d600a67308 */ /* 0x000e640000000800 */
[-C--:B------:R-:W-:Y:S08]  /*bac0*/  HMMA.16816.F32 R44, R80, R86.reuse, R44 ;  /* 0x00000056502c723c */ /* 0x080ff0000000182c */
[C---:B------:R-:W-:Y:S01]  /*bad0*/  HMMA.16816.F32 R48, R76.reuse, R86, R48 ;  /* 0x000000564c30723c */ /* 0x040fe20000001830 */
[----:B------:R-:W3:Y:S01]  /*bae0*/  LDSM.16.MT88.4 R84, [R189+0x1800] ;  /* 0x00180000bd54783b */ /* 0x000ee20000004200 */
[----:B------:R-:W4:Y:S06]  /*baf0*/  MUFU.EX2 R155, R220 ;  /* 0x000000dc009b7308 */ /* 0x000f2c0000000800 */
[-C--:B------:R-:W-:Y:S04]  /*bb00*/  HMMA.16816.F32 R52, R76, R96.reuse, R52 ;  /* 0x000000604c34723c */ /* 0x080fe80000001834 */
[----:B------:R-:W-:Y:S01]  /*bb10*/  MUFU.EX2 R161, R218 ;  /* 0x000000da00a17308 */ /* 0x000fe20000000800 */
[----:B-1----:R-:W-:Y:S03]  /*bb20*/  F2FP.PACK_AB R149, R165, R166 ;  /* 0x000000a6a595723e */ /* 0x002fe600000000ff */
[C---:B------:R-:W-:Y:S06]  /*bb30*/  HMMA.16816.F32 R56, R80.reuse, R96, R56 ;  /* 0x000000605038723c */ /* 0x040fec0000001838 */
[----:B------:R-:W1:Y:S02]  /*bb40*/  MUFU.EX2 R160, R219 ;  /* 0x000000db00a07308 */ /* 0x000e640000000800 */
[-C--:B------:R-:W-:Y:S04]  /*bb50*/  HMMA.16816.F32 R60, R80, R98.reuse, R60 ;  /* 0x00000062503c723c */ /* 0x080fe8000000183c */
[----:B----4-:R-:W-:Y:S03]  /*bb60*/  F2FP.PACK_AB R144, R154, R155 ;  /* 0x0000009b9a90723e */ /* 0x010fe600000000ff */
[----:B------:R-:W-:Y:S01]  /*bb70*/  F2FP.PACK_AB R80, R168, R142 ;  /* 0x0000008ea850723e */ /* 0x000fe200000000ff */
[----:B------:R-:W-:Y:S01]  /*bb80*/  HMMA.16816.F32 R64, R76, R98, R64 ;  /* 0x000000624c40723c */ /* 0x000fe20000001840 */
[----:B------:R-:W4:Y:S03]  /*bb90*/  LDSM.16.MT88.4 R96, [R188+0x1800] ;  /* 0x00180000bc60783b */ /* 0x000f260000004200 */
[----:B------:R-:W-:Y:S02]  /*bba0*/  F2FP.PACK_AB R82, R176, R172 ;  /* 0x000000acb052723e */ /* 0x000fe400000000ff */
[----:B------:R-:W-:Y:S02]  /*bbb0*/  F2FP.PACK_AB R81, R140, R141 ;  /* 0x0000008d8c51723e */ /* 0x000fe400000000ff */
[----:B------:R-:W-:Y:S04]  /*bbc0*/  F2FP.PACK_AB R76, R171, R167 ;  /* 0x000000a7ab4c723e */ /* 0x000fe800000000ff */
[----:B------:R-:W-:Y:S02]  /*bbd0*/  F2FP.PACK_AB R77, R170, R143 ;  /* 0x0000008faa4d723e */ /* 0x000fe400000000ff */
[----:B------:R-:W-:Y:S02]  /*bbe0*/  F2FP.PACK_AB R78, R179, R173 ;  /* 0x000000adb34e723e */ /* 0x000fe400000000ff */
[----:B------:R-:W-:Y:S02]  /*bbf0*/  F2FP.PACK_AB R79, R178, R177 ;  /* 0x000000b1b24f723e */ /* 0x000fe400000000ff */
[----:B------:R-:W-:Y:S02]  /*bc00*/  F2FP.PACK_AB R83, R156, R157 ;  /* 0x0000009d9c53723e */ /* 0x000fe400000000ff */
[----:B-1----:R-:W-:Y:S03]  /*bc10*/  F2FP.PACK_AB R150, R160, R161 ;  /* 0x000000a1a096723e */ /* 0x002fe600000000ff */
[-C--:B--2---:R-:W-:Y:S08]  /*bc20*/  HMMA.16816.F32 R4, R76, R88.reuse, R4 ;  /* 0x000000584c04723c */ /* 0x084ff00000001804 */
[C---:B------:R-:W-:Y:S08]  /*bc30*/  HMMA.16816.F32 R8, R80.reuse, R88, R8 ;  /* 0x000000585008723c */ /* 0x040ff00000001808 */
[-C--:B------:R-:W-:Y:S08]  /*bc40*/  HMMA.16816.F32 R12, R80, R90.reuse, R12 ;  /* 0x0000005a500c723c */ /* 0x080ff0000000180c */
[C---:B------:R-:W-:Y:S08]  /*bc50*/  HMMA.16816.F32 R16, R76.reuse, R90, R16 ;  /* 0x0000005a4c10723c */ /* 0x040ff00000001810 */
[-C--:B---3--:R-:W-:Y:S08]  /*bc60*/  HMMA.16816.F32 R20, R76, R84.reuse, R20 ;  /* 0x000000544c14723c */ /* 0x088ff00000001814 */
[C---:B------:R-:W-:Y:S01]  /*bc70*/  HMMA.16816.F32 R24, R80.reuse, R84, R24 ;  /* 0x000000545018723c */ /* 0x040fe20000001818 */
[----:B------:R-:W1:Y:S07]  /*bc80*/  MUFU.EX2 R84, R228 ;  /* 0x000000e400547308 */ /* 0x000e6e0000000800 */
[-C--:B------:R-:W-:Y:S03]  /*bc90*/  HMMA.16816.F32 R28, R80, R86.reuse, R28 ;  /* 0x00000056501c723c */ /* 0x080fe6000000181c */
[----:B------:R-:W-:Y:S05]  /*bca0*/  MUFU.EX2 R85, R225 ;  /* 0x000000e100557308 */ /* 0x000fea0000000800 */
[C---:B------:R-:W-:Y:S05]  /*bcb0*/  HMMA.16816.F32 R32, R76.reuse, R86, R32 ;  /* 0x000000564c20723c */ /* 0x040fea0000001820 */
[----:B------:R-:W2:Y:S02]  /*bcc0*/  MUFU.EX2 R86, R227 ;  /* 0x000000e300567308 */ /* 0x000ea40000000800 */
[----:B------:R-:W-:Y:S01]  /*bcd0*/  MOV R87, R68 ;  /* 0x0000004400577202 */ /* 0x000fe20000000f00 */
[-C--:B------:R-:W-:Y:S04]  /*bce0*/  HMMA.16816.F32 R36, R76, R92.reuse, R36 ;  /* 0x0000005c4c24723c */ /* 0x080fe80000001824 */
[----:B-1----:R-:W-:Y:S04]  /*bcf0*/  F2FP.PACK_AB R147, R75, R84 ;  /* 0x000000544b93723e */ /* 0x002fe800000000ff */
[C---:B------:R-:W-:Y:S08]  /*bd00*/  HMMA.16816.F32 R40, R80.reuse, R92, R40 ;  /* 0x0000005c5028723c */ /* 0x040ff00000001828 */
[-C--:B------:R-:W-:Y:S04]  /*bd10*/  HMMA.16816.F32 R44, R80, R94.reuse, R44 ;  /* 0x0000005e502c723c */ /* 0x080fe8000000182c */
[----:B--2---:R-:W-:Y:S04]  /*bd20*/  F2FP.PACK_AB R145, R86, R85 ;  /* 0x000000555691723e */ /* 0x004fe800000000ff */
[C---:B------:R-:W-:Y:S08]  /*bd30*/  HMMA.16816.F32 R48, R76.reuse, R94, R48 ;  /* 0x0000005e4c30723c */ /* 0x040ff00000001830 */
[-C--:B----4-:R-:W-:Y:S08]  /*bd40*/  HMMA.16816.F32 R52, R76, R96.reuse, R52 ;  /* 0x000000604c34723c */ /* 0x090ff00000001834 */
[C---:B------:R-:W-:Y:S08]  /*bd50*/  HMMA.16816.F32 R56, R80.reuse, R96, R56 ;  /* 0x000000605038723c */ /* 0x040ff00000001838 */
[-C--:B------:R-:W-:Y:S08]  /*bd60*/  HMMA.16816.F32 R60, R80, R98.reuse, R60 ;  /* 0x00000062503c723c */ /* 0x080ff0000000183c */
[----:B------:R-:W-:Y:S01]  /*bd70*/  HMMA.16816.F32 R64, R76, R98, R64 ;  /* 0x000000624c40723c */ /* 0x000fe20000001840 */
[----:B------:R-:W1:Y:S07]  /*bd80*/  LDSM.16.MT88.4 R76, [R188+0x2000] ;  /* 0x00200000bc4c783b */ /* 0x000e6e0000004200 */
        /* <DEDUP_REMOVED lines=48> */
[----:B------:R-:W-:Y:S01]  /*c090*/  FADD.FTZ R5, R85, R5 ;  /* 0x0000000555057221 */ /* 0x000fe20000010000 */
[----:B------:R-:W-:Y:S01]  /*c0a0*/  MOV R85, R71 ;  /* 0x0000004700557202 */ /* 0x000fe20000000f00 */
        /* <DEDUP_REMOVED lines=8> */
[----:B------:R-:W-:Y:S01]  /*c130*/  FADD.FTZ R0, R84, R0 ;  /* 0x0000000054007221 */ /* 0x000fe20000010000 */
[----:B------:R1:W-:Y:S01]  /*c140*/  STL [R1], R3 ;  /* 0x0000000301007387 */ /* 0x0003e20000100800 */
[----:B------:R-:W-:Y:S01]  /*c150*/  FADD.FTZ R4, R161, R4 ;  /* 0x00000004a1047221 */ /* 0x000fe20000010000 */
[----:B------:R-:W-:Y:S01]  /*c160*/  MOV R84, R72 ;  /* 0x0000004800547202 */ /* 0x000fe20000000f00 */
[----:B------:R-:W-:Y:S01]  /*c170*/  FADD.FTZ R0, R75, R0 ;  /* 0x000000004b007221 */ /* 0x000fe20000010000 */
[----:B------:R1:W-:Y:S01]  /*c180*/  STL [R1+0x8], R2 ;  /* 0x0000080201007387 */ /* 0x0003e20000100800 */
[----:B------:R-:W-:Y:S03]  /*c190*/  FADD.FTZ R246, R160, R4 ;  /* 0x00000004a0f67221 */ /* 0x000fe60000010000 */
[----:B------:R1:W-:Y:S02]  /*c1a0*/  STL [R1+0x4], R0 ;  /* 0x0000040001007387 */ /* 0x0003e40000100800 */
[----:B-1----:R-:W-:-:S05]  /*c1b0*/  @P0 BRA `(.L_x_1471) ;  /* 0xffffb6e000000947 */ /* 0x002fca000383ffff */
.L_x_1460:
[----:B-1----:R-:W2:Y:S02]  /*c1c0*/  LDL R0, [R1+0x10] ;  /* 0x0000100001007983 */ /* 0x002ea40000100800 */
[----:B--2---:R-:W-:-:S13]  /*c1d0*/  ISETP.GE.AND P0, PT, R211, R0, PT ;  /* 0x00000000d300720c */ /* 0x004fda0003f06270 */
[----:B------:R-:W-:Y:S05]  /*c1e0*/  @!P0 BRA `(.L_x_1472) ;  /* 0x00003d2000008947 */ /* 0x000fea0003800000 */
[----:B------:R-:W-:Y:S01]  /*c1f0*/  IMAD.MOV.U32 R85, RZ, RZ, R71 ;  /* 0x000000ffff557224 */ /* 0x000fe200078e0047 */
[----:B------:R-:W-:Y:S01]  /*c200*/  MOV R87, R68 ;  /* 0x0000004400577202 */ /* 0x000fe20000000f00 */
[----:B------:R-:W-:Y:S01]  /*c210*/  IMAD.MOV.U32 R84, RZ, RZ, R72 ;  /* 0x000000ffff547224 */ /* 0x000fe200078e0048 */
[----:B------:R-:W-:Y:S02]  /*c220*/  MOV R86, R70 ;  /* 0x0000004600567202 */ /* 0x000fe40000000f00 */
.L_x_1479:
        /* <DEDUP_REMOVED lines=14> */
[C---:B------:R-:W-:Y:S04]  /*c310*/  IMAD.WIDE.U32 R2, R203.reuse, c[0x0][0x218], R2 ;  /* 0x00008600cb027a25 */ /* 0x040fe800078e0002 */
        /* <DEDUP_REMOVED lines=22> */
.L_x_1576:
        /* <DEDUP_REMOVED lines=21> */
[----:B------:R-:W-:Y:S01]  /*c5d0*/  LOP3.LUT R0, R0, 0xf, RZ, 0xc0, !PT ;  /* 0x0000000f00007812 */ /* 0x000fe200078ec0ff */
[----:B------:R-:W5:Y:S06]  /*c5e0*/  LDL R236, [R1+0x10] ;  /* 0x0000100001ec7983 */ /* 0x000f6c0000100800 */
[C---:B------:R-:W-:Y:S08]  /*c5f0*/  HMMA.16816.F32 R40, R76.reuse, R48, RZ ;  /* 0x000000304c28723c */ /* 0x040ff000000018ff */
[-C--:B------:R-:W-:Y:S08]  /*c600*/  HMMA.16816.F32 R44, R76, R50.reuse, RZ ;  /* 0x000000324c2c723c */ /* 0x080ff000000018ff */
[C---:B------:R-:W-:Y:S04]  /*c610*/  HMMA.16816.F32 R48, R80.reuse, R50, RZ ;  /* 0x000000325030723c */ /* 0x040fe800000018ff */
[-C--:B---3--:R-:W-:Y:S02]  /*c620*/  IADD3 R2, P2, R2, R58.reuse, RZ ;  /* 0x0000003a02027210 */ /* 0x088fe40007f5e0ff */
[----:B----4-:R-:W-:Y:S02]  /*c630*/  IADD3 R62, P1, R3, R58, RZ ;  /* 0x0000003a033e7210 */ /* 0x010fe40007f3e0ff */
[-C--:B--2---:R-:W-:Y:S04]  /*c640*/  IADD3.X R3, R57, R68.reuse, RZ, P2, !PT ;  /* 0x0000004439037210 */ /* 0x084fe800017fe4ff */
[----:B-1----:R-:W-:Y:S01]  /*c650*/  IADD3.X R63, R55, R68, RZ, P1, !PT ;  /* 0x00000044373f7210 */ /* 0x002fe20000ffe4ff */
        /* <DEDUP_REMOVED lines=12> */
[C---:B---3--:R-:W-:Y:S02]  /*c720*/  HMMA.16816.F32 R56, R76.reuse, R64, RZ ;  /* 0x000000404c38723c */ /* 0x048fe400000018ff */
[----:B----4-:R-:W-:Y:S05]  /*c730*/  IADD3.X R73, RZ, R0, R68, P2, P1 ;  /* 0x00000000ff497210 */ /* 0x010fea00017e2444 */
[----:B------:R3:W-:Y:S01]  /*c740*/  LDGSTS.E.BYPASS.LTC128B.128.ZFILL [R202+0x2100], [R72.64], P5 ;  /* 0x0210000048ca7fae */ /* 0x0007e2000a941d46 */
[-C--:B--2---:R-:W-:Y:S07]  /*c750*/  HMMA.16816.F32 R60, R76, R66.reuse, RZ ;  /* 0x000000424c3c723c */ /* 0x084fee00000018ff */
[----:B------:R-:W0:Y:S01]  /*c760*/  LDGDEPBAR ;  /* 0x00000000000079af */ /* 0x000e220000000000 */
[C---:B------:R-:W-:Y:S08]  /*c770*/  HMMA.16816.F32 R64, R80.reuse, R66, RZ ;  /* 0x000000425040723c */ /* 0x040ff000000018ff */
[-C--:B-1----:R-:W-:Y:S08]  /*c780*/  HMMA.16816.F32 R68, R80, R152.reuse, RZ ;  /* 0x000000985044723c */ /* 0x082ff000000018ff */
        /* <DEDUP_REMOVED lines=27> */
[----:B------:R-:W4:Y:S07]  /*c940*/  LDSM.16.M88.4 R164, [R190+0x1000] ;  /* 0x00100000bea4783b */ /* 0x000f2e0000000200 */
[----:B------:R-:W-:Y:S01]  /*c950*/  HMMA.16816.F32 R80, R156, R182, R80 ;  /* 0x000000b69c50723c */ /* 0x000fe20000001850 */
[----:B------:R-:W4:Y:S07]  /*c960*/  LDSM.16.M88.4 R156, [R190+0x1800] ;  /* 0x00180000be9c783b */ /* 0x000f2e0000000200 */
[-C--:B-1----:R-:W-:Y:S05]  /*c970*/  HMMA.16816.F32 R4, R152, R160.reuse, R4 ;  /* 0x000000a09804723c */ /* 0x082fea0000001804 */
[----:B-----5:R-:W-:Y:S03]  /*c980*/  ISETP.GT.AND P0, PT, R211, R236, PT ;  /* 0x000000ecd300720c */ /* 0x020fe60003f04270 */
        /* <DEDUP_REMOVED lines=8> */
[----:B------:R-:W2:Y:S07]  /*ca10*/  LDSM.16.M88.4 R172, [R193] ;  /* 0x00000000c1ac783b */ /* 0x000eae0000000200 */
[-C--:B----4-:R-:W-:Y:S08]  /*ca20*/  HMMA.16816.F32 R36, R152, R164.reuse, R36 ;  /* 0x000000a49824723c */ /* 0x090ff00000001824 */
        /* <DEDUP_REMOVED lines=236> */
.L_x_1577:
        /* <DEDUP_REMOVED lines=25> */
.L_x_1578:
        /* <DEDUP_REMOVED lines=9> */
.L_x_1475:
[----:B--234-:R-:W-:Y:S05]  /*db10*/  BSYNC B0 ;  /* 0x0000000000007941 */ /* 0x01cfea0003800000 */
.L_x_1474:
        /* <DEDUP_REMOVED lines=97> */
.L_x_1579:
[----:B------:R-:W-:Y:S01]  /*e130*/  FADD.FTZ R2, -R72, R84 ;  /* 0x0000005448027221 */ /* 0x000fe20000010100 */
[----:B----4-:R-:W-:Y:S01]  /*e140*/  FMNMX.FTZ R69, R0, R4, !PT ;  /* 0x0000000400457209 */ /* 0x010fe20007810000 */
[----:B------:R-:W-:Y:S01]  /*e150*/  FMUL.FTZ R6, R72, c[0x0][0x2d0] ;  /* 0x0000b40048067a20 */ /* 0x000fe20000410000 */
[----:B------:R-:W-:Y:S01]  /*e160*/  WARPSYNC 0xffffffff ;  /* 0xffffffff00007948 */ /* 0x000fe20003800000 */
[----:B------:R-:W-:Y:S01]  /*e170*/  FMUL.FTZ R2, R2, c[0x0][0x2d0] ;  /* 0x0000b40002027a20 */ /* 0x000fe20000410000 */
[----:B------:R-:W-:Y:S01]  /*e180*/  LDSM.16.MT88.4 R52, [R186] ;  /* 0x00000000ba34783b */ /* 0x000fe20000004200 */
[--C-:B------:R-:W-:Y:S02]  /*e190*/  FFMA.FTZ R172, R23, c[0x0][0x2d0], -R6.reuse ;  /* 0x0000b40017ac7a23 */ /* 0x100fe40000010806 */
[----:B------:R1:W2:Y:S01]  /*e1a0*/  MUFU.EX2 R68, R2 ;  /* 0x0000000200447308 */ /* 0x0002a20000000800 */
[----:B------:R-:W-:Y:S02]  /*e1b0*/  FMUL.FTZ R5, R71, c[0x0][0x2d0] ;  /* 0x0000b40047057a20 */ /* 0x000fe40000410000 */
[--C-:B------:R-:W-:Y:S02]  /*e1c0*/  FFMA.FTZ R10, R169, c[0x0][0x2d0], -R6.reuse ;  /* 0x0000b400a90a7a23 */ /* 0x100fe40000010806 */
[--C-:B------:R-:W-:Y:S01]  /*e1d0*/  FFMA.FTZ R7, R204, c[0x0][0x2d0], -R5.reuse ;  /* 0x0000b400cc077a23 */ /* 0x100fe20000010805 */
[----:B------:R-:W-:Y:S01]  /*e1e0*/  LDSM.16.MT88.4 R80, [R188] ;  /* 0x00000000bc50783b */ /* 0x000fe20000004200 */
[--C-:B------:R-:W-:Y:S02]  /*e1f0*/  FFMA.FTZ R8, R176, c[0x0][0x2d0], -R5.reuse ;  /* 0x0000b400b0087a23 */ /* 0x100fe40000010805 */
[--C-:B------:R-:W-:Y:S01]  /*e200*/  FFMA.FTZ R169, R22, c[0x0][0x2d0], -R6.reuse ;  /* 0x0000b40016a97a23 */ /* 0x100fe20000010806 */
[----:B------:R-:W-:Y:S01]  /*e210*/  MUFU.EX2 R237, R7 ;  /* 0x0000000700ed7308 */ /* 0x000fe20000000800 */
[--C-:B------:R-:W-:Y:S02]  /*e220*/  FFMA.FTZ R43, R168, c[0x0][0x2d0], -R6.reuse ;  /* 0x0000b400a82b7a23 */ /* 0x100fe40000010806 */
[--C-:B------:R-:W-:Y:S02]  /*e230*/  FFMA.FTZ R168, R21, c[0x0][0x2d0], -R6.reuse ;  /* 0x0000b40015a87a23 */ /* 0x100fe40000010806 */
[----:B------:R-:W4:Y:S01]  /*e240*/  LDSM.16.MT88.4 R20, [R185] ;  /* 0x00000000b914783b */ /* 0x000f220000004200 */
[--C-:B------:R-:W-:Y:S02]  /*e250*/  FFMA.FTZ R9, R161, c[0x0][0x2d0], -R6.reuse ;  /* 0x0000b400a1097a23 */ /* 0x100fe40000010806 */
[--C-:B------:R-:W-:Y:S02]  /*e260*/  FFMA.FTZ R62, R37, c[0x0][0x2d0], -R6.reuse ;  /* 0x0000b400253e7a23 */ /* 0x100fe40000010806 */
[----:B------:R-:W-:Y:S01]  /*e270*/  MUFU.EX2 R200, R8 ;  /* 0x0000000800c87308 */ /* 0x000fe20000000800 */
[--C-:B------:R-:W-:Y:S02]  /*e280*/  FFMA.FTZ R57, R38, c[0x0][0x2d0], -R5.reuse ;  /* 0x0000b40026397a23 */ /* 0x100fe40000010805 */
[----:B------:R-:W-:Y:S02]  /*e290*/  FFMA.FTZ R59, R36, c[0x0][0x2d0], -R5 ;  /* 0x0000b400243b7a23 */ /* 0x000fe40000010805 */
[----:B-1----:R-:W-:Y:S01]  /*e2a0*/  FADD.FTZ R2, -R71, R85 ;  /* 0x0000005547027221 */ /* 0x002fe20000010100 */
[----:B------:R-:W1:Y:S01]  /*e2b0*/  LDSM.16.MT88.4 R36, [R189] ;  /* 0x00000000bd24783b */ /* 0x000e620000004200 */
[--C-:B------:R-:W-:Y:S02]  /*e2c0*/  FFMA.FTZ R42, R163, c[0x0][0x2d0], -R6.reuse ;  /* 0x0000b400a32a7a23 */ /* 0x100fe40000010806 */
[----:B------:R-:W-:Y:S01]  /*e2d0*/  FMUL.FTZ R2, R2, c[0x0][0x2d0] ;  /* 0x0000b40002027a20 */ /* 0x000fe20000410000 */
[----:B------:R-:W-:Y:S01]  /*e2e0*/  MUFU.EX2 R238, R10 ;  /* 0x0000000a00ee7308 */ /* 0x000fe20000000800 */
        /* <DEDUP_REMOVED lines=20> */
[--C-:B----4-:R-:W-:Y:S02]  /*e430*/  FFMA.FTZ R2, R177, c[0x0][0x2d0], -R6.reuse ;  /* 0x0000b400b1027a23 */ /* 0x110fe40000010806 */
        /* <DEDUP_REMOVED lines=8> */
[----:B------:R-:W-:Y:S10]  /*e4c0*/  MUFU.EX2 R242, R40 ;  /* 0x0000002800f27308 */ /* 0x000ff40000000800 */
[----:B------:R-:W-:Y:S01]  /*e4d0*/  MUFU.EX2 R241, R44 ;  /* 0x0000002c00f17308 */ /* 0x000fe20000000800 */
[----:B----4-:R-:W-:Y:S09]  /*e4e0*/  FFMA.FTZ R2, R205, c[0x0][0x2d0], -R6 ;  /* 0x0000b400cd027a23 */ /* 0x010ff20000010806 */
[----:B------:R4:W5:Y:S10]  /*e4f0*/  MUFU.EX2 R239, R2 ;  /* 0x0000000200ef7308 */ /* 0x0009740000000800 */
[----:B------:R-:W-:Y:S10]  /*e500*/  MUFU.EX2 R251, R56 ;  /* 0x0000003800fb7308 */ /* 0x000ff40000000800 */
[----:B------:R-:W-:Y:S01]  /*e510*/  MUFU.EX2 R245, R57 ;  /* 0x0000003900f57308 */ /* 0x000fe20000000800 */
[----:B----4-:R-:W-:Y:S02]  /*e520*/  FFMA.FTZ R2, R153, c[0x0][0x2d0], -R5 ;  /* 0x0000b40099027a23 */ /* 0x010fe40000010805 */
[----:B------:R-:W-:Y:S07]  /*e530*/  FMUL.FTZ R153, R70, c[0x0][0x2d0] ;  /* 0x0000b40046997a20 */ /* 0x000fee0000410000 */
[----:B------:R4:W-:Y:S01]  /*e540*/  MUFU.EX2 R205, R2 ;  /* 0x0000000200cd7308 */ /* 0x0009e20000000800 */
[--C-:B------:R-:W-:Y:S02]  /*e550*/  FFMA.FTZ R7, R182, c[0x0][0x2d0], -R153.reuse ;  /* 0x0000b400b6077a23 */ /* 0x100fe40000010899 */
[--C-:B------:R-:W-:Y:S02]  /*e560*/  FFMA.FTZ R0, R179, c[0x0][0x2d0], -R153.reuse ;  /* 0x0000b400b3007a23 */ /* 0x100fe40000010899 */
[--C-:B------:R-:W-:Y:S02]  /*e570*/  FFMA.FTZ R75, R221, c[0x0][0x2d0], -R153.reuse ;  /* 0x0000b400dd4b7a23 */ /* 0x100fe40000010899 */
[----:B------:R-:W-:Y:S03]  /*e580*/  FFMA.FTZ R74, R222, c[0x0][0x2d0], -R153 ;  /* 0x0000b400de4a7a23 */ /* 0x000fe60000010899 */
[----:B------:R1:W-:Y:S10]  /*e590*/  MUFU.EX2 R177, R7 ;  /* 0x0000000700b17308 */ /* 0x0003f40000000800 */
[----:B------:R2:W-:Y:S01]  /*e5a0*/  MUFU.EX2 R244, R0 ;  /* 0x0000000000f47308 */ /* 0x0005e20000000800 */
[----:B----4-:R-:W-:Y:S02]  /*e5b0*/  FFMA.FTZ R2, R152, c[0x0][0x2d0], -R5 ;  /* 0x0000b40098027a23 */ /* 0x010fe40000010805 */
[----:B------:R-:W-:Y:S07]  /*e5c0*/  FMUL.FTZ R152, R69, c[0x0][0x2d0] ;  /* 0x0000b40045987a20 */ /* 0x000fee0000410000 */
[----:B------:R4:W4:Y:S01]  /*e5d0*/  MUFU.EX2 R248, R2 ;  /* 0x0000000200f87308 */ /* 0x0009220000000800 */
[----:B------:R-:W-:Y:S02]  /*e5e0*/  FFMA.FTZ R4, R183, c[0x0][0x2d0], -R152 ;  /* 0x0000b400b7047a23 */ /* 0x000fe40000010898 */
[----:B------:R-:W3:Y:S01]  /*e5f0*/  LDL.LU R183, [R1+0x4] ;  /* 0x0000040001b77983 */ /* 0x000ee20000300800 */
[----:B-1----:R-:W-:Y:S06]  /*e600*/  FFMA.FTZ R7, R206, c[0x0][0x2d0], -R153 ;  /* 0x0000b400ce077a23 */ /* 0x002fec0000010899 */
[----:B------:R1:W-:Y:S01]  /*e610*/  MUFU.EX2 R176, R4 ;  /* 0x0000000400b07308 */ /* 0x0003e20000000800 */
[----:B--2---:R-:W-:Y:S04]  /*e620*/  FADD.FTZ R0, -R69, R87 ;  /* 0x0000005745007221 */ /* 0x004fe80000010100 */
[----:B------:R-:W-:Y:S05]  /*e630*/  FMUL.FTZ R0, R0, c[0x0][0x2d0] ;  /* 0x0000b40000007a20 */ /* 0x000fea0000410000 */
[----:B------:R2:W-:Y:S01]  /*e640*/  MUFU.EX2 R204, R7 ;  /* 0x0000000700cc7308 */ /* 0x0005e20000000800 */
[----:B----4-:R-:W-:Y:S02]  /*e650*/  FADD.FTZ R2, -R70, R86 ;  /* 0x0000005646027221 */ /* 0x010fe40000010100 */
[----:B------:R-:W4:Y:S02]  /*e660*/  LDSM.16.MT88.4 R84, [R185+0x800] ;  /* 0x00080000b954783b */ /* 0x000f240000004200 */
[----:B------:R-:W-:Y:S05]  /*e670*/  FMUL.FTZ R2, R2, c[0x0][0x2d0] ;  /* 0x0000b40002027a20 */ /* 0x000fea0000410000 */
[----:B------:R-:W-:Y:S01]  /*e680*/  MUFU.EX2 R0, R0 ;  /* 0x0000000000007308 */ /* 0x000fe20000000800 */
[--C-:B-1----:R-:W-:Y:S02]  /*e690*/  FFMA.FTZ R4, R208, c[0x0][0x2d0], -R152.reuse ;  /* 0x0000b400d0047a23 */ /* 0x102fe40000010898 */
[----:B------:R-:W3:Y:S07]  /*e6a0*/  LDL.LU R208, [R1+0x8] ;  /* 0x0000080001d07983 */ /* 0x000eee0000300800 */
[----:B------:R1:W-:Y:S01]  /*e6b0*/  MUFU.EX2 R179, R4 ;  /* 0x0000000400b37308 */ /* 0x0003e20000000800 */
[--C-:B--2---:R-:W-:Y:S09]  /*e6c0*/  FFMA.FTZ R7, R180, c[0x0][0x2d0], -R153.reuse ;  /* 0x0000b400b4077a23 */ /* 0x104ff20000010899 */
[----:B------:R-:W-:Y:S10]  /*e6d0*/  MUFU.EX2 R206, R7 ;  /* 0x0000000700ce7308 */ /* 0x000ff40000000800 */
[----:B------:R-:W2:Y:S01]  /*e6e0*/  MUFU.EX2 R2, R2 ;  /* 0x0000000200027308 */ /* 0x000ea20000000800 */
[--C-:B-1----:R-:W-:Y:S02]  /*e6f0*/  FFMA.FTZ R4, R207, c[0x0][0x2d0], -R152.reuse ;  /* 0x0000b400cf047a23 */ /* 0x102fe40000010898 */
[----:B------:R-:W3:Y:S07]  /*e700*/  LDL.LU R207, [R1] ;  /* 0x0000000001cf7983 */ /* 0x000eee0000300800 */
[----:B------:R1:W-:Y:S10]  /*e710*/  MUFU.EX2 R182, R4 ;  /* 0x0000000400b67308 */ /* 0x0003f40000000800 */
[----:B------:R-:W-:Y:S10]  /*e720*/  MUFU.EX2 R180, R41 ;  /* 0x0000002900b47308 */ /* 0x000ff40000000800 */
[----:B------:R-:W-:Y:S01]  /*e730*/  MUFU.EX2 R249, R62 ;  /* 0x0000003e00f97308 */ /* 0x000fe20000000800 */
[--C-:B-1----:R-:W-:Y:S09]  /*e740*/  FFMA.FTZ R4, R209, c[0x0][0x2d0], -R152.reuse ;  /* 0x0000b400d1047a23 */ /* 0x102ff20000010898 */
[----:B------:R1:W1:Y:S10]  /*e750*/  MUFU.EX2 R240, R4 ;  /* 0x0000000400f07308 */ /* 0x0002740000000800 */
[----:B------:R-:W-:Y:S10]  /*e760*/  MUFU.EX2 R250, R61 ;  /* 0x0000003d00fa7308 */ /* 0x000ff40000000800 */
[----:B------:R-:W-:Y:S10]  /*e770*/  MUFU.EX2 R252, R60 ;  /* 0x0000003c00fc7308 */ /* 0x000ff40000000800 */
[----:B------:R-:W-:Y:S10]  /*e780*/  MUFU.EX2 R172, R172 ;  /* 0x000000ac00ac7308 */ /* 0x000ff40000000800 */
[----:B------:R-:W-:Y:S10]  /*e790*/  MUFU.EX2 R209, R163 ;  /* 0x000000a300d17308 */ /* 0x000ff40000000800 */
[----:B------:R-:W-:Y:S10]  /*e7a0*/  MUFU.EX2 R173, R173 ;  /* 0x000000ad00ad7308 */ /* 0x000ff40000000800 */
[----:B------:R-:W-:Y:S01]  /*e7b0*/  MUFU.EX2 R163, R170 ;  /* 0x000000aa00a37308 */ /* 0x000fe20000000800 */
[C---:B-1----:R-:W-:Y:S01]  /*e7c0*/  FMUL.FTZ R4, R68.reuse, R88 ;  /* 0x0000005844047220 */ /* 0x042fe20000410000 */
[----:B-----5:R-:W-:Y:S01]  /*e7d0*/  F2FP.PACK_AB R76, R239, R236 ;  /* 0x000000ecef4c723e */ /* 0x020fe200000000ff */
[----:B------:R-:W-:Y:S01]  /*e7e0*/  FMUL.FTZ R5, R68, R89 ;  /* 0x0000005944057220 */ /* 0x000fe20000410000 */
[----:B------:R-:W-:Y:S01]  /*e7f0*/  F2FP.PACK_AB R77, R237, R200 ;  /* 0x000000c8ed4d723e */ /* 0x000fe200000000ff */
[----:B------:R-:W-:Y:S01]  /*e800*/  FMUL.FTZ R6, R3, R90 ;  /* 0x0000005a03067220 */ /* 0x000fe20000410000 */
[----:B------:R-:W-:Y:S01]  /*e810*/  F2FP.PACK_AB R78, R247, R238 ;  /* 0x000000eef74e723e */ /* 0x000fe200000000ff */
[----:B------:R-:W-:Y:S01]  /*e820*/  FMUL.FTZ R7, R3, R91 ;  /* 0x0000005b03077220 */ /* 0x000fe20000410000 */
[----:B------:R-:W-:Y:S01]  /*e830*/  F2FP.PACK_AB R79, R248, R205 ;  /* 0x000000cdf84f723e */ /* 0x000fe200000000ff */
[----:B------:R-:W1:Y:S01]  /*e840*/  LDSM.16.MT88.4 R88, [R189+0x800] ;  /* 0x00080000bd58783b */ /* 0x000e620000004200 */
[----:B--2---:R-:W-:Y:S01]  /*e850*/  FMUL.FTZ R8, R2, R92 ;  /* 0x0000005c02087220 */ /* 0x004fe20000410000 */
[----:B------:R-:W-:Y:S01]  /*e860*/  F2FP.PACK_AB R64, R204, R177 ;  /* 0x000000b1cc40723e */ /* 0x000fe200000000ff */
[----:B------:R-:W-:Y:S01]  /*e870*/  FMUL.FTZ R9, R2, R93 ;  /* 0x0000005d02097220 */ /* 0x000fe20000410000 */
[----:B------:R-:W-:Y:S01]  /*e880*/  F2FP.PACK_AB R66, R244, R206 ;  /* 0x000000cef442723e */ /* 0x000fe200000000ff */
[C---:B------:R-:W-:Y:S01]  /*e890*/  FMUL.FTZ R10, R0.reuse, R94 ;  /* 0x0000005e000a7220 */ /* 0x040fe20000410000 */
[-C--:B------:R-:W-:Y:S05]  /*e8a0*/  HMMA.16816.F32 R4, R76, R20.reuse, R4 ;  /* 0x000000144c04723c */ /* 0x080fea0000001804 */
[----:B------:R-:W-:Y:S01]  /*e8b0*/  FMUL.FTZ R11, R0, R95 ;  /* 0x0000005f000b7220 */ /* 0x000fe20000410000 */
[----:B------:R-:W-:Y:S01]  /*e8c0*/  F2FP.PACK_AB R65, R179, R176 ;  /* 0x000000b0b341723e */ /* 0x000fe200000000ff */
[----:B------:R-:W-:Y:S01]  /*e8d0*/  FMUL.FTZ R12, R2, R96 ;  /* 0x00000060020c7220 */ /* 0x000fe20000410000 */
[----:B------:R-:W-:Y:S01]  /*e8e0*/  F2FP.PACK_AB R67, R240, R182 ;  /* 0x000000b6f043723e */ /* 0x000fe200000000ff */
[----:B------:R-:W2:Y:S03]  /*e8f0*/  LDSM.16.MT88.4 R92, [R186+0x800] ;  /* 0x00080000ba5c783b */ /* 0x000ea60000004200 */
[----:B------:R-:W-:Y:S02]  /*e900*/  FMUL.FTZ R49, R68, R133 ;  /* 0x0000008544317220 */ /* 0x000fe40000410000 */
[C---:B------:R-:W-:Y:S01]  /*e910*/  FMUL.FTZ R50, R3.reuse, R134 ;  /* 0x0000008603327220 */ /* 0x040fe20000410000 */
[C---:B------:R-:W-:Y:S04]  /*e920*/  HMMA.16816.F32 R8, R64.reuse, R20, R8 ;  /* 0x000000144008723c */ /* 0x040fe80000001808 */
[----:B------:R-:W-:Y:S02]  /*e930*/  FMUL.FTZ R13, R2, R97 ;  /* 0x00000061020d7220 */ /* 0x000fe40000410000 */
[C---:B------:R-:W-:Y:S02]  /*e940*/  FMUL.FTZ R14, R0.reuse, R98 ;  /* 0x00000062000e7220 */ /* 0x040fe40000410000 */
[----:B------:R-:W-:Y:S04]  /*e950*/  FMUL.FTZ R15, R0, R99 ;  /* 0x00000063000f7220 */ /* 0x000fe80000410000 */
[C---:B------:R-:W-:Y:S02]  /*e960*/  FMUL.FTZ R51, R3.reuse, R135 ;  /* 0x0000008703337220 */ /* 0x040fe40000410000 */
[--C-:B------:R-:W-:Y:S01]  /*e970*/  FFMA.FTZ R96, R220, c[0x0][0x2d0], -R153.reuse ;  /* 0x0000b400dc607a23 */ /* 0x100fe20000010899 */
[-C--:B------:R-:W-:Y:S03]  /*e980*/  HMMA.16816.F32 R12, R64, R22.reuse, R12 ;  /* 0x00000016400c723c */ /* 0x080fe6000000180c */
        /* <DEDUP_REMOVED lines=11> */
[--C-:B------:R-:W-:Y:S02]  /*ea40*/  FFMA.FTZ R103, R224, c[0x0][0x2d0], -R152.reuse ;  /* 0x0000b400e0677a23 */ /* 0x100fe40000010898 */
[--C-:B------:R-:W-:Y:S02]  /*ea50*/  FFMA.FTZ R99, R213, c[0x0][0x2d0], -R153.reuse ;  /* 0x0000b400d5637a23 */ /* 0x100fe40000010899 */
[--C-:B------:R-:W-:Y:S01]  /*ea60*/  FFMA.FTZ R98, R212, c[0x0][0x2d0], -R153.reuse ;  /* 0x0000b400d4627a23 */ /* 0x100fe20000010899 */
[-C--:B------:R-:W-:Y:S01]  /*ea70*/  HMMA.16816.F32 R20, R76, R36.reuse, R20 ;  /* 0x000000244c14723c */ /* 0x080fe20000001814 */
[----:B------:R-:W5:Y:S02]  /*ea80*/  LDL R212, [R1+0x10] ;  /* 0x0000100001d47983 */ /* 0x000f640000100800 */
[C---:B------:R-:W-:Y:S02]  /*ea90*/  FMUL.FTZ R24, R2.reuse, R108 ;  /* 0x0000006c02187220 */ /* 0x040fe40000410000 */
[----:B------:R-:W-:Y:S02]  /*eaa0*/  FMUL.FTZ R25, R2, R109 ;  /* 0x0000006d02197220 */ /* 0x000fe40000410000 */
[C---:B------:R-:W-:Y:S02]  /*eab0*/  FMUL.FTZ R26, R0.reuse, R110 ;  /* 0x0000006e001a7220 */ /* 0x040fe40000410000 */
[----:B------:R-:W-:Y:S03]  /*eac0*/  FMUL.FTZ R27, R0, R111 ;  /* 0x0000006f001b7220 */ /* 0x000fe60000410000 */
[--C-:B------:R-:W-:Y:S02]  /*ead0*/  FFMA.FTZ R97, R210, c[0x0][0x2d0], -R153.reuse ;  /* 0x0000b400d2617a23 */ /* 0x100fe40000010899 */
[--C-:B------:R-:W-:Y:S01]  /*eae0*/  FFMA.FTZ R100, R216, c[0x0][0x2d0], -R153.reuse ;  /* 0x0000b400d8647a23 */ /* 0x100fe20000010899 */
[----:B------:R-:W-:Y:S01]  /*eaf0*/  MUFU.EX2 R210, R161 ;  /* 0x000000a100d27308 */ /* 0x000fe20000000800 */
[C---:B------:R-:W-:Y:S04]  /*eb00*/  HMMA.16816.F32 R24, R64.reuse, R36, R24 ;  /* 0x000000244018723c */ /* 0x040fe80000001818 */
[C---:B------:R-:W-:Y:S02]  /*eb10*/  FMUL.FTZ R28, R2.reuse, R112 ;  /* 0x00000070021c7220 */ /* 0x040fe40000410000 */
[----:B------:R-:W-:Y:S02]  /*eb20*/  FMUL.FTZ R29, R2, R113 ;  /* 0x00000071021d7220 */ /* 0x000fe40000410000 */
[C---:B------:R-:W-:Y:S04]  /*eb30*/  FMUL.FTZ R30, R0.reuse, R114 ;  /* 0x00000072001e7220 */ /* 0x040fe80000410000 */
[----:B------:R-:W-:Y:S02]  /*eb40*/  FMUL.FTZ R31, R0, R115 ;  /* 0x00000073001f7220 */ /* 0x000fe40000410000 */
[C---:B------:R-:W-:Y:S02]  /*eb50*/  FMUL.FTZ R35, R3.reuse, R119 ;  /* 0x0000007703237220 */ /* 0x040fe40000410000 */
[----:B------:R1:W-:Y:S01]  /*eb60*/  MUFU.EX2 R119, R43 ;  /* 0x0000002b00777308 */ /* 0x0003e20000000800 */
[C---:B------:R-:W-:Y:S02]  /*eb70*/  FMUL.FTZ R32, R68.reuse, R116 ;  /* 0x0000007444207220 */ /* 0x040fe40000410000 */
[-C--:B------:R-:W-:Y:S03]  /*eb80*/  HMMA.16816.F32 R28, R64, R38.reuse, R28 ;  /* 0x00000026401c723c */ /* 0x080fe6000000181c */
[----:B------:R-:W-:Y:S02]  /*eb90*/  FMUL.FTZ R33, R68, R117 ;  /* 0x0000007544217220 */ /* 0x000fe40000410000 */
[C---:B------:R-:W-:Y:S02]  /*eba0*/  FMUL.FTZ R34, R3.reuse, R118 ;  /* 0x0000007603227220 */ /* 0x040fe40000410000 */
[--C-:B------:R-:W-:Y:S02]  /*ebb0*/  FFMA.FTZ R116, R162, c[0x0][0x2d0], -R152.reuse ;  /* 0x0000b400a2747a23 */ /* 0x100fe40000010898 */
[----:B------:R-:W-:Y:S01]  /*ebc0*/  FMUL.FTZ R44, R2, R128 ;  /* 0x00000080022c7220 */ /* 0x000fe20000410000 */
[----:B------:R-:W-:Y:S02]  /*ebd0*/  MUFU.EX2 R162, R171 ;  /* 0x000000ab00a27308 */ /* 0x000fe40000000800 */
        /* <DEDUP_REMOVED lines=8> */
[----:B------:R-:W-:Y:S01]  /*ec60*/  FMUL.FTZ R41, R2, R125 ;  /* 0x0000007d02297220 */ /* 0x000fe20000410000 */
[-C--:B------:R-:W-:Y:S01]  /*ec70*/  HMMA.16816.F32 R36, R76, R52.reuse, R36 ;  /* 0x000000344c24723c */ /* 0x080fe20000001824 */
[----:B------:R2:W-:Y:S02]  /*ec80*/  MUFU.EX2 R125, R45 ;  /* 0x0000002d007d7308 */ /* 0x0005e40000000800 */
[C---:B------:R-:W-:Y:S02]  /*ec90*/  FMUL.FTZ R42, R0.reuse, R126 ;  /* 0x0000007e002a7220 */ /* 0x040fe40000410000 */
[C---:B-1----:R-:W-:Y:S02]  /*eca0*/  FMUL.FTZ R43, R0.reuse, R127 ;  /* 0x0000007f002b7220 */ /* 0x042fe40000410000 */
[C---:B------:R-:W-:Y:S02]  /*ecb0*/  FMUL.FTZ R47, R0.reuse, R131 ;  /* 0x00000083002f7220 */ /* 0x040fe40000410000 */
[----:B------:R-:W-:Y:S02]  /*ecc0*/  FMUL.FTZ R46, R0, R130 ;  /* 0x00000082002e7220 */ /* 0x000fe40000410000 */
[----:B------:R-:W-:Y:S01]  /*ecd0*/  MUFU.EX2 R178, R98 ;  /* 0x0000006200b27308 */ /* 0x000fe20000000800 */
[C---:B------:R-:W-:Y:S04]  /*ece0*/  HMMA.16816.F32 R40, R64.reuse, R52, R40 ;  /* 0x000000344028723c */ /* 0x040fe80000001828 */
[C---:B------:R-:W-:Y:S02]  /*ecf0*/  FMUL.FTZ R56, R2.reuse, R140 ;  /* 0x0000008c02387220 */ /* 0x040fe40000410000 */
[----:B------:R-:W-:Y:S02]  /*ed00*/  FMUL.FTZ R57, R2, R141 ;  /* 0x0000008d02397220 */ /* 0x000fe40000410000 */
[--C-:B------:R-:W-:Y:S01]  /*ed10*/  FFMA.FTZ R52, R231, c[0x0][0x2d0], -R153.reuse ;  /* 0x0000b400e7347a23 */ /* 0x100fe20000010899 */
[----:B------:R1:W-:Y:S03]  /*ed20*/  MUFU.EX2 R124, R48 ;  /* 0x00000030007c7308 */ /* 0x0003e60000000800 */
[----:B------:R-:W-:Y:S02]  /*ed30*/  FMUL.FTZ R53, R68, R137 ;  /* 0x0000008944357220 */ /* 0x000fe40000410000 */
[C---:B--2---:R-:W-:Y:S02]  /*ed40*/  FMUL.FTZ R45, R2.reuse, R129 ;  /* 0x00000081022d7220 */ /* 0x044fe40000410000 */
[C---:B------:R-:W-:Y:S02]  /*ed50*/  FMUL.FTZ R60, R2.reuse, R144 ;  /* 0x00000090023c7220 */ /* 0x040fe40000410000 */
[----:B------:R-:W-:Y:S01]  /*ed60*/  FMUL.FTZ R61, R2, R145 ;  /* 0x00000091023d7220 */ /* 0x000fe20000410000 */
[----:B------:R2:W-:Y:S01]  /*ed70*/  MUFU.EX2 R118, R52 ;  /* 0x0000003400767308 */ /* 0x0005e20000000800 */
[----:B------:R-:W-:Y:S01]  /*ed80*/  FMUL.FTZ R62, R0, R146 ;  /* 0x00000092003e7220 */ /* 0x000fe20000410000 */
[-C--:B------:R-:W-:Y:S03]  /*ed90*/  HMMA.16816.F32 R44, R64, R54.reuse, R44 ;  /* 0x00000036402c723c */ /* 0x080fe6000000182c */
[----:B------:R-:W-:Y:S02]  /*eda0*/  FFMA.FTZ R114, R181, c[0x0][0x2d0], -R152 ;  /* 0x0000b400b5727a23 */ /* 0x000fe40000010898 */
[----:B------:R-:W-:Y:S02]  /*edb0*/  FFMA.FTZ R106, R68, R246, R236 ;  /* 0x000000f6446a7223 */ /* 0x000fe400000100ec */
[--C-:B------:R-:W-:Y:S01]  /*edc0*/  FFMA.FTZ R111, R166, c[0x0][0x2d0], -R153.reuse ;  /* 0x0000b400a66f7a23 */ /* 0x100fe20000010899 */
[----:B------:R3:W-:Y:S01]  /*edd0*/  MUFU.EX2 R231, R59 ;  /* 0x0000003b00e77308 */ /* 0x0007e20000000800 */
[--C-:B------:R-:W-:Y:S03]  /*ede0*/  FFMA.FTZ R112, R167, c[0x0][0x2d0], -R153.reuse ;  /* 0x0000b400a7707a23 */ /* 0x100fe60000010899 */
[----:B-1----:R-:W-:Y:S02]  /*edf0*/  FMUL.FTZ R48, R68, R132 ;  /* 0x0000008444307220 */ /* 0x002fe40000410000 */
[----:B------:R-:W-:Y:S01]  /*ee00*/  LDSM.16.MT88.4 R132, [R186+0x2000] ;  /* 0x00200000ba84783b */ /* 0x000fe20000004200 */
[--C-:B------:R-:W-:Y:S02]  /*ee10*/  FFMA.FTZ R113, R165, c[0x0][0x2d0], -R153.reuse ;  /* 0x0000b400a5717a23 */ /* 0x100fe40000010899 */
[--C-:B------:R-:W-:Y:S01]  /*ee20*/  FFMA.FTZ R104, R223, c[0x0][0x2d0], -R152.reuse ;  /* 0x0000b400df687a23 */ /* 0x100fe20000010898 */
[----:B------:R-:W-:Y:S01]  /*ee30*/  MUFU.EX2 R137, R103 ;  /* 0x0000006700897308 */ /* 0x000fe20000000800 */
[C---:B------:R-:W-:Y:S04]  /*ee40*/  HMMA.16816.F32 R48, R76.reuse, R54, R48 ;  /* 0x000000364c30723c */ /* 0x040fe80000001830 */
[--C-:B--2---:R-:W-:Y:S02]  /*ee50*/  FFMA.FTZ R52, R230, c[0x0][0x2d0], -R153.reuse ;  /* 0x0000b400e6347a23 */ /* 0x104fe40000010899 */
[----:B------:R-:W-:Y:S02]  /*ee60*/  FFMA.FTZ R107, R219, c[0x0][0x2d0], -R152 ;  /* 0x0000b400db6b7a23 */ /* 0x000fe40000010898 */
[C---:B------:R-:W-:Y:S01]  /*ee70*/  FMUL.FTZ R54, R3.reuse, R138 ;  /* 0x0000008a03367220 */ /* 0x040fe20000410000 */
[----:B------:R1:W2:Y:S03]  /*ee80*/  MUFU.EX2 R122, R52 ;  /* 0x00000034007a7308 */ /* 0x0002a60000000800 */
[C---:B------:R-:W-:Y:S02]  /*ee90*/  FMUL.FTZ R55, R3.reuse, R139 ;  /* 0x0000008b03377220 */ /* 0x040fe40000410000 */
[----:B---3--:R-:W-:Y:S02]  /*eea0*/  FMUL.FTZ R59, R0, R143 ;  /* 0x0000008f003b7220 */ /* 0x008fe40000410000 */
[----:B------:R-:W-:Y:S02]  /*eeb0*/  FFMA.FTZ R105, R3, R207, R200 ;  /* 0x000000cf03697223 */ /* 0x000fe400000100c8 */
[--C-:B------:R-:W-:Y:S01]  /*eec0*/  FFMA.FTZ R108, R218, c[0x0][0x2d0], -R152.reuse ;  /* 0x0000b400da6c7a23 */ /* 0x100fe20000010898 */
[----:B------:R3:W-:Y:S01]  /*eed0*/  MUFU.EX2 R230, R63 ;  /* 0x0000003f00e67308 */ /* 0x0007e20000000800 */
[--C-:B------:R-:W-:Y:S02]  /*eee0*/  FFMA.FTZ R109, R215, c[0x0][0x2d0], -R152.reuse ;  /* 0x0000b400d76d7a23 */ /* 0x100fe40000010898 */
[--C-:B------:R-:W-:Y:S07]  /*eef0*/  FFMA.FTZ R110, R214, c[0x0][0x2d0], -R152.reuse ;  /* 0x0000b400d66e7a23 */ /* 0x100fee0000010898 */
[----:B------:R-:W-:Y:S01]  /*ef00*/  MUFU.EX2 R139, R96 ;  /* 0x00000060008b7308 */ /* 0x000fe20000000800 */
[--C-:B-1----:R-:W-:Y:S09]  /*ef10*/  FFMA.FTZ R52, R227, c[0x0][0x2d0], -R153.reuse ;  /* 0x0000b400e3347a23 */ /* 0x102ff20000010899 */
[----:B------:R1:W-:Y:S01]  /*ef20*/  MUFU.EX2 R123, R52 ;  /* 0x00000034007b7308 */ /* 0x0003e20000000800 */
[----:B---3--:R-:W-:Y:S09]  /*ef30*/  FMUL.FTZ R63, R0, R147 ;  /* 0x00000093003f7220 */ /* 0x008ff20000410000 */
[----:B------:R3:W-:Y:S10]  /*ef40*/  MUFU.EX2 R227, R58 ;  /* 0x0000003a00e37308 */ /* 0x0007f40000000800 */
[----:B------:R-:W-:Y:S01]  /*ef50*/  MUFU.EX2 R138, R102 ;  /* 0x00000066008a7308 */ /* 0x000fe20000000800 */
[--C-:B-1----:R-:W-:Y:S09]  /*ef60*/  FFMA.FTZ R52, R226, c[0x0][0x2d0], -R153.reuse ;  /* 0x0000b400e2347a23 */ /* 0x102ff20000010899 */
[----:B------:R1:W-:Y:S01]  /*ef70*/  MUFU.EX2 R131, R52 ;  /* 0x0000003400837308 */ /* 0x0003e20000000800 */
[----:B---3--:R-:W-:Y:S09]  /*ef80*/  FMUL.FTZ R58, R0, R142 ;  /* 0x0000008e003a7220 */ /* 0x008ff20000410000 */
[----:B------:R3:W-:Y:S10]  /*ef90*/  MUFU.EX2 R226, R73 ;  /* 0x0000004900e27308 */ /* 0x0007f40000000800 */
[----:B------:R-:W-:Y:S01]  /*efa0*/  MUFU.EX2 R200, R97 ;  /* 0x0000006100c87308 */ /* 0x000fe20000000800 */
[----:B-1----:R-:W-:Y:S09]  /*efb0*/  FMUL.FTZ R52, R68, R136 ;  /* 0x0000008844347220 */ /* 0x002ff20000410000 */
[----:B------:R1:W-:Y:S01]  /*efc0*/  MUFU.EX2 R142, R100 ;  /* 0x00000064008e7308 */ /* 0x0003e20000000800 */
[-C--:B------:R-:W-:Y:S03]  /*efd0*/  HMMA.16816.F32 R52, R76, R80.reuse, R52 ;  /* 0x000000504c34723c */ /* 0x080fe60000001834 */
[--C-:B---3--:R-:W-:Y:S05]  /*efe0*/  FFMA.FTZ R73, R232, c[0x0][0x2d0], -R152.reuse ;  /* 0x0000b400e8497a23 */ /* 0x108fea0000010898 */
[C---:B------:R-:W-:Y:S01]  /*eff0*/  HMMA.16816.F32 R56, R64.reuse, R80, R56 ;  /* 0x000000504038723c */ /* 0x040fe20000001838 */
[----:B------:R3:W-:Y:S06]  /*f000*/  MUFU.EX2 R117, R73 ;  /* 0x0000004900757308 */ /* 0x0007ec0000000800 */
[----:B--2---:R-:W-:Y:S01]  /*f010*/  F2FP.PACK_AB R80, R122, R118 ;  /* 0x000000767a50723e */ /* 0x004fe200000000ff */
[-C--:B------:R-:W-:Y:S03]  /*f020*/  HMMA.16816.F32 R60, R64, R82.reuse, R60 ;  /* 0x00000052403c723c */ /* 0x080fe6000000183c */
[----:B------:R-:W-:Y:S04]  /*f030*/  MUFU.EX2 R181, R168 ;  /* 0x000000a800b57308 */ /* 0x000fe80000000800 */
[--C-:B------:R-:W-:Y:S01]  /*f040*/  FFMA.FTZ R64, R234, c[0x0][0x2d0], -R152.reuse ;  /* 0x0000b400ea407a23 */ /* 0x100fe20000010898 */
[----:B-1----:R-:W-:Y:S01]  /*f050*/  LDSM.16.MT88.4 R100, [R185+0x2000] ;  /* 0x00200000b964783b */ /* 0x002fe20000004200 */
[----:B------:R-:W-:Y:S03]  /*f060*/  FFMA.FTZ R65, R233, c[0x0][0x2d0], -R152 ;  /* 0x0000b400e9417a23 */ /* 0x000fe60000010898 */
[C---:B------:R-:W-:Y:S01]  /*f070*/  FMUL.FTZ R66, R3.reuse, R150 ;  /* 0x0000009603427220 */ /* 0x040fe20000410000 */
[----:B------:R1:W2:Y:S01]  /*f080*/  MUFU.EX2 R120, R64 ;  /* 0x0000004000787308 */ /* 0x0002a20000000800 */
[----:B------:R-:W-:Y:S01]  /*f090*/  FMUL.FTZ R67, R3, R151 ;  /* 0x0000009703437220 */ /* 0x000fe20000410000 */
[----:B------:R-:W-:Y:S01]  /*f0a0*/  F2FP.PACK_AB R151, R162, R163 ;  /* 0x000000a3a297723e */ /* 0x000fe200000000ff */
[----:B------:R-:W-:Y:S02]  /*f0b0*/  FFMA.FTZ R3, R0, R183, R176 ;  /* 0x000000b700037223 */ /* 0x000fe400000100b0 */
[--C-:B---3--:R-:W-:Y:S02]  /*f0c0*/  FFMA.FTZ R73, R225, c[0x0][0x2d0], -R153.reuse ;  /* 0x0000b400e1497a23 */ /* 0x108fe40000010899 */
[----:B------:R-:W-:Y:S02]  /*f0d0*/  FFMA.FTZ R153, R160, c[0x0][0x2d0], -R153 ;  /* 0x0000b400a0997a23 */ /* 0x000fe40000010899 */
[----:B------:R-:W-:Y:S01]  /*f0e0*/  FADD.FTZ R3, R179, R3 ;  /* 0x00000003b3037221 */ /* 0x000fe20000010000 */
[----:B------:R3:W-:Y:S01]  /*f0f0*/  MUFU.EX2 R121, R65 ;  /* 0x0000004100797308 */ /* 0x0007e20000000800 */
[----:B------:R-:W-:Y:S02]  /*f100*/  FADD.FTZ R0, R237, R105 ;  /* 0x00000069ed007221 */ /* 0x000fe40000010000 */
[----:B------:R-:W-:Y:S02]  /*f110*/  FADD.FTZ R3, R182, R3 ;  /* 0x00000003b6037221 */ /* 0x000fe40000010000 */
[----:B------:R-:W-:Y:S02]  /*f120*/  FADD.FTZ R0, R205, R0 ;  /* 0x00000000cd007221 */ /* 0x000fe40000010000 */
[----:B------:R-:W-:Y:S02]  /*f130*/  FADD.FTZ R3, R240, R3 ;  /* 0x00000003f0037221 */ /* 0x000fe40000010000 */
[----:B------:R-:W-:Y:S01]  /*f140*/  FADD.FTZ R0, R248, R0 ;  /* 0x00000000f8007221 */ /* 0x000fe20000010000 */
[----:B------:R4:W-:Y:S01]  /*f150*/  MUFU.EX2 R168, R99 ;  /* 0x0000006300a87308 */ /* 0x0009e20000000800 */
[--C-:B-1----:R-:W-:Y:S01]  /*f160*/  FFMA.FTZ R64, R235, c[0x0][0x2d0], -R152.reuse ;  /* 0x0000b400eb407a23 */ /* 0x102fe20000010898 */
[----:B--2---:R-:W-:Y:S01]  /*f170*/  F2FP.PACK_AB R81, R120, R117 ;  /* 0x000000757851723e */ /* 0x004fe200000000ff */
[----:B------:R-:W-:Y:S07]  /*f180*/  FFMA.FTZ R152, R164, c[0x0][0x2d0], -R152 ;  /* 0x0000b400a4987a23 */ /* 0x000fee0000010898 */
[----:B------:R1:W2:Y:S01]  /*f190*/  MUFU.EX2 R130, R64 ;  /* 0x0000004000827308 */ /* 0x0002a20000000800 */
[C---:B---3--:R-:W-:Y:S09]  /*f1a0*/  FMUL.FTZ R65, R68.reuse, R149 ;  /* 0x0000009544417220 */ /* 0x048ff20000410000 */
[----:B------:R-:W-:Y:S01]  /*f1b0*/  MUFU.EX2 R129, R73 ;  /* 0x0000004900817308 */ /* 0x000fe20000000800 */
[----:B----4-:R-:W-:Y:S09]  /*f1c0*/  LDSM.16.MT88.4 R96, [R186+0x1000] ;  /* 0x00100000ba60783b */ /* 0x010ff20000004200 */
[----:B------:R3:W-:Y:S01]  /*f1d0*/  MUFU.EX2 R176, R75 ;  /* 0x0000004b00b07308 */ /* 0x0007e20000000800 */
[----:B-1----:R-:W-:Y:S01]  /*f1e0*/  FMUL.FTZ R64, R68, R148 ;  /* 0x0000009444407220 */ /* 0x002fe20000410000 */
[----:B------:R-:W-:Y:S01]  /*f1f0*/  F2FP.PACK_AB R148, R173, R210 ;  /* 0x000000d2ad94723e */ /* 0x000fe200000000ff */
[----:B------:R-:W-:Y:S01]  /*f200*/  FFMA.FTZ R68, R2, R208, R177 ;  /* 0x000000d002447223 */ /* 0x000fe200000100b1 */
[----:B-----5:R-:W-:Y:S01]  /*f210*/  ISETP.GT.AND P0, PT, R211, R212, PT ;  /* 0x000000d4d300720c */ /* 0x020fe20003f04270 */
[----:B------:R-:W-:Y:S05]  /*f220*/  FADD.FTZ R2, R239, R106 ;  /* 0x0000006aef027221 */ /* 0x000fea0000010000 */
[----:B------:R1:W-:Y:S01]  /*f230*/  MUFU.EX2 R183, R74 ;  /* 0x0000004a00b77308 */ /* 0x0003e20000000800 */
[----:B------:R-:W-:Y:S04]  /*f240*/  HMMA.16816.F32 R64, R76, R82, R64 ;  /* 0x000000524c40723c */ /* 0x000fe80000001840 */
[----:B------:R-:W-:Y:S02]  /*f250*/  FADD.FTZ R2, R238, R2 ;  /* 0x00000002ee027221 */ /* 0x000fe40000010000 */
[----:B------:R-:W-:Y:S01]  /*f260*/  FADD.FTZ R68, R204, R68 ;  /* 0x00000044cc447221 */ /* 0x000fe20000010000 */
[----:B------:R-:W-:Y:S01]  /*f270*/  F2FP.PACK_AB R76, R243, R119 ;  /* 0x00000077f34c723e */ /* 0x000fe200000000ff */
[----:B------:R-:W-:Y:S01]  /*f280*/  FADD.FTZ R2, R247, R2 ;  /* 0x00000002f7027221 */ /* 0x000fe20000010000 */
[----:B------:R-:W-:Y:S01]  /*f290*/  F2FP.PACK_AB R77, R242, R180 ;  /* 0x000000b4f24d723e */ /* 0x000fe200000000ff */
[----:B------:R-:W-:Y:S02]  /*f2a0*/  MUFU.EX2 R136, R104 ;  /* 0x0000006800887308 */ /* 0x000fe40000000800 */
[----:B------:R-:W-:Y:S01]  /*f2b0*/  F2FP.PACK_AB R78, R125, R241 ;  /* 0x000000f17d4e723e */ /* 0x000fe200000000ff */
[----:B---3--:R-:W-:Y:S01]  /*f2c0*/  FADD.FTZ R75, R119, R2 ;  /* 0x00000002774b7221 */ /* 0x008fe20000010000 */
[----:B------:R-:W-:Y:S01]  /*f2d0*/  F2FP.PACK_AB R79, R251, R124 ;  /* 0x0000007cfb4f723e */ /* 0x000fe200000000ff */
[----:B------:R-:W-:Y:S01]  /*f2e0*/  FADD.FTZ R2, R117, R3 ;  /* 0x0000000375027221 */ /* 0x000fe20000010000 */
[----:B------:R-:W-:Y:S01]  /*f2f0*/  F2FP.PACK_AB R82, R131, R123 ;  /* 0x0000007b8352723e */ /* 0x000fe200000000ff */
[----:B------:R-:W-:Y:S01]  /*f300*/  FADD.FTZ R68, R206, R68 ;  /* 0x00000044ce447221 */ /* 0x000fe20000010000 */
[----:B--2---:R-:W-:Y:S01]  /*f310*/  F2FP.PACK_AB R83, R130, R121 ;  /* 0x000000798253723e */ /* 0x004fe200000000ff */
[----:B------:R-:W-:Y:S01]  /*f320*/  FADD.FTZ R2, R120, R2 ;  /* 0x0000000278027221 */ /* 0x000fe20000010000 */
[----:B------:R-:W-:Y:S01]  /*f330*/  MUFU.EX2 R177, R169 ;  /* 0x000000a900b17308 */ /* 0x000fe20000000800 */
[-C--:B------:R-:W-:Y:S03]  /*f340*/  HMMA.16816.F32 R4, R76, R84.reuse, R4 ;  /* 0x000000544c04723c */ /* 0x080fe60000001804 */
[----:B------:R-:W-:Y:S02]  /*f350*/  FADD.FTZ R68, R244, R68 ;  /* 0x00000044f4447221 */ /* 0x000fe40000010000 */
[----:B-1----:R-:W-:Y:S02]  /*f360*/  FADD.FTZ R74, R180, R0 ;  /* 0x00000000b44a7221 */ /* 0x002fe40000010000 */
[----:B------:R-:W-:Y:S01]  /*f370*/  FADD.FTZ R73, R118, R68 ;  /* 0x0000004476497221 */ /* 0x000fe20000010000 */
[C---:B------:R-:W-:Y:S01]  /*f380*/  HMMA.16816.F32 R8, R80.reuse, R84, R8 ;  /* 0x000000545008723c */ /* 0x040fe20000001808 */
[----:B------:R-:W-:Y:S03]  /*f390*/  MUFU.EX2 R143, R157 ;  /* 0x0000009d008f7308 */ /* 0x000fe60000000800 */
[----:B------:R-:W-:Y:S02]  /*f3a0*/  FADD.FTZ R3, R122, R73 ;  /* 0x000000497a037221 */ /* 0x000fe40000010000 */
[----:B------:R-:W-:Y:S02]  /*f3b0*/  FADD.FTZ R0, R243, R75 ;  /* 0x0000004bf3007221 */ /* 0x000fe40000010000 */
[-C--:B------:R-:W-:Y:S03]  /*f3c0*/  HMMA.16816.F32 R12, R80, R86.reuse, R12 ;  /* 0x00000056500c723c */ /* 0x080fe6000000180c */
[----:B------:R-:W-:Y:S01]  /*f3d0*/  MUFU.EX2 R169, R156 ;  /* 0x0000009c00a97308 */ /* 0x000fe20000000800 */
[----:B------:R-:W-:Y:S02]  /*f3e0*/  FADD.FTZ R68, R242, R74 ;  /* 0x0000004af2447221 */ /* 0x000fe40000010000 */
[----:B------:R-:W-:Y:S02]  /*f3f0*/  FADD.FTZ R74, R241, R0 ;  /* 0x00000000f14a7221 */ /* 0x000fe40000010000 */
[C---:B------:R-:W-:Y:S01]  /*f400*/  HMMA.16816.F32 R16, R76.reuse, R86, R16 ;  /* 0x000000564c10723c */ /* 0x040fe20000001810 */
[----:B------:R-:W1:Y:S03]  /*f410*/  LDSM.16.MT88.4 R84, [R188+0x800] ;  /* 0x00080000bc54783b */ /* 0x000e660000004200 */
[----:B------:R-:W-:Y:S01]  /*f420*/  FADD.FTZ R73, R124, R68 ;  /* 0x000000447c497221 */ /* 0x000fe20000010000 */
[----:B------:R-:W-:Y:S01]  /*f430*/  MUFU.EX2 R156, R153 ;  /* 0x00000099009c7308 */ /* 0x000fe20000000800 */
[----:B------:R-:W-:Y:S02]  /*f440*/  FADD.FTZ R68, R123, R3 ;  /* 0x000000037b447221 */ /* 0x000fe40000010000 */
[-C--:B------:R-:W-:Y:S04]  /*f450*/  HMMA.16816.F32 R20, R76, R88.reuse, R20 ;  /* 0x000000584c14723c */ /* 0x080fe80000001814 */
[----:B------:R-:W-:Y:S02]  /*f460*/  FADD.FTZ R0, R121, R2 ;  /* 0x0000000279007221 */ /* 0x000fe40000010000 */
[----:B------:R-:W-:Y:S01]  /*f470*/  FADD.FTZ R2, R131, R68 ;  /* 0x0000004483027221 */ /* 0x000fe20000010000 */
[----:B------:R2:W-:Y:S01]  /*f480*/  MUFU.EX2 R153, R116 ;  /* 0x0000007400997308 */ /* 0x0005e20000000800 */
[C---:B------:R-:W-:Y:S04]  /*f490*/  HMMA.16816.F32 R24, R80.reuse, R88, R24 ;  /* 0x000000585018723c */ /* 0x040fe80000001818 */
[----:B------:R-:W-:Y:S01]  /*f4a0*/  FADD.FTZ R0, R130, R0 ;  /* 0x0000000082007221 */ /* 0x000fe20000010000 */
[----:B------:R-:W-:Y:S01]  /*f4b0*/  MOV R68, R69 ;  /* 0x0000004500447202 */ /* 0x000fe20000000f00 */
[----:B------:R-:W-:Y:S02]  /*f4c0*/  FADD.FTZ R3, R251, R73 ;  /* 0x00000049fb037221 */ /* 0x000fe40000010000 */
[-C--:B------:R-:W-:Y:S01]  /*f4d0*/  HMMA.16816.F32 R28, R80, R90.reuse, R28 ;  /* 0x0000005a501c723c */ /* 0x080fe2000000181c */
[----:B------:R-:W-:Y:S07]  /*f4e0*/  MUFU.EX2 R207, R155 ;  /* 0x0000009b00cf7308 */ /* 0x000fee0000000800 */
[C---:B------:R-:W-:Y:S01]  /*f4f0*/  HMMA.16816.F32 R32, R76.reuse, R90, R32 ;  /* 0x0000005a4c20723c */ /* 0x040fe20000001820 */
[----:B------:R-:W3:Y:S02]  /*f500*/  LDSM.16.MT88.4 R88, [R185+0x1000] ;  /* 0x00100000b958783b */ /* 0x000ee40000004200 */
[----:B------:R-:W-:Y:S05]  /*f510*/  MUFU.EX2 R208, R154 ;  /* 0x0000009a00d07308 */ /* 0x000fea0000000800 */
[-C--:B------:R-:W-:Y:S01]  /*f520*/  HMMA.16816.F32 R36, R76, R92.reuse, R36 ;  /* 0x0000005c4c24723c */ /* 0x080fe20000001824 */
[----:B--2---:R-:W-:Y:S04]  /*f530*/  LDSM.16.MT88.4 R116, [R189+0x2000] ;  /* 0x00200000bd74783b */ /* 0x004fe80000004200 */
[----:B------:R-:W-:Y:S03]  /*f540*/  MUFU.EX2 R167, R158 ;  /* 0x0000009e00a77308 */ /* 0x000fe60000000800 */
[C---:B------:R-:W-:Y:S07]  /*f550*/  HMMA.16816.F32 R40, R80.reuse, R92, R40 ;  /* 0x0000005c5028723c */ /* 0x040fee0000001828 */
[----:B------:R-:W2:Y:S01]  /*f560*/  MUFU.EX2 R166, R159 ;  /* 0x0000009f00a67308 */ /* 0x000ea20000000800 */
[-C--:B------:R-:W-:Y:S08]  /*f570*/  HMMA.16816.F32 R44, R80, R94.reuse, R44 ;  /* 0x0000005e502c723c */ /* 0x080ff0000000182c */
[C---:B------:R-:W-:Y:S01]  /*f580*/  HMMA.16816.F32 R48, R76.reuse, R94, R48 ;  /* 0x0000005e4c30723c */ /* 0x040fe20000001830 */
[----:B------:R-:W4:Y:S01]  /*f590*/  LDSM.16.MT88.4 R92, [R189+0x1000] ;  /* 0x00100000bd5c783b */ /* 0x000f220000004200 */
[----:B------:R-:W-:Y:S06]  /*f5a0*/  MUFU.EX2 R165, R174 ;  /* 0x000000ae00a57308 */ /* 0x000fec0000000800 */
[-C--:B-1----:R-:W-:Y:S04]  /*f5b0*/  HMMA.16816.F32 R52, R76, R84.reuse, R52 ;  /* 0x000000544c34723c */ /* 0x082fe80000001834 */
[----:B------:R-:W1:Y:S01]  /*f5c0*/  MUFU.EX2 R164, R175 ;  /* 0x000000af00a47308 */ /* 0x000e620000000800 */
[----:B--2---:R-:W-:Y:S03]  /*f5d0*/  F2FP.PACK_AB R149, R166, R167 ;  /* 0x000000a7a695723e */ /* 0x004fe600000000ff */
[C---:B------:R-:W-:Y:S06]  /*f5e0*/  HMMA.16816.F32 R56, R80.reuse, R84, R56 ;  /* 0x000000545038723c */ /* 0x040fec0000001838 */
[----:B------:R-:W2:Y:S02]  /*f5f0*/  MUFU.EX2 R157, R113 ;  /* 0x00000071009d7308 */ /* 0x000ea40000000800 */
[-C--:B------:R-:W-:Y:S07]  /*f600*/  HMMA.16816.F32 R60, R80, R86.reuse, R60 ;  /* 0x00000056503c723c */ /* 0x080fee000000183c */
[----:B------:R-:W-:Y:S01]  /*f610*/  F2FP.PACK_AB R80, R183, R129 ;  /* 0x00000081b750723e */ /* 0x000fe200000000ff */
[----:B------:R-:W-:Y:S01]  /*f620*/  HMMA.16816.F32 R64, R76, R86, R64 ;  /* 0x000000564c40723c */ /* 0x000fe20000001840 */
[----:B------:R-:W5:Y:S01]  /*f630*/  LDSM.16.MT88.4 R84, [R188+0x1000] ;  /* 0x00100000bc54783b */ /* 0x000f620000004200 */
        /* <DEDUP_REMOVED lines=8> */
[----:B------:R-:W-:Y:S02]  /*f6c0*/  F2FP.PACK_AB R83, R136, R137 ;  /* 0x000000898853723e */ /* 0x000fe400000000ff */
[----:B-1----:R-:W-:Y:S02]  /*f6d0*/  F2FP.PACK_AB R150, R164, R165 ;  /* 0x000000a5a496723e */ /* 0x002fe400000000ff */
[----:B--2---:R-:W-:Y:S01]  /*f6e0*/  F2FP.PACK_AB R146, R156, R157 ;  /* 0x0000009d9c92723e */ /* 0x004fe200000000ff */
[-C--:B---3--:R-:W-:Y:S01]  /*f6f0*/  HMMA.16816.F32 R4, R76, R88.reuse, R4 ;  /* 0x000000584c04723c */ /* 0x088fe20000001804 */
[----:B------:R-:W-:Y:S07]  /*f700*/  MUFU.EX2 R161, R109 ;  /* 0x0000006d00a17308 */ /* 0x000fee0000000800 */
[C---:B------:R-:W-:Y:S03]  /*f710*/  HMMA.16816.F32 R8, R80.reuse, R88, R8 ;  /* 0x000000585008723c */ /* 0x040fe60000001808 */
[----:B------:R-:W-:Y:S05]  /*f720*/  MUFU.EX2 R160, R110 ;  /* 0x0000006e00a07308 */ /* 0x000fea0000000800 */
[-C--:B------:R-:W-:Y:S05]  /*f730*/  HMMA.16816.F32 R12, R80, R90.reuse, R12 ;  /* 0x0000005a500c723c */ /* 0x080fea000000180c */
[----:B------:R-:W-:Y:S03]  /*f740*/  MUFU.EX2 R158, R112 ;  /* 0x00000070009e7308 */ /* 0x000fe60000000800 */
[C---:B------:R-:W-:Y:S01]  /*f750*/  HMMA.16816.F32 R16, R76.reuse, R90, R16 ;  /* 0x0000005a4c10723c */ /* 0x040fe20000001810 */
[----:B------:R-:W1:Y:S06]  /*f760*/  LDSM.16.MT88.4 R88, [R185+0x1800] ;  /* 0x00180000b958783b */ /* 0x000e6c0000004200 */
[----:B------:R-:W-:Y:S01]  /*f770*/  MUFU.EX2 R155, R114 ;  /* 0x00000072009b7308 */ /* 0x000fe20000000800 */
[-C--:B----4-:R-:W-:Y:S08]  /*f780*/  HMMA.16816.F32 R20, R76, R92.reuse, R20 ;  /* 0x0000005c4c14723c */ /* 0x090ff00000001814 */
[C---:B------:R-:W-:Y:S01]  /*f790*/  HMMA.16816.F32 R24, R80.reuse, R92, R24 ;  /* 0x0000005c5018723c */ /* 0x040fe20000001818 */
[----:B------:R-:W2:Y:S07]  /*f7a0*/  MUFU.EX2 R154, R115 ;  /* 0x00000073009a7308 */ /* 0x000eae0000000800 */
[-C--:B------:R-:W-:Y:S03]  /*f7b0*/  HMMA.16816.F32 R28, R80, R94.reuse, R28 ;  /* 0x0000005e501c723c */ /* 0x080fe6000000181c */
[----:B------:R-:W3:Y:S05]  /*f7c0*/  MUFU.EX2 R159, R111 ;  /* 0x0000006f009f7308 */ /* 0x000eea0000000800 */
[C---:B------:R-:W-:Y:S01]  /*f7d0*/  HMMA.16816.F32 R32, R76.reuse, R94, R32 ;  /* 0x0000005e4c20723c */ /* 0x040fe20000001820 */
[----:B------:R-:W4:Y:S07]  /*f7e0*/  LDSM.16.MT88.4 R92, [R189+0x1800] ;  /* 0x00180000bd5c783b */ /* 0x000f2e0000004200 */
[-C--:B------:R-:W-:Y:S04]  /*f7f0*/  HMMA.16816.F32 R36, R76, R96.reuse, R36 ;  /* 0x000000604c24723c */ /* 0x080fe80000001824 */
[----:B--2---:R-:W-:Y:S04]  /*f800*/  F2FP.PACK_AB R145, R154, R155 ;  /* 0x0000009b9a91723e */ /* 0x004fe800000000ff */
[C---:B------:R-:W-:Y:S04]  /*f810*/  HMMA.16816.F32 R40, R80.reuse, R96, R40 ;  /* 0x000000605028723c */ /* 0x040fe80000001828 */
[----:B---3--:R-:W-:Y:S04]  /*f820*/  F2FP.PACK_AB R144, R158, R159 ;  /* 0x0000009f9e90723e */ /* 0x008fe800000000ff */
[-C--:B------:R-:W-:Y:S08]  /*f830*/  HMMA.16816.F32 R44, R80, R98.reuse, R44 ;  /* 0x00000062502c723c */ /* 0x080ff0000000182c */
[C---:B------:R-:W-:Y:S01]  /*f840*/  HMMA.16816.F32 R48, R76.reuse, R98, R48 ;  /* 0x000000624c30723c */ /* 0x040fe20000001830 */
[----:B------:R-:W2:Y:S07]  /*f850*/  LDSM.16.MT88.4 R96, [R186+0x1800] ;  /* 0x00180000ba60783b */ /* 0x000eae0000004200 */
[-C--:B-----5:R-:W-:Y:S08]  /*f860*/  HMMA.16816.F32 R52, R76, R84.reuse, R52 ;  /* 0x000000544c34723c */ /* 0x0a0ff00000001834 */
        /* <DEDUP_REMOVED lines=13> */
[C---:B------:R-:W-:Y:S08]  /*f940*/  HMMA.16816.F32 R8, R80.reuse, R88, R8 ;  /* 0x000000585008723c */ /* 0x040ff00000001808 */
[-C--:B------:R-:W-:Y:S08]  /*f950*/  HMMA.16816.F32 R12, R80, R90.reuse, R12 ;  /* 0x0000005a500c723c */ /* 0x080ff0000000180c */
[C---:B------:R-:W-:Y:S08]  /*f960*/  HMMA.16816.F32 R16, R76.reuse, R90, R16 ;  /* 0x0000005a4c10723c */ /* 0x040ff00000001810 */
[-C--:B----4-:R-:W-:Y:S08]  /*f970*/  HMMA.16816.F32 R20, R76, R92.reuse, R20 ;  /* 0x0000005c4c14723c */ /* 0x090ff00000001814 */
[C---:B------:R-:W-:Y:S08]  /*f980*/  HMMA.16816.F32 R24, R80.reuse, R92, R24 ;  /* 0x0000005c5018723c */ /* 0x040ff00000001818 */
[-C--:B------:R-:W-:Y:S08]  /*f990*/  HMMA.16816.F32 R28, R80, R94.reuse, R28 ;  /* 0x0000005e501c723c */ /* 0x080ff0000000181c */
[C---:B------:R-:W-:Y:S08]  /*f9a0*/  HMMA.16816.F32 R32, R76.reuse, R94, R32 ;  /* 0x0000005e4c20723c */ /* 0x040ff00000001820 */
[-C--:B--2---:R-:W-:Y:S08]  /*f9b0*/  HMMA.16816.F32 R36, R76, R96.reuse, R36 ;  /* 0x000000604c24723c */ /* 0x084ff00000001824 */
[C---:B------:R-:W-:Y:S08]  /*f9c0*/  HMMA.16816.F32 R40, R80.reuse, R96, R40 ;  /* 0x000000605028723c */ /* 0x040ff00000001828 */
[-C--:B------:R-:W-:Y:S08]  /*f9d0*/  HMMA.16816.F32 R44, R80, R98.reuse, R44 ;  /* 0x00000062502c723c */ /* 0x080ff0000000182c */
[C---:B------:R-:W-:Y:S08]  /*f9e0*/  HMMA.16816.F32 R48, R76.reuse, R98, R48 ;  /* 0x000000624c30723c */ /* 0x040ff00000001830 */
[-C--:B---3--:R-:W-:Y:S08]  /*f9f0*/  HMMA.16816.F32 R52, R76, R84.reuse, R52 ;  /* 0x000000544c34723c */ /* 0x088ff00000001834 */
        /* <DEDUP_REMOVED lines=71> */
[----:B------:R1:W-:Y:S01]  /*fe70*/  STL [R1], R5 ;  /* 0x0000000501007387 */ /* 0x0003e20000100800 */
[----:B------:R-:W-:Y:S01]  /*fe80*/  FADD.FTZ R246, R164, R3 ;  /* 0x00000003a4f67221 */ /* 0x000fe20000010000 */
[----:B------:R-:W-:Y:S01]  /*fe90*/  IADD3 R0, R211, -0x1, RZ ;  /* 0xffffffffd3007810 */ /* 0x000fe20007ffe0ff */
[----:B------:R-:W-:Y:S02]  /*fea0*/  FADD.FTZ R3, R156, R4 ;  /* 0x000000049c037221 */ /* 0x000fe40000010000 */
[----:B------:R-:W-:Y:S01]  /*feb0*/  FADD.FTZ R2, R84, R2 ;  /* 0x0000000254027221 */ /* 0x000fe20000010000 */
[----:B------:R-:W-:Y:S02]  /*fec0*/  MOV R211, R0 ;  /* 0x0000000000d37202 */ /* 0x000fe40000000f00 */
[----:B------:R1:W-:Y:S01]  /*fed0*/  STL [R1+0x8], R3 ;  /* 0x0000080301007387 */ /* 0x0003e20000100800 */
[----:B------:R-:W-:Y:S03]  /*fee0*/  MOV R84, R72 ;  /* 0x0000004800547202 */ /* 0x000fe60000000f00 */
[----:B------:R1:W-:Y:S02]  /*fef0*/  STL [R1+0x4], R2 ;  /* 0x0000040201007387 */ /* 0x0003e40000100800 */
[----:B-1----:R-:W-:-:S05]  /*ff00*/  @P0 BRA `(.L_x_1479) ;  /* 0xffffc32000000947 */ /* 0x002fca000383ffff */
.L_x_1472:
[----:B------:R-:W-:Y:S05]  /*ff10*/  BRA.DIV ~URZ, `(.L_x_1480) ;  /* 0x00008ed27f007947 */ /* 0x000fea000b800000 */
[----:B------:R1:W2:Y:S02]  /*ff20*/  SHFL.BFLY PT, R0, R246, 0x2, 0x1f ;  /* 0x0c401f00f6007f89 */ /* 0x0002a400000e0000 */
.L_x_1580:
[----:B--2---:R-:W-:Y:S01]  /*ff30*/  FADD.FTZ R5, R0, R246 ;  /* 0x000000f600057221 */ /* 0x004fe20000010000 */
[----:B------:R-:W-:Y:S05]  /*ff40*/  BRA.DIV ~URZ, `(.L_x_1481) ;  /* 0x00008ef27f007947 */ /* 0x000fea000b800000 */
[----:B------:R-:W2:Y:S04]  /*ff50*/  LDL.LU R10, [R1] ;  /* 0x00000000010a7983 */ /* 0x000ea80000300800 */
[----:B------:R-:W3:Y:S04]  /*ff60*/  LDL.LU R3, [R1+0x8] ;  /* 0x0000080001037983 */ /* 0x000ee80000300800 */
[----:B------:R-:W4:Y:S04]  /*ff70*/  LDL.LU R9, [R1+0x4] ;  /* 0x0000040001097983 */ /* 0x000f280000300800 */
[----:B--2---:R-:W2:Y:S04]  /*ff80*/  SHFL.BFLY PT, R0, R10, 0x2, 0x1f ;  /* 0x0c401f000a007f89 */ /* 0x004ea800000e0000 */
[----:B---3--:R-:W3:Y:S04]  /*ff90*/  SHFL.BFLY PT, R2, R3, 0x2, 0x1f ;  /* 0x0c401f0003027f89 */ /* 0x008ee800000e0000 */
[----:B----4-:R-:W4:Y:S01]  /*ffa0*/  SHFL.BFLY PT, R4, R9, 0x2, 0x1f ;  /* 0x0c401f0009047f89 */ /* 0x010f2200000e0000 */
[----:B--2---:R-:W-:-:S02]  /*ffb0*/  FADD.FTZ R0, R0, R10 ;  /* 0x0000000a00007221 */ /* 0x004fc40000010000 */
[----:B---3--:R-:W-:-:S03]  /*ffc0*/  FADD.FTZ R2, R2, R3 ;  /* 0x0000000302027221 */ /* 0x008fc60000010000 */
[----:B------:R-:W2:Y:S01]  /*ffd0*/  SHFL.BFLY PT, R6, R0, 0x1, 0x1f ;  /* 0x0c201f0000067f89 */ /* 0x000ea200000e0000 */
[----:B----4-:R-:W-:-:S03]  /*ffe0*/  FADD.FTZ R4, R4, R9 ;  /* 0x0000000904047221 */ /* 0x010fc60000010000 */
[----:B------:R-:W3:Y:S04]  /*fff0*/  SHFL.BFLY PT, R3, R5, 0x1, 0x1f ;  /* 0x0c201f0005037f89 */ /* 0x000ee800000e0000 */
[----:B------:R-:W4:Y:S04]  /*10000*/  SHFL.BFLY PT, R7, R2, 0x1, 0x1f ;  /* 0x0c201f0002077f89 */ /* 0x000f2800000e0000 */
[----:B------:R1:W1:Y:S01]  /*10010*/  SHFL.BFLY PT, R8, R4, 0x1, 0x1f ;  /* 0x0c201f0004087f89 */ /* 0x00026200000e0000 */
[----:B--2---:R-:W-:Y:S02]  /*10020*/  FADD.FTZ R6, R0, R6 ;  /* 0x0000000600067221 */ /* 0x004fe40000010000 */
[----:B---3--:R-:W-:-:S02]  /*10030*/  FADD.FTZ R5, R5, R3 ;  /* 0x0000000305057221 */ /* 0x008fc40000010000 */
[----:B----4-:R-:W-:-:S03]  /*10040*/  FADD.FTZ R7, R2, R7 ;  /* 0x0000000702077221 */ /* 0x010fc60000010000 */
.L_x_1581:
[----:B------:R-:W-:Y:S01]  /*10050*/  FSETP.NE.FTZ.AND P3, PT, R5, RZ, PT ;  /* 0x000000ff0500720b */ /* 0x000fe20003f75000 */
[----:B------:R-:W-:Y:S01]  /*10060*/  CS2R R2, SRZ ;  /* 0x0000000000027805 */ /* 0x000fe2000001ff00 */
[----:B------:R-:W-:Y:S01]  /*10070*/  MOV R0, RZ ;  /* 0x000000ff00007202 */ /* 0x000fe20000000f00 */
[----:B-1----:R-:W-:Y:S01]  /*10080*/  FADD.FTZ R4, R8, R4 ;  /* 0x0000000408047221 */ /* 0x002fe20000010000 */
        /* <DEDUP_REMOVED lines=98> */
.L_x_1427:
[----:B--2---:R2:W5:Y:S04]  /*106b0*/  LDL R6, [R1+0x50] ;  /* 0x0000500001067983 */ /* 0x0045680000100800 */
[----:B------:R-:W3:Y:S01]  /*106c0*/  S2R R2, SR_TID.X ;  /* 0x0000000000027919 */ /* 0x000ee20000002100 */
[----:B------:R-:W-:Y:S01]  /*106d0*/  BSSY B0, `(.L_x_1482) ;  /* 0x0000011000007945 */ /* 0x000fe20003800000 */
[----:B---3--:R-:W-:-:S13]  /*106e0*/  LOP3.LUT P0, RZ, R2, 0x7f, RZ, 0xc0, !PT ;  /* 0x0000007f02ff7812 */ /* 0x008fda000780c0ff */
[----:B------:R-:W-:Y:S05]  /*106f0*/  @P0 BRA `(.L_x_1483) ;  /* 0x000000e000000947 */ /* 0x000fea0003800000 */
[----:B--2---:R-:W2:Y:S01]  /*10700*/  S2R R4, SR_LANEID ;  /* 0x0000000000047919 */ /* 0x004ea20000000000 */
[----:B------:R-:W-:Y:S01]  /*10710*/  VOTEU.ANY UR4, UPT, PT ;  /* 0x0000000000047886 */ /* 0x000fe200038e0100 */
[----:B-1----:R-:W-:Y:S01]  /*10720*/  IMAD.MOV.U32 R5, RZ, RZ, c[0x0][0x564] ;  /* 0x00015900ff057624 */ /* 0x002fe200078e00ff */
[----:B------:R-:W2:Y:S08]  /*10730*/  FLO.U32 R3, UR4 ;  /* 0x0000000400037d00 */ /* 0x000eb000080e0000 */
[----:B------:R-:W1:Y:S01]  /*10740*/  POPC R2, UR4 ;  /* 0x0000000400027d09 */ /* 0x000e620008000000 */
[----:B--2---:R-:W-:Y:S01]  /*10750*/  ISETP.EQ.U32.AND P0, PT, R3, R4, PT ;  /* 0x000000040300720c */ /* 0x004fe20003f02070 */
[----:B------:R-:W-:-:S12]  /*10760*/  IMAD.MOV.U32 R4, RZ, RZ, c[0x0][0x560] ;  /* 0x00015800ff047624 */ /* 0x000fd800078e00ff */
[----:B-1----:R1:W2:Y:S04]  /*10770*/  @P0 ATOMG.E.ADD.STRONG.GPU PT, R2, [R4.64], R2 ;  /* 0x00000002040209a8 */ /* 0x0022a800081ee1c6 */
[----:B-1----:R-:W1:Y:S04]  /*10780*/  S2R R4, SR_LTMASK ;  /* 0x0000000000047919 */ /* 0x002e680000003900 */
[----:B--2---:R1:W2:Y:S02]  /*10790*/  SHFL.IDX PT, R3, R2, R3, 0x1f ;  /* 0x00001f0302037589 */ /* 0x0042a400000e0000 */
[----:B-1----:R-:W-:-:S06]  /*107a0*/  LOP3.LUT R2, R4, UR4, RZ, 0xc0, !PT ;  /* 0x0000000404027c12 */ /* 0x002fcc000f8ec0ff */
[----:B------:R-:W2:Y:S02]  /*107b0*/  POPC R2, R2 ;  /* 0x0000000200027309 */ /* 0x000ea40000000000 */
[----:B--2--5:R-:W-:-:S05]  /*107c0*/  IADD3 R6, R3, c[0x0][0xc], R2 ;  /* 0x0000030003067a10 */ /* 0x024fca0007ffe002 */
[----:B------:R1:W-:Y:S02]  /*107d0*/  STL [R1+0x50], R6 ;  /* 0x0000500601007387 */ /* 0x0003e40000100800 */
.L_x_1483:
[----:B--2---:R-:W-:Y:S05]  /*107e0*/  BSYNC B0 ;  /* 0x0000000000007941 */ /* 0x004fea0003800000 */
.L_x_1482:
[----:B------:R-:W-:Y:S01]  /*107f0*/  PRMT R0, R0, 0x9910, RZ ;  /* 0x0000991000007816 */ /* 0x000fe200000000ff */
[----:B------:R-:W-:Y:S01]  /*10800*/  BSSY B1, `(.L_x_1484) ;  /* 0x00002f9000017945 */ /* 0x000fe20003800000 */
[----:B-----5:R-:W-:Y:S02]  /*10810*/  IMAD.MOV.U32 R57, RZ, RZ, R6 ;  /* 0x000000ffff397224 */ /* 0x020fe400078e0006 */
[----:B------:R-:W-:-:S13]  /*10820*/  ISETP.NE.AND P0, PT, R0, RZ, PT ;  /* 0x000000ff0000720c */ /* 0x000fda0003f05270 */
[----:B------:R-:W-:Y:S05]  /*10830*/  @!P0 BRA `(.L_x_1485) ;  /* 0x000022d000008947 */ /* 0x000fea0003800000 */
[----:B-1----:R-:W2:Y:S04]  /*10840*/  LDL R6, [R1+0x88] ;  /* 0x0000880001067983 */ /* 0x002ea80000100800 */
        /* <DEDUP_REMOVED lines=97> */
.L_x_1486:
[----:B------:R-:W2:Y:S04]  /*10e60*/  LDL.LU R2, [R1+0x48] ;  /* 0x0000480001027983 */ /* 0x000ea80000300800 */
[----:B-1----:R-:W3:Y:S04]  /*10e70*/  LDL R5, [R1+0x44] ;  /* 0x0000440001057983 */ /* 0x002ee80000100800 */
[----:B------:R-:W4:Y:S04]  /*10e80*/  LDL.LU R6, [R1+0x84] ;  /* 0x0000840001067983 */ /* 0x000f280000300800 */
[----:B------:R-:W3:Y:S04]  /*10e90*/  LDL.LU R4, [R1+0x58] ;  /* 0x0000580001047983 */ /* 0x000ee80000300800 */
[----:B------:R-:W3:Y:S04]  /*10ea0*/  LDL R62, [R1+0x3c] ;  /* 0x00003c00013e7983 */ /* 0x000ee80000100800 */
[----:B------:R-:W3:Y:S04]  /*10eb0*/  LDL R16, [R1+0x80] ;  /* 0x0000800001107983 */ /* 0x000ee80000100800 */
[----:B------:R-:W3:Y:S01]  /*10ec0*/  LDL R56, [R1+0xd0] ;  /* 0x0000d00001387983 */ /* 0x000ee20000100800 */
[----:B------:R-:W-:Y:S01]  /*10ed0*/  ISETP.GT.AND P3, PT, R0, 0x1, PT ;  /* 0x000000010000780c */ /* 0x000fe20003f64270 */
[----:B------:R-:W-:-:S05]  /*10ee0*/  IMAD.MOV.U32 R0, RZ, RZ, 0x368 ;  /* 0x00000368ff007424 */ /* 0x000fca00078e00ff */
[----:B------:R-:W-:-:S04]  /*10ef0*/  SEL R0, R0, 0x328, P3 ;  /* 0x0000032800007807 */ /* 0x000fc80001800000 */
[----:B------:R1:W2:Y:S08]  /*10f00*/  LDC.64 R8, c[0x0][R0+0x170] ;  /* 0x00005c0000087b82 */ /* 0x0002b00000000a00 */
[----:B------:R1:W2:Y:S08]  /*10f10*/  LDC.64 R14, c[0x0][R0+0x168] ;  /* 0x00005a00000e7b82 */ /* 0x0002b00000000a00 */
[----:B------:R1:W2:Y:S08]  /*10f20*/  LDC.64 R18, c[0x0][R0+0x178] ;  /* 0x00005e0000127b82 */ /* 0x0002b00000000a00 */
[----:B------:R1:W2:Y:S01]  /*10f30*/  LDC.64 R20, c[0x0][R0+0x160] ;  /* 0x0000580000147b82 */ /* 0x0002a20000000a00 */
[----:B------:R-:W-:-:S04]  /*10f40*/  ISETP.NE.U32.AND P0, PT, RZ, c[0x0][0x500], PT ;  /* 0x00014000ff007a0c */ /* 0x000fc80003f05070 */
[----:B------:R-:W-:Y:S01]  /*10f50*/  ISETP.NE.AND.EX P0, PT, RZ, c[0x0][0x504], PT, P0 ;  /* 0x00014100ff007a0c */ /* 0x000fe20003f05300 */
[----:B-1----:R-:W-:-:S05]  /*10f60*/  IMAD.MOV.U32 R0, RZ, RZ, c[0x0][0x4e8] ;  /* 0x00013a00ff007624 */ /* 0x002fca00078e00ff */
[----:B------:R-:W-:Y:S01]  /*10f70*/  ISETP.NE.AND P2, PT, R0, 0x1, PT ;  /* 0x000000010000780c */ /* 0x000fe20003f45270 */
[----:B------:R-:W1:Y:S01]  /*10f80*/  S2R R63, SR_TID.X ;  /* 0x00000000003f7919 */ /* 0x000e620000002100 */
[----:B-----5:R-:W-:Y:S02]  /*10f90*/  SHF.R.S32.HI R17, RZ, 0x1f, R3 ;  /* 0x0000001fff117819 */ /* 0x020fe40000011403 */
[----:B--2---:R-:W-:-:S05]  /*10fa0*/  SEL R2, R2, RZ, !P0 ;  /* 0x000000ff02027207 */ /* 0x004fca0004000000 */
[----:B------:R-:W-:Y:S01]  /*10fb0*/  IMAD R0, R9, R2, RZ ;  /* 0x0000000209007224 */ /* 0x000fe200078e02ff */
[----:B----4-:R-:W-:Y:S02]  /*10fc0*/  SEL R6, R6, RZ, !P0 ;  /* 0x000000ff06067207 */ /* 0x010fe40004000000 */
[----:B---3--:R-:W-:Y:S01]  /*10fd0*/  LOP3.LUT R4, R4, 0xffff, RZ, 0xc0, !PT ;  /* 0x0000ffff04047812 */ /* 0x008fe200078ec0ff */
[----:B------:R-:W-:Y:S02]  /*10fe0*/  IMAD.IADD R5, R5, 0x1, R62 ;  /* 0x0000000105057824 */ /* 0x000fe400078e023e */
        /* <DEDUP_REMOVED lines=9> */
[----:B------:R-:W-:Y:S01]  /*11080*/  IADD3 R14, P1, P0, R6, R8, R3 ;  /* 0x00000008060e7210 */ /* 0x000fe2000783e003 */
[----:B------:R-:W-:Y:S02]  /*11090*/  IMAD.IADD R6, R9, 0x1, R12 ;  /* 0x0000000109067824 */ /* 0x000fe400078e020c */
        /* <DEDUP_REMOVED lines=16> */
[----:B-1----:R-:W-:Y:S01]  /*111a0*/  SHF.R.S32.HI R16, RZ, 0x1f, R63 ;  /* 0x0000001fff107819 */ /* 0x002fe2000001143f */
[----:B------:R-:W-:Y:S01]  /*111b0*/  IMAD.IADD R0, R7, 0x1, R0 ;  /* 0x0000000107007824 */ /* 0x000fe200078e0200 */
[----:B------:R-:W-:Y:S02]  /*111c0*/  LEA R7, P0, R6, R8, 0x2 ;  /* 0x0000000806077211 */ /* 0x000fe400078010ff */
[----:B------:R-:W-:Y:S02]  /*111d0*/  SEL R9, R9, c[0x0][0x454], P3 ;  /* 0x0001150009097a07 */ /* 0x000fe40001800000 */
[----:B------:R-:W-:Y:S02]  /*111e0*/  LEA.HI R16, R16, R63, RZ, 0x5 ;  /* 0x0000003f10107211 */ /* 0x000fe400078f28ff */
[----:B------:R-:W-:Y:S02]  /*111f0*/  LEA.HI.X R6, R6, R9, R0, 0x2, P0 ;  /* 0x0000000906067211 */ /* 0x000fe400000f1400 */
[----:B------:R-:W-:Y:S01]  /*11200*/  LOP3.LUT R16, R16, 0xffffffe0, RZ, 0xc0, !PT ;  /* 0xffffffe010107812 */ /* 0x000fe200078ec0ff */
[----:B------:R-:W-:Y:S01]  /*11210*/  SHFL.IDX PT, R14, R7, RZ, 0x1c1f ;  /* 0x001c1fff070e7589 */ /* 0x000fe200000e0000 */
[----:B------:R-:W-:-:S03]  /*11220*/  IMAD R0, R11, c[0x0][0x4e8], RZ ;  /* 0x00013a000b007a24 */ /* 0x000fc600078e02ff */
[----:B------:R-:W1:Y:S01]  /*11230*/  SHFL.IDX PT, R15, R6, RZ, 0x1c1f ;  /* 0x001c1fff060f7589 */ /* 0x000e6200000e0000 */
[----:B------:R-:W-:-:S03]  /*11240*/  IMAD.IADD R16, R63, 0x1, -R16 ;  /* 0x000000013f107824 */ /* 0x000fc600078e0a10 */
[----:B------:R-:W-:Y:S04]  /*11250*/  SHFL.IDX PT, R12, R7, 0x1, 0x1c1f ;  /* 0x003c1f00070c7f89 */ /* 0x000fe800000e0000 */
[----:B------:R-:W2:Y:S04]  /*11260*/  SHFL.IDX PT, R13, R6, 0x1, 0x1c1f ;  /* 0x003c1f00060d7f89 */ /* 0x000ea800000e0000 */
[----:B------:R-:W-:Y:S04]  /*11270*/  SHFL.IDX PT, R10, R7, 0x2, 0x1c1f ;  /* 0x005c1f00070a7f89 */ /* 0x000fe800000e0000 */
[----:B------:R-:W3:Y:S04]  /*11280*/  SHFL.IDX PT, R11, R6, 0x2, 0x1c1f ;  /* 0x005c1f00060b7f89 */ /* 0x000ee800000e0000 */
[----:B------:R4:W-:Y:S04]  /*11290*/  SHFL.IDX PT, R9, R6, 0x3, 0x1c1f ;  /* 0x007c1f0006097f89 */ /* 0x0009e800000e0000 */
[----:B------:R1:W1:Y:S01]  /*112a0*/  SHFL.IDX PT, R8, R7, 0x3, 0x1c1f ;  /* 0x007c1f0007087f89 */ /* 0x00026200000e0000 */
[----:B------:R-:W-:Y:S01]  /*112b0*/  LOP3.LUT P0, RZ, R16, 0x3, RZ, 0xc0, !PT ;  /* 0x0000000310ff7812 */ /* 0x000fe2000780c0ff */
[----:B----4-:R-:W-:-:S05]  /*112c0*/  IMAD.IADD R6, R56, 0x1, R62 ;  /* 0x0000000138067824 */ /* 0x010fca00078e023e */
[C---:B------:R-:W-:Y:S02]  /*112d0*/  IADD3 R18, R6.reuse, 0x8, RZ ;  /* 0x0000000806127810 */ /* 0x040fe40007ffe0ff */
[C---:B------:R-:W-:Y:S02]  /*112e0*/  IADD3 R16, R6.reuse, 0x40, RZ ;  /* 0x0000004006107810 */ /* 0x040fe40007ffe0ff */
[C---:B-1----:R-:W-:Y:S02]  /*112f0*/  IADD3 R7, R6.reuse, 0x48, RZ ;  /* 0x0000004806077810 */ /* 0x042fe40007ffe0ff */
[-C--:B------:R-:W-:Y:S02]  /*11300*/  ISETP.GE.OR P5, PT, R6, R0.reuse, P0 ;  /* 0x000000000600720c */ /* 0x080fe400007a6670 */
[-C--:B------:R-:W-:Y:S02]  /*11310*/  ISETP.GE.OR P4, PT, R18, R0.reuse, P0 ;  /* 0x000000001200720c */ /* 0x080fe40000786670 */
[----:B------:R-:W-:-:S02]  /*11320*/  ISETP.GE.OR P1, PT, R16, R0, P0 ;  /* 0x000000001000720c */ /* 0x000fc40000726670 */
[----:B------:R-:W-:-:S07]  /*11330*/  ISETP.GE.OR P0, PT, R7, R0, P0 ;  /* 0x000000000700720c */ /* 0x000fce0000706670 */
[----:B------:R1:W-:Y:S01]  /*11340*/  @!P5 ST.E [R14.64], R23 ;  /* 0x000000170e00d985 */ /* 0x0003e2000c101906 */
        /* <DEDUP_REMOVED lines=8> */
[----:B------:R-:W2:Y:S01]  /*113d0*/  LDL R56, [R1+0xc] ;  /* 0x00000c0001387983 */ /* 0x000ea20000100800 */
[----:B------:R-:W-:Y:S01]  /*113e0*/  IMAD R17, R17, c[0x0][0x3a0], RZ ;  /* 0x0000e80011117a24 */ /* 0x000fe200078e02ff */
[----:B-1----:R-:W-:Y:S01]  /*113f0*/  SHF.R.S32.HI R9, RZ, 0x1f, R2 ;  /* 0x0000001fff097819 */ /* 0x002fe20000011402 */
[C---:B------:R-:W-:Y:S01]  /*11400*/  IMAD.WIDE.U32 R6, R3.reuse, c[0x0][0x3a0], RZ ;  /* 0x0000e80003067a25 */ /* 0x040fe200078e00ff */
[----:B------:R1:W3:Y:S03]  /*11410*/  LDS.128 R12, [R202+0x80] ;  /* 0x00008000ca0c7984 */ /* 0x0002e60000000c00 */
        /* <DEDUP_REMOVED lines=37> */
.L_x_1582:
[----:B------:R-:W-:Y:S05]  /*11670*/  BRA.DIV ~URZ, `(.L_x_1489) ;  /* 0x00007a927f007947 */ /* 0x000fea000b800000 */
[----:B------:R3:W4:Y:S02]  /*11680*/  SHFL.IDX PT, R2, R6, RZ, 0x181f ;  /* 0x00181fff06027589 */ /* 0x00072400000e0000 */
.L_x_1583:
        /* <DEDUP_REMOVED lines=14> */
.L_x_1584:
        /* <DEDUP_REMOVED lines=8> */
.L_x_1585:
[----:B------:R-:W-:Y:S05]  /*117f0*/  BRA.DIV ~URZ, `(.L_x_1492) ;  /* 0x00007ac27f007947 */ /* 0x000fea000b800000 */
[----:B-1----:R1:W2:Y:S02]  /*11800*/  SHFL.IDX PT, R2, R6, 0x2, 0x181f ;  /* 0x00581f0006027f89 */ /* 0x0022a400000e0000 */
.L_x_1586:
        /* <DEDUP_REMOVED lines=9> */
.L_x_1587:
        /* <DEDUP_REMOVED lines=8> */
.L_x_1588:
[----:B------:R-:W-:Y:S05]  /*11920*/  BRA.DIV ~URZ, `(.L_x_1495) ;  /* 0x00007b427f007947 */ /* 0x000fea000b800000 */
[----:B--2---:R2:W1:Y:S02]  /*11930*/  SHFL.IDX PT, R2, R6, 0x4, 0x181f ;  /* 0x00981f0006027f89 */ /* 0x00446400000e0000 */
.L_x_1589:
        /* <DEDUP_REMOVED lines=9> */
.L_x_1590:
        /* <DEDUP_REMOVED lines=8> */
.L_x_1591:
[----:B------:R-:W-:Y:S05]  /*11a50*/  BRA.DIV ~URZ, `(.L_x_1498) ;  /* 0x00007bc27f007947 */ /* 0x000fea000b800000 */
[----:B--2---:R2:W3:Y:S02]  /*11a60*/  SHFL.IDX PT, R2, R6, 0x6, 0x181f ;  /* 0x00d81f0006027f89 */ /* 0x0044e400000e0000 */
.L_x_1592:
        /* <DEDUP_REMOVED lines=9> */
.L_x_1593:
        /* <DEDUP_REMOVED lines=8> */
.L_x_1487:
        /* <DEDUP_REMOVED lines=33> */
.L_x_1594:
[----:B------:R-:W-:Y:S05]  /*11d90*/  BRA.DIV ~URZ, `(.L_x_1502) ;  /* 0x00007a327f007947 */ /* 0x000fea000b800000 */
[----:B------:R3:W4:Y:S02]  /*11da0*/  SHFL.IDX PT, R0, R12, RZ, 0x1c1f ;  /* 0x001c1fff0c007589 */ /* 0x00072400000e0000 */
.L_x_1595:
[----:B------:R-:W-:Y:S01]  /*11db0*/  BSSY B0, `(.L_x_1503) ;  /* 0x0000032000007945 */ /* 0x000fe20003800000 */
[----:B------:R-:W-:Y:S05]  /*11dc0*/  @P1 BRA `(.L_x_1504) ;  /* 0x0000030000001947 */ /* 0x000fea0003800000 */
[----:B------:R-:W5:Y:S04]  /*11dd0*/  LDL R6, [R1+0x40] ;  /* 0x0000400001067983 */ /* 0x000f680000100800 */
        /* <DEDUP_REMOVED lines=36> */
[----:B------:R-:W-:-:S03]  /*12020*/  ISETP.GE.AND P2, PT, R10, c[0x0][0x3c8], PT ;  /* 0x0000f2000a007a0c */ /* 0x000fc60003f46270 */
[----:B------:R2:W-:Y:S01]  /*12030*/  @!P1 ST.E.64 [R2.64], R66 ;  /* 0x0000004202009985 */ /* 0x0005e2000c101b06 */
[----:B------:R-:W-:-:S04]  /*12040*/  @!P6 LEA R8, P1, R15, R0, 0x2 ;  /* 0x000000000f08e211 */ /* 0x000fc800078210ff */
[----:B------:R-:W-:Y:S02]  /*12050*/  @!P6 LEA.HI.X R9, R15, R4, R16, 0x2, P1 ;  /* 0x000000040f09e211 */ /* 0x000fe400008f1410 */
[----:B---3--:R-:W-:-:S04]  /*12060*/  @!P3 LEA R6, P1, R13, R0, 0x2 ;  /* 0x000000000d06b211 */ /* 0x008fc800078210ff */
[----:B------:R-:W-:Y:S01]  /*12070*/  @!P3 LEA.HI.X R7, R13, R4, R14, 0x2, P1 ;  /* 0x000000040d07b211 */ /* 0x000fe200008f140e */
[----:B------:R3:W-:Y:S04]  /*12080*/  @!P6 ST.E.64 [R8.64], R104 ;  /* 0x000000680800e985 */ /* 0x0007e8000c101b06 */
[----:B------:R3:W-:Y:S01]  /*12090*/  @!P3 ST.E.64 [R6.64], R82 ;  /* 0x000000520600b985 */ /* 0x0007e2000c101b06 */
[----:B--2---:R-:W-:-:S04]  /*120a0*/  @!P2 LEA R2, P1, R10, R0, 0x2 ;  /* 0x000000000a02a211 */ /* 0x004fc800078210ff */
[----:B------:R-:W-:-:S05]  /*120b0*/  @!P2 LEA.HI.X R3, R10, R4, R11, 0x2, P1 ;  /* 0x000000040a03a211 */ /* 0x000fca00008f140b */
[----:B------:R3:W-:Y:S04]  /*120c0*/  @!P2 ST.E.64 [R2.64], R60 ;  /* 0x0000003c0200a985 */ /* 0x0007e8000c101b06 */
.L_x_1504:
[----:B------:R-:W-:Y:S05]  /*120d0*/  BSYNC B0 ;  /* 0x0000000000007941 */ /* 0x000fea0003800000 */
.L_x_1503:
[----:B------:R-:W-:Y:S05]  /*120e0*/  BRA.DIV ~URZ, `(.L_x_1505) ;  /* 0x000077527f007947 */ /* 0x000fea000b800000 */
[----:B--2---:R2:W1:Y:S04]  /*120f0*/  SHFL.IDX PT, R4, R5, 0x1, 0x1c1f ;  /* 0x003c1f0005047f89 */ /* 0x00446800000e0000 */
[----:B----4-:R2:W4:Y:S02]  /*12100*/  SHFL.IDX PT, R0, R12, 0x1, 0x1c1f ;  /* 0x003c1f000c007f89 */ /* 0x01052400000e0000 */
.L_x_1596:
[----:B------:R-:W-:Y:S01]  /*12110*/  BSSY B0, `(.L_x_1506) ;  /* 0x0000032000007945 */ /* 0x000fe20003800000 */
        /* <DEDUP_REMOVED lines=37> */
[----:B------:R-:W-:Y:S02]  /*12370*/  ISETP.GE.AND P0, PT, R13, c[0x0][0x3c8], PT ;  /* 0x0000f2000d007a0c */ /* 0x000fe40003f06270 */
[----:B------:R-:W-:Y:S02]  /*12380*/  @!P3 LEA.HI.X R11, R19, R4, R20, 0x2, P6 ;  /* 0x00000004130bb211 */ /* 0x000fe400030f1414 */
[----:B--2---:R-:W-:-:S04]  /*12390*/  @!P2 LEA R8, P6, R17, R0, 0x2 ;  /* 0x000000001108a211 */ /* 0x004fc800078c10ff */
[----:B------:R-:W-:Y:S02]  /*123a0*/  @!P2 LEA.HI.X R9, R17, R4, R18, 0x2, P6 ;  /* 0x000000041109a211 */ /* 0x000fe400030f1412 */
[----:B---3--:R-:W-:-:S04]  /*123b0*/  @!P1 LEA R6, P6, R15, R0, 0x2 ;  /* 0x000000000f069211 */ /* 0x008fc800078c10ff */
[----:B------:R-:W-:Y:S01]  /*123c0*/  @!P1 LEA.HI.X R7, R15, R4, R16, 0x2, P6 ;  /* 0x000000040f079211 */ /* 0x000fe200030f1410 */
[----:B------:R2:W-:Y:S04]  /*123d0*/  @!P3 ST.E.64 [R10.64], R106 ;  /* 0x0000006a0a00b985 */ /* 0x0005e8000c101b06 */
[----:B------:R2:W-:Y:S01]  /*123e0*/  @!P2 ST.E.64 [R8.64], R102 ;  /* 0x000000660800a985 */ /* 0x0005e2000c101b06 */
[----:B-1----:R-:W-:-:S04]  /*123f0*/  @!P0 LEA R2, P6, R13, R0, 0x2 ;  /* 0x000000000d028211 */ /* 0x002fc800078c10ff */
[----:B------:R-:W-:Y:S01]  /*12400*/  @!P0 LEA.HI.X R3, R13, R4, R14, 0x2, P6 ;  /* 0x000000040d038211 */ /* 0x000fe200030f140e */
[----:B------:R2:W-:Y:S04]  /*12410*/  @!P1 ST.E.64 [R6.64], R84 ;  /* 0x0000005406009985 */ /* 0x0005e8000c101b06 */
[----:B------:R2:W-:Y:S04]  /*12420*/  @!P0 ST.E.64 [R2.64], R64 ;  /* 0x0000004002008985 */ /* 0x0005e8000c101b06 */
.L_x_1507:
[----:B------:R-:W-:Y:S05]  /*12430*/  BSYNC B0 ;  /* 0x0000000000007941 */ /* 0x000fea0003800000 */
.L_x_1506:
[----:B------:R-:W-:Y:S05]  /*12440*/  BRA.DIV ~URZ, `(.L_x_1508) ;  /* 0x000074c27f007947 */ /* 0x000fea000b800000 */
[----:B-1----:R1:W2:Y:S02]  /*12450*/  SHFL.IDX PT, R4, R5, 0x2, 0x1c1f ;  /* 0x005c1f0005047f89 */ /* 0x0022a400000e0000 */
.L_x_1597:
[----:B------:R-:W-:Y:S05]  /*12460*/  BRA.DIV ~URZ, `(.L_x_1509) ;  /* 0x000075127f007947 */ /* 0x000fea000b800000 */
[----:B----4-:R4:W1:Y:S02]  /*12470*/  SHFL.IDX PT, R0, R12, 0x2, 0x1c1f ;  /* 0x005c1f000c007f89 */ /* 0x01086400000e0000 */
.L_x_1598:
[----:B------:R-:W-:Y:S01]  /*12480*/  BSSY B0, `(.L_x_1510) ;  /* 0x0000032000007945 */ /* 0x000fe20003800000 */
[----:B------:R-:W-:Y:S05]  /*12490*/  @P4 BRA `(.L_x_1511) ;  /* 0x0000030000004947 */ /* 0x000fea0003800000 */
[----:B--23--:R-:W2:Y:S04]  /*124a0*/  LDL R8, [R1+0x40] ;  /* 0x0000400001087983 */ /* 0x00cea80000100800 */
        /* <DEDUP_REMOVED lines=17> */
[----:B-----5:R-:W-:Y:S02]  /*125c0*/  ISETP.GE.AND P0, PT, R21, c[0x0][0x3c8], PT ;  /* 0x0000f20015007a0c */ /* 0x020fe40003f06270 */
[----:B----4-:R-:W-:-:S07]  /*125d0*/  ISETP.GE.AND P4, PT, R10, c[0x0][0x3c8], PT ;  /* 0x0000f2000a007a0c */ /* 0x010fce0003f86270 */
[CC--:B-1----:R-:W-:Y:S02]  /*125e0*/  @!P3 LEA R6, P2, R8.reuse, R0.reuse, 0x2 ;  /* 0x000000000806b211 */ /* 0x0c2fe400078410ff */
[----:B------:R-:W-:Y:S02]  /*125f0*/  @!P1 LEA R2, P6, R23, R0, 0x2 ;  /* 0x0000000017029211 */ /* 0x000fe400078c10ff */
[----:B------:R-:W-:Y:S02]  /*12600*/  @!P3 LEA.HI.X R7, R8, R4, R9, 0x2, P2 ;  /* 0x000000040807b211 */ /* 0x000fe400010f1409 */
[----:B------:R-:W-:Y:S02]  /*12610*/  @!P0 LEA R8, P2, R21, R0, 0x2 ;  /* 0x0000000015088211 */ /* 0x000fe400078410ff */
[-C--:B------:R-:W-:Y:S01]  /*12620*/  @!P1 LEA.HI.X R3, R23, R4.reuse, R24, 0x2, P6 ;  /* 0x0000000417039211 */ /* 0x080fe200030f1418 */
[----:B------:R-:W-:Y:S01]  /*12630*/  @!P3 ST.E.64 [R6.64], R48 ;  /* 0x000000300600b985 */ /* 0x000fe2000c101b06 */
[----:B------:R-:W-:-:S02]  /*12640*/  @!P0 LEA.HI.X R9, R21, R4, R22, 0x2, P2 ;  /* 0x0000000415098211 */ /* 0x000fc400010f1416 */
[----:B------:R-:W-:Y:S01]  /*12650*/  ISETP.GE.AND P3, PT, R19, c[0x0][0x3c8], PT ;  /* 0x0000f20013007a0c */ /* 0x000fe20003f66270 */
[----:B------:R1:W-:Y:S01]  /*12660*/  @!P1 ST.E.64 [R2.64], R34 ;  /* 0x0000002202009985 */ /* 0x0003e2000c101b06 */
[----:B------:R-:W-:-:S03]  /*12670*/  ISETP.GE.AND P2, PT, R17, c[0x0][0x3c8], PT ;  /* 0x0000f20011007a0c */ /* 0x000fc60003f46270 */
[----:B------:R2:W-:Y:S01]  /*12680*/  @!P0 ST.E.64 [R8.64], R38 ;  /* 0x0000002608008985 */ /* 0x0005e2000c101b06 */
[----:B------:R-:W-:Y:S02]  /*12690*/  ISETP.GE.AND P1, PT, R15, c[0x0][0x3c8], PT ;  /* 0x0000f2000f007a0c */ /* 0x000fe40003f26270 */
[----:B------:R-:W-:Y:S02]  /*126a0*/  ISETP.GE.AND P0, PT, R13, c[0x0][0x3c8], PT ;  /* 0x0000f2000d007a0c */ /* 0x000fe40003f06270 */
[----:B-1----:R-:W-:-:S04]  /*126b0*/  @!P4 LEA R2, P6, R10, R0, 0x2 ;  /* 0x000000000a02c211 */ /* 0x002fc800078c10ff */
[----:B------:R-:W-:Y:S02]  /*126c0*/  @!P4 LEA.HI.X R3, R10, R4, R11, 0x2, P6 ;  /* 0x000000040a03c211 */ /* 0x000fe400030f140b */
[----:B------:R-:W-:-:S03]  /*126d0*/  @!P3 LEA R10, P6, R19, R0, 0x2 ;  /* 0x00000000130ab211 */ /* 0x000fc600078c10ff */
[----:B------:R1:W-:Y:S01]  /*126e0*/  @!P4 ST.E.64 [R2.64], R42 ;  /* 0x0000002a0200c985 */ /* 0x0003e2000c101b06 */
[----:B--2---:R-:W-:Y:S02]  /*126f0*/  @!P2 LEA R8, P4, R17, R0, 0x2 ;  /* 0x000000001108a211 */ /* 0x004fe400078810ff */
[----:B------:R-:W-:Y:S02]  /*12700*/  @!P3 LEA.HI.X R11, R19, R4, R20, 0x2, P6 ;  /* 0x00000004130bb211 */ /* 0x000fe400030f1414 */
[----:B------:R-:W-:Y:S02]  /*12710*/  @!P1 LEA R6, P6, R15, R0, 0x2 ;  /* 0x000000000f069211 */ /* 0x000fe400078c10ff */
        /* <DEDUP_REMOVED lines=8> */
.L_x_1511:
[----:B------:R-:W-:Y:S05]  /*127a0*/  BSYNC B0 ;  /* 0x0000000000007941 */ /* 0x000fea0003800000 */
.L_x_1510:
[----:B------:R-:W-:Y:S05]  /*127b0*/  BRA.DIV ~URZ, `(.L_x_1512) ;  /* 0x000072327f007947 */ /* 0x000fea000b800000 */
[----:B--2---:R2:W3:Y:S04]  /*127c0*/  SHFL.IDX PT, R4, R5, 0x3, 0x1c1f ;  /* 0x007c1f0005047f89 */ /* 0x0044e800000e0000 */
[----:B-1----:R2:W1:Y:S02]  /*127d0*/  SHFL.IDX PT, R0, R12, 0x3, 0x1c1f ;  /* 0x007c1f000c007f89 */ /* 0x00246400000e0000 */
.L_x_1599:
[----:B------:R-:W-:Y:S05]  /*127e0*/  @P5 BRA `(.L_x_1500) ;  /* 0x00000fa000005947 */ /* 0x000fea0003800000 */
[----:B---3--:R-:W3:Y:S04]  /*127f0*/  LDL R6, [R1+0x40] ;  /* 0x0000400001067983 */ /* 0x008ee80000100800 */
[----:B------:R-:W5:Y:S04]  /*12800*/  LDL R10, [R1+0x74] ;  /* 0x00007400010a7983 */ /* 0x000f680000100800 */
[----:B--2---:R-:W2:Y:S04]  /*12810*/  LDL R7, [R1+0xc0] ;  /* 0x0000c00001077983 */ /* 0x004ea80000100800 */
[----:B----4-:R-:W4:Y:S04]  /*12820*/  LDL R8, [R1+0x70] ;  /* 0x0000700001087983 */ /* 0x010f280000100800 */
        /* <DEDUP_REMOVED lines=12> */
[----:B-----5:R-:W-:-:S11]  /*128f0*/  ISETP.GE.AND P4, PT, R10, c[0x0][0x3c8], PT ;  /* 0x0000f2000a007a0c */ /* 0x020fd60003f86270 */
[----:B-1----:R-:W-:Y:S02]  /*12900*/  @!P0 LEA R2, P1, R6, R0, 0x2 ;  /* 0x0000000006028211 */ /* 0x002fe400078210ff */
[----:B----4-:R-:W-:Y:S02]  /*12910*/  ISETP.GE.AND P5, PT, R8, c[0x0][0x3c8], PT ;  /* 0x0000f20008007a0c */ /* 0x010fe40003fa6270 */
[----:B--2---:R-:W-:Y:S02]  /*12920*/  @!P0 LEA.HI.X R3, R6, R4, R7, 0x2, P1 ;  /* 0x0000000406038211 */ /* 0x004fe400008f1407 */
[----:B------:R-:W-:-:S03]  /*12930*/  ISETP.GE.AND P3, PT, R18, c[0x0][0x3c8], PT ;  /* 0x0000f20012007a0c */ /* 0x000fc60003f66270 */
[----:B------:R1:W-:Y:S01]  /*12940*/  @!P0 ST.E.64 [R2.64], R30 ;  /* 0x0000001e02008985 */ /* 0x0003e2000c101b06 */
[----:B------:R-:W-:Y:S02]  /*12950*/  @!P4 LEA R6, P0, R10, R0, 0x2 ;  /* 0x000000000a06c211 */ /* 0x000fe400078010ff */
[----:B------:R-:W-:Y:S02]  /*12960*/  ISETP.GE.AND P2, PT, R16, c[0x0][0x3c8], PT ;  /* 0x0000f20010007a0c */ /* 0x000fe40003f46270 */
[----:B------:R-:W-:Y:S02]  /*12970*/  @!P4 LEA.HI.X R7, R10, R4, R11, 0x2, P0 ;  /* 0x000000040a07c211 */ /* 0x000fe400000f140b */
[----:B------:R-:W-:Y:S02]  /*12980*/  ISETP.GE.AND P1, PT, R14, c[0x0][0x3c8], PT ;  /* 0x0000f2000e007a0c */ /* 0x000fe40003f26270 */
[----:B------:R-:W-:Y:S01]  /*12990*/  ISETP.GE.AND P0, PT, R12, c[0x0][0x3c8], PT ;  /* 0x0000f2000c007a0c */ /* 0x000fe20003f06270 */
        /* <DEDUP_REMOVED lines=23> */
.L_x_1485:
[----:B------:R-:W2:Y:S04]  /*12b10*/  LDL.LU R0, [R1+0x78] ;  /* 0x0000780001007983 */ /* 0x000ea80000300800 */
[----:B------:R-:W3:Y:S01]  /*12b20*/  LDL.LU R7, [R1+0x7c] ;  /* 0x00007c0001077983 */ /* 0x000ee20000300800 */
[----:B------:R-:W-:Y:S02]  /*12b30*/  ISETP.NE.U32.AND P1, PT, RZ, c[0x0][0x508], PT ;  /* 0x00014200ff007a0c */ /* 0x000fe40003f25070 */
[----:B------:R-:W-:Y:S01]  /*12b40*/  ISETP.NE.U32.AND P3, PT, RZ, c[0x0][0x500], PT ;  /* 0x00014000ff007a0c */ /* 0x000fe20003f65070 */
[----:B-1----:R-:W4:Y:S01]  /*12b50*/  LDL.LU R6, [R1+0x54] ;  /* 0x0000540001067983 */ /* 0x002f220000300800 */
        /* <DEDUP_REMOVED lines=17> */
.L_x_1513:
        /* <DEDUP_REMOVED lines=60> */
.L_x_1515:
[----:B------:R-:W-:Y:S05]  /*13030*/  BSYNC B0 ;  /* 0x0000000000007941 */ /* 0x000fea0003800000 */
.L_x_1514:
[----:B------:R-:W-:-:S13]  /*13040*/  ISETP.GT.AND P0, PT, R20, 0x1, PT ;  /* 0x000000011400780c */ /* 0x000fda0003f04270 */
[----:B------:R-:W-:Y:S05]  /*13050*/  @P0 BRA `(.L_x_1500) ;  /* 0x0000073000000947 */ /* 0x000fea0003800000 */
[----:B------:R-:W2:Y:S04]  /*13060*/  LDL R6, [R1+0x3c] ;  /* 0x00003c0001067983 */ /* 0x000ea80000100800 */
[----:B-1----:R-:W2:Y:S01]  /*13070*/  LDL R5, [R1+0xc] ;  /* 0x00000c0001057983 */ /* 0x002ea20000100800 */
[----:B------:R-:W-:Y:S01]  /*13080*/  MOV R2, c[0x0][0x4e8] ;  /* 0x00013a0000027a02 */ /* 0x000fe20000000f00 */
[----:B------:R-:W-:-:S03]  /*13090*/  IMAD R4, R18, c[0x0][0x3a0], RZ ;  /* 0x0000e80012047a24 */ /* 0x000fc600078e02ff */
        /* <DEDUP_REMOVED lines=12> */
[----:B------:R-:W-:Y:S02]  /*13160*/  @P0 SHF.R.U32.HI R0, RZ, c[0x0][0x4f0], R6 ;  /* 0x00013c00ff000a19 */ /* 0x000fe40000011606 */
[----:B------:R-:W-:Y:S02]  /*13170*/  ISETP.GE.AND P0, PT, R201, c[0x0][0x3c8], PT ;  /* 0x0000f200c9007a0c */ /* 0x000fe40003f06270 */
[----:B------:R-:W-:Y:S02]  /*13180*/  SHF.R.S32.HI R6, RZ, 0x1f, R0 ;  /* 0x0000001fff067819 */ /* 0x000fe40000011400 */
[----:B------:R-:W-:Y:S02]  /*13190*/  IADD3 R5, -R0, RZ, RZ ;  /* 0x000000ff00057210 */ /* 0x000fe40007ffe1ff */
[----:B------:R-:W-:Y:S01]  /*131a0*/  IADD3 R3, R3, R7, RZ ;  /* 0x0000000703037210 */ /* 0x000fe20007ffe0ff */
[----:B------:R-:W-:-:S02]  /*131b0*/  IMAD R6, R6, c[0x0][0x3e0], RZ ;  /* 0x0000f80006067a24 */ /* 0x000fc400078e02ff */
        /* <DEDUP_REMOVED lines=13> */
.L_x_1600:
[----:B------:R-:W-:Y:S05]  /*13290*/  BRA.DIV ~URZ, `(.L_x_1517) ;  /* 0x000068927f007947 */ /* 0x000fea000b800000 */
[----:B------:R3:W4:Y:S02]  /*132a0*/  SHFL.IDX PT, R2, R6, RZ, 0x181f ;  /* 0x00181fff06027589 */ /* 0x00072400000e0000 */
.L_x_1601:
        /* <DEDUP_REMOVED lines=15> */
.L_x_1602:
        /* <DEDUP_REMOVED lines=8> */
.L_x_1603:
[----:B------:R-:W-:Y:S05]  /*13420*/  BRA.DIV ~URZ, `(.L_x_1520) ;  /* 0x000068b27f007947 */ /* 0x000fea000b800000 */
[----:B-1----:R1:W2:Y:S02]  /*13430*/  SHFL.IDX PT, R2, R6, 0x2, 0x181f ;  /* 0x00581f0006027f89 */ /* 0x0022a400000e0000 */
.L_x_1604:
        /* <DEDUP_REMOVED lines=9> */
.L_x_1605:
        /* <DEDUP_REMOVED lines=8> */
.L_x_1606:
[----:B------:R-:W-:Y:S05]  /*13550*/  BRA.DIV ~URZ, `(.L_x_1523) ;  /* 0x000069327f007947 */ /* 0x000fea000b800000 */
[----:B--2---:R2:W1:Y:S02]  /*13560*/  SHFL.IDX PT, R2, R6, 0x4, 0x181f ;  /* 0x00981f0006027f89 */ /* 0x00446400000e0000 */
.L_x_1607:
        /* <DEDUP_REMOVED lines=9> */
.L_x_1608:
        /* <DEDUP_REMOVED lines=8> */
.L_x_1609:
[----:B------:R-:W-:Y:S05]  /*13680*/  BRA.DIV ~URZ, `(.L_x_1526) ;  /* 0x000069b27f007947 */ /* 0x000fea000b800000 */
[----:B--2---:R2:W3:Y:S02]  /*13690*/  SHFL.IDX PT, R2, R6, 0x6, 0x181f ;  /* 0x00d81f0006027f89 */ /* 0x0044e400000e0000 */
.L_x_1610:
        /* <DEDUP_REMOVED lines=9> */
.L_x_1611:
[----:B------:R-:W-:Y:S02]  /*13730*/  IADD3 R0, R0, 0x70, RZ ;  /* 0x0000007000007810 */ /* 0x000fe40007ffe0ff */
[----:B-12---:R-:W-:Y:S02]  /*13740*/  SHF.R.S32.HI R6, RZ, 0x1f, R201 ;  /* 0x0000001fff067819 */ /* 0x006fe400000114c9 */
[----:B------:R-:W-:-:S13]  /*13750*/  ISETP.GE.OR P1, PT, R0, R4, P0 ;  /* 0x000000040000720c */ /* 0x000fda0000726670 */
[----:B----4-:R-:W-:-:S04]  /*13760*/  @!P1 LEA R2, P0, R201, R2, 0x1 ;  /* 0x00000002c9029211 */ /* 0x010fc800078008ff */
[----:B---3--:R-:W-:-:S05]  /*13770*/  @!P1 LEA.HI.X R3, R201, R5, R6, 0x1, P0 ;  /* 0x00000005c9039211 */ /* 0x008fca00000f0c06 */
[----:B------:R1:W-:Y:S04]  /*13780*/  @!P1 ST.E.128 [R2.64], RZ ;  /* 0x000000ff02009985 */ /* 0x0003e8000c101d06 */
.L_x_1500:
[----:B------:R-:W-:Y:S05]  /*13790*/  BSYNC B1 ;  /* 0x0000000000017941 */ /* 0x000fea0003800000 */
.L_x_1484:
        /* <DEDUP_REMOVED lines=15> */
.L_x_1612:
[----:B------:R-:W-:Y:S05]  /*13890*/  BRA.DIV ~URZ, `(.L_x_1530) ;  /* 0x000069527f007947 */ /* 0x000fea000b800000 */
[----:B------:R3:W4:Y:S02]  /*138a0*/  SHFL.IDX PT, R8, R57, 0x1, 0x1f ;  /* 0x00201f0039087f89 */ /* 0x00072400000e0000 */
.L_x_1613:
        /* <DEDUP_REMOVED lines=19> */
.L_x_1614:
        /* <DEDUP_REMOVED lines=16> */
.L_x_1615:
[----:B---3--:R-:W-:Y:S01]  /*13ae0*/  IMAD R0, R0, c[0x0][0x538], RZ ;  /* 0x00014e0000007a24 */ /* 0x008fe200078e02ff */
[----:B------:R-:W-:Y:S04]  /*13af0*/  BSSY B1, `(.L_x_1533) ;  /* 0x00000ce000017945 */ /* 0x000fe80003800000 */
[----:B----4-:R-:W-:-:S04]  /*13b00*/  IADD3 R8, R0, R8, RZ ;  /* 0x0000000800087210 */ /* 0x010fc80007ffe0ff */
[----:B--2---:R-:W-:-:S13]  /*13b10*/  ISETP.GT.AND P6, PT, R8, R9, PT ;  /* 0x000000090800720c */ /* 0x004fda0003fc4270 */
[----:B------:R-:W-:Y:S05]  /*13b20*/  @P6 BRA `(.L_x_1534) ;  /* 0x0000025000006947 */ /* 0x000fea0003800000 */
.L_x_1538:
        /* <DEDUP_REMOVED lines=17> */
.L_x_1616:
        /* <DEDUP_REMOVED lines=16> */
.L_x_1617:
[----:B--2---:R-:W-:-:S05]  /*13d40*/  IMAD R0, R0, c[0x0][0x538], RZ ;  /* 0x00014e0000007a24 */ /* 0x004fca00078e02ff */
[----:B------:R-:W-:-:S04]  /*13d50*/  IADD3 R8, R0, R8, RZ ;  /* 0x0000000800087210 */ /* 0x000fc80007ffe0ff */
[----:B------:R-:W-:-:S13]  /*13d60*/  ISETP.GT.AND P6, PT, R8, R9, PT ;  /* 0x000000090800720c */ /* 0x000fda0003fc4270 */
[----:B-1----:R-:W-:Y:S05]  /*13d70*/  @!P6 BRA `(.L_x_1538) ;  /* 0xfffffdb00000e947 */ /* 0x002fea000383ffff */
.L_x_1534:
[----:B------:R-:W-:-:S05]  /*13d80*/  IADD3 R5, -R0, R8, RZ ;  /* 0x0000000800057210 */ /* 0x000fca0007ffe1ff */
[----:B------:R-:W-:-:S05]  /*13d90*/  IMAD R0, R4, c[0x0][0x538], R5 ;  /* 0x00014e0004007a24 */ /* 0x000fca00078e0205 */
[----:B------:R-:W-:Y:S01]  /*13da0*/  ISETP.GT.AND P0, PT, R0, R9, PT ;  /* 0x000000090000720c */ /* 0x000fe20003f04270 */
[----:B------:R-:W-:-:S12]  /*13db0*/  BRA.DIV ~URZ, `(.L_x_1539) ;  /* 0x000068927f007947 */ /* 0x000fd8000b800000 */
[----:B------:R-:W-:-:S03]  /*13dc0*/  VOTE.ANY R10, PT, !P0 ;  /* 0x00000000000a7806 */ /* 0x000fc600040e0100 */
.L_x_1618:
[----:B------:R-:W2:Y:S01]  /*13dd0*/  LDL.LU R2, [R1+0x5c] ;  /* 0x00005c0001027983 */ /* 0x000ea20000300800 */
[----:B------:R-:W2:Y:S02]  /*13de0*/  POPC R0, R10 ;  /* 0x0000000a00007309 */ /* 0x000ea40000000000 */
[----:B--2---:R-:W-:-:S05]  /*13df0*/  IADD3 R2, R0, R2, RZ ;  /* 0x0000000200027210 */ /* 0x004fca0007ffe0ff */
[----:B------:R2:W-:Y:S01]  /*13e00*/  STL [R1+0x5c], R2 ;  /* 0x00005c0201007387 */ /* 0x0005e20000100800 */
[----:B------:R-:W-:Y:S05]  /*13e10*/  BRA.DIV ~URZ, `(.L_x_1540) ;  /* 0x000068827f007947 */ /* 0x000fea000b800000 */
[----:B------:R3:W4:Y:S04]  /*13e20*/  SHFL.IDX PT, R8, R6, R0, 0x1f ;  /* 0x00001f0006087589 */ /* 0x00072800000e0000 */
[----:B------:R3:W1:Y:S02]  /*13e30*/  SHFL.IDX PT, R7, R7, R0, 0x1f ;  /* 0x00001f0007077589 */ /* 0x00066400000e0000 */
.L_x_1619:
[----:B------:R-:W-:Y:S01]  /*13e40*/  ISETP.NE.AND P0, PT, R10, RZ, PT ;  /* 0x000000ff0a00720c */ /* 0x000fe20003f05270 */
[----:B------:R-:W-:-:S12]  /*13e50*/  BSSY B0, `(.L_x_1541) ;  /* 0x0000005000007945 */ /* 0x000fd80003800000 */
[----:B------:R-:W-:Y:S05]  /*13e60*/  @!P0 BRA `(.L_x_1542) ;  /* 0x0000003000008947 */ /* 0x000fea0003800000 */
[----:B---3--:R-:W-:Y:S01]  /*13e70*/  IADD3 R0, R0, -0x1, RZ ;  /* 0xffffffff00007810 */ /* 0x008fe20007ffe0ff */
[----:B------:R-:W-:Y:S05]  /*13e80*/  BRA.DIV ~URZ, `(.L_x_1543) ;  /* 0x000068e27f007947 */ /* 0x000fea000b800000 */
[----:B------:R3:W2:Y:S02]  /*13e90*/  SHFL.IDX PT, R11, R4, R0, 0x1f ;  /* 0x00001f00040b7589 */ /* 0x0006a400000e0000 */
.L_x_1542:
[----:B------:R-:W-:Y:S05]  /*13ea0*/  BSYNC B0 ;  /* 0x0000000000007941 */ /* 0x000fea0003800000 */
.L_x_1541:
        /* <DEDUP_REMOVED lines=68> */
.L_x_1545:
        /* <DEDUP_REMOVED lines=68> */
.L_x_1546:
[----:B------:R-:W-:Y:S05]  /*14730*/  BSYNC B0 ;  /* 0x0000000000007941 */ /* 0x000fea0003800000 */
.L_x_1544:
[----:B------:R-:W-:-:S04]  /*14740*/  LOP3.LUT R2, RZ, R2, RZ, 0x33, !PT ;  /* 0x00000002ff027212 */ /* 0x000fc800078e33ff */
[----:B-1----:R-:W-:-:S05]  /*14750*/  IADD3 R0, R2, R8, RZ ;  /* 0x0000000802007210 */ /* 0x002fca0007ffe0ff */
[----:B------:R1:W-:Y:S01]  /*14760*/  STL [R1+0x54], R0 ;  /* 0x0000540001007387 */ /* 0x0003e20000100800 */
[----:B------:R-:W-:Y:S05]  /*14770*/  BRA `(.L_x_1547) ;  /* 0x0000005000007947 */ /* 0x000fea0003800000 */
.L_x_1535:
[----:B------:R-:W-:Y:S01]  /*14780*/  MOV R0, c[0x0][0x53c] ;  /* 0x00014f0000007a02 */ /* 0x000fe20000000f00 */
[----:B------:R2:W-:Y:S04]  /*14790*/  STL [R1+0x50], R9 ;  /* 0x0000500901007387 */ /* 0x0005e80000100800 */
[----:B------:R2:W-:Y:S04]  /*147a0*/  STL [R1+0x54], RZ ;  /* 0x000054ff01007387 */ /* 0x0005e80000100800 */
[----:B------:R2:W-:Y:S04]  /*147b0*/  STL [R1+0x58], RZ ;  /* 0x000058ff01007387 */ /* 0x0005e80000100800 */
[----:B------:R2:W-:Y:S02]  /*147c0*/  STL [R1+0x5c], R0 ;  /* 0x00005c0001007387 */ /* 0x0005e40000100800 */
.L_x_1547:
[----:B------:R-:W-:Y:S05]  /*147d0*/  BSYNC B1 ;  /* 0x0000000000017941 */ /* 0x000fea0003800000 */
.L_x_1533:
        /* <DEDUP_REMOVED lines=9> */
.L_x_1528:
[----:B--2---:R-:W2:Y:S02]  /*14870*/  LDL R0, [R1+0x5c] ;  /* 0x00005c0001007983 */ /* 0x004ea40000100800 */
[----:B--2---:R-:W-:-:S13]  /*14880*/  ISETP.GE.AND P0, PT, R0, c[0x0][0x53c], PT ;  /* 0x00014f0000007a0c */ /* 0x004fda0003f06270 */
[----:B-1--4-:R-:W-:Y:S01]  /*14890*/  @P0 CALL.REL.NOINC `(.L_x_1548) ;  /* 0x0000001000000944 */ /* 0x012fe20003c00000 */
[----:B------:R-:W-:Y:S05]  /*148a0*/  BRA `(.L_x_1549) ;  /* 0xfffed2c000007947 */ /* 0x000fea000383ffff */
.L_x_1548:
[----:B------:R-:W-:Y:S05]  /*148b0*/  EXIT ;  /* 0x000000000000794d */ /* 0x000fea0003800000 */
.L_x_1410:
[----:B------:R-:W-:Y:S01]  /*148c0*/  IMAD.MOV.U32 R0, RZ, RZ, R5 ;  /* 0x000000ffff007224 */ /* 0x000fe200078e0005 */
[----:B------:R-:W-:Y:S02]  /*148d0*/  MOV R2, 0x1 ;  /* 0x0000000100027802 */ /* 0x000fe40000000f00 */
[----:B------:R-:W-:Y:S02]  /*148e0*/  MOV R3, 0x14900 ;  /* 0x0001490000037802 */ /* 0x000fe40000000f00 */
[----:B------:R-:W-:Y:S05]  /*148f0*/  CALL.REL.NOINC `($__internal_20_$__cuda_sm70_shflsync_up_p) ;  /* 0x00005fa000007944 */ /* 0x000fea0003c00000 */
[----:B------:R-:W-:Y:S01]  /*14900*/  MOV R0, R4 ;  /* 0x0000000400007202 */ /* 0x000fe20000000f00 */
[----:B------:R-:W-:Y:S05]  /*14910*/  BRA `(.L_x_1550) ;  /* 0xfffebb4000007947 */ /* 0x000fea000383ffff */
.L_x_1411:
[----:B------:R-:W-:Y:S01]  /*14920*/  IMAD.MOV.U32 R0, RZ, RZ, R5 ;  /* 0x000000ffff007224 */ /* 0x000fe200078e0005 */
[----:B------:R-:W-:Y:S02]  /*14930*/  MOV R2, 0x2 ;  /* 0x0000000200027802 */ /* 0x000fe40000000f00 */
[----:B------:R-:W-:Y:S02]  /*14940*/  MOV R3, 0x14960 ;  /* 0x0001496000037802 */ /* 0x000fe40000000f00 */
[----:B------:R-:W-:Y:S05]  /*14950*/  CALL.REL.NOINC `($__internal_20_$__cuda_sm70_shflsync_up_p) ;  /* 0x00005f4000007944 */ /* 0x000fea0003c00000 */
[----:B------:R-:W-:Y:S01]  /*14960*/  SEL R0, R4, RZ, P4 ;  /* 0x000000ff04007207 */ /* 0x000fe20002000000 */
[----:B------:R-:W-:Y:S01]  /*14970*/  IMAD.MOV.U32 R2, RZ, RZ, 0x4 ;  /* 0x00000004ff027424 */ /* 0x000fe200078e00ff */
[----:B------:R-:W-:-:S03]  /*14980*/  MOV R3, 0x149b0 ;  /* 0x000149b000037802 */ /* 0x000fc60000000f00 */
[----:B------:R-:W-:Y:S02]  /*14990*/  IMAD.IADD R0, R5, 0x1, R0 ;  /* 0x0000000105007824 */ /* 0x000fe400078e0200 */
        /* <DEDUP_REMOVED lines=13> */
[----:B------:R-:W-:Y:S02]  /*14a70*/  MOV R62, 0x1f ;  /* 0x0000001f003e7802 */ /* 0x000fe40000000f00 */
[----:B------:R-:W-:Y:S01]  /*14a80*/  MOV R3, 0x14ac0 ;  /* 0x00014ac000037802 */ /* 0x000fe20000000f00 */
[----:B------:R-:W-:-:S04]  /*14a90*/  IMAD.IADD R4, R0, 0x1, R4 ;  /* 0x0000000100047824 */ /* 0x000fc800078e0204 */
[----:B------:R-:W-:Y:S02]  /*14aa0*/  IMAD.MOV.U32 R56, RZ, RZ, R4 ;  /* 0x000000ffff387224 */ /* 0x000fe400078e0004 */
[----:B------:R-:W-:Y:S05]  /*14ab0*/  CALL.REL.NOINC `($__internal_19_$__cuda_sm70_shflsync_idx_p) ;  /* 0x00005d8000007944 */ /* 0x000fea0003c00000 */
[----:B------:R-:W-:Y:S01]  /*14ac0*/  MOV R0, R62 ;  /* 0x0000003e00007202 */ /* 0x000fe20000000f00 */
[----:B------:R-:W-:Y:S05]  /*14ad0*/  BRA `(.L_x_1551) ;  /* 0xfffeba8000007947 */ /* 0x000fea000383ffff */
.L_x_1413:
[----:B------:R-:W-:Y:S02]  /*14ae0*/  SEL R0, RZ, 0x1, P0 ;  /* 0x00000001ff007807 */ /* 0x000fe40000000000 */
[----:B------:R-:W-:Y:S02]  /*14af0*/  MOV R2, 0x14b10 ;  /* 0x00014b1000027802 */ /* 0x000fe40000000f00 */
[----:B------:R-:W-:Y:S05]  /*14b00*/  CALL.REL.NOINC `($__internal_21_$__cuda_sm70_votesync_ballot) ;  /* 0x00005e0000007944 */ /* 0x000fea0003c00000 */
[----:B------:R-:W-:Y:S01]  /*14b10*/  MOV R7, R0 ;  /* 0x0000000000077202 */ /* 0x000fe20000000f00 */
[----:B------:R-:W-:Y:S05]  /*14b20*/  BRA `(.L_x_1552) ;  /* 0xfffebac000007947 */ /* 0x000fea000383ffff */
.L_x_1414:
[----:B------:R-:W-:Y:S01]  /*14b30*/  IMAD.MOV.U32 R56, RZ, RZ, R9 ;  /* 0x000000ffff387224 */ /* 0x000fe200078e0009 */
[----:B-1----:R-:W-:Y:S01]  /*14b40*/  MOV R2, R0 ;  /* 0x0000000000027202 */ /* 0x002fe20000000f00 */
[----:B------:R-:W-:Y:S01]  /*14b50*/  IMAD.MOV.U32 R62, RZ, RZ, 0x1f ;  /* 0x0000001fff3e7424 */ /* 0x000fe200078e00ff */
[----:B------:R-:W-:Y:S02]  /*14b60*/  MOV R3, 0x14b80 ;  /* 0x00014b8000037802 */ /* 0x000fe40000000f00 */
[----:B------:R-:W-:Y:S05]  /*14b70*/  CALL.REL.NOINC `($__internal_19_$__cuda_sm70_shflsync_idx_p) ;  /* 0x00005cc000007944 */ /* 0x000fea0003c00000 */
[----:B------:R-:W-:Y:S01]  /*14b80*/  IMAD.MOV.U32 R12, RZ, RZ, R62 ;  /* 0x000000ffff0c7224 */ /* 0x000fe200078e003e */
[----:B------:R-:W-:Y:S01]  /*14b90*/  MOV R56, R8 ;  /* 0x0000000800387202 */ /* 0x000fe20000000f00 */
[----:B------:R-:W-:Y:S01]  /*14ba0*/  IMAD.MOV.U32 R5, RZ, RZ, RZ ;  /* 0x000000ffff057224 */ /* 0x000fe200078e00ff */
[----:B------:R-:W-:Y:S01]  /*14bb0*/  MOV R2, R0 ;  /* 0x0000000000027202 */ /* 0x000fe20000000f00 */
[----:B------:R-:W-:Y:S01]  /*14bc0*/  IMAD.MOV.U32 R62, RZ, RZ, 0x1f ;  /* 0x0000001fff3e7424 */ /* 0x000fe200078e00ff */
[----:B------:R-:W-:-:S02]  /*14bd0*/  MOV R3, 0x14bf0 ;  /* 0x00014bf000037802 */ /* 0x000fc40000000f00 */
[----:B------:R-:W-:Y:S05]  /*14be0*/  CALL.REL.NOINC `($__internal_19_$__cuda_sm70_shflsync_idx_p) ;  /* 0x00005c5000007944 */ /* 0x000fea0003c00000 */
[----:B------:R-:W-:Y:S01]  /*14bf0*/  MOV R9, R62 ;  /* 0x0000003e00097202 */ /* 0x000fe20000000f00 */
[----:B------:R-:W-:Y:S05]  /*14c00*/  BRA `(.L_x_1553) ;  /* 0xfffeba5000007947 */ /* 0x000fea000383ffff */
.L_x_1417:
[----:B------:R-:W-:Y:S01]  /*14c10*/  IMAD.MOV.U32 R56, RZ, RZ, R4 ;  /* 0x000000ffff387224 */ /* 0x000fe200078e0004 */
[----:B-1----:R-:W-:Y:S01]  /*14c20*/  MOV R2, R0 ;  /* 0x0000000000027202 */ /* 0x002fe20000000f00 */
[----:B------:R-:W-:Y:S01]  /*14c30*/  IMAD.MOV.U32 R62, RZ, RZ, 0x1f ;  /* 0x0000001fff3e7424 */ /* 0x000fe200078e00ff */
[----:B------:R-:W-:-:S02]  /*14c40*/  MOV R3, 0x14c60 ;  /* 0x00014c6000037802 */ /* 0x000fc40000000f00 */
[----:B---34-:R-:W-:Y:S05]  /*14c50*/  CALL.REL.NOINC `($__internal_19_$__cuda_sm70_shflsync_idx_p) ;  /* 0x00005be000007944 */ /* 0x018fea0003c00000 */
[----:B------:R-:W-:Y:S01]  /*14c60*/  MOV R5, R62 ;  /* 0x0000003e00057202 */ /* 0x000fe20000000f00 */
[----:B------:R-:W-:Y:S05]  /*14c70*/  BRA `(.L_x_1416) ;  /* 0xfffeba4000007947 */ /* 0x000fea000383ffff */
.L_x_1428:
[----:B------:R-:W-:Y:S01]  /*14c80*/  IMAD.MOV.U32 R56, RZ, RZ, R5 ;  /* 0x000000ffff387224 */ /* 0x000fe200078e0005 */
[----:B------:R-:W-:Y:S01]  /*14c90*/  MOV R2, RZ ;  /* 0x000000ff00027202 */ /* 0x000fe20000000f00 */
[----:B------:R-:W-:Y:S01]  /*14ca0*/  IMAD.MOV.U32 R62, RZ, RZ, 0x181f ;  /* 0x0000181fff3e7424 */ /* 0x000fe200078e00ff */
[----:B------:R-:W-:-:S02]  /*14cb0*/  MOV R3, 0x14cd0 ;  /* 0x00014cd000037802 */ /* 0x000fc40000000f00 */
[----:B-----5:R-:W-:Y:S05]  /*14cc0*/  CALL.REL.NOINC `($__internal_19_$__cuda_sm70_shflsync_idx_p) ;  /* 0x00005b7000007944 */ /* 0x020fea0003c00000 */
[----:B------:R-:W-:Y:S01]  /*14cd0*/  MOV R7, R62 ;  /* 0x0000003e00077202 */ /* 0x000fe20000000f00 */
[----:B------:R-:W-:Y:S05]  /*14ce0*/  BRA `(.L_x_1554) ;  /* 0xfffedaf000007947 */ /* 0x000fea000383ffff */
.L_x_1429:
[----:B------:R-:W-:Y:S01]  /*14cf0*/  IMAD.MOV.U32 R56, RZ, RZ, R6 ;  /* 0x000000ffff387224 */ /* 0x000fe200078e0006 */
[----:B------:R-:W-:Y:S01]  /*14d00*/  MOV R2, RZ ;  /* 0x000000ff00027202 */ /* 0x000fe20000000f00 */
[----:B------:R-:W-:Y:S01]  /*14d10*/  IMAD.MOV.U32 R62, RZ, RZ, 0x181f ;  /* 0x0000181fff3e7424 */ /* 0x000fe200078e00ff */
[----:B------:R-:W-:-:S02]  /*14d20*/  MOV R3, 0x14d40 ;  /* 0x00014d4000037802 */ /* 0x000fc40000000f00 */
[----:B-12--5:R-:W-:Y:S05]  /*14d30*/  CALL.REL.NOINC `($__internal_19_$__cuda_sm70_shflsync_idx_p) ;  /* 0x00005b0000007944 */ /* 0x026fea0003c00000 */
[----:B------:R-:W-:Y:S01]  /*14d40*/  MOV R2, R62 ;  /* 0x0000003e00027202 */ /* 0x000fe20000000f00 */
[----:B------:R-:W-:Y:S05]  /*14d50*/  BRA `(.L_x_1555) ;  /* 0xfffedaa000007947 */ /* 0x000fea000383ffff */
.L_x_1432:
[----:B------:R-:W-:Y:S01]  /*14d60*/  IMAD.MOV.U32 R56, RZ, RZ, R5 ;  /* 0x000000ffff387224 */ /* 0x000fe200078e0005 */
[----:B-1--4-:R-:W-:Y:S01]  /*14d70*/  MOV R2, 0x1 ;  /* 0x0000000100027802 */ /* 0x012fe20000000f00 */
[----:B------:R-:W-:Y:S01]  /*14d80*/  IMAD.MOV.U32 R62, RZ, RZ, 0x181f ;  /* 0x0000181fff3e7424 */ /* 0x000fe200078e00ff */
[----:B------:R-:W-:-:S02]  /*14d90*/  MOV R3, 0x14db0 ;  /* 0x00014db000037802 */ /* 0x000fc40000000f00 */
[----:B--2--5:R-:W-:Y:S05]  /*14da0*/  CALL.REL.NOINC `($__internal_19_$__cuda_sm70_shflsync_idx_p) ;  /* 0x00005a9000007944 */ /* 0x024fea0003c00000 */
[----:B------:R-:W-:Y:S01]  /*14db0*/  IMAD.MOV.U32 R7, RZ, RZ, R62 ;  /* 0x000000ffff077224 */ /* 0x000fe200078e003e */
[----:B------:R-:W-:Y:S01]  /*14dc0*/  MOV R2, 0x1 ;  /* 0x0000000100027802 */ /* 0x000fe20000000f00 */
[----:B------:R-:W-:Y:S01]  /*14dd0*/  IMAD.MOV.U32 R56, RZ, RZ, R6 ;  /* 0x000000ffff387224 */ /* 0x000fe200078e0006 */
[----:B------:R-:W-:-:S02]  /*14de0*/  MOV R62, 0x181f ;  /* 0x0000181f003e7802 */ /* 0x000fc40000000f00 */
[----:B------:R-:W-:Y:S02]  /*14df0*/  MOV R3, 0x14e10 ;  /* 0x00014e1000037802 */ /* 0x000fe40000000f00 */
[----:B------:R-:W-:Y:S05]  /*14e00*/  CALL.REL.NOINC `($__internal_19_$__cuda_sm70_shflsync_idx_p) ;  /* 0x00005a3000007944 */ /* 0x000fea0003c00000 */
[----:B------:R-:W-:Y:S01]  /*14e10*/  MOV R2, R62 ;  /* 0x0000003e00027202 */ /* 0x000fe20000000f00 */
[----:B------:R-:W-:Y:S05]  /*14e20*/  BRA `(.L_x_1556) ;  /* 0xfffedb2000007947 */ /* 0x000fea000383ffff */
.L_x_1435:
[----:B------:R-:W-:Y:S01]  /*14e30*/  IMAD.MOV.U32 R56, RZ, RZ, R5 ;  /* 0x000000ffff387224 */ /* 0x000fe200078e0005 */
[----:B-1----:R-:W-:Y:S01]  /*14e40*/  MOV R2, 0x2 ;  /* 0x0000000200027802 */ /* 0x002fe20000000f00 */
[----:B------:R-:W-:Y:S01]  /*14e50*/  IMAD.MOV.U32 R62, RZ, RZ, 0x181f ;  /* 0x0000181fff3e7424 */ /* 0x000fe200078e00ff */
[----:B------:R-:W-:Y:S02]  /*14e60*/  MOV R3, 0x14e80 ;  /* 0x00014e8000037802 */ /* 0x000fe40000000f00 */
[----:B--23-5:R-:W-:Y:S05]  /*14e70*/  CALL.REL.NOINC `($__internal_19_$__cuda_sm70_shflsync_idx_p) ;  /* 0x000059c000007944 */ /* 0x02cfea0003c00000 */
[----:B------:R-:W-:Y:S01]  /*14e80*/  MOV R7, R62 ;  /* 0x0000003e00077202 */ /* 0x000fe20000000f00 */
[----:B------:R-:W-:Y:S05]  /*14e90*/  BRA `(.L_x_1557) ;  /* 0xfffedb9000007947 */ /* 0x000fea000383ffff */
.L_x_1436:
[----:B------:R-:W-:Y:S01]  /*14ea0*/  IMAD.MOV.U32 R56, RZ, RZ, R6 ;  /* 0x000000ffff387224 */ /* 0x000fe200078e0006 */
[----:B-1----:R-:W-:Y:S01]  /*14eb0*/  MOV R2, 0x2 ;  /* 0x0000000200027802 */ /* 0x002fe20000000f00 */
[----:B------:R-:W-:Y:S01]  /*14ec0*/  IMAD.MOV.U32 R62, RZ, RZ, 0x181f ;  /* 0x0000181fff3e7424 */ /* 0x000fe200078e00ff */
[----:B------:R-:W-:Y:S02]  /*14ed0*/  MOV R3, 0x14ef0 ;  /* 0x00014ef000037802 */ /* 0x000fe40000000f00 */
[----:B--2345:R-:W-:Y:S05]  /*14ee0*/  CALL.REL.NOINC `($__internal_19_$__cuda_sm70_shflsync_idx_p) ;  /* 0x0000595000007944 */ /* 0x03cfea0003c00000 */
[----:B------:R-:W-:Y:S01]  /*14ef0*/  MOV R2, R62 ;  /* 0x0000003e00027202 */ /* 0x000fe20000000f00 */
[----:B------:R-:W-:Y:S05]  /*14f00*/  BRA `(.L_x_1558) ;  /* 0xfffedb4000007947 */ /* 0x000fea000383ffff */
.L_x_1439:
[----:B------:R-:W-:Y:S01]  /*14f10*/  IMAD.MOV.U32 R56, RZ, RZ, R5 ;  /* 0x000000ffff387224 */ /* 0x000fe200078e0005 */
[----:B--2---:R-:W-:Y:S01]  /*14f20*/  MOV R2, 0x3 ;  /* 0x0000000300027802 */ /* 0x004fe20000000f00 */
[----:B------:R-:W-:Y:S01]  /*14f30*/  IMAD.MOV.U32 R62, RZ, RZ, 0x181f ;  /* 0x0000181fff3e7424 */ /* 0x000fe200078e00ff */
[----:B------:R-:W-:-:S02]  /*14f40*/  MOV R3, 0x14f60 ;  /* 0x00014f6000037802 */ /* 0x000fc40000000f00 */
[----:B-1-345:R-:W-:Y:S05]  /*14f50*/  CALL.REL.NOINC `($__internal_19_$__cuda_sm70_shflsync_idx_p) ;  /* 0x000058e000007944 */ /* 0x03afea0003c00000 */
        /* <DEDUP_REMOVED lines=8> */
.L_x_1442:
[----:B------:R-:W-:Y:S01]  /*14fe0*/  IMAD.MOV.U32 R56, RZ, RZ, R5 ;  /* 0x000000ffff387224 */ /* 0x000fe200078e0005 */
[----:B-12---:R-:W-:Y:S01]  /*14ff0*/  MOV R2, 0x4 ;  /* 0x0000000400027802 */ /* 0x006fe20000000f00 */
[----:B------:R-:W-:Y:S01]  /*15000*/  IMAD.MOV.U32 R62, RZ, RZ, 0x181f ;  /* 0x0000181fff3e7424 */ /* 0x000fe200078e00ff */
[----:B------:R-:W-:Y:S02]  /*15010*/  MOV R3, 0x15030 ;  /* 0x0001503000037802 */ /* 0x000fe40000000f00 */
[----:B---345:R-:W-:Y:S05]  /*15020*/  CALL.REL.NOINC `($__internal_19_$__cuda_sm70_shflsync_idx_p) ;  /* 0x0000581000007944 */ /* 0x038fea0003c00000 */
[----:B------:R-:W-:Y:S01]  /*15030*/  MOV R7, R62 ;  /* 0x0000003e00077202 */ /* 0x000fe20000000f00 */
[----:B------:R-:W-:Y:S05]  /*15040*/  BRA `(.L_x_1560) ;  /* 0xfffedbd000007947 */ /* 0x000fea000383ffff */
.L_x_1443:
[----:B------:R-:W-:Y:S01]  /*15050*/  IMAD.MOV.U32 R56, RZ, RZ, R6 ;  /* 0x000000ffff387224 */ /* 0x000fe200078e0006 */
[----:B--2---:R-:W-:Y:S01]  /*15060*/  MOV R2, 0x4 ;  /* 0x0000000400027802 */ /* 0x004fe20000000f00 */
[----:B------:R-:W-:Y:S01]  /*15070*/  IMAD.MOV.U32 R62, RZ, RZ, 0x181f ;  /* 0x0000181fff3e7424 */ /* 0x000fe200078e00ff */
[----:B------:R-:W-:Y:S02]  /*15080*/  MOV R3, 0x150a0 ;  /* 0x000150a000037802 */ /* 0x000fe40000000f00 */
[----:B-1-345:R-:W-:Y:S05]  /*15090*/  CALL.REL.NOINC `($__internal_19_$__cuda_sm70_shflsync_idx_p) ;  /* 0x000057a000007944 */ /* 0x03afea0003c00000 */
[----:B------:R-:W-:Y:S01]  /*150a0*/  MOV R2, R62 ;  /* 0x0000003e00027202 */ /* 0x000fe20000000f00 */
[----:B------:R-:W-:Y:S05]  /*150b0*/  BRA `(.L_x_1561) ;  /* 0xfffedb8000007947 */ /* 0x000fea000383ffff */
.L_x_1446:
[----:B------:R-:W-:Y:S01]  /*150c0*/  IMAD.MOV.U32 R56, RZ, RZ, R5 ;  /* 0x000000ffff387224 */ /* 0x000fe200078e0005 */
[----:B-1----:R-:W-:Y:S01]  /*150d0*/  MOV R2, 0x5 ;  /* 0x0000000500027802 */ /* 0x002fe20000000f00 */
[----:B------:R-:W-:Y:S01]  /*150e0*/  IMAD.MOV.U32 R62, RZ, RZ, 0x181f ;  /* 0x0000181fff3e7424 */ /* 0x000fe200078e00ff */
[----:B------:R-:W-:-:S02]  /*150f0*/  MOV R3, 0x15110 ;  /* 0x0001511000037802 */ /* 0x000fc40000000f00 */
[----:B--2345:R-:W-:Y:S05]  /*15100*/  CALL.REL.NOINC `($__internal_19_$__cuda_sm70_shflsync_idx_p) ;  /* 0x0000573000007944 */ /* 0x03cfea0003c00000 */
        /* <DEDUP_REMOVED lines=8> */
.L_x_1449:
[----:B------:R-:W-:Y:S01]  /*15190*/  IMAD.MOV.U32 R56, RZ, RZ, R5 ;  /* 0x000000ffff387224 */ /* 0x000fe200078e0005 */
[----:B-1----:R-:W-:Y:S01]  /*151a0*/  MOV R2, 0x6 ;  /* 0x0000000600027802 */ /* 0x002fe20000000f00 */
[----:B------:R-:W-:Y:S01]  /*151b0*/  IMAD.MOV.U32 R62, RZ, RZ, 0x181f ;  /* 0x0000181fff3e7424 */ /* 0x000fe200078e00ff */
[----:B------:R-:W-:Y:S02]  /*151c0*/  MOV R3, 0x151e0 ;  /* 0x000151e000037802 */ /* 0x000fe40000000f00 */
[----:B--2345:R-:W-:Y:S05]  /*151d0*/  CALL.REL.NOINC `($__internal_19_$__cuda_sm70_shflsync_idx_p) ;  /* 0x0000566000007944 */ /* 0x03cfea0003c00000 */
[----:B------:R-:W-:Y:S01]  /*151e0*/  MOV R7, R62 ;  /* 0x0000003e00077202 */ /* 0x000fe20000000f00 */
[----:B------:R-:W-:Y:S05]  /*151f0*/  BRA `(.L_x_1563) ;  /* 0xfffedc1000007947 */ /* 0x000fea000383ffff */
.L_x_1450:
[----:B------:R-:W-:Y:S01]  /*15200*/  IMAD.MOV.U32 R56, RZ, RZ, R6 ;  /* 0x000000ffff387224 */ /* 0x000fe200078e0006 */
[----:B-1----:R-:W-:Y:S01]  /*15210*/  MOV R2, 0x6 ;  /* 0x0000000600027802 */ /* 0x002fe20000000f00 */
[----:B------:R-:W-:Y:S01]  /*15220*/  IMAD.MOV.U32 R62, RZ, RZ, 0x181f ;  /* 0x0000181fff3e7424 */ /* 0x000fe200078e00ff */
[----:B------:R-:W-:Y:S02]  /*15230*/  MOV R3, 0x15250 ;  /* 0x0001525000037802 */ /* 0x000fe40000000f00 */
[----:B--2345:R-:W-:Y:S05]  /*15240*/  CALL.REL.NOINC `($__internal_19_$__cuda_sm70_shflsync_idx_p) ;  /* 0x000055f000007944 */ /* 0x03cfea0003c00000 */
[----:B------:R-:W-:Y:S01]  /*15250*/  MOV R2, R62 ;  /* 0x0000003e00027202 */ /* 0x000fe20000000f00 */
[----:B------:R-:W-:Y:S05]  /*15260*/  BRA `(.L_x_1564) ;  /* 0xfffedbc000007947 */ /* 0x000fea000383ffff */
.L_x_1453:
        /* <DEDUP_REMOVED lines=13> */
.L_x_1456:
[----:B------:R-:W-:Y:S01]  /*15340*/  IMAD.MOV.U32 R56, RZ, RZ, R4 ;  /* 0x000000ffff387224 */ /* 0x000fe200078e0004 */
[----:B------:R-:W-:Y:S01]  /*15350*/  MOV R2, RZ ;  /* 0x000000ff00027202 */ /* 0x000fe20000000f00 */
[----:B------:R-:W-:Y:S01]  /*15360*/  IMAD.MOV.U32 R62, RZ, RZ, 0x181f ;  /* 0x0000181fff3e7424 */ /* 0x000fe200078e00ff */
[----:B------:R-:W-:Y:S02]  /*15370*/  MOV R3, 0x15390 ;  /* 0x0001539000037802 */ /* 0x000fe40000000f00 */
[----:B------:R-:W-:Y:S05]  /*15380*/  CALL.REL.NOINC `($__internal_19_$__cuda_sm70_shflsync_idx_p) ;  /* 0x000054b000007944 */ /* 0x000fea0003c00000 */
[----:B------:R-:W-:Y:S01]  /*15390*/  MOV R7, R62 ;  /* 0x0000003e00077202 */ /* 0x000fe20000000f00 */
[----:B------:R-:W-:Y:S05]  /*153a0*/  BRA `(.L_x_1566) ;  /* 0xfffef80000007947 */ /* 0x000fea000383ffff */
.L_x_1457:
[----:B------:R-:W-:Y:S01]  /*153b0*/  IMAD.MOV.U32 R56, RZ, RZ, R0 ;  /* 0x000000ffff387224 */ /* 0x000fe200078e0000 */
[----:B------:R-:W-:Y:S01]  /*153c0*/  MOV R2, RZ ;  /* 0x000000ff00027202 */ /* 0x000fe20000000f00 */
[----:B------:R-:W-:Y:S01]  /*153d0*/  IMAD.MOV.U32 R62, RZ, RZ, 0x181f ;  /* 0x0000181fff3e7424 */ /* 0x000fe200078e00ff */
[----:B------:R-:W-:Y:S02]  /*153e0*/  MOV R3, 0x15400 ;  /* 0x0001540000037802 */ /* 0x000fe40000000f00 */
[----:B-12---:R-:W-:Y:S05]  /*153f0*/  CALL.REL.NOINC `($__internal_19_$__cuda_sm70_shflsync_idx_p) ;  /* 0x0000544000007944 */ /* 0x006fea0003c00000 */
        /* <DEDUP_REMOVED lines=12> */
[----:B------:R-:W-:Y:S05]  /*154c0*/  CALL.REL.NOINC `($__internal_19_$__cuda_sm70_shflsync_idx_p) ;  /* 0x0000537000007944 */ /* 0x000fea0003c00000 */
[----:B------:R-:W-:Y:S01]  /*154d0*/  IMAD.MOV.U32 R6, RZ, RZ, R62 ;  /* 0x000000ffff067224 */ /* 0x000fe200078e003e */
[----:B------:R-:W-:Y:S01]  /*154e0*/  MOV R2, 0x1 ;  /* 0x0000000100027802 */ /* 0x000fe20000000f00 */
[----:B------:R-:W-:Y:S01]  /*154f0*/  IMAD.MOV.U32 R56, RZ, RZ, R0 ;  /* 0x000000ffff387224 */ /* 0x000fe200078e0000 */
[----:B------:R-:W-:Y:S02]  /*15500*/  MOV R62, 0x181f ;  /* 0x0000181f003e7802 */ /* 0x000fe40000000f00 */
[----:B------:R-:W-:Y:S02]  /*15510*/  MOV R3, 0x15530 ;  /* 0x0001553000037802 */ /* 0x000fe40000000f00 */
[----:B------:R-:W-:Y:S05]  /*15520*/  CALL.REL.NOINC `($__internal_19_$__cuda_sm70_shflsync_idx_p) ;  /* 0x0000531000007944 */ /* 0x000fea0003c00000 */
[C---:B------:R-:W-:Y:S01]  /*15530*/  IADD3 R2, -R5.reuse, 0x10, RZ ;  /* 0x0000001005027810 */ /* 0x040fe20007ffe1ff */
[----:B------:R-:W-:Y:S01]  /*15540*/  IMAD.MOV.U32 R56, RZ, RZ, R4 ;  /* 0x000000ffff387224 */ /* 0x000fe200078e0004 */
[----:B------:R-:W-:-:S02]  /*15550*/  ISETP.NE.U32.AND P2, PT, R5, RZ, PT ;  /* 0x000000ff0500720c */ /* 0x000fc40003f45070 */
[----:B------:R-:W-:-:S04]  /*15560*/  LOP3.LUT R2, R2, 0xf, RZ, 0xc0, !PT ;  /* 0x0000000f02027812 */ /* 0x000fc800078ec0ff */
[----:B------:R-:W-:Y:S01]  /*15570*/  IADD3 R2, P1, P0, R2, R62, R135 ;  /* 0x0000003e02027210 */ /* 0x000fe2000783e087 */
[----:B------:R-:W-:-:S03]  /*15580*/  IMAD.MOV.U32 R62, RZ, RZ, 0x181f ;  /* 0x0000181fff3e7424 */ /* 0x000fc600078e00ff */
[----:B------:R-:W-:-:S05]  /*15590*/  IADD3.X R3, RZ, R6, R36, P1, P0 ;  /* 0x00000006ff037210 */ /* 0x000fca0000fe0424 */
[----:B------:R-:W-:Y:S01]  /*155a0*/  @!PT LDS RZ, [RZ] ;  /* 0x00000000fffff984 */ /* 0x000fe20000000800 */
[----:B------:R-:W-:Y:S01]  /*155b0*/  @!PT LDS RZ, [RZ] ;  /* 0x00000000fffff984 */ /* 0x000fe20000000800 */
[----:B------:R-:W-:Y:S01]  /*155c0*/  @!PT LDS RZ, [RZ] ;  /* 0x00000000fffff984 */ /* 0x000fe20000000800 */
[----:B------:R1:W-:Y:S02]  /*155d0*/  LDGSTS.E.BYPASS.LTC128B.128.ZFILL [R202+0x3100], [R2.64], P2 ;  /* 0x0310000002ca7fae */ /* 0x0003e40009141d46 */
        /* <DEDUP_REMOVED lines=49> */
[----:B------:R-:W-:Y:S01]  /*158f0*/  MOV R0, R62 ;  /* 0x0000003e00007202 */ /* 0x000fe20000000f00 */
[----:B------:R-:W-:Y:S05]  /*15900*/  BRA `(.L_x_1567) ;  /* 0xfffef42000007947 */ /* 0x000fea000383ffff */
.L_x_1458:
[----:B------:R-:W-:Y:S01]  /*15910*/  IMAD.MOV.U32 R56, RZ, RZ, R0 ;  /* 0x000000ffff387224 */ /* 0x000fe200078e0000 */
[----:B------:R-:W-:Y:S01]  /*15920*/  MOV R2, RZ ;  /* 0x000000ff00027202 */ /* 0x000fe20000000f00 */
[----:B------:R-:W-:Y:S01]  /*15930*/  IMAD.MOV.U32 R62, RZ, RZ, 0x1c1f ;  /* 0x00001c1fff3e7424 */ /* 0x000fe200078e00ff */
[----:B------:R-:W-:-:S02]  /*15940*/  MOV R3, 0x15960 ;  /* 0x0001596000037802 */ /* 0x000fc40000000f00 */
[----:B------:R-:W-:Y:S05]  /*15950*/  CALL.REL.NOINC `($__internal_19_$__cuda_sm70_shflsync_idx_p) ;  /* 0x00004ee000007944 */ /* 0x000fea0003c00000 */
[----:B------:R-:W-:Y:S01]  /*15960*/  MOV R2, R62 ;  /* 0x0000003e00027202 */ /* 0x000fe20000000f00 */
[----:B------:R-:W-:Y:S05]  /*15970*/  BRA `(.L_x_1568) ;  /* 0xfffef51000007947 */ /* 0x000fea000383ffff */
.L_x_1459:
[----:B------:R-:W-:Y:S01]  /*15980*/  IMAD.MOV.U32 R56, RZ, RZ, R0 ;  /* 0x000000ffff387224 */ /* 0x000fe200078e0000 */
[----:B------:R-:W-:Y:S01]  /*15990*/  MOV R2, 0x1 ;  /* 0x0000000100027802 */ /* 0x000fe20000000f00 */
[----:B------:R-:W-:Y:S01]  /*159a0*/  IMAD.MOV.U32 R62, RZ, RZ, 0x1c1f ;  /* 0x00001c1fff3e7424 */ /* 0x000fe200078e00ff */
[----:B------:R-:W-:-:S02]  /*159b0*/  MOV R3, 0x159d0 ;  /* 0x000159d000037802 */ /* 0x000fc40000000f00 */
[----:B-1----:R-:W-:Y:S05]  /*159c0*/  CALL.REL.NOINC `($__internal_19_$__cuda_sm70_shflsync_idx_p) ;  /* 0x00004e7000007944 */ /* 0x002fea0003c00000 */
[----:B------:R-:W-:Y:S01]  /*159d0*/  IMAD.IADD R2, R4, 0x1, R62 ;  /* 0x0000000104027824 */ /* 0x000fe200078e023e */
[----:B------:R-:W-:Y:S01]  /*159e0*/  MOV R3, 0x15cc0 ;  /* 0x00015cc000037802 */ /* 0x000fe20000000f00 */
[----:B------:R-:W-:-:S02]  /*159f0*/  IMAD.MOV.U32 R56, RZ, RZ, R0 ;  /* 0x000000ffff387224 */ /* 0x000fc400078e0000 */
        /* <DEDUP_REMOVED lines=37> */
[----:B------:R-:W-:Y:S01]  /*15c50*/  ISETP.GT.AND P0, PT, R2, 0x49, PT ;  /* 0x000000490200780c */ /* 0x000fe20003f04270 */
[----:B------:R-:W-:Y:S01]  /*15c60*/  IMAD.MOV.U32 R2, RZ, RZ, 0x2 ;  /* 0x00000002ff027424 */ /* 0x000fe200078e00ff */
[----:B------:R-:W-:-:S02]  /*15c70*/  FSEL R140, R44, -INF , P6 ;  /* 0xff8000002c8c7808 */ /* 0x000fc40003000000 */
[----:B------:R-:W-:Y:S02]  /*15c80*/  FSEL R139, R42, -INF , P2 ;  /* 0xff8000002a8b7808 */ /* 0x000fe40001000000 */
[----:B------:R-:W-:Y:S02]  /*15c90*/  FSEL R138, R35, -INF , P1 ;  /* 0xff800000238a7808 */ /* 0x000fe40000800000 */
[----:B------:R-:W-:Y:S02]  /*15ca0*/  FSEL R137, R33, -INF , P0 ;  /* 0xff80000021897808 */ /* 0x000fe40000000000 */
[----:B------:R-:W-:Y:S05]  /*15cb0*/  CALL.REL.NOINC `($__internal_19_$__cuda_sm70_shflsync_idx_p) ;  /* 0x00004b8000007944 */ /* 0x000fea0003c00000 */
[----:B------:R-:W-:Y:S01]  /*15cc0*/  IMAD.IADD R2, R4, 0x1, R62 ;  /* 0x0000000104027824 */ /* 0x000fe200078e023e */
[----:B------:R-:W-:Y:S01]  /*15cd0*/  MOV R3, 0x15fb0 ;  /* 0x00015fb000037802 */ /* 0x000fe20000000f00 */
[----:B------:R-:W-:Y:S02]  /*15ce0*/  IMAD.MOV.U32 R56, RZ, RZ, R0 ;  /* 0x000000ffff387224 */ /* 0x000fe400078e0000 */
        /* <DEDUP_REMOVED lines=45> */
[----:B------:R-:W-:Y:S02]  /*15fc0*/  FMNMX.FTZ R0, R11, R13, !PT ;  /* 0x0000000d0b007209 */ /* 0x000fe40007810000 */
[----:B------:R-:W-:Y:S02]  /*15fd0*/  FMNMX.FTZ R2, R24, R26, !PT ;  /* 0x0000001a18027209 */ /* 0x000fe40007810000 */
[----:B------:R-:W-:Y:S02]  /*15fe0*/  IMNMX R5, R5, R4, PT ;  /* 0x0000000405057217 */ /* 0x000fe40003800200 */
[----:B------:R-:W-:Y:S01]  /*15ff0*/  FMNMX.FTZ R3, R15, R0, !PT ;  /* 0x000000000f037209 */ /* 0x000fe20007810000 */
[----:B------:R-:W-:Y:S01]  /*16000*/  IMAD.MOV.U32 R0, RZ, RZ, 0x2 ;  /* 0x00000002ff007424 */ /* 0x000fe200078e00ff */
[----:B------:R-:W-:-:S02]  /*16010*/  ISETP.GT.AND P6, PT, R5, RZ, PT ;  /* 0x000000ff0500720c */ /* 0x000fc40003fc4270 */
[C---:B------:R-:W-:Y:S02]  /*16020*/  ISETP.GT.AND P2, PT, R5.reuse, 0x1, PT ;  /* 0x000000010500780c */ /* 0x040fe40003f44270 */
[----:B------:R-:W-:Y:S02]  /*16030*/  FMNMX.FTZ R4, R10, R12, !PT ;  /* 0x0000000c0a047209 */ /* 0x000fe40007810000 */
[----:B------:R-:W-:Y:S02]  /*16040*/  ISETP.GT.AND P1, PT, R5, 0x8, PT ;  /* 0x000000080500780c */ /* 0x000fe40003f24270 */
[----:B------:R-:W-:Y:S02]  /*16050*/  FSEL R28, R161, -INF , P6 ;  /* 0xff800000a11c7808 */ /* 0x000fe40003000000 */
[----:B------:R-:W-:Y:S02]  /*16060*/  FSEL R30, R160, -INF , P2 ;  /* 0xff800000a01e7808 */ /* 0x000fe40001000000 */
[----:B------:R-:W-:-:S02]  /*16070*/  FMNMX.FTZ R2, R29, R2, !PT ;  /* 0x000000021d027209 */ /* 0x000fc40007810000 */
[----:B------:R-:W-:Y:S02]  /*16080*/  FMNMX.FTZ R71, R17, R3, !PT ;  /* 0x0000000311477209 */ /* 0x000fe40007810000 */
[----:B------:R-:W-:Y:S02]  /*16090*/  ISETP.GT.AND P0, PT, R5, 0x9, PT ;  /* 0x000000090500780c */ /* 0x000fe40003f04270 */
[----:B------:R-:W-:Y:S02]  /*160a0*/  FSEL R33, R151, -INF , P1 ;  /* 0xff80000097217808 */ /* 0x000fe40000800000 */
[----:B------:R-:W-:Y:S02]  /*160b0*/  FMNMX.FTZ R4, R14, R4, !PT ;  /* 0x000000040e047209 */ /* 0x000fe40007810000 */
[----:B------:R-:W-:Y:S02]  /*160c0*/  FMNMX.FTZ R3, R28, R30, !PT ;  /* 0x0000001e1c037209 */ /* 0x000fe40007810000 */
[----:B------:R-:W-:-:S02]  /*160d0*/  FMNMX.FTZ R70, R31, R2, !PT ;  /* 0x000000021f467209 */ /* 0x000fc40007810000 */
[----:B------:R-:W-:Y:S02]  /*160e0*/  ISETP.GT.AND P6, PT, R5, 0x10, PT ;  /* 0x000000100500780c */ /* 0x000fe40003fc4270 */
[----:B------:R-:W-:Y:S02]  /*160f0*/  FSEL R35, R150, -INF , P0 ;  /* 0xff80000096237808 */ /* 0x000fe40000000000 */
[----:B------:R-:W-:Y:S02]  /*16100*/  FMNMX.FTZ R4, R16, R4, !PT ;  /* 0x0000000410047209 */ /* 0x000fe40007810000 */
[----:B------:R-:W-:Y:S02]  /*16110*/  FMNMX.FTZ R2, R33, R3, !PT ;  /* 0x0000000321027209 */ /* 0x000fe40007810000 */
[----:B------:R-:W-:Y:S02]  /*16120*/  ISETP.GT.AND P2, PT, R5, 0x11, PT ;  /* 0x000000110500780c */ /* 0x000fe40003f44270 */
[----:B------:R-:W-:-:S02]  /*16130*/  FSEL R48, R147, -INF , P6 ;  /* 0xff80000093307808 */ /* 0x000fc40003000000 */
        /* <DEDUP_REMOVED lines=89> */
[----:B------:R-:W-:Y:S01]  /*166d0*/  FMNMX.FTZ R71, R138, R71, !PT ;  /* 0x000000478a477209 */ /* 0x000fe20007810000 */
[----:B------:R-:W-:Y:S01]  /*166e0*/  IMAD.MOV.U32 R4, RZ, RZ, R72 ;  /* 0x000000ffff047224 */ /* 0x000fe200078e0048 */
[----:B------:R-:W-:-:S02]  /*166f0*/  FMNMX.FTZ R70, R157, R70, !PT ;  /* 0x000000469d467209 */ /* 0x000fc40007810000 */
[----:B------:R-:W-:Y:S02]  /*16700*/  FMNMX.FTZ R8, R128, R2, !PT ;  /* 0x0000000280087209 */ /* 0x000fe40007810000 */
[----:B------:R-:W-:Y:S02]  /*16710*/  FMNMX.FTZ R71, R137, R71, !PT ;  /* 0x0000004789477209 */ /* 0x000fe40007810000 */
[----:B------:R-:W-:Y:S02]  /*16720*/  FMNMX.FTZ R70, R156, R70, !PT ;  /* 0x000000469c467209 */ /* 0x000fe40007810000 */
[----:B------:R-:W-:Y:S02]  /*16730*/  MOV R2, 0x16750 ;  /* 0x0001675000027802 */ /* 0x000fe40000000f00 */
[----:B------:R-:W-:Y:S05]  /*16740*/  CALL.REL.NOINC `($__internal_18_$__cuda_sm70_shflsync_bfly_p) ;  /* 0x0000409000007944 */ /* 0x000fea0003c00000 */
[----:B------:R-:W-:Y:S01]  /*16750*/  FMNMX.FTZ R72, R72, R0, !PT ;  /* 0x0000000048487209 */ /* 0x000fe20007810000 */
[----:B------:R-:W-:Y:S01]  /*16760*/  IMAD.MOV.U32 R0, RZ, RZ, 0x1 ;  /* 0x00000001ff007424 */ /* 0x000fe200078e00ff */
[----:B------:R-:W-:-:S03]  /*16770*/  MOV R2, 0x167a0 ;  /* 0x000167a000027802 */ /* 0x000fc60000000f00 */
[----:B------:R-:W-:Y:S02]  /*16780*/  IMAD.MOV.U32 R4, RZ, RZ, R72 ;  /* 0x000000ffff047224 */ /* 0x000fe400078e0048 */
[----:B------:R-:W-:Y:S05]  /*16790*/  CALL.REL.NOINC `($__internal_18_$__cuda_sm70_shflsync_bfly_p) ;  /* 0x0000404000007944 */ /* 0x000fea0003c00000 */
[----:B------:R-:W-:Y:S01]  /*167a0*/  FMNMX.FTZ R72, R72, R0, !PT ;  /* 0x0000000048487209 */ /* 0x000fe20007810000 */
[----:B------:R-:W-:Y:S01]  /*167b0*/  IMAD.MOV.U32 R4, RZ, RZ, R71 ;  /* 0x000000ffff047224 */ /* 0x000fe200078e0047 */
[----:B------:R-:W-:Y:S01]  /*167c0*/  MOV R2, 0x167f0 ;  /* 0x000167f000027802 */ /* 0x000fe20000000f00 */
[----:B------:R-:W-:Y:S02]  /*167d0*/  IMAD.MOV.U32 R0, RZ, RZ, 0x2 ;  /* 0x00000002ff007424 */ /* 0x000fe400078e00ff */
        /* <DEDUP_REMOVED lines=26> */
[----:B------:R-:W-:Y:S01]  /*16980*/  MOV R9, R0 ;  /* 0x0000000000097202 */ /* 0x000fe20000000f00 */
[----:B------:R-:W-:Y:S05]  /*16990*/  BRA `(.L_x_1569) ;  /* 0xfffef56000007947 */ /* 0x000fea000383ffff */
.L_x_1463:
[----:B------:R-:W-:Y:S01]  /*169a0*/  MOV R2, RZ ;  /* 0x000000ff00027202 */ /* 0x000fe20000000f00 */
[----:B------:R-:W-:Y:S01]  /*169b0*/  IMAD.MOV.U32 R56, RZ, RZ, R4 ;  /* 0x000000ffff387224 */ /* 0x000fe200078e0004 */
[----:B------:R-:W-:Y:S01]  /*169c0*/  MOV R3, 0x169f0 ;  /* 0x000169f000037802 */ /* 0x000fe20000000f00 */
[----:B------:R-:W-:Y:S02]  /*169d0*/  IMAD.MOV.U32 R62, RZ, RZ, 0x181f ;  /* 0x0000181fff3e7424 */ /* 0x000fe400078e00ff */
[----:B------:R-:W-:Y:S05]  /*169e0*/  CALL.REL.NOINC `($__internal_19_$__cuda_sm70_shflsync_idx_p) ;  /* 0x00003e5000007944 */ /* 0x000fea0003c00000 */
[----:B------:R-:W-:Y:S01]  /*169f0*/  MOV R7, R62 ;  /* 0x0000003e00077202 */ /* 0x000fe20000000f00 */
[----:B------:R-:W-:-:S05]  /*16a00*/  BRA `(.L_x_1570) ;  /* 0xffff112000007947 */ /* 0x000fca000383ffff */
.L_x_1464:
[----:B------:R-:W-:Y:S01]  /*16a10*/  MOV R2, RZ ;  /* 0x000000ff00027202 */ /* 0x000fe20000000f00 */
[----:B------:R-:W-:Y:S01]  /*16a20*/  IMAD.MOV.U32 R56, RZ, RZ, R0 ;  /* 0x000000ffff387224 */ /* 0x000fe200078e0000 */
[----:B------:R-:W-:Y:S01]  /*16a30*/  MOV R3, 0x16a60 ;  /* 0x00016a6000037802 */ /* 0x000fe20000000f00 */
[----:B------:R-:W-:Y:S02]  /*16a40*/  IMAD.MOV.U32 R62, RZ, RZ, 0x181f ;  /* 0x0000181fff3e7424 */ /* 0x000fe400078e00ff */
[----:B-12---:R-:W-:Y:S05]  /*16a50*/  CALL.REL.NOINC `($__internal_19_$__cuda_sm70_shflsync_idx_p) ;  /* 0x00003de000007944 */ /* 0x006fea0003c00000 */
[----:B------:R-:W-:Y:S01]  /*16a60*/  IMAD.MOV.U32 R56, RZ, RZ, R4 ;  /* 0x000000ffff387224 */ /* 0x000fe200078e0004 */
[----:B------:R-:W-:Y:S02]  /*16a70*/  ISETP.GE.AND P0, PT, R201, c[0x0][0x1d4], PT ;  /* 0x00007500c9007a0c */ /* 0x000fe40003f06270 */
[----:B------:R-:W-:Y:S01]  /*16a80*/  IADD3 R2, P1, R62, R15, RZ ;  /* 0x0000000f3e027210 */ /* 0x000fe20007f3e0ff */
[----:B------:R-:W-:Y:S01]  /*16a90*/  IMAD.MOV.U32 R62, RZ, RZ, 0x181f ;  /* 0x0000181fff3e7424 */ /* 0x000fe200078e00ff */
[----:B------:R-:W-:Y:S03]  /*16aa0*/  SEL R6, RZ, 0x10, P0 ;  /* 0x00000010ff067807 */ /* 0x000fe60000000000 */
[----:B------:R-:W-:Y:S06]  /*16ab0*/  IMAD.X R3, R7, 0x1, R5, P1 ;  /* 0x0000000107037824 */ /* 0x000fec00008e0605 */
[----:B------:R-:W-:Y:S01]  /*16ac0*/  @!PT LDS RZ, [RZ] ;  /* 0x00000000fffff984 */ /* 0x000fe20000000800 */
[----:B------:R-:W-:Y:S01]  /*16ad0*/  @!PT LDS RZ, [RZ] ;  /* 0x00000000fffff984 */ /* 0x000fe20000000800 */
[----:B------:R-:W-:Y:S01]  /*16ae0*/  @!PT LDS RZ, [RZ] ;  /* 0x00000000fffff984 */ /* 0x000fe20000000800 */
[----:B------:R1:W-:Y:S02]  /*16af0*/  LDGSTS.E.BYPASS.LTC128B.128 [R202+0x100], [R2.64], !P0 ;  /* 0x0010000002ca7fae */ /* 0x0003e4000c101d46 */
[----:B-1----:R-:W-:Y:S01]  /*16b00*/  MOV R3, 0x16b30 ;  /* 0x00016b3000037802 */ /* 0x002fe20000000f00 */
[----:B------:R-:W-:Y:S03]  /*16b10*/  IMAD.MOV.U32 R2, RZ, RZ, 0x1 ;  /* 0x00000001ff027424 */ /* 0x000fe600078e00ff */
[----:B------:R-:W-:Y:S05]  /*16b20*/  CALL.REL.NOINC `($__internal_19_$__cuda_sm70_shflsync_idx_p) ;  /* 0x00003d1000007944 */ /* 0x000fea0003c00000 */
[----:B------:R-:W-:Y:S01]  /*16b30*/  MOV R2, 0x1 ;  /* 0x0000000100027802 */ /* 0x000fe20000000f00 */
[----:B------:R-:W-:Y:S01]  /*16b40*/  IMAD.MOV.U32 R7, RZ, RZ, R62 ;  /* 0x000000ffff077224 */ /* 0x000fe200078e003e */
[----:B------:R-:W-:Y:S01]  /*16b50*/  MOV R62, 0x181f ;  /* 0x0000181f003e7802 */ /* 0x000fe20000000f00 */
[----:B------:R-:W-:Y:S01]  /*16b60*/  IMAD.MOV.U32 R56, RZ, RZ, R0 ;  /* 0x000000ffff387224 */ /* 0x000fe200078e0000 */
[----:B------:R-:W-:Y:S02]  /*16b70*/  MOV R3, 0x16b90 ;  /* 0x00016b9000037802 */ /* 0x000fe40000000f00 */
[----:B------:R-:W-:Y:S05]  /*16b80*/  CALL.REL.NOINC `($__internal_19_$__cuda_sm70_shflsync_idx_p) ;  /* 0x00003cb000007944 */ /* 0x000fea0003c00000 */
[C---:B------:R-:W-:Y:S01]  /*16b90*/  IADD3 R2, -R6.reuse, 0x10, RZ ;  /* 0x0000001006027810 */ /* 0x040fe20007ffe1ff */
[----:B------:R-:W-:Y:S01]  /*16ba0*/  IMAD.MOV.U32 R56, RZ, RZ, R4 ;  /* 0x000000ffff387224 */ /* 0x000fe200078e0004 */
[----:B------:R-:W-:Y:S02]  /*16bb0*/  ISETP.NE.U32.AND P2, PT, R6, RZ, PT ;  /* 0x000000ff0600720c */ /* 0x000fe40003f45070 */
[----:B------:R-:W-:Y:S04]  /*16bc0*/  LOP3.LUT R2, R2, 0xf, RZ, 0xc0, !PT ;  /* 0x0000000f02027812 */ /* 0x000fe800078ec0ff */
[----:B------:R-:W-:Y:S01]  /*16bd0*/  IADD3 R2, P1, P0, R2, R62, R15 ;  /* 0x0000003e02027210 */ /* 0x000fe2000783e00f */
[----:B------:R-:W-:Y:S03]  /*16be0*/  IMAD.MOV.U32 R62, RZ, RZ, 0x181f ;  /* 0x0000181fff3e7424 */ /* 0x000fe600078e00ff */
[----:B------:R-:W-:Y:S05]  /*16bf0*/  IADD3.X R3, RZ, R7, R5, P1, P0 ;  /* 0x00000007ff037210 */ /* 0x000fea0000fe0405 */
[----:B------:R-:W-:Y:S01]  /*16c00*/  @!PT LDS RZ, [RZ] ;  /* 0x00000000fffff984 */ /* 0x000fe20000000800 */
[----:B------:R-:W-:Y:S01]  /*16c10*/  @!PT LDS RZ, [RZ] ;  /* 0x00000000fffff984 */ /* 0x000fe20000000800 */
[----:B------:R-:W-:Y:S01]  /*16c20*/  @!PT LDS RZ, [RZ] ;  /* 0x00000000fffff984 */ /* 0x000fe20000000800 */
[----:B------:R1:W-:Y:S02]  /*16c30*/  LDGSTS.E.BYPASS.LTC128B.128.ZFILL [R202+0x900], [R2.64], P2 ;  /* 0x0090000002ca7fae */ /* 0x0003e40009141d46 */
[----:B-1----:R-:W-:Y:S01]  /*16c40*/  MOV R3, 0x16c70 ;  /* 0x00016c7000037802 */ /* 0x002fe20000000f00 */
[----:B------:R-:W-:Y:S04]  /*16c50*/  IMAD.MOV.U32 R2, RZ, RZ, 0x2 ;  /* 0x00000002ff027424 */ /* 0x000fe800078e00ff */
        /* <DEDUP_REMOVED lines=47> */
[----:B------:R-:W-:Y:S01]  /*16f50*/  MOV R0, R62 ;  /* 0x0000003e00007202 */ /* 0x000fe20000000f00 */
[----:B------:R-:W-:-:S05]  /*16f60*/  BRA `(.L_x_1571) ;  /* 0xffff0d4000007947 */ /* 0x000fca000383ffff */
.L_x_1467:
[----:B------:R-:W-:Y:S01]  /*16f70*/  MOV R2, RZ ;  /* 0x000000ff00027202 */ /* 0x000fe20000000f00 */
[----:B------:R-:W-:Y:S01]  /*16f80*/  IMAD.MOV.U32 R56, RZ, RZ, R4 ;  /* 0x000000ffff387224 */ /* 0x000fe200078e0004 */
[----:B------:R-:W-:Y:S01]  /*16f90*/  MOV R3, 0x16fc0 ;  /* 0x00016fc000037802 */ /* 0x000fe20000000f00 */
[----:B------:R-:W-:Y:S02]  /*16fa0*/  IMAD.MOV.U32 R62, RZ, RZ, 0x181f ;  /* 0x0000181fff3e7424 */ /* 0x000fe400078e00ff */
[----:B------:R-:W-:Y:S05]  /*16fb0*/  CALL.REL.NOINC `($__internal_19_$__cuda_sm70_shflsync_idx_p) ;  /* 0x0000388000007944 */ /* 0x000fea0003c00000 */
[----:B------:R-:W-:Y:S01]  /*16fc0*/  MOV R7, R62 ;  /* 0x0000003e00077202 */ /* 0x000fe20000000f00 */
[----:B------:R-:W-:-:S05]  /*16fd0*/  BRA `(.L_x_1572) ;  /* 0xffff202000007947 */ /* 0x000fca000383ffff */
.L_x_1468:
        /* <DEDUP_REMOVED lines=86> */
.L_x_1469:
[----:B------:R-:W-:Y:S01]  /*17540*/  MOV R2, RZ ;  /* 0x000000ff00027202 */ /* 0x000fe20000000f00 */
[----:B------:R-:W-:Y:S01]  /*17550*/  IMAD.MOV.U32 R56, RZ, RZ, R4 ;  /* 0x000000ffff387224 */ /* 0x000fe200078e0004 */
[----:B------:R-:W-:Y:S01]  /*17560*/  MOV R3, 0x17590 ;  /* 0x0001759000037802 */ /* 0x000fe20000000f00 */
[----:B------:R-:W-:Y:S02]  /*17570*/  IMAD.MOV.U32 R62, RZ, RZ, 0x1c1f ;  /* 0x00001c1fff3e7424 */ /* 0x000fe400078e00ff */
[----:B------:R-:W-:Y:S05]  /*17580*/  CALL.REL.NOINC `($__internal_19_$__cuda_sm70_shflsync_idx_p) ;  /* 0x000032b000007944 */ /* 0x000fea0003c00000 */
[----:B------:R-:W-:Y:S01]  /*17590*/  MOV R0, R62 ;  /* 0x0000003e00007202 */ /* 0x000fe20000000f00 */
[----:B------:R-:W-:-:S05]  /*175a0*/  BRA `(.L_x_1574) ;  /* 0xffff1d3000007947 */ /* 0x000fca000383ffff */
.L_x_1470:
[----:B------:R-:W-:Y:S01]  /*175b0*/  MOV R2, 0x1 ;  /* 0x0000000100027802 */ /* 0x000fe20000000f00 */
[----:B------:R-:W-:Y:S01]  /*175c0*/  IMAD.MOV.U32 R56, RZ, RZ, R4 ;  /* 0x000000ffff387224 */ /* 0x000fe200078e0004 */
[----:B------:R-:W-:Y:S01]  /*175d0*/  MOV R3, 0x17600 ;  /* 0x0001760000037802 */ /* 0x000fe20000000f00 */
[----:B------:R-:W-:Y:S02]  /*175e0*/  IMAD.MOV.U32 R62, RZ, RZ, 0x1c1f ;  /* 0x00001c1fff3e7424 */ /* 0x000fe400078e00ff */
[----:B-1----:R-:W-:Y:S05]  /*175f0*/  CALL.REL.NOINC `($__internal_19_$__cuda_sm70_shflsync_idx_p) ;  /* 0x0000324000007944 */ /* 0x002fea0003c00000 */
[----:B------:R-:W-:Y:S01]  /*17600*/  MOV R3, 0x178e0 ;  /* 0x000178e000037802 */ /* 0x000fe20000000f00 */
[----:B------:R-:W-:Y:S02]  /*17610*/  IMAD.IADD R62, R5, 0x1, R62 ;  /* 0x00000001053e7824 */ /* 0x000fe400078e023e */
[----:B------:R-:W-:Y:S02]  /*17620*/  IMAD.MOV.U32 R56, RZ, RZ, R4 ;  /* 0x000000ffff387224 */ /* 0x000fe400078e0004 */
[----:B------:R-:W-:Y:S01]  /*17630*/  IMAD.MOV.U32 R2, RZ, RZ, 0x2 ;  /* 0x00000002ff027424 */ /* 0x000fe200078e00ff */
        /* <DEDUP_REMOVED lines=41> */
[----:B------:R-:W-:Y:S05]  /*178d0*/  CALL.REL.NOINC `($__internal_19_$__cuda_sm70_shflsync_idx_p) ;  /* 0x00002f6000007944 */ /* 0x000fea0003c00000 */
        /* <DEDUP_REMOVED lines=46> */
[----:B------:R-:W-:Y:S01]  /*17bc0*/  FMNMX.FTZ R0, R12, R85, !PT ;  /* 0x000000550c007209 */ /* 0x000fe20007810000 */
[----:B------:R-:W-:Y:S01]  /*17bd0*/  IMAD.IADD R5, R5, 0x1, R62 ;  /* 0x0000000105057824 */ /* 0x000fe200078e023e */
[----:B------:R-:W-:Y:S02]  /*17be0*/  FMNMX.FTZ R2, R13, R84, !PT ;  /* 0x000000540d027209 */ /* 0x000fe40007810000 */
[----:B------:R-:W-:Y:S01]  /*17bf0*/  FMNMX.FTZ R3, R14, R0, !PT ;  /* 0x000000000e037209 */ /* 0x000fe20007810000 */
[----:B------:R-:W-:Y:S01]  /*17c00*/  IMAD.MOV.U32 R0, RZ, RZ, 0x2 ;  /* 0x00000002ff007424 */ /* 0x000fe200078e00ff */
[C---:B------:R-:W-:Y:S02]  /*17c10*/  ISETP.GT.AND P6, PT, R5.reuse, RZ, PT ;  /* 0x000000ff0500720c */ /* 0x040fe40003fc4270 */
[C---:B------:R-:W-:Y:S02]  /*17c20*/  ISETP.GT.AND P2, PT, R5.reuse, 0x1, PT ;  /* 0x000000010500780c */ /* 0x040fe40003f44270 */
[C---:B------:R-:W-:Y:S02]  /*17c30*/  ISETP.GT.AND P1, PT, R5.reuse, 0x8, PT ;  /* 0x000000080500780c */ /* 0x040fe40003f24270 */
        /* <DEDUP_REMOVED lines=115> */
[----:B------:R-:W-:Y:S05]  /*18370*/  CALL.REL.NOINC `($__internal_18_$__cuda_sm70_shflsync_bfly_p) ;  /* 0x0000246000007944 */ /* 0x000fea0003c00000 */
[----:B------:R-:W-:Y:S01]  /*18380*/  FMNMX.FTZ R4, R4, R0, !PT ;  /* 0x0000000004047209 */ /* 0x000fe20007810000 */
[----:B------:R-:W-:Y:S01]  /*18390*/  IMAD.MOV.U32 R0, RZ, RZ, 0x1 ;  /* 0x00000001ff007424 */ /* 0x000fe200078e00ff */
[----:B------:R-:W-:Y:S02]  /*183a0*/  MOV R2, 0x183c0 ;  /* 0x000183c000027802 */ /* 0x000fe40000000f00 */
        /* <DEDUP_REMOVED lines=28> */
[----:B------:R-:W-:-:S05]  /*18570*/  BRA `(.L_x_1575) ;  /* 0xffff1dd000007947 */ /* 0x000fca000383ffff */
.L_x_1473:
[----:B-1--4-:R-:W-:Y:S01]  /*18580*/  MOV R62, 0x181f ;  /* 0x0000181f003e7802 */ /* 0x012fe20000000f00 */
[----:B------:R-:W-:Y:S01]  /*18590*/  IMAD.MOV.U32 R2, RZ, RZ, RZ ;  /* 0x000000ffff027224 */ /* 0x000fe200078e00ff */
[----:B------:R-:W-:Y:S02]  /*185a0*/  MOV R3, 0x185c0 ;  /* 0x000185c000037802 */ /* 0x000fe40000000f00 */
[----:B------:R-:W-:Y:S05]  /*185b0*/  CALL.REL.NOINC `($__internal_19_$__cuda_sm70_shflsync_idx_p) ;  /* 0x0000228000007944 */ /* 0x000fea0003c00000 */
[----:B------:R-:W-:Y:S01]  /*185c0*/  MOV R57, R62 ;  /* 0x0000003e00397202 */ /* 0x000fe20000000f00 */
[----:B------:R-:W-:-:S05]  /*185d0*/  BRA `(.L_x_1576) ;  /* 0xffff3ea000007947 */ /* 0x000fca000383ffff */
.L_x_1476:
[----:B------:R-:W-:Y:S01]  /*185e0*/  MOV R2, RZ ;  /* 0x000000ff00027202 */ /* 0x000fe20000000f00 */
[----:B------:R-:W-:Y:S01]  /*185f0*/  IMAD.MOV.U32 R56, RZ, RZ, R4 ;  /* 0x000000ffff387224 */ /* 0x000fe200078e0004 */
[----:B------:R-:W-:Y:S01]  /*18600*/  MOV R3, 0x18630 ;  /* 0x0001863000037802 */ /* 0x000fe20000000f00 */
[----:B------:R-:W-:Y:S02]  /*18610*/  IMAD.MOV.U32 R62, RZ, RZ, 0x181f ;  /* 0x0000181fff3e7424 */ /* 0x000fe400078e00ff */
[----:B------:R-:W-:Y:S05]  /*18620*/  CALL.REL.NOINC `($__internal_19_$__cuda_sm70_shflsync_idx_p) ;  /* 0x0000221000007944 */ /* 0x000fea0003c00000 */
[----:B------:R-:W-:Y:S01]  /*18630*/  MOV R9, R62 ;  /* 0x0000003e00097202 */ /* 0x000fe20000000f00 */
[----:B------:R-:W-:-:S05]  /*18640*/  BRA `(.L_x_1577) ;  /* 0xffff52a000007947 */ /* 0x000fca000383ffff */
.L_x_1477:
[----:B------:R-:W-:Y:S01]  /*18650*/  MOV R2, RZ ;  /* 0x000000ff00027202 */ /* 0x000fe20000000f00 */
[----:B------:R-:W-:Y:S01]  /*18660*/  IMAD.MOV.U32 R56, RZ, RZ, R0 ;  /* 0x000000ffff387224 */ /* 0x000fe200078e0000 */
[----:B------:R-:W-:Y:S01]  /*18670*/  MOV R3, 0x186a0 ;  /* 0x000186a000037802 */ /* 0x000fe20000000f00 */
[----:B------:R-:W-:Y:S02]  /*18680*/  IMAD.MOV.U32 R62, RZ, RZ, 0x181f ;  /* 0x0000181fff3e7424 */ /* 0x000fe400078e00ff */
[----:B-12---:R-:W-:Y:S05]  /*18690*/  CALL.REL.NOINC `($__internal_19_$__cuda_sm70_shflsync_idx_p) ;  /* 0x000021a000007944 */ /* 0x006fea0003c00000 */
        /* <DEDUP_REMOVED lines=82> */
.L_x_1478:
[----:B------:R-:W-:Y:S02]  /*18bc0*/  MOV R0, 0x2 ;  /* 0x0000000200007802 */ /* 0x000fe40000000f00 */
        /* <DEDUP_REMOVED lines=34> */
.L_x_1480:
[----:B------:R-:W-:Y:S01]  /*18df0*/  IMAD.MOV.U32 R4, RZ, RZ, R246 ;  /* 0x000000ffff047224 */ /* 0x000fe200078e00f6 */
[----:B------:R-:W-:-:S02]  /*18e00*/  MOV R0, 0x2 ;  /* 0x0000000200007802 */ /* 0x000fc40000000f00 */
[----:B------:R-:W-:Y:S02]  /*18e10*/  MOV R2, 0x18e30 ;  /* 0x00018e3000027802 */ /* 0x000fe40000000f00 */
[----:B------:R-:W-:Y:S05]  /*18e20*/  CALL.REL.NOINC `($__internal_18_$__cuda_sm70_shflsync_bfly_p) ;  /* 0x000019b000007944 */ /* 0x000fea0003c00000 */
[----:B------:R-:W-:Y:S05]  /*18e30*/  BRA `(.L_x_1580) ;  /* 0xffff70f000007947 */ /* 0x000fea000383ffff */
.L_x_1481:
[----:B------:R-:W-:Y:S01]  /*18e40*/  IMAD.MOV.U32 R4, RZ, RZ, R5 ;  /* 0x000000ffff047224 */ /* 0x000fe200078e0005 */
[----:B------:R-:W-:Y:S02]  /*18e50*/  MOV R0, 0x1 ;  /* 0x0000000100007802 */ /* 0x000fe40000000f00 */
[----:B------:R-:W-:Y:S02]  /*18e60*/  MOV R2, 0x18e80 ;  /* 0x00018e8000027802 */ /* 0x000fe40000000f00 */
[----:B-1----:R-:W-:Y:S05]  /*18e70*/  CALL.REL.NOINC `($__internal_18_$__cuda_sm70_shflsync_bfly_p) ;  /* 0x0000196000007944 */ /* 0x002fea0003c00000 */
[----:B------:R1:W5:Y:S01]  /*18e80*/  LDL R4, [R1] ;  /* 0x0000000001047983 */ /* 0x0003620000100800 */
[----:B------:R-:W-:Y:S01]  /*18e90*/  FADD.FTZ R5, R5, R0 ;  /* 0x0000000005057221 */ /* 0x000fe20000010000 */
[----:B------:R-:W-:Y:S02]  /*18ea0*/  MOV R0, 0x2 ;  /* 0x0000000200007802 */ /* 0x000fe40000000f00 */
[----:B------:R-:W-:Y:S02]  /*18eb0*/  MOV R2, 0x18ed0 ;  /* 0x00018ed000027802 */ /* 0x000fe40000000f00 */
[----:B-1---5:R-:W-:Y:S05]  /*18ec0*/  CALL.REL.NOINC `($__internal_18_$__cuda_sm70_shflsync_bfly_p) ;  /* 0x0000191000007944 */ /* 0x022fea0003c00000 */
[----:B------:R-:W2:Y:S02]  /*18ed0*/  LDL.LU R2, [R1] ;  /* 0x0000000001027983 */ /* 0x000ea40000300800 */
[----:B--2---:R-:W-:Y:S01]  /*18ee0*/  FADD.FTZ R6, R2, R0 ;  /* 0x0000000002067221 */ /* 0x004fe20000010000 */
[----:B------:R-:W-:-:S02]  /*18ef0*/  MOV R0, 0x1 ;  /* 0x0000000100007802 */ /* 0x000fc40000000f00 */
[----:B------:R-:W-:Y:S02]  /*18f00*/  MOV R2, 0x18f30 ;  /* 0x00018f3000027802 */ /* 0x000fe40000000f00 */
[----:B------:R-:W-:Y:S02]  /*18f10*/  MOV R4, R6 ;  /* 0x0000000600047202 */ /* 0x000fe40000000f00 */
[----:B------:R-:W-:Y:S05]  /*18f20*/  CALL.REL.NOINC `($__internal_18_$__cuda_sm70_shflsync_bfly_p) ;  /* 0x000018b000007944 */ /* 0x000fea0003c00000 */
[----:B------:R1:W5:Y:S01]  /*18f30*/  LDL R4, [R1+0x8] ;  /* 0x0000080001047983 */ /* 0x0003620000100800 */
[----:B------:R-:W-:Y:S01]  /*18f40*/  FADD.FTZ R6, R6, R0 ;  /* 0x0000000006067221 */ /* 0x000fe20000010000 */
[----:B------:R-:W-:Y:S02]  /*18f50*/  MOV R0, 0x2 ;  /* 0x0000000200007802 */ /* 0x000fe40000000f00 */
[----:B------:R-:W-:Y:S02]  /*18f60*/  MOV R2, 0x18f80 ;  /* 0x00018f8000027802 */ /* 0x000fe40000000f00 */
[----:B-1---5:R-:W-:Y:S05]  /*18f70*/  CALL.REL.NOINC `($__internal_18_$__cuda_sm70_shflsync_bfly_p) ;  /* 0x0000186000007944 */ /* 0x022fea0003c00000 */
[----:B------:R-:W2:Y:S02]  /*18f80*/  LDL.LU R2, [R1+0x8] ;  /* 0x0000080001027983 */ /* 0x000ea40000300800 */
[----:B--2---:R-:W-:Y:S01]  /*18f90*/  FADD.FTZ R7, R2, R0 ;  /* 0x0000000002077221 */ /* 0x004fe20000010000 */
[----:B------:R-:W-:Y:S02]  /*18fa0*/  MOV R0, 0x1 ;  /* 0x0000000100007802 */ /* 0x000fe40000000f00 */
[----:B------:R-:W-:-:S02]  /*18fb0*/  MOV R2, 0x18fe0 ;  /* 0x00018fe000027802 */ /* 0x000fc40000000f00 */
        /* <DEDUP_REMOVED lines=10> */
[----:B------:R-:W-:Y:S02]  /*19060*/  MOV R2, 0x19080 ;  /* 0x0001908000027802 */ /* 0x000fe40000000f00 */
[----:B------:R-:W-:Y:S05]  /*19070*/  CALL.REL.NOINC `($__internal_18_$__cuda_sm70_shflsync_bfly_p) ;  /* 0x0000176000007944 */ /* 0x000fea0003c00000 */
[----:B------:R-:W-:Y:S01]  /*19080*/  MOV R8, R0 ;  /* 0x0000000000087202 */ /* 0x000fe20000000f00 */
[----:B------:R-:W-:Y:S05]  /*19090*/  BRA `(.L_x_1581) ;  /* 0xffff6fb000007947 */ /* 0x000fea000383ffff */
.L_x_1488:
[----:B-1-34-:R-:W-:Y:S01]  /*190a0*/  IMAD.MOV.U32 R56, RZ, RZ, R5 ;  /* 0x000000ffff387224 */ /* 0x01afe200078e0005 */
[----:B------:R-:W-:Y:S01]  /*190b0*/  MOV R2, RZ ;  /* 0x000000ff00027202 */ /* 0x000fe20000000f00 */
[----:B------:R-:W-:Y:S01]  /*190c0*/  IMAD.MOV.U32 R62, RZ, RZ, 0x181f ;  /* 0x0000181fff3e7424 */ /* 0x000fe200078e00ff */
[----:B------:R-:W-:-:S02]  /*190d0*/  MOV R3, 0x190f0 ;  /* 0x000190f000037802 */ /* 0x000fc40000000f00 */
[----:B------:R-:W-:Y:S05]  /*190e0*/  CALL.REL.NOINC `($__internal_19_$__cuda_sm70_shflsync_idx_p) ;  /* 0x0000175000007944 */ /* 0x000fea0003c00000 */
[----:B------:R-:W-:Y:S01]  /*190f0*/  MOV R7, R62 ;  /* 0x0000003e00077202 */ /* 0x000fe20000000f00 */
[----:B------:R-:W-:Y:S05]  /*19100*/  BRA `(.L_x_1582) ;  /* 0xffff856000007947 */ /* 0x000fea000383ffff */
.L_x_1489:
[----:B------:R-:W-:Y:S01]  /*19110*/  IMAD.MOV.U32 R56, RZ, RZ, R6 ;  /* 0x000000ffff387224 */ /* 0x000fe200078e0006 */
[----:B------:R-:W-:Y:S01]  /*19120*/  MOV R2, RZ ;  /* 0x000000ff00027202 */ /* 0x000fe20000000f00 */
[----:B------:R-:W-:Y:S01]  /*19130*/  IMAD.MOV.U32 R62, RZ, RZ, 0x181f ;  /* 0x0000181fff3e7424 */ /* 0x000fe200078e00ff */
[----:B------:R-:W-:-:S02]  /*19140*/  MOV R3, 0x19160 ;  /* 0x0001916000037802 */ /* 0x000fc40000000f00 */
[----:B-12---:R-:W-:Y:S05]  /*19150*/  CALL.REL.NOINC `($__internal_19_$__cuda_sm70_shflsync_idx_p) ;  /* 0x000016e000007944 */ /* 0x006fea0003c00000 */
[----:B------:R-:W-:Y:S01]  /*19160*/  MOV R2, R62 ;  /* 0x0000003e00027202 */ /* 0x000fe20000000f00 */
[----:B------:R-:W-:Y:S05]  /*19170*/  BRA `(.L_x_1583) ;  /* 0xffff851000007947 */ /* 0x000fea000383ffff */
.L_x_1490:
[----:B------:R-:W-:Y:S01]  /*19180*/  IMAD.MOV.U32 R56, RZ, RZ, R5 ;  /* 0x000000ffff387224 */ /* 0x000fe200078e0005 */
[----:B-1----:R-:W-:Y:S01]  /*19190*/  MOV R2, 0x1 ;  /* 0x0000000100027802 */ /* 0x002fe20000000f00 */
[----:B------:R-:W-:Y:S01]  /*191a0*/  IMAD.MOV.U32 R62, RZ, RZ, 0x181f ;  /* 0x0000181fff3e7424 */ /* 0x000fe200078e00ff */
[----:B------:R-:W-:-:S02]  /*191b0*/  MOV R3, 0x191d0 ;  /* 0x000191d000037802 */ /* 0x000fc40000000f00 */
[----:B---3--:R-:W-:Y:S05]  /*191c0*/  CALL.REL.NOINC `($__internal_19_$__cuda_sm70_shflsync_idx_p) ;  /* 0x0000167000007944 */ /* 0x008fea0003c00000 */
        /* <DEDUP_REMOVED lines=8> */
.L_x_1491:
[----:B------:R-:W-:Y:S01]  /*19250*/  IMAD.MOV.U32 R56, RZ, RZ, R5 ;  /* 0x000000ffff387224 */ /* 0x000fe200078e0005 */
[----:B-1----:R-:W-:Y:S01]  /*19260*/  MOV R2, 0x2 ;  /* 0x0000000200027802 */ /* 0x002fe20000000f00 */
[----:B------:R-:W-:Y:S01]  /*19270*/  IMAD.MOV.U32 R62, RZ, RZ, 0x181f ;  /* 0x0000181fff3e7424 */ /* 0x000fe200078e00ff */
[----:B------:R-:W-:Y:S02]  /*19280*/  MOV R3, 0x192a0 ;  /* 0x000192a000037802 */ /* 0x000fe40000000f00 */
[----:B--23--:R-:W-:Y:S05]  /*19290*/  CALL.REL.NOINC `($__internal_19_$__cuda_sm70_shflsync_idx_p) ;  /* 0x000015a000007944 */ /* 0x00cfea0003c00000 */
[----:B------:R-:W-:Y:S01]  /*192a0*/  MOV R7, R62 ;  /* 0x0000003e00077202 */ /* 0x000fe20000000f00 */
[----:B------:R-:W-:Y:S05]  /*192b0*/  BRA `(.L_x_1585) ;  /* 0xffff853000007947 */ /* 0x000fea000383ffff */
.L_x_1492:
[----:B------:R-:W-:Y:S01]  /*192c0*/  IMAD.MOV.U32 R56, RZ, RZ, R6 ;  /* 0x000000ffff387224 */ /* 0x000fe200078e0006 */
[----:B-1----:R-:W-:Y:S01]  /*192d0*/  MOV R2, 0x2 ;  /* 0x0000000200027802 */ /* 0x002fe20000000f00 */
[----:B------:R-:W-:Y:S01]  /*192e0*/  IMAD.MOV.U32 R62, RZ, RZ, 0x181f ;  /* 0x0000181fff3e7424 */ /* 0x000fe200078e00ff */
[----:B------:R-:W-:Y:S02]  /*192f0*/  MOV R3, 0x19310 ;  /* 0x0001931000037802 */ /* 0x000fe40000000f00 */
[----:B--234-:R-:W-:Y:S05]  /*19300*/  CALL.REL.NOINC `($__internal_19_$__cuda_sm70_shflsync_idx_p) ;  /* 0x0000153000007944 */ /* 0x01cfea0003c00000 */
[----:B------:R-:W-:Y:S01]  /*19310*/  MOV R2, R62 ;  /* 0x0000003e00027202 */ /* 0x000fe20000000f00 */
[----:B------:R-:W-:Y:S05]  /*19320*/  BRA `(.L_x_1586) ;  /* 0xffff84e000007947 */ /* 0x000fea000383ffff */
.L_x_1493:
[----:B------:R-:W-:Y:S01]  /*19330*/  IMAD.MOV.U32 R56, RZ, RZ, R5 ;  /* 0x000000ffff387224 */ /* 0x000fe200078e0005 */
[----:B--2---:R-:W-:Y:S01]  /*19340*/  MOV R2, 0x3 ;  /* 0x0000000300027802 */ /* 0x004fe20000000f00 */
[----:B------:R-:W-:Y:S01]  /*19350*/  IMAD.MOV.U32 R62, RZ, RZ, 0x181f ;  /* 0x0000181fff3e7424 */ /* 0x000fe200078e00ff */
[----:B------:R-:W-:-:S02]  /*19360*/  MOV R3, 0x19380 ;  /* 0x0001938000037802 */ /* 0x000fc40000000f00 */
[----:B-1-34-:R-:W-:Y:S05]  /*19370*/  CALL.REL.NOINC `($__internal_19_$__cuda_sm70_shflsync_idx_p) ;  /* 0x000014c000007944 */ /* 0x01afea0003c00000 */
        /* <DEDUP_REMOVED lines=8> */
.L_x_1494:
[----:B------:R-:W-:Y:S01]  /*19400*/  IMAD.MOV.U32 R56, RZ, RZ, R5 ;  /* 0x000000ffff387224 */ /* 0x000fe200078e0005 */
[----:B--2---:R-:W-:Y:S01]  /*19410*/  MOV R2, 0x4 ;  /* 0x0000000400027802 */ /* 0x004fe20000000f00 */
[----:B------:R-:W-:Y:S01]  /*19420*/  IMAD.MOV.U32 R62, RZ, RZ, 0x181f ;  /* 0x0000181fff3e7424 */ /* 0x000fe200078e00ff */
[----:B------:R-:W-:Y:S02]  /*19430*/  MOV R3, 0x19450 ;  /* 0x0001945000037802 */ /* 0x000fe40000000f00 */
[----:B-1-34-:R-:W-:Y:S05]  /*19440*/  CALL.REL.NOINC `($__internal_19_$__cuda_sm70_shflsync_idx_p) ;  /* 0x000013f000007944 */ /* 0x01afea0003c00000 */
[----:B------:R-:W-:Y:S01]  /*19450*/  MOV R7, R62 ;  /* 0x0000003e00077202 */ /* 0x000fe20000000f00 */
[----:B------:R-:W-:Y:S05]  /*19460*/  BRA `(.L_x_1588) ;  /* 0xffff84b000007947 */ /* 0x000fea000383ffff */
.L_x_1495:
[----:B------:R-:W-:Y:S01]  /*19470*/  IMAD.MOV.U32 R56, RZ, RZ, R6 ;  /* 0x000000ffff387224 */ /* 0x000fe200078e0006 */
[----:B--2---:R-:W-:Y:S01]  /*19480*/  MOV R2, 0x4 ;  /* 0x0000000400027802 */ /* 0x004fe20000000f00 */
[----:B------:R-:W-:Y:S01]  /*19490*/  IMAD.MOV.U32 R62, RZ, RZ, 0x181f ;  /* 0x0000181fff3e7424 */ /* 0x000fe200078e00ff */
[----:B------:R-:W-:Y:S02]  /*194a0*/  MOV R3, 0x194c0 ;  /* 0x000194c000037802 */ /* 0x000fe40000000f00 */
[----:B-1-34-:R-:W-:Y:S05]  /*194b0*/  CALL.REL.NOINC `($__internal_19_$__cuda_sm70_shflsync_idx_p) ;  /* 0x0000138000007944 */ /* 0x01afea0003c00000 */
[----:B------:R-:W-:Y:S01]  /*194c0*/  MOV R2, R62 ;  /* 0x0000003e00027202 */ /* 0x000fe20000000f00 */
[----:B------:R-:W-:Y:S05]  /*194d0*/  BRA `(.L_x_1589) ;  /* 0xffff846000007947 */ /* 0x000fea000383ffff */
.L_x_1496:
[----:B------:R-:W-:Y:S01]  /*194e0*/  IMAD.MOV.U32 R56, RZ, RZ, R5 ;  /* 0x000000ffff387224 */ /* 0x000fe200078e0005 */
[----:B-1----:R-:W-:Y:S01]  /*194f0*/  MOV R2, 0x5 ;  /* 0x0000000500027802 */ /* 0x002fe20000000f00 */
[----:B------:R-:W-:Y:S01]  /*19500*/  IMAD.MOV.U32 R62, RZ, RZ, 0x181f ;  /* 0x0000181fff3e7424 */ /* 0x000fe200078e00ff */
[----:B------:R-:W-:-:S02]  /*19510*/  MOV R3, 0x19530 ;  /* 0x0001953000037802 */ /* 0x000fc40000000f00 */
[----:B--234-:R-:W-:Y:S05]  /*19520*/  CALL.REL.NOINC `($__internal_19_$__cuda_sm70_shflsync_idx_p) ;  /* 0x0000131000007944 */ /* 0x01cfea0003c00000 */
        /* <DEDUP_REMOVED lines=8> */
.L_x_1497:
[----:B------:R-:W-:Y:S01]  /*195b0*/  IMAD.MOV.U32 R56, RZ, RZ, R5 ;  /* 0x000000ffff387224 */ /* 0x000fe200078e0005 */
[----:B--2---:R-:W-:Y:S01]  /*195c0*/  MOV R2, 0x6 ;  /* 0x0000000600027802 */ /* 0x004fe20000000f00 */
[----:B------:R-:W-:Y:S01]  /*195d0*/  IMAD.MOV.U32 R62, RZ, RZ, 0x181f ;  /* 0x0000181fff3e7424 */ /* 0x000fe200078e00ff */
[----:B------:R-:W-:Y:S02]  /*195e0*/  MOV R3, 0x19600 ;  /* 0x0001960000037802 */ /* 0x000fe40000000f00 */
[----:B-1--4-:R-:W-:Y:S05]  /*195f0*/  CALL.REL.NOINC `($__internal_19_$__cuda_sm70_shflsync_idx_p) ;  /* 0x0000124000007944 */ /* 0x012fea0003c00000 */
[----:B------:R-:W-:Y:S01]  /*19600*/  MOV R7, R62 ;  /* 0x0000003e00077202 */ /* 0x000fe20000000f00 */
[----:B------:R-:W-:Y:S05]  /*19610*/  BRA `(.L_x_1591) ;  /* 0xffff843000007947 */ /* 0x000fea000383ffff */
.L_x_1498:
[----:B------:R-:W-:Y:S01]  /*19620*/  IMAD.MOV.U32 R56, RZ, RZ, R6 ;  /* 0x000000ffff387224 */ /* 0x000fe200078e0006 */
[----:B--2---:R-:W-:Y:S01]  /*19630*/  MOV R2, 0x6 ;  /* 0x0000000600027802 */ /* 0x004fe20000000f00 */
[----:B------:R-:W-:Y:S01]  /*19640*/  IMAD.MOV.U32 R62, RZ, RZ, 0x181f ;  /* 0x0000181fff3e7424 */ /* 0x000fe200078e00ff */
[----:B------:R-:W-:Y:S02]  /*19650*/  MOV R3, 0x19670 ;  /* 0x0001967000037802 */ /* 0x000fe40000000f00 */
[----:B-1-34-:R-:W-:Y:S05]  /*19660*/  CALL.REL.NOINC `($__internal_19_$__cuda_sm70_shflsync_idx_p) ;  /* 0x000011d000007944 */ /* 0x01afea0003c00000 */
[----:B------:R-:W-:Y:S01]  /*19670*/  MOV R2, R62 ;  /* 0x0000003e00027202 */ /* 0x000fe20000000f00 */
[----:B------:R-:W-:Y:S05]  /*19680*/  BRA `(.L_x_1592) ;  /* 0xffff83e000007947 */ /* 0x000fea000383ffff */
.L_x_1499:
[----:B------:R-:W-:Y:S01]  /*19690*/  IMAD.MOV.U32 R56, RZ, RZ, R5 ;  /* 0x000000ffff387224 */ /* 0x000fe200078e0005 */
[----:B-1----:R-:W-:Y:S01]  /*196a0*/  MOV R2, 0x7 ;  /* 0x0000000700027802 */ /* 0x002fe20000000f00 */
[----:B------:R-:W-:Y:S01]  /*196b0*/  IMAD.MOV.U32 R62, RZ, RZ, 0x181f ;  /* 0x0000181fff3e7424 */ /* 0x000fe200078e00ff */
[----:B------:R-:W-:-:S02]  /*196c0*/  MOV R3, 0x196e0 ;  /* 0x000196e000037802 */ /* 0x000fc40000000f00 */
[----:B--2-4-:R-:W-:Y:S05]  /*196d0*/  CALL.REL.NOINC `($__internal_19_$__cuda_sm70_shflsync_idx_p) ;  /* 0x0000116000007944 */ /* 0x014fea0003c00000 */
        /* <DEDUP_REMOVED lines=8> */
.L_x_1501:
[----:B------:R-:W-:Y:S01]  /*19760*/  IMAD.MOV.U32 R56, RZ, RZ, R5 ;  /* 0x000000ffff387224 */ /* 0x000fe200078e0005 */
[----:B------:R-:W-:Y:S01]  /*19770*/  MOV R2, RZ ;  /* 0x000000ff00027202 */ /* 0x000fe20000000f00 */
[----:B------:R-:W-:Y:S01]  /*19780*/  IMAD.MOV.U32 R62, RZ, RZ, 0x1c1f ;  /* 0x00001c1fff3e7424 */ /* 0x000fe200078e00ff */
[----:B------:R-:W-:Y:S02]  /*19790*/  MOV R3, 0x197b0 ;  /* 0x000197b000037802 */ /* 0x000fe40000000f00 */
[----:B------:R-:W-:Y:S05]  /*197a0*/  CALL.REL.NOINC `($__internal_19_$__cuda_sm70_shflsync_idx_p) ;  /* 0x0000109000007944 */ /* 0x000fea0003c00000 */
[----:B------:R-:W-:Y:S01]  /*197b0*/  MOV R4, R62 ;  /* 0x0000003e00047202 */ /* 0x000fe20000000f00 */
[----:B------:R-:W-:Y:S05]  /*197c0*/  BRA `(.L_x_1594) ;  /* 0xffff85c000007947 */ /* 0x000fea000383ffff */
.L_x_1502:
[----:B------:R-:W-:Y:S01]  /*197d0*/  IMAD.MOV.U32 R56, RZ, RZ, R12 ;  /* 0x000000ffff387224 */ /* 0x000fe200078e000c */
[----:B------:R-:W-:Y:S01]  /*197e0*/  MOV R2, RZ ;  /* 0x000000ff00027202 */ /* 0x000fe20000000f00 */
[----:B------:R-:W-:Y:S01]  /*197f0*/  IMAD.MOV.U32 R62, RZ, RZ, 0x1c1f ;  /* 0x00001c1fff3e7424 */ /* 0x000fe200078e00ff */
[----:B------:R-:W-:Y:S02]  /*19800*/  MOV R3, 0x19820 ;  /* 0x0001982000037802 */ /* 0x000fe40000000f00 */
[----:B-12---:R-:W-:Y:S05]  /*19810*/  CALL.REL.NOINC `($__internal_19_$__cuda_sm70_shflsync_idx_p) ;  /* 0x0000102000007944 */ /* 0x006fea0003c00000 */
[----:B------:R-:W-:Y:S01]  /*19820*/  MOV R0, R62 ;  /* 0x0000003e00007202 */ /* 0x000fe20000000f00 */
[----:B------:R-:W-:Y:S05]  /*19830*/  BRA `(.L_x_1595) ;  /* 0xffff857000007947 */ /* 0x000fea000383ffff */
.L_x_1505:
[----:B------:R-:W-:Y:S01]  /*19840*/  IMAD.MOV.U32 R56, RZ, RZ, R5 ;  /* 0x000000ffff387224 */ /* 0x000fe200078e0005 */
[----:B---3--:R-:W-:Y:S01]  /*19850*/  MOV R2, 0x1 ;  /* 0x0000000100027802 */ /* 0x008fe20000000f00 */
        /* <DEDUP_REMOVED lines=11> */
.L_x_1508:
[----:B------:R-:W-:Y:S01]  /*19910*/  IMAD.MOV.U32 R56, RZ, RZ, R5 ;  /* 0x000000ffff387224 */ /* 0x000fe200078e0005 */
[----:B--23--:R-:W-:Y:S01]  /*19920*/  MOV R2, 0x2 ;  /* 0x0000000200027802 */ /* 0x00cfe20000000f00 */
[----:B------:R-:W-:Y:S01]  /*19930*/  IMAD.MOV.U32 R62, RZ, RZ, 0x1c1f ;  /* 0x00001c1fff3e7424 */ /* 0x000fe200078e00ff */
[----:B------:R-:W-:Y:S02]  /*19940*/  MOV R3, 0x19960 ;  /* 0x0001996000037802 */ /* 0x000fe40000000f00 */
[----:B-1--4-:R-:W-:Y:S05]  /*19950*/  CALL.REL.NOINC `($__internal_19_$__cuda_sm70_shflsync_idx_p) ;  /* 0x00000ee000007944 */ /* 0x012fea0003c00000 */
[----:B------:R-:W-:Y:S01]  /*19960*/  MOV R4, R62 ;  /* 0x0000003e00047202 */ /* 0x000fe20000000f00 */
[----:B------:R-:W-:Y:S05]  /*19970*/  BRA `(.L_x_1597) ;  /* 0xffff8ae000007947 */ /* 0x000fea000383ffff */
.L_x_1509:
[----:B------:R-:W-:Y:S01]  /*19980*/  IMAD.MOV.U32 R56, RZ, RZ, R12 ;  /* 0x000000ffff387224 */ /* 0x000fe200078e000c */
[----:B--23--:R-:W-:Y:S01]  /*19990*/  MOV R2, 0x2 ;  /* 0x0000000200027802 */ /* 0x00cfe20000000f00 */
[----:B------:R-:W-:Y:S01]  /*199a0*/  IMAD.MOV.U32 R62, RZ, RZ, 0x1c1f ;  /* 0x00001c1fff3e7424 */ /* 0x000fe200078e00ff */
[----:B------:R-:W-:Y:S02]  /*199b0*/  MOV R3, 0x199d0 ;  /* 0x000199d000037802 */ /* 0x000fe40000000f00 */
[----:B-1--4-:R-:W-:Y:S05]  /*199c0*/  CALL.REL.NOINC `($__internal_19_$__cuda_sm70_shflsync_idx_p) ;  /* 0x00000e7000007944 */ /* 0x012fea0003c00000 */
[----:B------:R-:W-:Y:S01]  /*199d0*/  MOV R0, R62 ;  /* 0x0000003e00007202 */ /* 0x000fe20000000f00 */
[----:B------:R-:W-:Y:S05]  /*199e0*/  BRA `(.L_x_1598) ;  /* 0xffff8a9000007947 */ /* 0x000fea000383ffff */
.L_x_1512:
[----:B------:R-:W-:Y:S01]  /*199f0*/  IMAD.MOV.U32 R56, RZ, RZ, R5 ;  /* 0x000000ffff387224 */ /* 0x000fe200078e0005 */
[----:B--23--:R-:W-:Y:S01]  /*19a00*/  MOV R2, 0x3 ;  /* 0x0000000300027802 */ /* 0x00cfe20000000f00 */
[----:B------:R-:W-:Y:S01]  /*19a10*/  IMAD.MOV.U32 R62, RZ, RZ, 0x1c1f ;  /* 0x00001c1fff3e7424 */ /* 0x000fe200078e00ff */
[----:B------:R-:W-:-:S02]  /*19a20*/  MOV R3, 0x19a40 ;  /* 0x00019a4000037802 */ /* 0x000fc40000000f00 */
[----:B-1--4-:R-:W-:Y:S05]  /*19a30*/  CALL.REL.NOINC `($__internal_19_$__cuda_sm70_shflsync_idx_p) ;  /* 0x00000e0000007944 */ /* 0x012fea0003c00000 */
        /* <DEDUP_REMOVED lines=8> */
.L_x_1516:
[----:B------:R-:W-:Y:S01]  /*19ac0*/  IMAD.MOV.U32 R56, RZ, RZ, R5 ;  /* 0x000000ffff387224 */ /* 0x000fe200078e0005 */
[----:B------:R-:W-:Y:S01]  /*19ad0*/  MOV R2, RZ ;  /* 0x000000ff00027202 */ /* 0x000fe20000000f00 */
[----:B------:R-:W-:Y:S01]  /*19ae0*/  IMAD.MOV.U32 R62, RZ, RZ, 0x181f ;  /* 0x0000181fff3e7424 */ /* 0x000fe200078e00ff */
[----:B------:R-:W-:Y:S02]  /*19af0*/  MOV R3, 0x19b10 ;  /* 0x00019b1000037802 */ /* 0x000fe40000000f00 */
[----:B------:R-:W-:Y:S05]  /*19b00*/  CALL.REL.NOINC `($__internal_19_$__cuda_sm70_shflsync_idx_p) ;  /* 0x00000d3000007944 */ /* 0x000fea0003c00000 */
[----:B------:R-:W-:Y:S01]  /*19b10*/  MOV R7, R62 ;  /* 0x0000003e00077202 */ /* 0x000fe20000000f00 */
[----:B------:R-:W-:Y:S05]  /*19b20*/  BRA `(.L_x_1600) ;  /* 0xffff976000007947 */ /* 0x000fea000383ffff */
.L_x_1517:
[----:B------:R-:W-:Y:S01]  /*19b30*/  IMAD.MOV.U32 R56, RZ, RZ, R6 ;  /* 0x000000ffff387224 */ /* 0x000fe200078e0006 */
[----:B------:R-:W-:Y:S01]  /*19b40*/  MOV R2, RZ ;  /* 0x000000ff00027202 */ /* 0x000fe20000000f00 */
[----:B------:R-:W-:Y:S01]  /*19b50*/  IMAD.MOV.U32 R62, RZ, RZ, 0x181f ;  /* 0x0000181fff3e7424 */ /* 0x000fe200078e00ff */
[----:B------:R-:W-:Y:S02]  /*19b60*/  MOV R3, 0x19b80 ;  /* 0x00019b8000037802 */ /* 0x000fe40000000f00 */
[----:B-12---:R-:W-:Y:S05]  /*19b70*/  CALL.REL.NOINC `($__internal_19_$__cuda_sm70_shflsync_idx_p) ;  /* 0x00000cc000007944 */ /* 0x006fea0003c00000 */
[----:B------:R-:W-:Y:S01]  /*19b80*/  MOV R2, R62 ;  /* 0x0000003e00027202 */ /* 0x000fe20000000f00 */
[----:B------:R-:W-:Y:S05]  /*19b90*/  BRA `(.L_x_1601) ;  /* 0xffff971000007947 */ /* 0x000fea000383ffff */
.L_x_1518:
        /* <DEDUP_REMOVED lines=13> */
.L_x_1519:
[----:B------:R-:W-:Y:S01]  /*19c70*/  IMAD.MOV.U32 R56, RZ, RZ, R5 ;  /* 0x000000ffff387224 */ /* 0x000fe200078e0005 */
[----:B-1----:R-:W-:Y:S01]  /*19c80*/  MOV R2, 0x2 ;  /* 0x0000000200027802 */ /* 0x002fe20000000f00 */
[----:B------:R-:W-:Y:S01]  /*19c90*/  IMAD.MOV.U32 R62, RZ, RZ, 0x181f ;  /* 0x0000181fff3e7424 */ /* 0x000fe200078e00ff */
[----:B------:R-:W-:Y:S02]  /*19ca0*/  MOV R3, 0x19cc0 ;  /* 0x00019cc000037802 */ /* 0x000fe40000000f00 */
[----:B--23--:R-:W-:Y:S05]  /*19cb0*/  CALL.REL.NOINC `($__internal_19_$__cuda_sm70_shflsync_idx_p) ;  /* 0x00000b8000007944 */ /* 0x00cfea0003c00000 */
[----:B------:R-:W-:Y:S01]  /*19cc0*/  MOV R7, R62 ;  /* 0x0000003e00077202 */ /* 0x000fe20000000f00 */
[----:B------:R-:W-:Y:S05]  /*19cd0*/  BRA `(.L_x_1603) ;  /* 0xffff974000007947 */ /* 0x000fea000383ffff */
.L_x_1520:
[----:B------:R-:W-:Y:S01]  /*19ce0*/  IMAD.MOV.U32 R56, RZ, RZ, R6 ;  /* 0x000000ffff387224 */ /* 0x000fe200078e0006 */
[----:B-1----:R-:W-:Y:S01]  /*19cf0*/  MOV R2, 0x2 ;  /* 0x0000000200027802 */ /* 0x002fe20000000f00 */
[----:B------:R-:W-:Y:S01]  /*19d00*/  IMAD.MOV.U32 R62, RZ, RZ, 0x181f ;  /* 0x0000181fff3e7424 */ /* 0x000fe200078e00ff */
[----:B------:R-:W-:Y:S02]  /*19d10*/  MOV R3, 0x19d30 ;  /* 0x00019d3000037802 */ /* 0x000fe40000000f00 */
[----:B--234-:R-:W-:Y:S05]  /*19d20*/  CALL.REL.NOINC `($__internal_19_$__cuda_sm70_shflsync_idx_p) ;  /* 0x00000b1000007944 */ /* 0x01cfea0003c00000 */
[----:B------:R-:W-:Y:S01]  /*19d30*/  MOV R2, R62 ;  /* 0x0000003e00027202 */ /* 0x000fe20000000f00 */
[----:B------:R-:W-:Y:S05]  /*19d40*/  BRA `(.L_x_1604) ;  /* 0xffff96f000007947 */ /* 0x000fea000383ffff */
.L_x_1521:
        /* <DEDUP_REMOVED lines=13> */
.L_x_1522:
[----:B------:R-:W-:Y:S01]  /*19e20*/  IMAD.MOV.U32 R56, RZ, RZ, R5 ;  /* 0x000000ffff387224 */ /* 0x000fe200078e0005 */
[----:B--2---:R-:W-:Y:S01]  /*19e30*/  MOV R2, 0x4 ;  /* 0x0000000400027802 */ /* 0x004fe20000000f00 */
[----:B------:R-:W-:Y:S01]  /*19e40*/  IMAD.MOV.U32 R62, RZ, RZ, 0x181f ;  /* 0x0000181fff3e7424 */ /* 0x000fe200078e00ff */
[----:B------:R-:W-:Y:S02]  /*19e50*/  MOV R3, 0x19e70 ;  /* 0x00019e7000037802 */ /* 0x000fe40000000f00 */
[----:B-1-34-:R-:W-:Y:S05]  /*19e60*/  CALL.REL.NOINC `($__internal_19_$__cuda_sm70_shflsync_idx_p) ;  /* 0x000009d000007944 */ /* 0x01afea0003c00000 */
[----:B------:R-:W-:Y:S01]  /*19e70*/  MOV R7, R62 ;  /* 0x0000003e00077202 */ /* 0x000fe20000000f00 */
[----:B------:R-:W-:Y:S05]  /*19e80*/  BRA `(.L_x_1606) ;  /* 0xffff96c000007947 */ /* 0x000fea000383ffff */
.L_x_1523:
[----:B------:R-:W-:Y:S01]  /*19e90*/  IMAD.MOV.U32 R56, RZ, RZ, R6 ;  /* 0x000000ffff387224 */ /* 0x000fe200078e0006 */
[----:B--2---:R-:W-:Y:S01]  /*19ea0*/  MOV R2, 0x4 ;  /* 0x0000000400027802 */ /* 0x004fe20000000f00 */
[----:B------:R-:W-:Y:S01]  /*19eb0*/  IMAD.MOV.U32 R62, RZ, RZ, 0x181f ;  /* 0x0000181fff3e7424 */ /* 0x000fe200078e00ff */
[----:B------:R-:W-:Y:S02]  /*19ec0*/  MOV R3, 0x19ee0 ;  /* 0x00019ee000037802 */ /* 0x000fe40000000f00 */
[----:B-1-34-:R-:W-:Y:S05]  /*19ed0*/  CALL.REL.NOINC `($__internal_19_$__cuda_sm70_shflsync_idx_p) ;  /* 0x0000096000007944 */ /* 0x01afea0003c00000 */
[----:B------:R-:W-:Y:S01]  /*19ee0*/  MOV R2, R62 ;  /* 0x0000003e00027202 */ /* 0x000fe20000000f00 */
[----:B------:R-:W-:Y:S05]  /*19ef0*/  BRA `(.L_x_1607) ;  /* 0xffff967000007947 */ /* 0x000fea000383ffff */
.L_x_1524:
        /* <DEDUP_REMOVED lines=13> */
.L_x_1525:
[----:B------:R-:W-:Y:S01]  /*19fd0*/  IMAD.MOV.U32 R56, RZ, RZ, R5 ;  /* 0x000000ffff387224 */ /* 0x000fe200078e0005 */
[----:B--2---:R-:W-:Y:S01]  /*19fe0*/  MOV R2, 0x6 ;  /* 0x0000000600027802 */ /* 0x004fe20000000f00 */
[----:B------:R-:W-:Y:S01]  /*19ff0*/  IMAD.MOV.U32 R62, RZ, RZ, 0x181f ;  /* 0x0000181fff3e7424 */ /* 0x000fe200078e00ff */
[----:B------:R-:W-:Y:S02]  /*1a000*/  MOV R3, 0x1a020 ;  /* 0x0001a02000037802 */ /* 0x000fe40000000f00 */
[----:B-1--4-:R-:W-:Y:S05]  /*1a010*/  CALL.REL.NOINC `($__internal_19_$__cuda_sm70_shflsync_idx_p) ;  /* 0x0000082000007944 */ /* 0x012fea0003c00000 */
[----:B------:R-:W-:Y:S01]  /*1a020*/  MOV R7, R62 ;  /* 0x0000003e00077202 */ /* 0x000fe20000000f00 */
[----:B------:R-:W-:Y:S05]  /*1a030*/  BRA `(.L_x_1609) ;  /* 0xffff964000007947 */ /* 0x000fea000383ffff */
.L_x_1526:
[----:B------:R-:W-:Y:S01]  /*1a040*/  IMAD.MOV.U32 R56, RZ, RZ, R6 ;  /* 0x000000ffff387224 */ /* 0x000fe200078e0006 */
[----:B--2---:R-:W-:Y:S01]  /*1a050*/  MOV R2, 0x6 ;  /* 0x0000000600027802 */ /* 0x004fe20000000f00 */
[----:B------:R-:W-:Y:S01]  /*1a060*/  IMAD.MOV.U32 R62, RZ, RZ, 0x181f ;  /* 0x0000181fff3e7424 */ /* 0x000fe200078e00ff */
[----:B------:R-:W-:Y:S02]  /*1a070*/  MOV R3, 0x1a090 ;  /* 0x0001a09000037802 */ /* 0x000fe40000000f00 */
[----:B-1-34-:R-:W-:Y:S05]  /*1a080*/  CALL.REL.NOINC `($__internal_19_$__cuda_sm70_shflsync_idx_p) ;  /* 0x000007b000007944 */ /* 0x01afea0003c00000 */
[----:B------:R-:W-:Y:S01]  /*1a090*/  MOV R2, R62 ;  /* 0x0000003e00027202 */ /* 0x000fe20000000f00 */
[----:B------:R-:W-:Y:S05]  /*1a0a0*/  BRA `(.L_x_1610) ;  /* 0xffff95f000007947 */ /* 0x000fea000383ffff */
.L_x_1527:
        /* <DEDUP_REMOVED lines=13> */
.L_x_1529:
[----:B------:R-:W-:Y:S01]  /*1a180*/  IMAD.MOV.U32 R56, RZ, RZ, R57 ;  /* 0x000000ffff387224 */ /* 0x000fe200078e0039 */
[----:B------:R-:W-:Y:S01]  /*1a190*/  MOV R2, RZ ;  /* 0x000000ff00027202 */ /* 0x000fe20000000f00 */
[----:B------:R-:W-:Y:S01]  /*1a1a0*/  IMAD.MOV.U32 R62, RZ, RZ, 0x1f ;  /* 0x0000001fff3e7424 */ /* 0x000fe200078e00ff */
[----:B------:R-:W-:Y:S02]  /*1a1b0*/  MOV R3, 0x1a1d0 ;  /* 0x0001a1d000037802 */ /* 0x000fe40000000f00 */
[----:B------:R-:W-:Y:S05]  /*1a1c0*/  CALL.REL.NOINC `($__internal_19_$__cuda_sm70_shflsync_idx_p) ;  /* 0x0000067000007944 */ /* 0x000fea0003c00000 */
[----:B------:R-:W-:Y:S01]  /*1a1d0*/  MOV R9, R62 ;  /* 0x0000003e00097202 */ /* 0x000fe20000000f00 */
[----:B------:R-:W-:Y:S05]  /*1a1e0*/  BRA `(.L_x_1612) ;  /* 0xffff96a000007947 */ /* 0x000fea000383ffff */
.L_x_1530:
[----:B------:R-:W-:Y:S01]  /*1a1f0*/  IMAD.MOV.U32 R56, RZ, RZ, R57 ;  /* 0x000000ffff387224 */ /* 0x000fe200078e0039 */
[----:B------:R-:W-:Y:S01]  /*1a200*/  MOV R2, 0x1 ;  /* 0x0000000100027802 */ /* 0x000fe20000000f00 */
[----:B------:R-:W-:Y:S01]  /*1a210*/  IMAD.MOV.U32 R62, RZ, RZ, 0x1f ;  /* 0x0000001fff3e7424 */ /* 0x000fe200078e00ff */
[----:B------:R-:W-:Y:S02]  /*1a220*/  MOV R3, 0x1a240 ;  /* 0x0001a24000037802 */ /* 0x000fe40000000f00 */
[----:B-12---:R-:W-:Y:S05]  /*1a230*/  CALL.REL.NOINC `($__internal_19_$__cuda_sm70_shflsync_idx_p) ;  /* 0x0000060000007944 */ /* 0x006fea0003c00000 */
[----:B------:R-:W-:Y:S01]  /*1a240*/  MOV R8, R62 ;  /* 0x0000003e00087202 */ /* 0x000fe20000000f00 */
[----:B------:R-:W-:Y:S05]  /*1a250*/  BRA `(.L_x_1613) ;  /* 0xffff965000007947 */ /* 0x000fea000383ffff */
.L_x_1531:
[----:B------:R-:W-:Y:S02]  /*1a260*/  MOV R2, 0x1 ;  /* 0x0000000100027802 */ /* 0x000fe40000000f00 */
[----:B------:R-:W-:-:S02]  /*1a270*/  MOV R3, 0x1a290 ;  /* 0x0001a29000037802 */ /* 0x000fc40000000f00 */
[----:B-1234-:R-:W-:Y:S05]  /*1a280*/  CALL.REL.NOINC `($__internal_20_$__cuda_sm70_shflsync_up_p) ;  /* 0x0000061000007944 */ /* 0x01efea0003c00000 */
[----:B------:R-:W-:Y:S05]  /*1a290*/  BRA `(.L_x_1614) ;  /* 0xffff974000007947 */ /* 0x000fea000383ffff */
.L_x_1532:
[----:B------:R-:W-:Y:S02]  /*1a2a0*/  MOV R2, 0x2 ;  /* 0x0000000200027802 */ /* 0x000fe40000000f00 */
[----:B------:R-:W-:-:S02]  /*1a2b0*/  MOV R3, 0x1a2d0 ;  /* 0x0001a2d000037802 */ /* 0x000fc40000000f00 */
[----:B--2-4-:R-:W-:Y:S05]  /*1a2c0*/  CALL.REL.NOINC `($__internal_20_$__cuda_sm70_shflsync_up_p) ;  /* 0x000005d000007944 */ /* 0x014fea0003c00000 */
        /* <DEDUP_REMOVED lines=24> */
.L_x_1536:
[----:B------:R-:W-:Y:S02]  /*1a450*/  MOV R2, 0x1 ;  /* 0x0000000100027802 */ /* 0x000fe40000000f00 */
[----:B------:R-:W-:Y:S02]  /*1a460*/  MOV R3, 0x1a480 ;  /* 0x0001a48000037802 */ /* 0x000fe40000000f00 */
[----:B------:R-:W-:Y:S05]  /*1a470*/  CALL.REL.NOINC `($__internal_20_$__cuda_sm70_shflsync_up_p) ;  /* 0x0000042000007944 */ /* 0x000fea0003c00000 */
[----:B------:R-:W-:Y:S01]  /*1a480*/  MOV R2, R4 ;  /* 0x0000000400027202 */ /* 0x000fe20000000f00 */
[----:B------:R-:W-:Y:S05]  /*1a490*/  BRA `(.L_x_1616) ;  /* 0xffff97a000007947 */ /* 0x000fea000383ffff */
.L_x_1537:
        /* <DEDUP_REMOVED lines=27> */
.L_x_1539:
[----:B------:R-:W-:Y:S02]  /*1a650*/  SEL R0, RZ, 0x1, P0 ;  /* 0x00000001ff007807 */ /* 0x000fe40000000000 */
[----:B------:R-:W-:Y:S02]  /*1a660*/  MOV R2, 0x1a680 ;  /* 0x0001a68000027802 */ /* 0x000fe40000000f00 */
[----:B-1----:R-:W-:Y:S05]  /*1a670*/  CALL.REL.NOINC `($__internal_21_$__cuda_sm70_votesync_ballot) ;  /* 0x0000029000007944 */ /* 0x002fea0003c00000 */
[----:B------:R-:W-:Y:S01]  /*1a680*/  MOV R10, R0 ;  /* 0x00000000000a7202 */ /* 0x000fe20000000f00 */
[----:B------:R-:W-:Y:S05]  /*1a690*/  BRA `(.L_x_1618) ;  /* 0xffff973000007947 */ /* 0x000fea000383ffff */
.L_x_1540:
[----:B------:R-:W-:Y:S01]  /*1a6a0*/  IMAD.MOV.U32 R56, RZ, RZ, R6 ;  /* 0x000000ffff387224 */ /* 0x000fe200078e0006 */
[----:B--2---:R-:W-:Y:S01]  /*1a6b0*/  MOV R2, R0 ;  /* 0x0000000000027202 */ /* 0x004fe20000000f00 */
[----:B------:R-:W-:Y:S01]  /*1a6c0*/  IMAD.MOV.U32 R62, RZ, RZ, 0x1f ;  /* 0x0000001fff3e7424 */ /* 0x000fe200078e00ff */
[----:B------:R-:W-:Y:S02]  /*1a6d0*/  MOV R3, 0x1a6f0 ;  /* 0x0001a6f000037802 */ /* 0x000fe40000000f00 */
[----:B-1----:R-:W-:Y:S05]  /*1a6e0*/  CALL.REL.NOINC `($__internal_19_$__cuda_sm70_shflsync_idx_p) ;  /* 0x0000015000007944 */ /* 0x002fea0003c00000 */
[----:B------:R-:W-:Y:S01]  /*1a6f0*/  IMAD.MOV.U32 R8, RZ, RZ, R62 ;  /* 0x000000ffff087224 */ /* 0x000fe200078e003e */
[----:B------:R-:W-:Y:S01]  /*1a700*/  MOV R2, R0 ;  /* 0x0000000000027202 */ /* 0x000fe20000000f00 */
[----:B------:R-:W-:Y:S01]  /*1a710*/  IMAD.MOV.U32 R56, RZ, RZ, R7 ;  /* 0x000000ffff387224 */ /* 0x000fe200078e0007 */
[----:B------:R-:W-:-:S02]  /*1a720*/  MOV R62, 0x1f ;  /* 0x0000001f003e7802 */ /* 0x000fc40000000f00 */
[----:B------:R-:W-:Y:S02]  /*1a730*/  MOV R3, 0x1a750 ;  /* 0x0001a75000037802 */ /* 0x000fe40000000f00 */
[----:B------:R-:W-:Y:S05]  /*1a740*/  CALL.REL.NOINC `($__internal_19_$__cuda_sm70_shflsync_idx_p) ;  /* 0x000000f000007944 */ /* 0x000fea0003c00000 */
[----:B------:R-:W-:Y:S01]  /*1a750*/  MOV R7, R62 ;  /* 0x0000003e00077202 */ /* 0x000fe20000000f00 */
[----:B------:R-:W-:Y:S05]  /*1a760*/  BRA `(.L_x_1619) ;  /* 0xffff96d000007947 */ /* 0x000fea000383ffff */
.L_x_1543:
[----:B------:R-:W-:Y:S01]  /*1a770*/  IMAD.MOV.U32 R56, RZ, RZ, R4 ;  /* 0x000000ffff387224 */ /* 0x000fe200078e0004 */
[----:B--2---:R-:W-:Y:S01]  /*1a780*/  MOV R2, R0 ;  /* 0x0000000000027202 */ /* 0x004fe20000000f00 */
[----:B------:R-:W-:Y:S01]  /*1a790*/  IMAD.MOV.U32 R62, RZ, RZ, 0x1f ;  /* 0x0000001fff3e7424 */ /* 0x000fe200078e00ff */
[----:B------:R-:W-:Y:S02]  /*1a7a0*/  MOV R3, 0x1a7c0 ;  /* 0x0001a7c000037802 */ /* 0x000fe40000000f00 */
[----:B-1--4-:R-:W-:Y:S05]  /*1a7b0*/  CALL.REL.NOINC `($__internal_19_$__cuda_sm70_shflsync_idx_p) ;  /* 0x0000008000007944 */ /* 0x012fea0003c00000 */
[----:B------:R-:W-:Y:S01]  /*1a7c0*/  MOV R11, R62 ;  /* 0x0000003e000b7202 */ /* 0x000fe20000000f00 */
[----:B------:R-:W-:Y:S05]  /*1a7d0*/  BRA `(.L_x_1542) ;  /* 0xffff96c000007947 */ /* 0x000fea000383ffff */
        .weak           $__internal_18_$__cuda_sm70_shflsync_bfly_p
        .type           $__internal_18_$__cuda_sm70_shflsync_bfly_p,@function
        .size           $__internal_18_$__cuda_sm70_shflsync_bfly_p,($__internal_19_$__cuda_sm70_shflsync_idx_p - $__internal_18_$__cuda_sm70_shflsync_bfly_p)
$__internal_18_$__cuda_sm70_shflsync_bfly_p:
[----:B------:R-:W-:Y:S02]  /*1a7e0*/  MOV R9, 0xffffffff ;  /* 0xffffffff00097802 */ /* 0x000fe40000000f00 */
[----:B------:R-:W-:Y:S02]  /*1a7f0*/  MOV R3, 0x1f ;  /* 0x0000001f00037802 */ /* 0x000fe40000000f00 */
[----:B------:R-:W-:Y:S04]  /*1a800*/  WARPSYNC R9 ;  /* 0x0000000900007348 */ /* 0x000fe80003800000 */
[----:B------:R1:W2:Y:S02]  /*1a810*/  SHFL.BFLY PT, R0, R4, R0, R3 ;  /* 0x0c00000004007389 */ /* 0x0002a400000e0003 */
[----:B-1----:R-:W-:-:S04]  /*1a820*/  MOV R3, 0x0 ;  /* 0x0000000000037802 */ /* 0x002fc80000000f00 */
[----:B--2---:R-:W-:Y:S05]  /*1a830*/  RET.REL.NODEC R2 `(_ZN7cutlass13device_kernelIN5flash19enable_sm80_to_sm89INS1_16FlashAttnFwdSm80INS1_25CollectiveMainloopFwdSm80ILi4ELi1ELb0EN4cute5tupleIJNS5_1CILi128EEENS7_ILi80EEENS7_ILi64EEEEEELi64ENS_6half_tEfNS_4arch4Sm80ELb1ELb0ELb1ELb1ELb1ELb0ELb1ELb1EEENS1_21CollectiveEpilogueFwdINS6_IJS8_SA_S9_EEENS6_IJNS7_ILi1EEESI_SI_EEESC_SE_Li128ELb1ELb1ELb1ELb0EEENS1_36VarlenDynamicPersistentTileSchedulerILi128ELi80ELi128ELi128ELb1ELb1ELb0ELb1ELb1ELb1EEEEEEEEEvNT_6ParamsE) ;  /* 0xfffe57c002007950 */ /* 0x004fea0003c3ffff */
        .weak           $__internal_19_$__cuda_sm70_shflsync_idx_p
        .type           $__internal_19_$__cuda_sm70_shflsync_idx_p,@function
        .size           $__internal_19_$__cuda_sm70_shflsync_idx_p,($__internal_20_$__cuda_sm70_shflsync_up_p - $__internal_19_$__cuda_sm70_shflsync_idx_p)
$__internal_19_$__cuda_sm70_shflsync_idx_p:
[----:B------:R-:W-:-:S04]  /*1a840*/  MOV R69, 0xffffffff ;  /* 0xffffffff00457802 */ /* 0x000fc80000000f00 */
[----:B------:R-:W-:Y:S04]  /*1a850*/  WARPSYNC R69 ;  /* 0x0000004500007348 */ /* 0x000fe80003800000 */
[----:B------:R1:W2:Y:S02]  /*1a860*/  SHFL.IDX PT, R62, R56, R2, R62 ;  /* 0x00000002383e7389 */ /* 0x0002a400000e003e */
[----:B-1----:R-:W-:Y:S02]  /*1a870*/  MOV R2, R3 ;  /* 0x0000000300027202 */ /* 0x002fe40000000f00 */
[----:B------:R-:W-:-:S04]  /*1a880*/  MOV R3, 0x0 ;  /* 0x0000000000037802 */ /* 0x000fc80000000f00 */
[----:B--2---:R-:W-:Y:S05]  /*1a890*/  RET.REL.NODEC R2 `(_ZN7cutlass13device_kernelIN5flash19enable_sm80_to_sm89INS1_16FlashAttnFwdSm80INS1_25CollectiveMainloopFwdSm80ILi4ELi1ELb0EN4cute5tupleIJNS5_1CILi128EEENS7_ILi80EEENS7_ILi64EEEEEELi64ENS_6half_tEfNS_4arch4Sm80ELb1ELb0ELb1ELb1ELb1ELb0ELb1ELb1EEENS1_21CollectiveEpilogueFwdINS6_IJS8_SA_S9_EEENS6_IJNS7_ILi1EEESI_SI_EEESC_SE_Li128ELb1ELb1ELb1ELb0EEENS1_36VarlenDynamicPersistentTileSchedulerILi128ELi80ELi128ELi128ELb1ELb1ELb0ELb1ELb1ELb1EEEEEEEEEvNT_6ParamsE) ;  /* 0xfffe576002007950 */ /* 0x004fea0003c3ffff */
        .weak           $__internal_20_$__cuda_sm70_shflsync_up_p
        .type           $__internal_20_$__cuda_sm70_shflsync_up_p,@function
        .size           $__internal_20_$__cuda_sm70_shflsync_up_p,($__internal_21_$__cuda_sm70_votesync_ballot - $__internal_20_$__cuda_sm70_shflsync_up_p)
$__internal_20_$__cuda_sm70_shflsync_up_p:
[----:B------:R-:W-:Y:S02]  /*1a8a0*/  IMAD.MOV.U32 R4, RZ, RZ, RZ ;  /* 0x000000ffff047224 */ /* 0x000fe400078e00ff */
[----:B------:R-:W-:-:S04]  /*1a8b0*/  IMAD.MOV.U32 R10, RZ, RZ, -0x1 ;  /* 0xffffffffff0a7424 */ /* 0x000fc800078e00ff */
[----:B------:R-:W-:Y:S04]  /*1a8c0*/  WARPSYNC R10 ;  /* 0x0000000a00007348 */ /* 0x000fe80003800000 */
[----:B------:R1:W2:Y:S02]  /*1a8d0*/  SHFL.UP PT, R4, R0, R2, R4 ;  /* 0x0400000200047389 */ /* 0x0002a400000e0004 */
[----:B-1----:R-:W-:Y:S02]  /*1a8e0*/  MOV R2, R3 ;  /* 0x0000000300027202 */ /* 0x002fe40000000f00 */
[----:B------:R-:W-:-:S04]  /*1a8f0*/  MOV R3, 0x0 ;  /* 0x0000000000037802 */ /* 0x000fc80000000f00 */
[----:B--2---:R-:W-:Y:S05]  /*1a900*/  RET.REL.NODEC R2 `(_ZN7cutlass13device_kernelIN5flash19enable_sm80_to_sm89INS1_16FlashAttnFwdSm80INS1_25CollectiveMainloopFwdSm80ILi4ELi1ELb0EN4cute5tupleIJNS5_1CILi128EEENS7_ILi80EEENS7_ILi64EEEEEELi64ENS_6half_tEfNS_4arch4Sm80ELb1ELb0ELb1ELb1ELb1ELb0ELb1ELb1EEENS1_21CollectiveEpilogueFwdINS6_IJS8_SA_S9_EEENS6_IJNS7_ILi1EEESI_SI_EEESC_SE_Li128ELb1ELb1ELb1ELb0EEENS1_36VarlenDynamicPersistentTileSchedulerILi128ELi80ELi128ELi128ELb1ELb1ELb0ELb1ELb1ELb1EEEEEEEEEvNT_6ParamsE) ;  /* 0xfffe56f002007950 */ /* 0x004fea0003c3ffff */
        .weak           $__internal_21_$__cuda_sm70_votesync_ballot
        .type           $__internal_21_$__cuda_sm70_votesync_ballot,@function
        .size           $__internal_21_$__cuda_sm70_votesync_ballot,(.L_x_1934 - $__internal_21_$__cuda_sm70_votesync_ballot)
$__internal_21_$__cuda_sm70_votesync_ballot:
[----:B------:R-:W-:Y:S01]  /*1a910*/  ISETP.NE.U32.AND P0, PT, R0, 0x1, PT ;  /* 0x000000010000780c */ /* 0x000fe20003f05070 */
[----:B------:R-:W-:-:S04]  /*1a920*/  IMAD.MOV.U32 R3, RZ, RZ, -0x1 ;  /* 0xffffffffff037424 */ /* 0x000fc800078e00ff */
[----:B------:R-:W-:Y:S08]  /*1a930*/  WARPSYNC R3 ;  /* 0x0000000300007348 */ /* 0x000ff00003800000 */
[----:B------:R-:W-:-:S04]  /*1a940*/  VOTE.ANY R0, PT, !P0 ;  /* 0x0000000000007806 */ /* 0x000fc800040e0100 */
[----:B------:R-:W-:Y:S01]  /*1a950*/  LOP3.LUT R0, R0, R3, RZ, 0xc0, !PT ;  /* 0x0000000300007212 */ /* 0x000fe200078ec0ff */
[----:B------:R-:W-:-:S04]  /*1a960*/  IMAD.MOV.U32 R3, RZ, RZ, 0x0 ;  /* 0x00000000ff037424 */ /* 0x000fc800078e00ff */
[----:B------:R-:W-:Y:S05]  /*1a970*/  RET.REL.NODEC R2 `(_ZN7cutlass13device_kernelIN5flash19enable_sm80_to_sm89INS1_16FlashAttnFwdSm80INS1_25CollectiveMainloopFwdSm80ILi4ELi1ELb0EN4cute5tupleIJNS5_1CILi128EEENS7_ILi80EEENS7_ILi64EEEEEELi64ENS_6half_tEfNS_4arch4Sm80ELb1ELb0ELb1ELb1ELb1ELb0ELb1ELb1EEENS1_21CollectiveEpilogueFwdINS6_IJS8_SA_S9_EEENS6_IJNS7_ILi1EEESI_SI_EEESC_SE_Li128ELb1ELb1ELb1ELb0EEENS1_36VarlenDynamicPersistentTileSchedulerILi128ELi80ELi128ELi128ELb1ELb1ELb0ELb1ELb1ELb1EEEEEEEEEvNT_6ParamsE) ;  /* 0xfffe568002007950 */ /* 0x000fea0003c3ffff */
.L_x_1620:
        /* <DEDUP_REMOVED lines=16> */
.L_x_1934:


//--------------------- .text._ZN7cutlass13device_kernelIN5flash19enable_sm80_to_sm89INS1_16FlashAttnFwdSm80INS1_25CollectiveMainloopFwdSm80ILi4ELi1ELb0EN4cute5tupleIJNS5_1CILi128EEENS7_ILi80EEENS7_ILi64EEEEEELi64ENS_6half_tEfNS_4arch4Sm80ELb1ELb0ELb1ELb1ELb1ELb1ELb1ELb1EEENS1_21CollectiveEpilogueFwdINS6_IJS8_SA_S9_EEENS6_IJNS7_ILi1EEESI_SI_EEESC_SE_Li128ELb1ELb1ELb1ELb0EEENS1_36VarlenDynamicPersistentTileSchedulerILi128ELi80ELi128ELi128ELb1ELb1ELb0ELb1ELb1ELb1EEEEEEEEEvNT_6ParamsE --------------------------
	.section	.text._ZN7cutlass13device_kernelIN5flash19enable_sm80_to_sm89INS1_16FlashAttnFwdSm80INS1_25CollectiveMainloopFwdSm80ILi4ELi1ELb0EN4cute5tupleIJNS5_1CILi128EEENS7_ILi80EEENS7_ILi64EEEEEELi64ENS_6half_tEfNS_4arch4Sm80ELb1ELb0ELb1ELb1ELb1ELb1ELb1ELb1EEENS1_21CollectiveEpilogueFwdINS6_IJS8_SA_S9_EEENS6_IJNS7_ILi1EEESI_SI_EEESC_SE_Li128ELb1ELb1ELb1ELb0EEENS1_36VarlenDynamicPersistentTileSchedulerILi128ELi80ELi128ELi128ELb1ELb1ELb0ELb1ELb1ELb1EEEEEEEEEvNT_6ParamsE,"ax",@progbits
	.sectioninfo	@"SHI_REGISTERS=255"
	.align	128
.text._ZN7cutlass13device_kernelIN5flash19enable_sm80_to_sm89INS1_16FlashAttnFwdSm80INS1_25CollectiveMainloopFwdSm80ILi4ELi1ELb0EN4cute5tupleIJNS5_1CILi128EEENS7_ILi80EEENS7_ILi64EEEEEELi64ENS_6half_tEfNS_4arch4Sm80ELb1ELb0ELb1ELb1ELb1ELb1ELb1ELb1EEENS1_21CollectiveEpilogueFwdINS6_IJS8_SA_S9_EEENS6_IJNS7_ILi1EEESI_SI_EEESC_SE_Li128ELb1ELb1ELb1ELb0EEENS1_36VarlenDynamicPersistentTileSchedulerILi128ELi80ELi128ELi128ELb1ELb1ELb0ELb1ELb1ELb1EEEEEEEEEvNT_6ParamsE:
        .type           _ZN7cutlass13device_kernelIN5flash19enable_sm80_to_sm89INS1_16FlashAttnFwdSm80INS1_25CollectiveMainloopFwdSm80ILi4ELi1ELb0EN4cute5tupleIJNS5_1CILi128EEENS7_ILi80EEENS7_ILi64EEEEEELi64ENS_6half_tEfNS_4arch4Sm80ELb1ELb0ELb1ELb1ELb1ELb1ELb1ELb1EEENS1_21CollectiveEpilogueFwdINS6_IJS8_SA_S9_EEENS6_IJNS7_ILi1EEESI_SI_EEESC_SE_Li128ELb1ELb1ELb1ELb0EEENS1_36VarlenDynamicPersistentTileSchedulerILi128ELi80ELi128ELi128ELb1ELb1ELb0ELb1ELb1ELb1EEEEEEEEEvNT_6ParamsE,@function
        .size           _ZN7cutlass13device_kernelIN5flash19enable_sm80_to_sm89INS1_16FlashAttnFwdSm80INS1_25CollectiveMainloopFwdSm80ILi4ELi1ELb0EN4cute5tupleIJNS5_1CILi128EEENS7_ILi80EEENS7_ILi64EEEEEELi64ENS_6half_tEfNS_4arch4Sm80ELb1ELb0ELb1ELb1ELb1ELb1ELb1ELb1EEENS1_21CollectiveEpilogueFwdINS6_IJS8_SA_S9_EEENS6_IJNS7_ILi1EEESI_SI_EEESC_SE_Li128ELb1ELb1ELb1ELb0EEENS1_36VarlenDynamicPersistentTileSchedulerILi128ELi80ELi128ELi128ELb1ELb1ELb0ELb1ELb1ELb1EEEEEEEEEvNT_6ParamsE,(.L_x_1939 - _ZN7cutlass13device_kernelIN5flash19enable_sm80_to_sm89INS1_16FlashAttnFwdSm80INS1_25CollectiveMainloopFwdSm80ILi4ELi1ELb0EN4cute5tupleIJNS5_1CILi128EEENS7_ILi80EEENS7_ILi64EEEEEELi64ENS_6half_tEfNS_4arch4Sm80ELb1ELb0ELb1ELb1ELb1ELb1ELb1ELb1EEENS1_21CollectiveEpilogueFwdINS6_IJS8_SA_S9_EEENS6_IJNS7_ILi1EEESI_SI_EEESC_SE_Li128ELb1ELb1ELb1ELb0EEENS1_36VarlenDynamicPersistentTileSchedulerILi128ELi80ELi128ELi128ELb1ELb1ELb0ELb1ELb1ELb1EEEEEEEEEvNT_6ParamsE)
        .other          _ZN7cutlass13device_kernelIN5flash19enable_sm80_to_sm89INS1_16FlashAttnFwdSm80INS1_25CollectiveMainloopFwdSm80ILi4ELi1ELb0EN4cute5tupleIJNS5_1CILi128EEENS7_ILi80EEENS7_ILi64EEEEEELi64ENS_6half_tEfNS_4arch4Sm80ELb1ELb0ELb1ELb1ELb1ELb1ELb1ELb1EEENS1_21CollectiveEpilogueFwdINS6_IJS8_SA_S9_EEENS6_IJNS7_ILi1EEESI_SI_EEESC_SE_Li128ELb1ELb1ELb1ELb0EEENS1_36VarlenDynamicPersistentTileSchedulerILi128ELi80ELi128ELi128ELb1ELb1ELb0ELb1ELb1ELb1EEEEEEEEEvNT_6ParamsE,@"STO_CUDA_ENTRY STV_DEFAULT"
_ZN7cutlass13device_kernelIN5flash19enable_sm80_to_sm89INS1_16FlashAttnFwdSm80INS1_25CollectiveMainloopFwdSm80ILi4ELi1ELb0EN4cute5tupleIJNS5_1CILi128EEENS7_ILi80EEENS7_ILi64EEEEEELi64ENS_6half_tEfNS_4arch4Sm80ELb1ELb0ELb1ELb1ELb1ELb1ELb1ELb1EEENS1_21CollectiveEpilogueFwdINS6_IJS8_SA_S9_EEENS6_IJNS7_ILi1EEESI_SI_EEESC_SE_Li128ELb1ELb1ELb1ELb0EEENS1_36VarlenDynamicPersistentTileSchedulerILi128ELi80ELi128ELi128ELb1ELb1ELb0ELb1ELb1ELb1EEEEEEEEEvNT_6ParamsE:
        /* <DEDUP_REMOVED lines=54> */
.L_x_1626:
        /* <DEDUP_REMOVED lines=16> */
.L_x_1838:
        /* <DEDUP_REMOVED lines=16> */
.L_x_1839:
[----:B--2---:R-:W-:-:S05]  /*0560*/  IMAD R0, R0, c[0x0][0x538], RZ ;  /* 0x00014e0000007a24 */ /* 0x004fca00078e02ff */
[----:B------:R-:W-:-:S04]  /*0570*/  IADD3 R7, R0, R7, RZ ;  /* 0x0000000700077210 */ /* 0x000fc80007ffe0ff */
[----:B------:R-:W-:-:S13]  /*0580*/  ISETP.GT.AND P0, PT, R7, UR4, PT ;  /* 0x0000000407007c0c */ /* 0x000fda000bf04270 */
[----:B-1----:R-:W-:Y:S05]  /*0590*/  @!P0 BRA `(.L_x_1626) ;  /* 0xfffffdc000008947 */ /* 0x002fea000383ffff */
.L_x_1622:
[----:B------:R-:W-:-:S05]  /*05a0*/  IADD3 R10, -R0, R7, RZ ;  /* 0x00000007000a7210 */ /* 0x000fca0007ffe1ff */
[----:B------:R-:W-:-:S05]  /*05b0*/  IMAD R0, R4, c[0x0][0x538], R10 ;  /* 0x00014e0004007a24 */ /* 0x000fca00078e020a */
[----:B------:R-:W-:Y:S01]  /*05c0*/  ISETP.GT.AND P0, PT, R0, UR4, PT ;  /* 0x0000000400007c0c */ /* 0x000fe2000bf04270 */
[----:B------:R-:W-:-:S12]  /*05d0*/  BRA.DIV ~URZ, `(.L_x_1627) ;  /* 0x0001f1827f007947 */ /* 0x000fd8000b800000 */
[----:B------:R-:W-:-:S04]  /*05e0*/  VOTE.ANY R7, PT, !P0 ;  /* 0x0000000000077806 */ /* 0x000fc800040e0100 */
.L_x_1840:
[----:B------:R-:W1:Y:S02]  /*05f0*/  POPC R0, R7 ;  /* 0x0000000700007309 */ /* 0x000e640000000000 */
[----:B-1----:R-:W-:-:S05]  /*0600*/  IADD3 R2, R0, R6, RZ ;  /* 0x0000000600027210 */ /* 0x002fca0007ffe0ff */
[----:B------:R1:W-:Y:S01]  /*0610*/  STL [R1+0x4c], R2 ;  /* 0x00004c0201007387 */ /* 0x0003e20000100800 */
[----:B------:R-:W-:Y:S05]  /*0620*/  BRA.DIV ~URZ, `(.L_x_1628) ;  /* 0x0001f1827f007947 */ /* 0x000fea000b800000 */
[----:B------:R2:W3:Y:S01]  /*0630*/  SHFL.IDX PT, R12, R9, R0, 0x1f ;  /* 0x00001f00090c7589 */ /* 0x0004e200000e0000 */
[----:B------:R-:W-:-:S03]  /*0640*/  MOV R5, RZ ;  /* 0x000000ff00057202 */ /* 0x000fc60000000f00 */
[----:B------:R2:W4:Y:S04]  /*0650*/  SHFL.IDX PT, R9, R8, R0, 0x1f ;  /* 0x00001f0008097589 */ /* 0x00052800000e0000 */
.L_x_1841:
[----:B------:R-:W-:Y:S01]  /*0660*/  ISETP.NE.AND P0, PT, R7, RZ, PT ;  /* 0x000000ff0700720c */ /* 0x000fe20003f05270 */
[----:B------:R-:W-:-:S12]  /*0670*/  BSSY B0, `(.L_x_1629) ;  /* 0x0000005000007945 */ /* 0x000fd80003800000 */
[----:B------:R-:W-:Y:S05]  /*0680*/  @!P0 BRA `(.L_x_1630) ;  /* 0x0000003000008947 */ /* 0x000fea0003800000 */
[----:B--2---:R-:W-:Y:S01]  /*0690*/  IADD3 R0, R0, -0x1, RZ ;  /* 0xffffffff00007810 */ /* 0x004fe20007ffe0ff */
[----:B------:R-:W-:Y:S05]  /*06a0*/  BRA.DIV ~URZ, `(.L_x_1631) ;  /* 0x0001f1e27f007947 */ /* 0x000fea000b800000 */
[----:B------:R2:W1:Y:S02]  /*06b0*/  SHFL.IDX PT, R5, R4, R0, 0x1f ;  /* 0x00001f0004057589 */ /* 0x00046400000e0000 */
.L_x_1630:
[----:B------:R-:W-:Y:S05]  /*06c0*/  BSYNC B0 ;  /* 0x0000000000007941 */ /* 0x000fea0003800000 */
.L_x_1629:
        /* <DEDUP_REMOVED lines=69> */
.L_x_1633:
        /* <DEDUP_REMOVED lines=70> */
.L_x_1634:
[----:B------:R-:W-:Y:S05]  /*0f80*/  BSYNC B0 ;  /* 0x0000000000007941 */ /* 0x000fea0003800000 */
.L_x_1632:
[----:B------:R-:W-:-:S04]  /*0f90*/  LOP3.LUT R0, RZ, R0, RZ, 0x33, !PT ;  /* 0x00000000ff007212 */ /* 0x000fc800078e33ff */
[----:B------:R-:W-:-:S05]  /*0fa0*/  IADD3 R0, R0, R12, RZ ;  /* 0x0000000c00007210 */ /* 0x000fca0007ffe0ff */
[----:B------:R2:W-:Y:S01]  /*0fb0*/  STL [R1+0x44], R0 ;  /* 0x0000440001007387 */ /* 0x0005e20000100800 */
[----:B------:R-:W-:Y:S05]  /*0fc0*/  BRA `(.L_x_1635) ;  /* 0x0000006000007947 */ /* 0x000fea0003800000 */
.L_x_1623:
[----:B------:R-:W-:Y:S01]  /*0fd0*/  MOV R0, UR4 ;  /* 0x0000000400007c02 */ /* 0x000fe20008000f00 */
[----:B------:R-:W-:Y:S04]  /*0fe0*/  STL [R1+0x44], RZ ;  /* 0x000044ff01007387 */ /* 0x000fe80000100800 */
[----:B------:R-:W-:Y:S04]  /*0ff0*/  STL [R1+0x48], RZ ;  /* 0x000048ff01007387 */ /* 0x000fe80000100800 */
[----:B------:R1:W-:Y:S02]  /*1000*/  STL [R1+0x40], R0 ;  /* 0x0000400001007387 */ /* 0x0003e40000100800 */
[----:B-1----:R-:W-:-:S05]  /*1010*/  MOV R0, c[0x0][0x53c] ;  /* 0x00014f0000007a02 */ /* 0x002fca0000000f00 */
[----:B------:R1:W-:Y:S02]  /*1020*/  STL [R1+0x4c], R0 ;  /* 0x00004c0001007387 */ /* 0x0003e40000100800 */
.L_x_1635:
        /* <DEDUP_REMOVED lines=8> */
.L_x_1621:
[----:B-12---:R-:W2:Y:S02]  /*10b0*/  LDL R0, [R1+0x4c] ;  /* 0x00004c0001007983 */ /* 0x006ea40000100800 */
[----:B--2---:R-:W-:-:S13]  /*10c0*/  ISETP.GE.AND P0, PT, R0, c[0x0][0x53c], PT ;  /* 0x00014f0000007a0c */ /* 0x004fda0003f06270 */
[----:B------:R-:W-:Y:S05]  /*10d0*/  @P0 EXIT ;  /* 0x000000000000094d */ /* 0x000fea0003800000 */
[----:B------:R-:W1:Y:S01]  /*10e0*/  S2R R15, SR_TID.X ;  /* 0x00000000000f7919 */ /* 0x000e620000002100 */
[----:B------:R-:W-:Y:S01]  /*10f0*/  IMAD.MOV.U32 R18, RZ, RZ, -0x10 ;  /* 0xfffffff0ff127424 */ /* 0x000fe200078e00ff */
[----:B------:R-:W-:Y:S01]  /*1100*/  ULDC UR4, c[0x0][0x2ac] ;  /* 0x0000ab0000047ab9 */ /* 0x000fe20000000800 */
[----:B------:R-:W-:Y:S01]  /*1110*/  IMAD.MOV.U32 R17, RZ, RZ, 0x20 ;  /* 0x00000020ff117424 */ /* 0x000fe200078e00ff */
[----:B------:R-:W-:Y:S01]  /*1120*/  ULDC UR6, c[0x0][0x1d0] ;  /* 0x0000740000067ab9 */ /* 0x000fe20000000800 */
[----:B------:R-:W-:Y:S01]  /*1130*/  IMAD.MOV.U32 R16, RZ, RZ, 0x40 ;  /* 0x00000040ff107424 */ /* 0x000fe200078e00ff */
[----:B------:R-:W-:Y:S01]  /*1140*/  UIMAD UR6, UR4, UR6, URZ ;  /* 0x00000006040672a4 */ /* 0x000fe2000f8e023f */
[----:B-1----:R-:W-:-:S04]  /*1150*/  SHF.R.S32.HI R14, RZ, 0x1f, R15 ;  /* 0x0000001fff0e7819 */ /* 0x002fc8000001140f */
[CC--:B------:R-:W-:Y:S02]  /*1160*/  LEA.HI R10, R14.reuse, R15.reuse, RZ, 0x3 ;  /* 0x0000000f0e0a7211 */ /* 0x0c0fe400078f18ff */
[----:B------:R-:W-:Y:S02]  /*1170*/  LEA.HI R2, R14, R15, RZ, 0x4 ;  /* 0x0000000f0e027211 */ /* 0x000fe400078f20ff */
[----:B------:R-:W-:Y:S02]  /*1180*/  SHF.R.S32.HI R27, RZ, 0x3, R10 ;  /* 0x00000003ff1b7819 */ /* 0x000fe4000001140a */
[----:B---3--:R-:W-:Y:S02]  /*1190*/  LOP3.LUT R4, R10, 0xfffffff8, RZ, 0xc0, !PT ;  /* 0xfffffff80a047812 */ /* 0x008fe400078ec0ff */
[----:B------:R-:W-:Y:S01]  /*11a0*/  LOP3.LUT R0, R2, 0xfffffff0, RZ, 0xc0, !PT ;  /* 0xfffffff002007812 */ /* 0x000fe200078ec0ff */
[----:B------:R-:W-:Y:S01]  /*11b0*/  IMAD.SHL.U32 R6, R27, 0x40, RZ ;  /* 0x000000401b067824 */ /* 0x000fe200078e00ff */
[----:B------:R-:W-:Y:S01]  /*11c0*/  SHF.R.S32.HI R3, RZ, 0x4, R2 ;  /* 0x00000004ff037819 */ /* 0x000fe20000011402 */
[----:B------:R-:W-:-:S02]  /*11d0*/  IMAD.IADD R9, R15, 0x1, -R4 ;  /* 0x000000010f097824 */ /* 0x000fc400078e0a04 */
[----:B------:R-:W-:Y:S01]  /*11e0*/  IMAD.IADD R0, R15, 0x1, -R0 ;  /* 0x000000010f007824 */ /* 0x000fe200078e0a00 */
[----:B------:R-:W-:Y:S01]  /*11f0*/  LEA.HI R5, R2, R3, RZ, 0x1 ;  /* 0x0000000302057211 */ /* 0x000fe200078f08ff */
[C---:B------:R-:W-:Y:S01]  /*1200*/  IMAD.SHL.U32 R244, R9.reuse, 0x8, RZ ;  /* 0x0000000809f47824 */ /* 0x040fe200078e00ff */
[----:B------:R-:W-:Y:S01]  /*1210*/  LOP3.LUT R2, R6, 0x1c0, RZ, 0xc0, !PT ;  /* 0x000001c006027812 */ /* 0x000fe200078ec0ff */
[C---:B------:R-:W-:Y:S01]  /*1220*/  IMAD.SHL.U32 R7, R9.reuse, 0x40, RZ ;  /* 0x0000004009077824 */ /* 0x040fe200078e00ff */
[----:B------:R-:W-:Y:S01]  /*1230*/  SHF.R.S32.HI R8, RZ, 0x1f, R0 ;  /* 0x0000001fff087819 */ /* 0x000fe20000011400 */
[----:B------:R-:W-:Y:S01]  /*1240*/  IMAD R251, R9, 0x10, R27 ;  /* 0x0000001009fb7824 */ /* 0x000fe200078e021b */
[----:B------:R-:W-:Y:S02]  /*1250*/  LOP3.LUT R5, R5, 0xfffffffe, RZ, 0xc0, !PT ;  /* 0xfffffffe05057812 */ /* 0x000fe400078ec0ff */
[----:B------:R-:W-:Y:S02]  /*1260*/  LOP3.LUT R6, R2, 0x38, R244, 0xf8, !PT ;  /* 0x0000003802067812 */ /* 0x000fe400078ef8f4 */
[----:B------:R-:W-:Y:S01]  /*1270*/  SHF.R.U32.HI R4, RZ, 0x3, R2 ;  /* 0x00000003ff047819 */ /* 0x000fe20000011602 */
[----:B------:R-:W-:Y:S01]  /*1280*/  IMAD.IADD R12, R3, 0x1, -R5 ;  /* 0x00000001030c7824 */ /* 0x000fe200078e0a05 */
[----:B------:R-:W-:-:S02]  /*1290*/  LEA.HI R11, R8, R0, RZ, 0x3 ;  /* 0x00000000080b7211 */ /* 0x000fc400078f18ff */
[----:B------:R-:W-:Y:S02]  /*12a0*/  LOP3.LUT R2, R7, 0x1c0, RZ, 0xc0, !PT ;  /* 0x000001c007027812 */ /* 0x000fe400078ec0ff */
[----:B------:R-:W-:Y:S02]  /*12b0*/  LOP3.LUT R4, R6, R4, RZ, 0x3c, !PT ;  /* 0x0000000406047212 */ /* 0x000fe400078e3cff */
[----:B------:R-:W-:Y:S02]  /*12c0*/  LOP3.LUT R3, R11, 0xfffffff8, RZ, 0xc0, !PT ;  /* 0xfffffff80b037812 */ /* 0x000fe400078ec0ff */
[-C--:B------:R-:W-:Y:S02]  /*12d0*/  LEA.HI R6, R14, R15.reuse, RZ, 0x6 ;  /* 0x0000000f0e067211 */ /* 0x080fe400078f30ff */
[----:B------:R-:W-:Y:S01]  /*12e0*/  LOP3.LUT R5, R2, 0x8, R10, 0xf8, !PT ;  /* 0x0000000802057812 */ /* 0x000fe200078ef80a */
[----:B------:R-:W-:Y:S01]  /*12f0*/  IMAD.IADD R8, R0, 0x1, -R3 ;  /* 0x0000000100087824 */ /* 0x000fe200078e0a03 */
[----:B------:R-:W-:Y:S01]  /*1300*/  SHF.R.U32.HI R2, RZ, 0x3, R2 ;  /* 0x00000003ff027819 */ /* 0x000fe20000011602 */
[----:B------:R-:W-:Y:S01]  /*1310*/  IMAD.SHL.U32 R0, R6, 0x8, RZ ;  /* 0x0000000806007824 */ /* 0x000fe200078e00ff */
[----:B------:R-:W-:-:S02]  /*1320*/  LEA.HI R3, R14, R15, RZ, 0x2 ;  /* 0x0000000f0e037211 */ /* 0x000fc400078f10ff */
[----:B------:R-:W-:Y:S02]  /*1330*/  LOP3.LUT R13, R5, R2, RZ, 0x3c, !PT ;  /* 0x00000002050d7212 */ /* 0x000fe400078e3cff */
[----:B------:R-:W-:Y:S02]  /*1340*/  LEA.HI R2, R14, R15, RZ, 0x5 ;  /* 0x0000000f0e027211 */ /* 0x000fe400078f28ff */
[----:B------:R-:W-:Y:S02]  /*1350*/  LOP3.LUT R208, R4, 0x7ffffe00, R0, 0xf8, !PT ;  /* 0x7ffffe0004d07812 */ /* 0x000fe400078ef800 */
[--C-:B------:R-:W-:Y:S02]  /*1360*/  SHF.R.S32.HI R93, RZ, 0x2, R3.reuse ;  /* 0x00000002ff5d7819 */ /* 0x100fe40000011403 */
[----:B------:R-:W-:Y:S01]  /*1370*/  SHF.R.S32.HI R4, RZ, 0x1f, R3 ;  /* 0x0000001fff047819 */ /* 0x000fe20000011403 */
[----:B------:R-:W-:Y:S01]  /*1380*/  IMAD.SHL.U32 R208, R208, 0x2, RZ ;  /* 0x00000002d0d07824 */ /* 0x000fe200078e00ff */
[----:B------:R-:W-:-:S02]  /*1390*/  LOP3.LUT R0, R2, 0xffffffe0, RZ, 0xc0, !PT ;  /* 0xffffffe002007812 */ /* 0x000fc400078ec0ff */
[--C-:B------:R-:W-:Y:S02]  /*13a0*/  SHF.R.S32.HI R7, RZ, 0x5, R2.reuse ;  /* 0x00000005ff077819 */ /* 0x100fe40000011402 */
[----:B------:R-:W-:Y:S01]  /*13b0*/  SHF.R.S32.HI R2, RZ, 0x1f, R2 ;  /* 0x0000001fff027819 */ /* 0x000fe20000011402 */
[----:B------:R-:W-:Y:S01]  /*13c0*/  IMAD.IADD R19, R15, 0x1, -R0 ;  /* 0x000000010f137824 */ /* 0x000fe200078e0a00 */
[----:B------:R-:W-:Y:S01]  /*13d0*/  LEA.HI R4, R4, R93, RZ, 0x3 ;  /* 0x0000005d04047211 */ /* 0x000fe200078f18ff */
[----:B------:R-:W-:Y:S01]  /*13e0*/  IMAD.SHL.U32 R20, R7, 0x200, RZ ;  /* 0x0000020007147824 */ /* 0x000fe200078e00ff */
[----:B------:R-:W-:Y:S02]  /*13f0*/  LOP3.LUT R3, R3, 0xfffffffc, RZ, 0xc0, !PT ;  /* 0xfffffffc03037812 */ /* 0x000fe400078ec0ff */
[----:B------:R-:W-:Y:S02]  /*1400*/  LEA.HI R0, R2, R7, RZ, 0x2 ;  /* 0x0000000702007211 */ /* 0x000fe400078f10ff */
[----:B------:R-:W-:Y:S01]  /*1410*/  LOP3.LUT R2, R4, 0xfffffff8, RZ, 0xc0, !PT ;  /* 0xfffffff804027812 */ /* 0x000fe200078ec0ff */
[----:B------:R-:W-:Y:S01]  /*1420*/  IMAD.IADD R94, R15, 0x1, -R3 ;  /* 0x000000010f5e7824 */ /* 0x000fe200078e0a03 */
[----:B------:R-:W-:-:S02]  /*1430*/  SHF.R.S32.HI R4, RZ, 0x1f, R19 ;  /* 0x0000001fff047819 */ /* 0x000fc40000011413 */
        /* <DEDUP_REMOVED lines=31> */
[----:B------:R-:W-:Y:S01]  /*1630*/  IADD3 R25, R93, 0x20, RZ ;  /* 0x000000205d197810 */ /* 0x000fe20007ffe0ff */
[----:B------:R-:W-:Y:S01]  /*1640*/  STL [R1+0x50], R22 ;  /* 0x0000501601007387 */ /* 0x000fe20000100800 */
[----:B------:R-:W-:Y:S01]  /*1650*/  LOP3.LUT R0, R2, R0, RZ, 0x3c, !PT ;  /* 0x0000000002007212 */ /* 0x000fe200078e3cff */
[----:B------:R-:W-:Y:S01]  /*1660*/  IMAD.IADD R15, R6, 0x1, R4 ;  /* 0x00000001060f7824 */ /* 0x000fe200078e0204 */
[----:B------:R-:W-:Y:S01]  /*1670*/  LOP3.LUT R3, R3, 0xfffffe00, RZ, 0xc0, !PT ;  /* 0xfffffe0003037812 */ /* 0x000fe200078ec0ff */
[----:B------:R-:W-:Y:S01]  /*1680*/  IMAD.SHL.U32 R6, R25, 0x40, RZ ;  /* 0x0000004019067824 */ /* 0x000fe200078e00ff */
[C---:B------:R-:W-:Y:S01]  /*1690*/  IADD3 R23, R93.reuse, 0x40, RZ ;  /* 0x000000405d177810 */ /* 0x040fe20007ffe0ff */
[----:B------:R-:W-:Y:S01]  /*16a0*/  IMAD R2, R12, 0x200, R13 ;  /* 0x000002000c027824 */ /* 0x000fe200078e020d */
[----:B------:R-:W-:Y:S01]  /*16b0*/  IADD3 R4, R0, R3, R5 ;  /* 0x0000000300047210 */ /* 0x000fe20007ffe005 */
[----:B------:R-:W-:Y:S01]  /*16c0*/  STL [R1+0x54], R21 ;  /* 0x0000541501007387 */ /* 0x000fe20000100800 */
[----:B------:R-:W-:-:S02]  /*16d0*/  IADD3 R24, R93, 0x60, RZ ;  /* 0x000000605d187810 */ /* 0x000fc40007ffe0ff */
[C---:B------:R-:W-:Y:S02]  /*16e0*/  LOP3.LUT P6, RZ, R8.reuse, 0x2, RZ, 0xc0, !PT ;  /* 0x0000000208ff7812 */ /* 0x040fe400078cc0ff */
[----:B------:R-:W-:Y:S02]  /*16f0*/  LOP3.LUT P5, RZ, R8, 0x4, RZ, 0xc0, !PT ;  /* 0x0000000408ff7812 */ /* 0x000fe400078ac0ff */
[----:B------:R-:W-:Y:S01]  /*1700*/  LOP3.LUT R5, R0, R3, RZ, 0xfc, !PT ;  /* 0x0000000300057212 */ /* 0x000fe200078efcff */
[----:B------:R-:W-:Y:S01]  /*1710*/  IMAD.SHL.U32 R3, R23, 0x40, RZ ;  /* 0x0000004017037824 */ /* 0x000fe200078e00ff */
[----:B------:R-:W-:Y:S01]  /*1720*/  SHF.R.S32.HI R7, RZ, 0x1f, R25 ;  /* 0x0000001fff077819 */ /* 0x000fe20000011419 */
[----:B------:R-:W-:Y:S01]  /*1730*/  IMAD.SHL.U32 R0, R24, 0x40, RZ ;  /* 0x0000004018007824 */ /* 0x000fe200078e00ff */
[----:B------:R-:W-:Y:S02]  /*1740*/  SHF.R.S32.HI R8, RZ, 0x1f, R23 ;  /* 0x0000001fff087819 */ /* 0x000fe40000011417 */
[----:B------:R-:W-:-:S02]  /*1750*/  LOP3.LUT P4, RZ, R9, 0x2, RZ, 0xc0, !PT ;  /* 0x0000000209ff7812 */ /* 0x000fc4000788c0ff */
[----:B------:R-:W-:Y:S02]  /*1760*/  LOP3.LUT P3, RZ, R9, 0x4, RZ, 0xc0, !PT ;  /* 0x0000000409ff7812 */ /* 0x000fe4000786c0ff */
[----:B------:R-:W-:Y:S02]  /*1770*/  SHF.R.S32.HI R9, RZ, 0x1f, R24 ;  /* 0x0000001fff097819 */ /* 0x000fe40000011418 */
[----:B------:R-:W-:Y:S02]  /*1780*/  LOP3.LUT R11, R6, 0x1c0, RZ, 0xc0, !PT ;  /* 0x000001c0060b7812 */ /* 0x000fe400078ec0ff */
[----:B------:R-:W-:Y:S02]  /*1790*/  LEA.HI R7, R7, R25, RZ, 0x3 ;  /* 0x0000001907077211 */ /* 0x000fe400078f18ff */
[----:B------:R-:W-:Y:S02]  /*17a0*/  LEA.HI R6, R8, R23, RZ, 0x3 ;  /* 0x0000001708067211 */ /* 0x000fe400078f18ff */
[----:B------:R-:W-:Y:S01]  /*17b0*/  LOP3.LUT R23, R3, 0x1c0, RZ, 0xc0, !PT ;  /* 0x000001c003177812 */ /* 0x000fe200078ec0ff */
[----:B------:R-:W-:Y:S01]  /*17c0*/  IMAD.SHL.U32 R7, R7, 0x40, RZ ;  /* 0x0000004007077824 */ /* 0x000fe200078e00ff */
[----:B------:R-:W-:Y:S01]  /*17d0*/  LEA.HI R3, R9, R24, RZ, 0x3 ;  /* 0x0000001809037211 */ /* 0x000fe200078f18ff */
[----:B------:R-:W-:Y:S01]  /*17e0*/  IMAD.SHL.U32 R6, R6, 0x40, RZ ;  /* 0x0000004006067824 */ /* 0x000fe200078e00ff */
[----:B------:R-:W-:-:S02]  /*17f0*/  LOP3.LUT R8, R0, 0x1c0, RZ, 0xc0, !PT ;  /* 0x000001c000087812 */ /* 0x000fc400078ec0ff */
[----:B------:R-:W-:Y:S01]  /*1800*/  IADD3 R92, R90, 0x10, RZ ;  /* 0x000000105a5c7810 */ /* 0x000fe20007ffe0ff */
[----:B------:R-:W-:Y:S01]  /*1810*/  IMAD.SHL.U32 R3, R3, 0x40, RZ ;  /* 0x0000004003037824 */ /* 0x000fe200078e00ff */
[----:B------:R-:W-:Y:S02]  /*1820*/  LOP3.LUT R9, R10, 0x7ffffffc, RZ, 0xc0, !PT ;  /* 0x7ffffffc0a097812 */ /* 0x000fe400078ec0ff */
[--C-:B------:R-:W-:Y:S02]  /*1830*/  LOP3.LUT R12, R11, 0x38, R84.reuse, 0xf8, !PT ;  /* 0x000000380b0c7812 */ /* 0x100fe400078ef854 */
[----:B------:R-:W-:Y:S01]  /*1840*/  SHF.R.U32.HI R13, RZ, 0x3, R11 ;  /* 0x00000003ff0d7819 */ /* 0x000fe2000001160b */
[----:B------:R-:W-:Y:S01]  /*1850*/  IMAD.IADD R9, R19, 0x1, -R9 ;  /* 0x0000000113097824 */ /* 0x000fe200078e0a09 */
[--C-:B------:R-:W-:Y:S02]  /*1860*/  LOP3.LUT R11, R23, 0x38, R84.reuse, 0xf8, !PT ;  /* 0x00000038170b7812 */ /* 0x100fe400078ef854 */
[----:B------:R-:W-:Y:S01]  /*1870*/  SHF.R.U32.HI R25, RZ, 0x3, R23 ;  /* 0x00000003ff197819 */ /* 0x000fe20000011617 */
[----:B------:R-:W-:Y:S01]  /*1880*/  IMAD.SHL.U32 R19, R9, 0x2, RZ ;  /* 0x0000000209137824 */ /* 0x000fe200078e00ff */
[----:B------:R-:W-:Y:S01]  /*1890*/  LOP3.LUT R10, R8, 0x38, R84, 0xf8, !PT ;  /* 0x00000038080a7812 */ /* 0x000fe200078ef854 */
[----:B------:R-:W-:Y:S01]  /*18a0*/  IMAD.IADD R9, R26, 0x1, R14 ;  /* 0x000000011a097824 */ /* 0x000fe200078e020e */
[----:B------:R-:W-:-:S02]  /*18b0*/  SHF.R.U32.HI R23, RZ, 0x3, R8 ;  /* 0x00000003ff177819 */ /* 0x000fc40000011608 */
[----:B------:R-:W-:Y:S02]  /*18c0*/  SHF.R.S32.HI R8, RZ, 0x1f, R92 ;  /* 0x0000001fff087819 */ /* 0x000fe4000001145c */
[----:B------:R-:W-:Y:S02]  /*18d0*/  LOP3.LUT R7, R7, 0xfffffe00, RZ, 0xc0, !PT ;  /* 0xfffffe0007077812 */ /* 0x000fe400078ec0ff */
[----:B------:R-:W-:Y:S01]  /*18e0*/  LOP3.LUT R24, R6, 0xfffffe00, RZ, 0xc0, !PT ;  /* 0xfffffe0006187812 */ /* 0x000fe200078ec0ff */
[----:B------:R1:W-:Y:S01]  /*18f0*/  STL [R1+0x98], R8 ;  /* 0x0000980801007387 */ /* 0x0003e20000100800 */
[----:B------:R-:W-:Y:S02]  /*1900*/  LOP3.LUT R3, R3, 0xfffffe00, RZ, 0xc0, !PT ;  /* 0xfffffe0003037812 */ /* 0x000fe400078ec0ff */
[----:B------:R-:W-:Y:S01]  /*1910*/  LOP3.LUT R13, R7, R12, R13, 0xf6, !PT ;  /* 0x0000000c070d7212 */ /* 0x000fe200078ef60d */
[----:B------:R2:W-:Y:S01]  /*1920*/  STL [R1+0x5c], R7 ;  /* 0x00005c0701007387 */ /* 0x0005e20000100800 */
[----:B------:R-:W-:-:S02]  /*1930*/  LOP3.LUT R12, R24, R11, R25, 0xf6, !PT ;  /* 0x0000000b180c7212 */ /* 0x000fc400078ef619 */
[----:B------:R-:W-:Y:S01]  /*1940*/  LOP3.LUT R11, R3, R10, R23, 0xf6, !PT ;  /* 0x0000000a030b7212 */ /* 0x000fe200078ef617 */
[----:B------:R-:W-:Y:S01]  /*1950*/  STL [R1+0x58], R24 ;  /* 0x0000581801007387 */ /* 0x000fe20000100800 */
[----:B------:R-:W-:Y:S02]  /*1960*/  LEA R14, R13, 0x5100, 0x1 ;  /* 0x000051000d0e7811 */ /* 0x000fe400078e08ff */
[----:B------:R-:W-:Y:S01]  /*1970*/  LEA R13, R12, 0x5100, 0x1 ;  /* 0x000051000c0d7811 */ /* 0x000fe200078e08ff */
[----:B------:R3:W-:Y:S01]  /*1980*/  STL [R1+0xf4], R3 ;  /* 0x0000f40301007387 */ /* 0x0007e20000100800 */
[----:B------:R-:W-:Y:S02]  /*1990*/  LOP3.LUT R10, R22, 0x38, R84, 0xf8, !PT ;  /* 0x00000038160a7812 */ /* 0x000fe400078ef854 */
[----:B------:R-:W-:Y:S01]  /*19a0*/  LEA R12, R11, 0x5100, 0x1 ;  /* 0x000051000b0c7811 */ /* 0x000fe200078e08ff */
[----:B------:R4:W-:Y:S01]  /*19b0*/  STL [R1+0x60], R9 ;  /* 0x0000600901007387 */ /* 0x0009e20000100800 */
[----:B------:R-:W-:-:S02]  /*19c0*/  LEA R95, R2, 0x2900, 0x1 ;  /* 0x00002900025f7811 */ /* 0x000fc400078e08ff */
[----:B------:R-:W-:Y:S01]  /*19d0*/  SHF.R.S32.HI R11, RZ, 0x1f, R19 ;  /* 0x0000001fff0b7819 */ /* 0x000fe20000011413 */
[----:B------:R-:W-:Y:S01]  /*19e0*/  STL [R1+0x34], R19 ;  /* 0x0000341301007387 */ /* 0x000fe20000100800 */
[C---:B------:R-:W-:Y:S02]  /*19f0*/  SEL R6, R17.reuse, 0xffffffe0, !P0 ;  /* 0xffffffe011067807 */ /* 0x040fe40004000000 */
[----:B------:R-:W-:Y:S01]  /*1a00*/  SEL R2, R17, 0xffffffe0, !P6 ;  /* 0xffffffe011027807 */ /* 0x000fe20007000000 */
[----:B------:R5:W-:Y:S01]  /*1a10*/  STL [R1+0xec], R14 ;  /* 0x0000ec0e01007387 */ /* 0x000be20000100800 */
[C---:B------:R-:W-:Y:S02]  /*1a20*/  SEL R0, R16.reuse, 0xffffffc0, !P3 ;  /* 0xffffffc010007807 */ /* 0x040fe40005800000 */
[----:B-1----:R-:W-:Y:S01]  /*1a30*/  SEL R8, R16, 0xffffffc0, !P2 ;  /* 0xffffffc010087807 */ /* 0x002fe20005000000 */
[----:B------:R1:W-:Y:S01]  /*1a40*/  STL [R1+0xe8], R13 ;  /* 0x0000e80d01007387 */ /* 0x0003e20000100800 */
[----:B--2---:R-:W-:Y:S01]  /*1a50*/  SEL R7, R18, 0x10, !P1 ;  /* 0x0000001012077807 */ /* 0x004fe20004800000 */
[----:B------:R-:W-:Y:S01]  /*1a60*/  IMAD.IADD R197, R95, 0x1, R0 ;  /* 0x000000015fc57824 */ /* 0x000fe200078e0200 */
[C---:B------:R-:W-:Y:S01]  /*1a70*/  IADD3 R18, R19.reuse, 0x8, RZ ;  /* 0x0000000813127810 */ /* 0x040fe20007ffe0ff */
[----:B------:R2:W-:Y:S01]  /*1a80*/  STL [R1+0xe4], R12 ;  /* 0x0000e40c01007387 */ /* 0x0005e20000100800 */
[----:B------:R-:W-:-:S02]  /*1a90*/  IADD3 R17, R19, 0x10, RZ ;  /* 0x0000001013117810 */ /* 0x000fc40007ffe0ff */
[--C-:B------:R-:W-:Y:S01]  /*1aa0*/  LOP3.LUT R10, R20, R10, R21.reuse, 0xf6, !PT ;  /* 0x0000000a140a7212 */ /* 0x100fe200078ef615 */
[----:B------:R2:W-:Y:S01]  /*1ab0*/  STL [R1+0xd4], R11 ;  /* 0x0000d40b01007387 */ /* 0x0005e20000100800 */
[----:B---3--:R-:W-:Y:S02]  /*1ac0*/  LOP3.LUT R3, R22, 0x18, R84, 0xf8, !PT ;  /* 0x0000001816037812 */ /* 0x008fe400078ef854 */
[----:B------:R-:W-:Y:S01]  /*1ad0*/  IADD3 R202, R95, 0x20, RZ ;  /* 0x000000205fca7810 */ /* 0x000fe20007ffe0ff */
[----:B------:R3:W-:Y:S01]  /*1ae0*/  STL [R1+0x8c], R18 ;  /* 0x00008c1201007387 */ /* 0x0007e20000100800 */
[----:B----4-:R-:W-:Y:S02]  /*1af0*/  LOP3.LUT R9, R20, R3, R21, 0xf6, !PT ;  /* 0x0000000314097212 */ /* 0x010fe400078ef615 */
[----:B------:R-:W-:Y:S01]  /*1b00*/  SEL R3, R16, 0xffffffc0, !P5 ;  /* 0xffffffc010037807 */ /* 0x000fe20006800000 */
[----:B------:R-:W-:Y:S01]  /*1b10*/  STL [R1+0x88], R17 ;  /* 0x0000881101007387 */ /* 0x000fe20000100800 */
[----:B------:R-:W-:-:S02]  /*1b20*/  IADD3 R16, R19, 0x18, RZ ;  /* 0x0000001813107810 */ /* 0x000fc40007ffe0ff */
[----:B------:R-:W-:Y:S02]  /*1b30*/  LEA R248, R9, 0x100, 0x1 ;  /* 0x0000010009f87811 */ /* 0x000fe400078e08ff */
[C---:B-----5:R-:W-:Y:S01]  /*1b40*/  IADD3 R14, R19.reuse, 0x20, RZ ;  /* 0x00000020130e7810 */ /* 0x060fe20007ffe0ff */
[----:B------:R-:W-:Y:S01]  /*1b50*/  STL [R1+0x84], R16 ;  /* 0x0000841001007387 */ /* 0x000fe20000100800 */
[----:B------:R-:W-:Y:S01]  /*1b60*/  LEA R9, R10, 0x5100, 0x1 ;  /* 0x000051000a097811 */ /* 0x000fe200078e08ff */
[----:B------:R-:W-:Y:S01]  /*1b70*/  IMAD.IADD R249, R8, 0x1, R248 ;  /* 0x0000000108f97824 */ /* 0x000fe200078e02f8 */
[C---:B-1----:R-:W-:Y:S01]  /*1b80*/  IADD3 R13, R19.reuse, 0x28, RZ ;  /* 0x00000028130d7810 */ /* 0x042fe20007ffe0ff */
[----:B------:R1:W-:Y:S01]  /*1b90*/  STL [R1+0x80], R14 ;  /* 0x0000800e01007387 */ /* 0x0003e20000100800 */
[----:B------:R-:W-:Y:S02]  /*1ba0*/  SHF.R.S32.HI R10, RZ, 0x1f, R17 ;  /* 0x0000001fff0a7819 */ /* 0x000fe40000011411 */
[----:B--2---:R-:W-:Y:S01]  /*1bb0*/  IADD3 R12, R19, 0x38, RZ ;  /* 0x00000038130c7810 */ /* 0x004fe20007ffe0ff */
[----:B------:R-:W-:Y:S01]  /*1bc0*/  STL [R1+0x7c], R13 ;  /* 0x00007c0d01007387 */ /* 0x000fe20000100800 */
[----:B------:R-:W-:-:S02]  /*1bd0*/  @P4 IADD3 R202, R95, -0x20, RZ ;  /* 0xffffffe05fca4810 */ /* 0x000fc40007ffe0ff */
[----:B------:R-:W-:Y:S02]  /*1be0*/  IADD3 R11, R19, 0x30, RZ ;  /* 0x00000030130b7810 */ /* 0x000fe40007ffe0ff */
[----:B------:R-:W-:Y:S01]  /*1bf0*/  LEA R198, R4, 0x5100, 0x1 ;  /* 0x0000510004c67811 */ /* 0x000fe200078e08ff */
[----:B------:R-:W-:Y:S01]  /*1c00*/  IMAD.IADD R194, R0, 0x1, R202 ;  /* 0x0000000100c27824 */ /* 0x000fe200078e02ca */
[----:B---3--:R-:W-:Y:S01]  /*1c10*/  SHF.R.S32.HI R18, RZ, 0x1f, R18 ;  /* 0x0000001fff127819 */ /* 0x008fe20000011412 */
[----:B------:R-:W-:Y:S01]  /*1c20*/  STL [R1+0x78], R11 ;  /* 0x0000780b01007387 */ /* 0x000fe20000100800 */
[----:B------:R-:W-:Y:S01]  /*1c30*/  LEA R192, R5, 0x100, 0x1 ;  /* 0x0000010005c07811 */ /* 0x000fe200078e08ff */
[----:B------:R-:W-:Y:S01]  /*1c40*/  IMAD.IADD R199, R198, 0x1, R3 ;  /* 0x00000001c6c77824 */ /* 0x000fe200078e0203 */
[----:B------:R-:W-:Y:S01]  /*1c50*/  IADD3 R219, R84, 0x20, RZ ;  /* 0x0000002054db7810 */ /* 0x000fe20007ffe0ff */
[----:B------:R2:W-:Y:S01]  /*1c60*/  STL [R1+0xe0], R9 ;  /* 0x0000e00901007387 */ /* 0x0005e20000100800 */
[----:B------:R-:W-:Y:S01]  /*1c70*/  SHF.R.S32.HI R245, RZ, 0x1f, R244 ;  /* 0x0000001ffff57819 */ /* 0x000fe200000114f4 */
[----:B------:R-:W-:Y:S01]  /*1c80*/  IMAD.IADD R193, R3, 0x1, R192 ;  /* 0x0000000103c17824 */ /* 0x000fe200078e02c0 */
[----:B------:R-:W-:Y:S01]  /*1c90*/  SHF.R.S32.HI R85, RZ, 0x1f, R84 ;  /* 0x0000001fff557819 */ /* 0x000fe20000011454 */
[----:B------:R-:W-:Y:S01]  /*1ca0*/  STL [R1+0x74], R12 ;  /* 0x0000740c01007387 */ /* 0x000fe20000100800 */
[----:B------:R-:W-:Y:S01]  /*1cb0*/  SHF.R.S32.HI R91, RZ, 0x1f, R90 ;  /* 0x0000001fff5b7819 */ /* 0x000fe2000001145a */
[----:B------:R-:W-:Y:S01]  /*1cc0*/  IMAD.IADD R201, R198, 0x1, R2 ;  /* 0x00000001c6c97824 */ /* 0x000fe200078e0202 */
[----:B------:R-:W-:Y:S01]  /*1cd0*/  SHF.R.S32.HI R250, RZ, 0x1f, R219 ;  /* 0x0000001ffffa7819 */ /* 0x000fe200000114db */
[----:B------:R-:W-:Y:S01]  /*1ce0*/  STL [R1+0xd0], R18 ;  /* 0x0000d01201007387 */ /* 0x000fe20000100800 */
[----:B-1----:R-:W-:Y:S01]  /*1cf0*/  SHF.R.S32.HI R14, RZ, 0x1f, R14 ;  /* 0x0000001fff0e7819 */ /* 0x002fe2000001140e */
[----:B------:R-:W-:Y:S01]  /*1d00*/  IMAD.IADD R196, R2, 0x1, R192 ;  /* 0x0000000102c47824 */ /* 0x000fe200078e02c0 */
[C---:B------:R-:W-:Y:S01]  /*1d10*/  IADD3 R206, R202.reuse, 0x800, RZ ;  /* 0x00000800cace7810 */ /* 0x040fe20007ffe0ff */
[----:B------:R1:W-:Y:S01]  /*1d20*/  STL [R1+0xcc], R10 ;  /* 0x0000cc0a01007387 */ /* 0x0003e20000100800 */
[----:B------:R-:W-:Y:S01]  /*1d30*/  IADD3 R205, R202, 0x1000, RZ ;  /* 0x00001000cacd7810 */ /* 0x000fe20007ffe0ff */
[----:B------:R-:W-:Y:S01]  /*1d40*/  IMAD.IADD R200, R2, 0x1, R199 ;  /* 0x0000000102c87824 */ /* 0x000fe200078e02c7 */
[----:B------:R-:W-:Y:S01]  /*1d50*/  IADD3 R204, R202, 0x1800, RZ ;  /* 0x00001800cacc7810 */ /* 0x000fe20007ffe0ff */
[----:B------:R-:W-:Y:S01]  /*1d60*/  IMAD.IADD R195, R2, 0x1, R193 ;  /* 0x0000000102c37824 */ /* 0x000fe200078e02c1 */
[----:B------:R-:W-:-:S02]  /*1d70*/  IADD3 R203, R202, 0x2000, RZ ;  /* 0x00002000cacb7810 */ /* 0x000fc40007ffe0ff */
[----:B--2---:R-:W-:-:S05]  /*1d80*/  SHF.R.S32.HI R9, RZ, 0x1f, R16 ;  /* 0x0000001fff097819 */ /* 0x004fca0000011410 */
[----:B------:R2:W-:Y:S04]  /*1d90*/  STL [R1+0xc8], R9 ;  /* 0x0000c80901007387 */ /* 0x0005e80000100800 */
[----:B------:R-:W-:Y:S01]  /*1da0*/  STL [R1+0xc4], R14 ;  /* 0x0000c40e01007387 */ /* 0x000fe20000100800 */
[----:B-1----:R-:W-:-:S05]  /*1db0*/  SHF.R.S32.HI R10, RZ, 0x1f, R13 ;  /* 0x0000001fff0a7819 */ /* 0x002fca000001140d */
[----:B------:R1:W-:Y:S01]  /*1dc0*/  STL [R1+0xc0], R10 ;  /* 0x0000c00a01007387 */ /* 0x0003e20000100800 */
[----:B--2---:R-:W-:Y:S02]  /*1dd0*/  SHF.R.S32.HI R9, RZ, 0x1f, R11 ;  /* 0x0000001fff097819 */ /* 0x004fe4000001140b */
[----:B------:R-:W-:-:S03]  /*1de0*/  LEA R11, R15, 0x80, 0x1 ;  /* 0x000000800f0b7811 */ /* 0x000fc600078e08ff */
[----:B------:R2:W-:Y:S02]  /*1df0*/  STL [R1+0xbc], R9 ;  /* 0x0000bc0901007387 */ /* 0x0005e40000100800 */
[C---:B------:R-:W-:Y:S02]  /*1e00*/  IMAD.IADD R0, R11.reuse, 0x1, R6 ;  /* 0x000000010b007824 */ /* 0x040fe400078e0206 */
[----:B-1----:R-:W-:-:S04]  /*1e10*/  IMAD.IADD R10, R11, 0x1, R8 ;  /* 0x000000010b0a7824 */ /* 0x002fc800078e0208 */
[----:B------:R-:W-:-:S04]  /*1e20*/  IMAD.IADD R4, R6, 0x1, R10 ;  /* 0x0000000106047824 */ /* 0x000fc800078e020a */
[----:B------:R-:W-:Y:S01]  /*1e30*/  IMAD.IADD R3, R7, 0x1, R4 ;  /* 0x0000000107037824 */ /* 0x000fe200078e0204 */
[----:B--2---:R-:W-:-:S05]  /*1e40*/  SHF.R.S32.HI R9, RZ, 0x1f, R12 ;  /* 0x0000001fff097819 */ /* 0x004fca000001140c */
        /* <DEDUP_REMOVED lines=14> */
.L_x_1837:
[----:B--2---:R-:W2:Y:S01]  /*1f30*/  LDL R0, [R1+0x4c] ;  /* 0x00004c0001007983 */ /* 0x004ea20000100800 */
[----:B------:R-:W-:Y:S01]  /*1f40*/  IMAD.MOV.U32 R148, RZ, RZ, 0x4 ;  /* 0x00000004ff947424 */ /* 0x000fe200078e00ff */
[----:B------:R-:W-:Y:S02]  /*1f50*/  ISETP.NE.U32.AND P0, PT, RZ, c[0x0][0x370], PT ;  /* 0x0000dc00ff007a0c */ /* 0x000fe40003f05070 */
[----:B------:R-:W-:Y:S02]  /*1f60*/  ISETP.NE.U32.AND P4, PT, RZ, c[0x0][0x360], PT ;  /* 0x0000d800ff007a0c */ /* 0x000fe40003f85070 */
[----:B------:R-:W-:Y:S01]  /*1f70*/  ISETP.NE.AND.EX P1, PT, RZ, c[0x0][0x374], PT, P0 ;  /* 0x0000dd00ff007a0c */ /* 0x000fe20003f25300 */
[----:B--2---:R-:W-:-:S05]  /*1f80*/  IMAD.WIDE R2, R0, R148, c[0x0][0x588] ;  /* 0x0001620000027625 */ /* 0x004fca00078e0294 */
[----:B------:R-:W2:Y:S01]  /*1f90*/  LDG.E R25, [R2.64] ;  /* 0x0000000802197981 */ /* 0x000ea2000c1e1900 */
[----:B------:R-:W-:Y:S01]  /*1fa0*/  ISETP.NE.AND.EX P4, PT, RZ, c[0x0][0x364], PT, P4 ;  /* 0x0000d900ff007a0c */ /* 0x000fe20003f85340 */
[----:B------:R-:W-:Y:S01]  /*1fb0*/  IMAD.MOV.U32 R9, RZ, RZ, RZ ;  /* 0x000000ffff097224 */ /* 0x000fe200078e00ff */
[----:B------:R-:W-:Y:S02]  /*1fc0*/  ISETP.NE.U32.AND P3, PT, RZ, c[0x0][0x348], PT ;  /* 0x0000d200ff007a0c */ /* 0x000fe40003f65070 */
[----:B------:R-:W-:Y:S02]  /*1fd0*/  ISETP.NE.U32.AND P5, PT, RZ, c[0x0][0x350], PT ;  /* 0x0000d400ff007a0c */ /* 0x000fe40003fa5070 */
[----:B------:R-:W-:Y:S02]  /*1fe0*/  ISETP.NE.U32.AND P6, PT, RZ, c[0x0][0x358], PT ;  /* 0x0000d600ff007a0c */ /* 0x000fe40003fc5070 */
[----:B------:R-:W-:Y:S02]  /*1ff0*/  ISETP.NE.AND.EX P3, PT, RZ, c[0x0][0x34c], PT, P3 ;  /* 0x0000d300ff007a0c */ /* 0x000fe40003f65330 */
[----:B------:R-:W-:-:S02]  /*2000*/  ISETP.NE.AND.EX P5, PT, RZ, c[0x0][0x354], PT, P5 ;  /* 0x0000d500ff007a0c */ /* 0x000fc40003fa5350 */
[----:B------:R-:W-:Y:S01]  /*2010*/  ISETP.NE.AND.EX P6, PT, RZ, c[0x0][0x35c], PT, P6 ;  /* 0x0000d700ff007a0c */ /* 0x000fe20003fc5360 */
[----:B------:R-:W-:Y:S02]  /*2020*/  IMAD.MOV.U32 R141, RZ, RZ, RZ ;  /* 0x000000ffff8d7224 */ /* 0x000fe400078e00ff */
[----:B------:R-:W-:Y:S02]  /*2030*/  IMAD.MOV.U32 R15, RZ, RZ, RZ ;  /* 0x000000ffff0f7224 */ /* 0x000fe400078e00ff */
[----:B------:R-:W-:Y:S01]  /*2040*/  IMAD.MOV.U32 R13, RZ, RZ, RZ ;  /* 0x000000ffff0d7224 */ /* 0x000fe200078e00ff */
[----:B--2---:R-:W-:Y:S01]  /*2050*/  SHF.R.S32.HI R26, RZ, 0x1f, R25 ;  /* 0x0000001fff1a7819 */ /* 0x004fe20000011419 */
[C---:B------:R-:W-:Y:S01]  /*2060*/  IMAD.SHL.U32 R17, R25.reuse, 0x4, RZ ;  /* 0x0000000419117824 */ /* 0x040fe200078e00ff */
[C---:B------:R-:W-:Y:S01]  /*2070*/  @P1 LEA R4, P0, R25.reuse, c[0x0][0x370], 0x2 ;  /* 0x0000dc0019041a11 */ /* 0x040fe200078010ff */
[----:B------:R1:W-:Y:S01]  /*2080*/  STL [R1+0x70], R25 ;  /* 0x0000701901007387 */ /* 0x0003e20000100800 */
[----:B------:R-:W-:-:S02]  /*2090*/  SHF.L.U64.HI R16, R25, 0x2, R26 ;  /* 0x0000000219107819 */ /* 0x000fc4000001021a */
[----:B------:R-:W-:Y:S01]  /*20a0*/  @P1 LEA.HI.X R5, R25, c[0x0][0x374], R26, 0x2, P0 ;  /* 0x0000dd0019051a11 */ /* 0x000fe200000f141a */
[----:B------:R1:W-:Y:S01]  /*20b0*/  STL [R1+0x90], R26 ;  /* 0x0000901a01007387 */ /* 0x0003e20000100800 */
[----:B------:R-:W-:-:S03]  /*20c0*/  @P4 IADD3 R2, P0, R17, c[0x0][0x360], RZ ;  /* 0x0000d80011024a10 */ /* 0x000fc60007f1e0ff */
[----:B------:R2:W3:Y:S01]  /*20d0*/  @P1 LDG.E R9, [R4.64] ;  /* 0x0000000804091981 */ /* 0x0004e2000c1e1900 */
[C---:B------:R-:W-:Y:S02]  /*20e0*/  @P4 IADD3.X R3, R16.reuse, c[0x0][0x364], RZ, P0, !PT ;  /* 0x0000d90010034a10 */ /* 0x040fe400007fe4ff */
[----:B------:R-:W-:Y:S01]  /*20f0*/  IADD3 R6, P2, R17, c[0x0][0x348], RZ ;  /* 0x0000d20011067a10 */ /* 0x000fe20007f5e0ff */
[----:B------:R1:W-:Y:S04]  /*2100*/  STL [R1+0x64], R17 ;  /* 0x0000641101007387 */ /* 0x0003e80000100800 */
[----:B------:R4:W3:Y:S01]  /*2110*/  @P4 LDG.E R0, [R2.64] ;  /* 0x0000000802004981 */ /* 0x0008e2000c1e1900 */
        /* <DEDUP_REMOVED lines=10> */
[----:B---3--:R1:W-:Y:S04]  /*21c0*/  STL [R1+0x28], R9 ;  /* 0x0000280901007387 */ /* 0x0083e80000100800 */
[----:B------:R1:W-:Y:S01]  /*21d0*/  @P4 STL [R1+0x30], R0 ;  /* 0x0000300001004387 */ /* 0x0003e20000100800 */
[----:B------:R-:W-:Y:S05]  /*21e0*/  @P4 BRA `(.L_x_1636) ;  /* 0x0000007000004947 */ /* 0x000fea0003800000 */
[----:B-1----:R-:W-:-:S05]  /*21f0*/  MOV R0, c[0x0][0x168] ;  /* 0x00005a0000007a02 */ /* 0x002fca0000000f00 */
[----:B------:R1:W-:Y:S01]  /*2200*/  STL [R1+0x30], R0 ;  /* 0x0000300001007387 */ /* 0x0003e20000100800 */
[----:B------:R-:W-:Y:S05]  /*2210*/  @!P3 BRA `(.L_x_1636) ;  /* 0x000000400000b947 */ /* 0x000fea0003800000 */
[----:B------:R-:W2:Y:S04]  /*2220*/  LDG.E R8, [R6.64] ;  /* 0x0000000806087981 */ /* 0x000ea8000c1e1900 */
[----:B-1----:R-:W2:Y:S02]  /*2230*/  LDG.E R0, [R6.64+0x4] ;  /* 0x0000040806007981 */ /* 0x002ea4000c1e1900 */
[----:B--2---:R-:W-:-:S05]  /*2240*/  IADD3 R0, -R8, R0, RZ ;  /* 0x0000000008007210 */ /* 0x004fca0007ffe1ff */
[----:B------:R1:W-:Y:S02]  /*2250*/  STL [R1+0x30], R0 ;  /* 0x0000300001007387 */ /* 0x0003e40000100800 */
.L_x_1636:
[----:B------:R-:W-:-:S04]  /*2260*/  ISETP.NE.U32.AND P0, PT, RZ, c[0x0][0x368], PT ;  /* 0x0000da00ff007a0c */ /* 0x000fc80003f05070 */
[----:B------:R-:W-:-:S13]  /*2270*/  ISETP.NE.AND.EX P0, PT, RZ, c[0x0][0x36c], PT, P0 ;  /* 0x0000db00ff007a0c */ /* 0x000fda0003f05300 */
[----:B------:R-:W-:Y:S05]  /*2280*/  @!P0 BRA `(.L_x_1637) ;  /* 0x0000004000008947 */ /* 0x000fea0003800000 */
[----:B-1----:R-:W-:-:S04]  /*2290*/  IADD3 R4, P0, R17, c[0x0][0x368], RZ ;  /* 0x0000da0011047a10 */ /* 0x002fc80007f1e0ff */
[----:B------:R-:W-:-:S05]  /*22a0*/  IADD3.X R5, R16, c[0x0][0x36c], RZ, P0, !PT ;  /* 0x0000db0010057a10 */ /* 0x000fca00007fe4ff */
[----:B------:R1:W5:Y:S01]  /*22b0*/  LDG.E R12, [R4.64] ;  /* 0x00000008040c7981 */ /* 0x000362000c1e1900 */
[----:B------:R-:W-:Y:S05]  /*22c0*/  BRA `(.L_x_1638) ;  /* 0x0000005000007947 */ /* 0x000fea0003800000 */
.L_x_1637:
[----:B------:R-:W-:Y:S01]  /*22d0*/  MOV R12, UR6 ;  /* 0x00000006000c7c02 */ /* 0x000fe20008000f00 */
[----:B------:R-:W-:Y:S05]  /*22e0*/  @!P5 BRA `(.L_x_1638) ;  /* 0x000000300000d947 */ /* 0x000fea0003800000 */
[----:B-1----:R-:W2:Y:S04]  /*22f0*/  LDG.E R6, [R4.64] ;  /* 0x0000000804067981 */ /* 0x002ea8000c1e1900 */
[----:B------:R-:W2:Y:S02]  /*2300*/  LDG.E R0, [R4.64+0x4] ;  /* 0x0000040804007981 */ /* 0x000ea4000c1e1900 */
[----:B--2---:R-:W-:Y:S02]  /*2310*/  IADD3 R12, -R6, R0, RZ ;  /* 0x00000000060c7210 */ /* 0x004fe40007ffe1ff */
.L_x_1638:
[----:B-1----:R-:W2:Y:S04]  /*2320*/  LDL R4, [R1+0x30] ;  /* 0x0000300001047983 */ /* 0x002ea80000100800 */
[----:B------:R-:W3:Y:S04]  /*2330*/  LDL.LU R0, [R1+0x44] ;  /* 0x0000440001007983 */ /* 0x000ee80000300800 */
[----:B------:R-:W4:Y:S04]  /*2340*/  LDL.LU R7, [R1+0x6c] ;  /* 0x00006c0001077983 */ /* 0x000f280000300800 */
[----:B------:R1:W3:Y:S04]  /*2350*/  @P6 LDG.E R5, [R2.64] ;  /* 0x0000000802056981 */ /* 0x0002e8000c1e1900 */
[----:B------:R-:W3:Y:S01]  /*2360*/  LDL R14, [R1+0x48] ;  /* 0x00004800010e7983 */ /* 0x000ee20000100800 */
[----:B------:R-:W-:Y:S01]  /*2370*/  ISETP.NE.U32.AND P0, PT, RZ, c[0x0][0x378], PT ;  /* 0x0000de00ff007a0c */ /* 0x000fe20003f05070 */
[----:B------:R-:W-:-:S03]  /*2380*/  IMAD.MOV.U32 R8, RZ, RZ, c[0x0][0x2c4] ;  /* 0x0000b100ff087624 */ /* 0x000fc600078e00ff */
[----:B------:R-:W-:Y:S01]  /*2390*/  ISETP.NE.AND.EX P1, PT, RZ, c[0x0][0x37c], PT, P0 ;  /* 0x0000df00ff007a0c */ /* 0x000fe20003f25300 */
[----:B--2---:R-:W-:Y:S02]  /*23a0*/  IMAD.MOV.U32 R6, RZ, RZ, R4 ;  /* 0x000000ffff067224 */ /* 0x004fe400078e0004 */
[----:B------:R1:W2:Y:S01]  /*23b0*/  @P6 LDG.E R4, [R2.64+0x4] ;  /* 0x0000040802046981 */ /* 0x0002a2000c1e1900 */
[----:B------:R-:W-:Y:S01]  /*23c0*/  ISETP.NE.AND P2, PT, R8, 0x1, PT ;  /* 0x000000010800780c */ /* 0x000fe20003f45270 */
[----:B-----5:R-:W-:Y:S01]  /*23d0*/  IMAD.MOV.U32 R140, RZ, RZ, R12 ;  /* 0x000000ffff8c7224 */ /* 0x020fe200078e000c */
[----:B----4-:R-:W-:Y:S01]  /*23e0*/  LOP3.LUT R7, R7, 0xffffffdf, RZ, 0xc0, !PT ;  /* 0xffffffdf07077812 */ /* 0x010fe200078ec0ff */
[----:B---3--:R-:W-:-:S10]  /*23f0*/  IMAD.SHL.U32 R0, R0, 0x80, RZ ;  /* 0x0000008000007824 */ /* 0x008fd400078e00ff */
[----:B------:R-:W-:Y:S01]  /*2400*/  @P2 LOP3.LUT R7, R7, 0x20, RZ, 0xfc, !PT ;  /* 0x0000002007072812 */ /* 0x000fe200078efcff */
[----:B------:R3:W-:Y:S01]  /*2410*/  STL [R1+0x2c], R0 ;  /* 0x00002c0001007387 */ /* 0x0007e20000100800 */
[----:B-1----:R-:W-:-:S04]  /*2420*/  @P1 IADD3 R2, P0, R17, c[0x0][0x378], RZ ;  /* 0x0000de0011021a10 */ /* 0x002fc80007f1e0ff */
[----:B------:R-:W-:Y:S01]  /*2430*/  @P1 IADD3.X R3, R16, c[0x0][0x37c], RZ, P0, !PT ;  /* 0x0000df0010031a10 */ /* 0x000fe200007fe4ff */
[----:B------:R1:W-:Y:S04]  /*2440*/  STL [R1+0x6c], R7 ;  /* 0x00006c0701007387 */ /* 0x0003e80000100800 */
[----:B------:R4:W5:Y:S01]  /*2450*/  @P1 LDG.E R140, [R2.64] ;  /* 0x00000008028c1981 */ /* 0x000962000c1e1900 */
[----:B---3--:R-:W-:Y:S01]  /*2460*/  IADD3 R0, R0, 0x7f, RZ ;  /* 0x0000007f00007810 */ /* 0x008fe20007ffe0ff */
[----:B-1----:R-:W-:Y:S02]  /*2470*/  IMAD.IADD R7, R12, 0x1, -R9 ;  /* 0x000000010c077824 */ /* 0x002fe400078e0a09 */
[----:B----4-:R-:W-:Y:S02]  /*2480*/  IMAD.MOV.U32 R2, RZ, RZ, c[0x0][0x228] ;  /* 0x00008a00ff027624 */ /* 0x010fe400078e00ff */
[----:B------:R-:W-:-:S05]  /*2490*/  @P2 IMAD.HI.U32 R3, R0, c[0x0][0x2c8], RZ ;  /* 0x0000b20000032a27 */ /* 0x000fca00078e00ff */
[----:B------:R-:W-:Y:S01]  /*24a0*/  @P2 SHF.R.U32.HI R0, RZ, c[0x0][0x2cc], R3 ;  /* 0x0000b300ff002a19 */ /* 0x000fe20000011603 */
[----:B------:R-:W-:Y:S01]  /*24b0*/  BSSY B0, `(.L_x_1639) ;  /* 0x0000037000007945 */ /* 0x000fe20003800000 */
[----:B--2---:R-:W-:-:S04]  /*24c0*/  @P6 IMAD.IADD R2, R4, 0x1, -R5 ;  /* 0x0000000104026824 */ /* 0x004fc800078e0a05 */
[----:B------:R-:W-:-:S05]  /*24d0*/  IMAD.IADD R4, R7, 0x1, R2 ;  /* 0x0000000107047824 */ /* 0x000fca00078e0202 */
[----:B------:R-:W-:Y:S01]  /*24e0*/  IADD3 R144, R4, 0x50, -R6 ;  /* 0x0000005004907810 */ /* 0x000fe20007ffe806 */
[----:B------:R1:W-:Y:S01]  /*24f0*/  STL [R1+0x38], R4 ;  /* 0x0000380401007387 */ /* 0x0003e20000100800 */
[----:B------:R-:W-:-:S03]  /*2500*/  LOP3.LUT R5, R14, 0xff000000, RZ, 0xc0, !PT ;  /* 0xff0000000e057812 */ /* 0x000fc600078ec0ff */
[----:B------:R-:W-:-:S04]  /*2510*/  IMAD.IADD R3, R144, 0x1, R0 ;  /* 0x0000000190037824 */ /* 0x000fc800078e0200 */
[----:B------:R-:W-:Y:S01]  /*2520*/  IMAD.HI R6, R3, 0x66666667, RZ ;  /* 0x6666666703067827 */ /* 0x000fe200078e02ff */
[----:B------:R-:W-:Y:S02]  /*2530*/  LOP3.LUT R3, R14, 0xff0000, RZ, 0xc0, !PT ;  /* 0x00ff00000e037812 */ /* 0x000fe400078ec0ff */
[----:B-1----:R-:W-:-:S05]  /*2540*/  IADD3 R4, R4, 0x4f, RZ ;  /* 0x0000004f04047810 */ /* 0x002fca0007ffe0ff */
[----:B------:R-:W-:Y:S01]  /*2550*/  IMAD.HI R0, R4, 0x66666667, RZ ;  /* 0x6666666704007827 */ /* 0x000fe200078e02ff */
[----:B------:R-:W-:-:S04]  /*2560*/  SHF.R.U32.HI R4, RZ, 0x8, R5 ;  /* 0x00000008ff047819 */ /* 0x000fc80000011605 */
[----:B------:R-:W-:Y:S02]  /*2570*/  LEA.HI R3, R3, R4, RZ, 0x10 ;  /* 0x0000000403037211 */ /* 0x000fe400078f80ff */
[----:B------:R-:W-:Y:S02]  /*2580*/  SHF.R.U32.HI R5, RZ, 0x1f, R0 ;  /* 0x0000001fff057819 */ /* 0x000fe40000011600 */
[----:B------:R-:W-:Y:S02]  /*2590*/  SHF.R.U32.HI R8, RZ, 0x1f, R6 ;  /* 0x0000001fff087819 */ /* 0x000fe40000011606 */
[----:B------:R-:W-:Y:S02]  /*25a0*/  SHF.R.U32.HI R9, RZ, 0x10, R3 ;  /* 0x00000010ff097819 */ /* 0x000fe40000011603 */
[----:B------:R-:W-:Y:S02]  /*25b0*/  LOP3.LUT R18, R3, 0xff, RZ, 0xc0, !PT ;  /* 0x000000ff03127812 */ /* 0x000fe400078ec0ff */
[----:B------:R-:W-:-:S02]  /*25c0*/  LEA.HI.SX32 R143, R0, R5, 0x1b ;  /* 0x00000005008f7211 */ /* 0x000fc400078fdaff */
[----:B------:R-:W-:Y:S01]  /*25d0*/  LEA.HI.SX32 R0, R6, R8, 0x1b ;  /* 0x0000000806007211 */ /* 0x000fe200078fdaff */
[----:B------:R1:W-:Y:S03]  /*25e0*/  STL [R1+0x44], R9 ;  /* 0x0000440901007387 */ /* 0x0003e60000100800 */
[----:B------:R-:W-:Y:S01]  /*25f0*/  IMNMX R6, R143, R0, PT ;  /* 0x000000008f067217 */ /* 0x000fe20003800200 */
[----:B------:R1:W-:Y:S03]  /*2600*/  STL [R1+0x94], R18 ;  /* 0x0000941201007387 */ /* 0x0003e60000100800 */
[----:B------:R-:W-:Y:S02]  /*2610*/  ISETP.GE.AND P0, PT, R6, 0x1, PT ;  /* 0x000000010600780c */ /* 0x000fe40003f06270 */
[----:B------:R-:W-:Y:S01]  /*2620*/  ISETP.NE.AND P1, PT, R9, RZ, PT ;  /* 0x000000ff0900720c */ /* 0x000fe20003f25270 */
[----:B------:R-:W-:-:S03]  /*2630*/  IMAD.MOV.U32 R0, RZ, RZ, RZ ;  /* 0x000000ffff007224 */ /* 0x000fc600078e00ff */
[----:B------:R-:W-:-:S07]  /*2640*/  SEL R129, R9, c[0x0][0x338], P1 ;  /* 0x0000ce0009817a07 */ /* 0x000fce0000800000 */
[----:B------:R-:W-:Y:S05]  /*2650*/  @!P0 BRA `(.L_x_1640) ;  /* 0x000001c000008947 */ /* 0x000fea0003800000 */
[----:B------:R-:W-:Y:S02]  /*2660*/  IABS R3, R129 ;  /* 0x0000008100037213 */ /* 0x000fe40000000000 */
[----:B------:R-:W-:Y:S02]  /*2670*/  IADD3 R8, R129, -0x1, R6 ;  /* 0xffffffff81087810 */ /* 0x000fe40007ffe006 */
[----:B------:R-:W2:Y:S02]  /*2680*/  I2F.RP R0, R3 ;  /* 0x0000000300007306 */ /* 0x000ea40000209400 */
[----:B------:R-:W-:-:S06]  /*2690*/  IABS R11, R8 ;  /* 0x00000008000b7213 */ /* 0x000fcc0000000000 */
[----:B--2---:R-:W2:Y:S02]  /*26a0*/  MUFU.RCP R0, R0 ;  /* 0x0000000000007308 */ /* 0x004ea40000001000 */
[----:B--2---:R-:W-:-:S06]  /*26b0*/  IADD3 R0, R0, 0xffffffe, RZ ;  /* 0x0ffffffe00007810 */ /* 0x004fcc0007ffe0ff */
[----:B------:R-:W2:Y:S02]  /*26c0*/  F2I.FTZ.U32.TRUNC.NTZ R5, R0 ;  /* 0x0000000000057305 */ /* 0x000ea4000021f000 */
[----:B--2---:R-:W-:-:S04]  /*26d0*/  IMAD.MOV R0, RZ, RZ, -R5 ;  /* 0x000000ffff007224 */ /* 0x004fc800078e0a05 */
[----:B------:R-:W-:Y:S01]  /*26e0*/  IMAD.MOV.U32 R4, RZ, RZ, R0 ;  /* 0x000000ffff047224 */ /* 0x000fe200078e0000 */
[----:B------:R-:W-:-:S03]  /*26f0*/  IABS R0, R129 ;  /* 0x0000008100007213 */ /* 0x000fc60000000000 */
[----:B-1----:R-:W-:Y:S02]  /*2700*/  IMAD R9, R4, R3, RZ ;  /* 0x0000000304097224 */ /* 0x002fe400078e02ff */
        /* <DEDUP_REMOVED lines=17> */
.L_x_1640:
[----:B------:R-:W-:Y:S05]  /*2820*/  BSYNC B0 ;  /* 0x0000000000007941 */ /* 0x000fea0003800000 */
.L_x_1639:
[----:B------:R-:W-:-:S04]  /*2830*/  IMAD R3, R18, R0, RZ ;  /* 0x0000000012037224 */ /* 0x000fc800078e02ff */
        /* <DEDUP_REMOVED lines=17> */
[----:B-1----:R-:W1:Y:S03]  /*2950*/  S2R R9, SR_TID.X ;  /* 0x0000000000097919 */ /* 0x002e660000002100 */
        /* <DEDUP_REMOVED lines=49> */
[----:B------:R-:W-:-:S02]  /*2c70*/  ISETP.GE.AND P0, PT, R3, 0x31, PT ;  /* 0x000000310300780c */ /* 0x000fc40003f06270 */
[----:B------:R-:W-:Y:S01]  /*2c80*/  SHF.R.S32.HI R17, RZ, 0x1f, R93 ;  /* 0x0000001fff117819 */ /* 0x000fe2000001145d */
[----:B-1----:R-:W-:Y:S01]  /*2c90*/  @P1 IMAD.X R7, R5, 0x1, R148, P2 ;  /* 0x0000000105071824 */ /* 0x002fe200010e0694 */
[----:B------:R-:W-:Y:S02]  /*2ca0*/  ISETP.GE.AND P2, PT, R3, 0x21, PT ;  /* 0x000000210300780c */ /* 0x000fe40003f46270 */
[----:B------:R-:W-:-:S04]  /*2cb0*/  @P1 LEA R6, P3, R0, c[0x0][0x220], 0x1 ;  /* 0x0000880000061a11 */ /* 0x000fc800078608ff */
[----:B------:R-:W-:-:S05]  /*2cc0*/  @P1 LEA.HI.X R7, R0, c[0x0][0x224], R7, 0x1, P3 ;  /* 0x0000890000071a11 */ /* 0x000fca00018f0c07 */
[----:B------:R1:W-:Y:S02]  /*2cd0*/  @P1 LDGSTS.E.BYPASS.LTC128B.128 [R208+0x3100], [R6.64], !P6 ;  /* 0x0310000006d01fae */ /* 0x0003e4000f101d48 */
[----:B------:R-:W-:-:S04]  /*2ce0*/  @P2 LEA R0, P1, R24, R4, 0x5 ;  /* 0x0000000418002211 */ /* 0x000fc800078228ff */
[----:B------:R-:W-:Y:S01]  /*2cf0*/  @P2 LEA R18, P3, R0, c[0x0][0x220], 0x1 ;  /* 0x0000880000122a11 */ /* 0x000fe200078608ff */
[----:B------:R-:W-:Y:S01]  /*2d00*/  IMAD R10, R17, c[0x0][0x280], RZ ;  /* 0x0000a000110a7a24 */ /* 0x000fe200078e02ff */
[----:B------:R-:W-:Y:S01]  /*2d10*/  IADD3 R127, R12, R15, RZ ;  /* 0x0000000f0c7f7210 */ /* 0x000fe20007ffe0ff */
[----:B-1----:R-:W-:Y:S01]  /*2d20*/  @P2 IMAD.MOV.U32 R7, RZ, RZ, c[0x0][0x23c] ;  /* 0x00008f00ff072624 */ /* 0x002fe200078e00ff */
[----:B------:R-:W-:-:S04]  /*2d30*/  @P0 MOV R6, c[0x0][0x23c] ;  /* 0x00008f0000060a02 */ /* 0x000fc80000000f00 */
[----:B------:R-:W-:Y:S01]  /*2d40*/  @P2 LEA.HI.X R14, R24, R5, R7, 0x5, P1 ;  /* 0x00000005180e2211 */ /* 0x000fe200008f2c07 */
[----:B------:R-:W-:Y:S01]  /*2d50*/  @P0 IMAD R11, R6, 0x30, RZ ;  /* 0x00000030060b0824 */ /* 0x000fe200078e02ff */
[----:B------:R-:W-:Y:S01]  /*2d60*/  ISETP.GE.AND P1, PT, R3, 0x41, PT ;  /* 0x000000410300780c */ /* 0x000fe20003f26270 */
[----:B------:R-:W-:Y:S01]  /*2d70*/  @P0 IMAD.WIDE.U32 R6, R24, 0x30, R4 ;  /* 0x0000003018060825 */ /* 0x000fe200078e0004 */
[----:B------:R-:W-:-:S03]  /*2d80*/  @P2 LEA.HI.X R19, R0, c[0x0][0x224], R14, 0x1, P3 ;  /* 0x0000890000132a11 */ /* 0x000fc600018f0c0e */
[----:B------:R-:W-:Y:S01]  /*2d90*/  @P0 IMAD.IADD R3, R7, 0x1, R11 ;  /* 0x0000000107030824 */ /* 0x000fe200078e020b */
[C---:B------:R-:W-:Y:S01]  /*2da0*/  @P0 LEA R16, P3, R6.reuse, c[0x0][0x220], 0x1 ;  /* 0x0000880006100a11 */ /* 0x040fe200078608ff */
[----:B------:R-:W-:Y:S01]  /*2db0*/  IMAD R0, R17, c[0x0][0x290], RZ ;  /* 0x0000a40011007a24 */ /* 0x000fe200078e02ff */
[----:B------:R1:W-:Y:S02]  /*2dc0*/  @P2 LDGSTS.E.BYPASS.LTC128B.128 [R208+0x3900], [R18.64], !P6 ;  /* 0x0390000012d02fae */ /* 0x0003e4000f101d48 */
[----:B------:R-:W-:Y:S01]  /*2dd0*/  @P0 LEA.HI.X R17, R6, c[0x0][0x224], R3, 0x1, P3 ;  /* 0x0000890006110a11 */ /* 0x000fe200018f0c03 */
[C---:B------:R-:W-:Y:S02]  /*2de0*/  IMAD.WIDE.U32 R6, R93.reuse, c[0x0][0x290], R90 ;  /* 0x0000a4005d067a25 */ /* 0x040fe400078e005a */
[----:B------:R-:W-:Y:S02]  /*2df0*/  @P1 LEA R3, P3, R24, R4, 0x6 ;  /* 0x0000000418031211 */ /* 0x000fe400078630ff */
[C---:B------:R-:W-:Y:S01]  /*2e00*/  IMAD R0, R93.reuse, c[0x0][0x294], R0 ;  /* 0x0000a5005d007a24 */ /* 0x040fe200078e0200 */
[----:B------:R-:W-:Y:S01]  /*2e10*/  @P1 MOV R4, c[0x0][0x23c] ;  /* 0x00008f0000041a02 */ /* 0x000fe20000000f00 */
[----:B------:R-:W-:Y:S01]  /*2e20*/  IMAD.WIDE.U32 R14, R93, c[0x0][0x290], R84 ;  /* 0x0000a4005d0e7a25 */ /* 0x000fe200078e0054 */
[----:B------:R1:W-:Y:S03]  /*2e30*/  @P0 LDGSTS.E.BYPASS.LTC128B.128 [R208+0x4100], [R16.64], !P6 ;  /* 0x0410000010d00fae */ /* 0x0003e6000f101d48 */
[----:B------:R-:W-:-:S02]  /*2e40*/  IMAD.IADD R11, R7, 0x1, R0 ;  /* 0x00000001070b7824 */ /* 0x000fc400078e0200 */
[----:B------:R-:W-:Y:S01]  /*2e50*/  IMAD.IADD R7, R0, 0x1, R15 ;  /* 0x0000000100077824 */ /* 0x000fe200078e020f */
[----:B------:R-:W-:Y:S01]  /*2e60*/  @P1 LEA.HI.X R0, R24, R5, R4, 0x6, P3 ;  /* 0x0000000518001211 */ /* 0x000fe200018f3404 */
[----:B------:R-:W-:Y:S01]  /*2e70*/  IMAD.WIDE.U32 R8, R93, c[0x0][0x280], R90 ;  /* 0x0000a0005d087a25 */ /* 0x000fe200078e005a */
[----:B------:R-:W-:-:S03]  /*2e80*/  @P1 LEA R4, P3, R3, c[0x0][0x220], 0x1 ;  /* 0x0000880003041a11 */ /* 0x000fc600078608ff */
[----:B------:R-:W-:Y:S01]  /*2e90*/  IMAD R10, R93, c[0x0][0x284], R10 ;  /* 0x0000a1005d0a7a24 */ /* 0x000fe200078e020a */
[----:B------:R-:W-:Y:S01]  /*2ea0*/  @P1 LEA.HI.X R5, R3, c[0x0][0x224], R0, 0x1, P3 ;  /* 0x0000890003051a11 */ /* 0x000fe200018f0c00 */
[----:B------:R-:W-:Y:S01]  /*2eb0*/  IMAD.MOV.U32 R12, RZ, RZ, R8 ;  /* 0x000000ffff0c7224 */ /* 0x000fe200078e0008 */
[----:B-----5:R-:W-:Y:S02]  /*2ec0*/  SHF.R.S32.HI R0, RZ, 0x1f, R140 ;  /* 0x0000001fff007819 */ /* 0x020fe4000001148c */
[----:B------:R-:W-:Y:S01]  /*2ed0*/  IADD3 R13, R9, R10, RZ ;  /* 0x0000000a090d7210 */ /* 0x000fe20007ffe0ff */
[----:B------:R-:W-:Y:S01]  /*2ee0*/  IMAD.WIDE.U32 R8, R93, c[0x0][0x280], R84 ;  /* 0x0000a0005d087a25 */ /* 0x000fe200078e0054 */
[----:B------:R2:W-:Y:S03]  /*2ef0*/  @P1 LDGSTS.E.BYPASS.LTC128B.128 [R208+0x4900], [R4.64], !P6 ;  /* 0x0490000004d01fae */ /* 0x0005e6000f101d48 */
[----:B------:R-:W-:Y:S01]  /*2f00*/  IMAD R3, R0, c[0x0][0x280], RZ ;  /* 0x0000a00000037a24 */ /* 0x000fe200078e02ff */
[----:B------:R-:W-:Y:S01]  /*2f10*/  IADD3 R9, R10, R9, RZ ;  /* 0x000000090a097210 */ /* 0x000fe20007ffe0ff */
[----:B------:R-:W-:Y:S01]  /*2f20*/  IMAD R0, R0, c[0x0][0x290], RZ ;  /* 0x0000a40000007a24 */ /* 0x000fe200078e02ff */
[----:B------:R-:W-:Y:S01]  /*2f30*/  MOV R10, R6 ;  /* 0x00000006000a7202 */ /* 0x000fe20000000f00 */
[----:B------:R-:W-:Y:S01]  /*2f40*/  IMAD.MOV.U32 R6, RZ, RZ, R14 ;  /* 0x000000ffff067224 */ /* 0x000fe200078e000e */
[----:B------:R-:W-:Y:S01]  /*2f50*/  MOV R142, 0x5 ;  /* 0x00000005008e7802 */ /* 0x000fe20000000f00 */
[----:B------:R-:W-:-:S02]  /*2f60*/  IMAD.MOV.U32 R136, RZ, RZ, c[0x0][0x280] ;  /* 0x0000a000ff887624 */ /* 0x000fc400078e00ff */
[C---:B------:R-:W-:Y:S02]  /*2f70*/  IMAD R145, R132.reuse, c[0x0][0x284], RZ ;  /* 0x0000a10084917a24 */ /* 0x040fe400078e02ff */
        /* <DEDUP_REMOVED lines=43> */
[C---:B------:R-:W-:Y:S01]  /*3230*/  ISETP.GE.AND P0, PT, R84.reuse, c[0x0][0x27c], PT ;  /* 0x00009f0054007a0c */ /* 0x040fe20003f06270 */
[----:B------:R-:W-:Y:S01]  /*3240*/  IMAD R0, R21, c[0x0][0x268], RZ ;  /* 0x00009a0015007a24 */ /* 0x000fe200078e02ff */
[----:B------:R-:W-:Y:S01]  /*3250*/  IADD3 R15, R93, 0x20, RZ ;  /* 0x000000205d0f7810 */ /* 0x000fe20007ffe0ff */
        /* <DEDUP_REMOVED lines=55> */
.L_x_1676:
[----:B------:R-:W-:Y:S01]  /*35d0*/  IMAD R3, R31, 0x50, R0 ;  /* 0x000000501f037824 */ /* 0x000fe200078e0200 */
[----:B------:R-:W-:Y:S01]  /*35e0*/  ISETP.NE.AND P1, PT, R155, 0x1, PT ;  /* 0x000000019b00780c */ /* 0x000fe20003f25270 */
[----:B------:R-:W-:Y:S01]  /*35f0*/  IMAD.MOV.U32 R74, RZ, RZ, RZ ;  /* 0x000000ffff4a7224 */ /* 0x000fe200078e00ff */
[----:B------:R-:W-:Y:S04]  /*3600*/  DEPBAR.LE SB0, 0x0 ;  /* 0x000080000000791a */ /* 0x000fe80000000000 */
[----:B---3--:R-:W-:Y:S01]  /*3610*/  IMAD.IADD R4, R127, 0x1, R3 ;  /* 0x000000017f047824 */ /* 0x008fe200078e0203 */
        /* <DEDUP_REMOVED lines=29> */
[----:B-1----:R-:W-:-:S05]  /*37f0*/  @!P2 BRA `(.L_x_1643) ;  /* 0x00003c600000a947 */ /* 0x002fca0003800000 */
[-C--:B------:R-:W-:Y:S01]  /*3800*/  IMAD R6, R145, R31.reuse, RZ ;  /* 0x0000001f91067224 */ /* 0x080fe200078e02ff */
        /* <DEDUP_REMOVED lines=40> */
.L_x_1646:
[----:B------:R-:W-:Y:S05]  /*3a90*/  BSYNC B0 ;  /* 0x0000000000007941 */ /* 0x000fea0003800000 */
.L_x_1645:
        /* <DEDUP_REMOVED lines=40> */
.L_x_1648:
[----:B------:R-:W-:Y:S05]  /*3d20*/  BSYNC B0 ;  /* 0x0000000000007941 */ /* 0x000fea0003800000 */
.L_x_1647:
        /* <DEDUP_REMOVED lines=39> */
.L_x_1650:
[----:B------:R-:W-:Y:S05]  /*3fa0*/  BSYNC B0 ;  /* 0x0000000000007941 */ /* 0x000fea0003800000 */
.L_x_1649:
        /* <DEDUP_REMOVED lines=75> */
.L_x_1654:
[----:B------:R-:W-:Y:S05]  /*4460*/  BSYNC B0 ;  /* 0x0000000000007941 */ /* 0x000fea0003800000 */
.L_x_1653:
        /* <DEDUP_REMOVED lines=57> */
.L_x_1652:
[----:B------:R-:W-:Y:S05]  /*4800*/  BSYNC B1 ;  /* 0x0000000000017941 */ /* 0x000fea0003800000 */
.L_x_1651:
        /* <DEDUP_REMOVED lines=62> */
.L_x_1658:
[----:B------:R-:W-:Y:S05]  /*4bf0*/  BSYNC B0 ;  /* 0x0000000000007941 */ /* 0x000fea0003800000 */
.L_x_1657:
        /* <DEDUP_REMOVED lines=57> */
.L_x_1656:
[----:B------:R-:W-:Y:S05]  /*4f90*/  BSYNC B1 ;  /* 0x0000000000017941 */ /* 0x000fea0003800000 */
.L_x_1655:
        /* <DEDUP_REMOVED lines=61> */
.L_x_1661:
[----:B------:R-:W-:Y:S05]  /*5370*/  BSYNC B0 ;  /* 0x0000000000007941 */ /* 0x000fea0003800000 */
.L_x_1660:
        /* <DEDUP_REMOVED lines=58> */
.L_x_1644:
        /* <DEDUP_REMOVED lines=23> */
[C---:B------:R-:W-:Y:S02]  /*5890*/  @!P2 IADD3.X R10, R101.reuse, R29, R142, P1, P0 ;  /* 0x0000001d650aa210 */ /* 0x040fe40000fe048e */
        /* <DEDUP_REMOVED lines=188> */
.L_x_1663:
[----:B------:R-:W-:Y:S05]  /*6460*/  BSYNC B0 ;  /* 0x0000000000007941 */ /* 0x000fea0003800000 */
.L_x_1662:
        /* <DEDUP_REMOVED lines=126> */
.L_x_1665:
[----:B------:R-:W-:Y:S05]  /*6c50*/  BSYNC B0 ;  /* 0x0000000000007941 */ /* 0x000fea0003800000 */
.L_x_1664:
        /* <DEDUP_REMOVED lines=128> */
.L_x_1643:
        /* <DEDUP_REMOVED lines=21> */
.L_x_1667:
[----:B-12---:R-:W-:Y:S05]  /*75b0*/  BSYNC B0 ;  /* 0x0000000000007941 */ /* 0x006fea0003800000 */
.L_x_1666:
        /* <DEDUP_REMOVED lines=17> */
.L_x_1669:
[----:B------:R-:W-:Y:S05]  /*76d0*/  BSYNC B0 ;  /* 0x0000000000007941 */ /* 0x000fea0003800000 */
.L_x_1668:
        /* <DEDUP_REMOVED lines=16> */
.L_x_1659:
[----:B------:R-:W-:Y:S05]  /*77e0*/  BSYNC B2 ;  /* 0x0000000000027941 */ /* 0x000fea0003800000 */
.L_x_1642:
[----:B------:R-:W-:Y:S01]  /*77f0*/  IMAD R20, R31, -0x50, RZ ;  /* 0xffffffb01f147824 */ /* 0x000fe200078e02ff */
[----:B------:R-:W-:Y:S01]  /*7800*/  BSSY B0, `(.L_x_1670) ;  /* 0x0000063000007945 */ /* 0x000fe20003800000 */
[----:B--23--:R-:W-:Y:S02]  /*7810*/  IMAD R4, R81, c[0x0][0x208], RZ ;  /* 0x0000820051047a24 */ /* 0x00cfe400078e02ff */
[----:B------:R-:W-:Y:S02]  /*7820*/  IMAD.IADD R3, R118, 0x1, R20 ;  /* 0x0000000176037824 */ /* 0x000fe400078e0214 */
[C---:B-1----:R-:W-:Y:S02]  /*7830*/  IMAD R8, R75.reuse, c[0x0][0x20c], R4 ;  /* 0x000083004b087a24 */ /* 0x042fe400078e0204 */
        /* <DEDUP_REMOVED lines=91> */
[----:B------:R-:W-:Y:S01]  /*7df0*/  @!P0 LEA.HI.X R5, R219, R5, R250, 0x1, P2 ;  /* 0x00000005db058211 */ /* 0x000fe200010f0cfa */
[----:B-1----:R-:W-:Y:S04]  /*7e00*/  @!P1 ST.E.128 [R6.64], R8 ;  /* 0x0000000806009985 */ /* 0x002fe8000c101d08 */
[----:B------:R-:W1:Y:S04]  /*7e10*/  @!P0 LDS.128 R8, [R249] ;  /* 0x00000000f9088984 */ /* 0x000e680000000c00 */
[----:B-1----:R1:W-:Y:S02]  /*7e20*/  @!P0 ST.E.128 [R4.64], R8 ;  /* 0x0000000804008985 */ /* 0x0023e4000c101d08 */
.L_x_1671:
[----:B-123--:R-:W-:Y:S05]  /*7e30*/  BSYNC B0 ;  /* 0x0000000000007941 */ /* 0x00efea0003800000 */
.L_x_1670:
        /* <DEDUP_REMOVED lines=17> */
.L_x_1673:
[----:B------:R-:W-:Y:S05]  /*7f50*/  BSYNC B0 ;  /* 0x0000000000007941 */ /* 0x000fea0003800000 */
.L_x_1672:
[----:B--2---:R2:W4:Y:S01]  /*7f60*/  SHFL.IDX PT, R5, R17, 0x2, 0x1c1f ;  /* 0x005c1f0011057f89 */ /* 0x00452200000e0000 */
[----:B------:R-:W-:Y:S01]  /*7f70*/  ISETP.GE.AND P0, PT, R3, 0x41, PT ;  /* 0x000000410300780c */ /* 0x000fe20003f06270 */
[----:B------:R-:W-:Y:S02]  /*7f80*/  BSSY B0, `(.L_x_1674) ;  /* 0x000000f000007945 */ /* 0x000fe40003800000 */
        /* <DEDUP_REMOVED lines=14> */
.L_x_1675:
[----:B------:R-:W-:Y:S05]  /*8070*/  BSYNC B0 ;  /* 0x0000000000007941 */ /* 0x000fea0003800000 */
.L_x_1674:
[C---:B------:R-:W-:Y:S02]  /*8080*/  ISETP.GT.AND P0, PT, R31.reuse, R119, PT ;  /* 0x000000771f00720c */ /* 0x040fe40003f04270 */
[----:B------:R-:W-:Y:S11]  /*8090*/  IADD3 R31, R31, -0x1, RZ ;  /* 0xffffffff1f1f7810 */ /* 0x000ff60007ffe0ff */
[----:B------:R-:W-:Y:S01]  /*80a0*/  @P0 SHF.R.S32.HI R6, RZ, 0x1f, R31 ;  /* 0x0000001fff060819 */ /* 0x000fe2000001141f */
[----:B------:R-:W-:Y:S02]  /*80b0*/  @P0 IMAD R3, R147, R31, RZ ;  /* 0x0000001f93030224 */ /* 0x000fe400078e02ff */
[----:B---3--:R-:W-:Y:S02]  /*80c0*/  @P0 IMAD.MOV.U32 R4, RZ, RZ, R110 ;  /* 0x000000ffff040224 */ /* 0x008fe400078e006e */
[----:B----4-:R-:W-:Y:S02]  /*80d0*/  @P0 IMAD.MOV.U32 R5, RZ, RZ, R109 ;  /* 0x000000ffff050224 */ /* 0x010fe400078e006d */
[-C--:B------:R-:W-:Y:S02]  /*80e0*/  @P0 IMAD R3, R6, R130.reuse, R3 ;  /* 0x0000008206030224 */ /* 0x080fe400078e0203 */
[----:B------:R-:W-:Y:S04]  /*80f0*/  @P0 IMAD.WIDE.U32 R4, R31, R130, R4 ;  /* 0x000000821f040225 */ /* 0x000fe800078e0004 */
[----:B------:R-:W-:Y:S01]  /*8100*/  @P0 IMAD.IADD R3, R5, 0x1, R3 ;  /* 0x0000000105030824 */ /* 0x000fe200078e0203 */
[C---:B------:R-:W-:Y:S01]  /*8110*/  @P0 LEA R10, P1, R4.reuse, c[0x0][0x220], 0x1 ;  /* 0x00008800040a0a11 */ /* 0x040fe200078208ff */
[C---:B------:R-:W-:Y:S03]  /*8120*/  @P0 IMAD.SHL.U32 R12, R153.reuse, 0x2, RZ ;  /* 0x00000002990c0824 */ /* 0x040fe600078e00ff */
        /* <DEDUP_REMOVED lines=22> */
.L_x_1641:
[----:B---3--:R-:W3:Y:S01]  /*8290*/  LDL R11, [R1+0x2c] ;  /* 0x00002c00010b7983 */ /* 0x008ee20000100800 */
[----:B------:R-:W-:-:S05]  /*82a0*/  IMAD.MOV.U32 R0, RZ, RZ, c[0x0][0x2c4] ;  /* 0x0000b100ff007624 */ /* 0x000fca00078e00ff */
[----:B------:R-:W-:Y:S01]  /*82b0*/  ISETP.NE.AND P3, PT, R0, 0x1, PT ;  /* 0x000000010000780c */ /* 0x000fe20003f65270 */
[----:B------:R-:W-:Y:S01]  /*82c0*/  BSSY B0, `(.L_x_1677) ;  /* 0x0000028000007945 */ /* 0x000fe20003800000 */
[----:B---3--:R-:W-:-:S11]  /*82d0*/  IADD3 R0, R11, 0x7f, RZ ;  /* 0x0000007f0b007810 */ /* 0x008fd60007ffe0ff */
[----:B------:R-:W-:-:S05]  /*82e0*/  @P3 IMAD.HI.U32 R2, R0, c[0x0][0x2c8], RZ ;  /* 0x0000b20000023a27 */ /* 0x000fca00078e00ff */
[----:B------:R-:W-:-:S05]  /*82f0*/  @P3 SHF.R.U32.HI R0, RZ, c[0x0][0x2cc], R2 ;  /* 0x0000b300ff003a19 */ /* 0x000fca0000011602 */
[----:B------:R-:W-:-:S04]  /*8300*/  IMAD.IADD R0, R144, 0x1, R0 ;  /* 0x0000000190007824 */ /* 0x000fc800078e0200 */
[----:B------:R-:W-:-:S05]  /*8310*/  IMAD.HI R0, R0, 0x66666667, RZ ;  /* 0x6666666700007827 */ /* 0x000fca00078e02ff */
[----:B------:R-:W-:-:S04]  /*8320*/  SHF.R.U32.HI R2, RZ, 0x1f, R0 ;  /* 0x0000001fff027819 */ /* 0x000fc80000011600 */
[----:B------:R-:W-:-:S04]  /*8330*/  LEA.HI.SX32 R0, R0, R2, 0x1b ;  /* 0x0000000200007211 */ /* 0x000fc800078fdaff */
[----:B------:R-:W-:-:S04]  /*8340*/  IMNMX R6, R143, R0, PT ;  /* 0x000000008f067217 */ /* 0x000fc80003800200 */
[----:B------:R-:W-:Y:S01]  /*8350*/  ISETP.GE.AND P0, PT, R6, 0x1, PT ;  /* 0x000000010600780c */ /* 0x000fe20003f06270 */
[----:B------:R-:W-:-:S12]  /*8360*/  IMAD.MOV.U32 R0, RZ, RZ, RZ ;  /* 0x000000ffff007224 */ /* 0x000fd800078e00ff */
[----:B------:R-:W-:Y:S05]  /*8370*/  @!P0 BRA `(.L_x_1678) ;  /* 0x000001c000008947 */ /* 0x000fea0003800000 */
[----:B------:R-:W-:Y:S01]  /*8380*/  IABS R2, R129 ;  /* 0x0000008100027213 */ /* 0x000fe20000000000 */
[----:B------:R-:W-:Y:S01]  /*8390*/  IMAD.MOV.U32 R4, RZ, RZ, RZ ;  /* 0x000000ffff047224 */ /* 0x000fe200078e00ff */
[----:B------:R-:W-:Y:S02]  /*83a0*/  IADD3 R7, R129, -0x1, R6 ;  /* 0xffffffff81077810 */ /* 0x000fe40007ffe006 */
[----:B------:R-:W3:Y:S02]  /*83b0*/  I2F.RP R0, R2 ;  /* 0x0000000200007306 */ /* 0x000ee40000209400 */
[----:B-1----:R-:W-:-:S06]  /*83c0*/  IABS R9, R7 ;  /* 0x0000000700097213 */ /* 0x002fcc0000000000 */
[----:B---3--:R-:W1:Y:S02]  /*83d0*/  MUFU.RCP R0, R0 ;  /* 0x0000000000007308 */ /* 0x008e640000001000 */
        /* <DEDUP_REMOVED lines=22> */
.L_x_1678:
[----:B------:R-:W-:Y:S05]  /*8540*/  BSYNC B0 ;  /* 0x0000000000007941 */ /* 0x000fea0003800000 */
.L_x_1677:
        /* <DEDUP_REMOVED lines=35> */
[----:B---3--:R-:W-:-:S04]  /*8780*/  IMAD R252, R2, R0, RZ ;  /* 0x0000000002fc7224 */ /* 0x008fc800078e02ff */
[--C-:B------:R-:W-:Y:S01]  /*8790*/  IMAD.IADD R2, R252, 0x1, R0.reuse ;  /* 0x00000001fc027824 */ /* 0x100fe200078e0200 */
[----:B------:R-:W-:-:S04]  /*87a0*/  PRMT R0, RZ, 0x7610, R0 ;  /* 0x00007610ff007816 */ /* 0x000fc80000000000 */
[----:B------:R-:W-:-:S04]  /*87b0*/  IMNMX R223, R6, R2, PT ;  /* 0x0000000206df7217 */ /* 0x000fc80003800200 */
[----:B------:R-:W-:-:S13]  /*87c0*/  ISETP.GT.AND P0, PT, R223, R252, PT ;  /* 0x000000fcdf00720c */ /* 0x000fda0003f04270 */
[----:B------:R-:W-:Y:S05]  /*87d0*/  @!P0 BRA `(.L_x_1679) ;  /* 0x00012bd000008947 */ /* 0x000fea0003800000 */
[----:B------:R-:W3:Y:S04]  /*87e0*/  LDL R3, [R1+0x64] ;  /* 0x0000640001037983 */ /* 0x000ee80000100800 */
[----:B------:R-:W4:Y:S04]  /*87f0*/  LDL R7, [R1+0x68] ;  /* 0x0000680001077983 */ /* 0x000f280000100800 */
[----:B--2---:R-:W2:Y:S04]  /*8800*/  LDL R4, [R1+0x48] ;  /* 0x0000480001047983 */ /* 0x004ea80000100800 */
[----:B------:R-:W2:Y:S04]  /*8810*/  LDL R5, [R1+0x90] ;  /* 0x0000900001057983 */ /* 0x000ea80000100800 */
[----:B-1----:R-:W2:Y:S01]  /*8820*/  LDL R9, [R1+0x70] ;  /* 0x0000700001097983 */ /* 0x002ea20000100800 */
[----:B------:R-:W-:-:S04]  /*8830*/  ISETP.NE.U32.AND P0, PT, RZ, c[0x0][0x340], PT ;  /* 0x0000d000ff007a0c */ /* 0x000fc80003f05070 */
[----:B------:R-:W-:Y:S02]  /*8840*/  ISETP.NE.AND.EX P1, PT, RZ, c[0x0][0x344], PT, P0 ;  /* 0x0000d100ff007a0c */ /* 0x000fe40003f25300 */
[----:B------:R-:W-:-:S05]  /*8850*/  SHF.R.S32.HI R0, RZ, 0x1f, R141 ;  /* 0x0000001fff007819 */ /* 0x000fca000001148d */
[----:B------:R-:W-:-:S04]  /*8860*/  IMAD R0, R0, c[0x0][0x178], RZ ;  /* 0x00005e0000007a24 */ /* 0x000fc800078e02ff */
[----:B------:R-:W-:Y:S02]  /*8870*/  IMAD R0, R141, c[0x0][0x17c], R0 ;  /* 0x00005f008d007a24 */ /* 0x000fe400078e0200 */
[----:B---3--:R-:W-:-:S04]  /*8880*/  @P1 IADD3 R2, P0, R3, c[0x0][0x340], RZ ;  /* 0x0000d00003021a10 */ /* 0x008fc80007f1e0ff */
[----:B----4-:R-:W-:-:S05]  /*8890*/  @P1 IADD3.X R3, R7, c[0x0][0x344], RZ, P0, !PT ;  /* 0x0000d10007031a10 */ /* 0x010fca00007fe4ff */
[----:B------:R1:W5:Y:S01]  /*88a0*/  @P1 LDG.E R8, [R2.64] ;  /* 0x0000000802081981 */ /* 0x000362000c1e1900 */
[----:B------:R-:W-:Y:S02]  /*88b0*/  ISETP.NE.U32.AND P0, PT, RZ, c[0x0][0x348], PT ;  /* 0x0000d200ff007a0c */ /* 0x000fe40003f05070 */
[----:B--2---:R-:W-:Y:S01]  /*88c0*/  LOP3.LUT R75, R4, 0xffff, RZ, 0xc0, !PT ;  /* 0x0000ffff044b7812 */ /* 0x004fe200078ec0ff */
[----:B------:R-:W-:Y:S01]  /*88d0*/  IMAD.IADD R4, R251, 0x1, R11 ;  /* 0x00000001fb047824 */ /* 0x000fe200078e020b */
[----:B------:R-:W-:Y:S01]  /*88e0*/  ISETP.NE.AND.EX P0, PT, RZ, c[0x0][0x34c], PT, P0 ;  /* 0x0000d300ff007a0c */ /* 0x000fe20003f05300 */
[----:B------:R-:W2:Y:S01]  /*88f0*/  S2R R12, SR_TID.X ;  /* 0x00000000000c7919 */ /* 0x000ea20000002100 */
[----:B------:R-:W-:Y:S01]  /*8900*/  ISETP.GE.AND P2, PT, R244, c[0x0][0x198], PT ;  /* 0x00006600f4007a0c */ /* 0x000fe20003f46270 */
[----:B------:R-:W-:Y:S01]  /*8910*/  @P3 IMAD.HI.U32 R7, R4, c[0x0][0x2c8], RZ ;  /* 0x0000b20004073a27 */ /* 0x000fe200078e00ff */
[----:B------:R-:W-:Y:S02]  /*8920*/  SEL R6, R5, RZ, !P0 ;  /* 0x000000ff05067207 */ /* 0x000fe40004000000 */
[----:B------:R-:W-:-:S02]  /*8930*/  SEL R5, R9, RZ, !P0 ;  /* 0x000000ff09057207 */ /* 0x000fc40004000000 */
[----:B------:R-:W-:Y:S01]  /*8940*/  IADD3 R161, R223, -0x1, RZ ;  /* 0xffffffffdfa17810 */ /* 0x000fe20007ffe0ff */
[----:B------:R-:W-:-:S04]  /*8950*/  IMAD R6, R6, c[0x0][0x1c0], RZ ;  /* 0x0000700006067a24 */ /* 0x000fc800078e02ff */
[----:B------:R-:W-:Y:S02]  /*8960*/  IMAD R6, R5, c[0x0][0x1c4], R6 ;  /* 0x0000710005067a24 */ /* 0x000fe400078e0206 */
[----:B-1----:R-:W-:-:S04]  /*8970*/  IMAD.WIDE.U32 R2, R141, c[0x0][0x178], RZ ;  /* 0x00005e008d027a25 */ /* 0x002fc800078e00ff */
[----:B------:R-:W-:Y:S01]  /*8980*/  IMAD.IADD R3, R3, 0x1, R0 ;  /* 0x0000000103037824 */ /* 0x000fe200078e0200 */
[----:B------:R-:W-:Y:S02]  /*8990*/  MOV R0, R4 ;  /* 0x0000000400007202 */ /* 0x000fe40000000f00 */
[----:B------:R-:W-:Y:S01]  /*89a0*/  @P3 SHF.R.U32.HI R0, RZ, c[0x0][0x2cc], R7 ;  /* 0x0000b300ff003a19 */ /* 0x000fe20000011607 */
[C---:B------:R-:W-:Y:S01]  /*89b0*/  IMAD.WIDE.U32 R2, R75.reuse, c[0x0][0x1b8], R2 ;  /* 0x00006e004b027a25 */ /* 0x040fe200078e0002 */
[----:B--2---:R-:W-:Y:S02]  /*89c0*/  SHF.R.S32.HI R10, RZ, 0x1f, R12 ;  /* 0x0000001fff0a7819 */ /* 0x004fe4000001140c */
[----:B------:R-:W-:Y:S01]  /*89d0*/  SHF.R.S32.HI R7, RZ, 0x1f, R0 ;  /* 0x0000001fff077819 */ /* 0x000fe20000011400 */
[----:B------:R-:W-:Y:S01]  /*89e0*/  IMAD R3, R75, c[0x0][0x1bc], R3 ;  /* 0x00006f004b037a24 */ /* 0x000fe200078e0203 */
[----:B------:R-:W-:-:S03]  /*89f0*/  LEA.HI R10, R10, R12, RZ, 0x3 ;  /* 0x0000000c0a0a7211 */ /* 0x000fc600078f18ff */
[----:B------:R-:W-:Y:S01]  /*8a00*/  IMAD.WIDE.U32 R2, R5, c[0x0][0x1c0], R2 ;  /* 0x0000700005027a25 */ /* 0x000fe200078e0002 */
[----:B------:R-:W-:-:S03]  /*8a10*/  SHF.R.S32.HI R10, RZ, 0x3, R10 ;  /* 0x00000003ff0a7819 */ /* 0x000fc6000001140a */
[----:B------:R-:W-:Y:S01]  /*8a20*/  IMAD.MOV R5, RZ, RZ, -R0 ;  /* 0x000000ffff057224 */ /* 0x000fe200078e0a00 */
[----:B------:R-:W-:-:S03]  /*8a30*/  IADD3 R3, R3, R6, RZ ;  /* 0x0000000603037210 */ /* 0x000fc60007ffe0ff */
[----:B------:R-:W-:Y:S02]  /*8a40*/  IMAD R4, R5, c[0x0][0x2c4], R4 ;  /* 0x0000b10005047a24 */ /* 0x000fe400078e0204 */
[----:B------:R-:W-:Y:S02]  /*8a50*/  IMAD R5, R7, c[0x0][0x1b0], RZ ;  /* 0x00006c0007057a24 */ /* 0x000fe400078e02ff */
[----:B------:R-:W-:-:S04]  /*8a60*/  IMAD.WIDE.U32 R2, R0, c[0x0][0x1b0], R2 ;  /* 0x00006c0000027a25 */ /* 0x000fc800078e0002 */
[----:B------:R-:W-:Y:S01]  /*8a70*/  IMAD R6, R0, c[0x0][0x1b4], R5 ;  /* 0x00006d0000067a24 */ /* 0x000fe200078e0205 */
[----:B------:R-:W-:-:S03]  /*8a80*/  SHF.R.S32.HI R5, RZ, 0x1f, R4 ;  /* 0x0000001fff057819 */ /* 0x000fc60000011404 */
[----:B------:R-:W-:Y:S02]  /*8a90*/  IMAD.IADD R3, R3, 0x1, R6 ;  /* 0x0000000103037824 */ /* 0x000fe400078e0206 */
[----:B------:R-:W-:Y:S02]  /*8aa0*/  IMAD R0, R5, c[0x0][0x1a8], RZ ;  /* 0x00006a0005007a24 */ /* 0x000fe400078e02ff */
[----:B------:R-:W-:-:S04]  /*8ab0*/  IMAD.WIDE.U32 R2, R4, c[0x0][0x1a8], R2 ;  /* 0x00006a0004027a25 */ /* 0x000fc800078e0002 */
[----:B------:R-:W-:Y:S01]  /*8ac0*/  IMAD R0, R4, c[0x0][0x1ac], R0 ;  /* 0x00006b0004007a24 */ /* 0x000fe200078e0200 */
[----:B------:R-:W-:Y:S01]  /*8ad0*/  LEA R6, P0, R2, c[0x0][0x160], 0x1 ;  /* 0x0000580002067a11 */ /* 0x000fe200078008ff */
[----:B------:R-:W-:-:S03]  /*8ae0*/  IMAD.IADD R4, R10, 0x1, R11 ;  /* 0x000000010a047824 */ /* 0x000fc600078e020b */
[----:B------:R-:W-:-:S04]  /*8af0*/  IADD3 R0, R3, R0, RZ ;  /* 0x0000000003007210 */ /* 0x000fc80007ffe0ff */
[----:B------:R-:W-:Y:S02]  /*8b00*/  LEA.HI.X R5, R2, c[0x0][0x164], R0, 0x1, P0 ;  /* 0x0000590002057a11 */ /* 0x000fe400000f0c00 */
[----:B------:R-:W-:Y:S01]  /*8b10*/  @!P1 MOV R8, R9 ;  /* 0x0000000900089202 */ /* 0x000fe20000000f00 */
[----:B------:R-:W-:Y:S05]  /*8b20*/  BRA.DIV ~URZ, `(.L_x_1680) ;  /* 0x00016dd27f007947 */ /* 0x000fea000b800000 */
[----:B------:R1:W2:Y:S02]  /*8b30*/  SHFL.IDX PT, R7, R5, RZ, 0x181f ;  /* 0x00181fff05077589 */ /* 0x0002a400000e0000 */
.L_x_1842:
[----:B------:R-:W-:Y:S05]  /*8b40*/  BRA.DIV ~URZ, `(.L_x_1681) ;  /* 0x00016e227f007947 */ /* 0x000fea000b800000 */
[----:B------:R3:W4:Y:S02]  /*8b50*/  SHFL.IDX PT, R2, R6, RZ, 0x181f ;  /* 0x00181fff06027589 */ /* 0x00072400000e0000 */
.L_x_1843:
[----:B---3--:R-:W3:Y:S01]  /*8b60*/  LDL R0, [R1+0x30] ;  /* 0x0000300001007983 */ /* 0x008ee20000100800 */
[----:B------:R-:W-:Y:S01]  /*8b70*/  BSSY B0, `(.L_x_1682) ;  /* 0x000000a000007945 */ /* 0x000fe20003800000 */
[----:B---3--:R-:W-:-:S05]  /*8b80*/  IMAD R0, R0, c[0x0][0x2c4], RZ ;  /* 0x0000b10000007a24 */ /* 0x008fca00078e02ff */
        /* <DEDUP_REMOVED lines=8> */
.L_x_1683:
[----:B------:R-:W-:Y:S05]  /*8c10*/  BSYNC B0 ;  /* 0x0000000000007941 */ /* 0x000fea0003800000 */
.L_x_1682:
[----:B------:R-:W-:Y:S05]  /*8c20*/  BRA.DIV ~URZ, `(.L_x_1684) ;  /* 0x00016db27f007947 */ /* 0x000fea000b800000 */
[----:B--2---:R2:W3:Y:S04]  /*8c30*/  SHFL.IDX PT, R7, R5, 0x1, 0x181f ;  /* 0x00381f0005077f89 */ /* 0x0044e800000e0000 */
[----:B----4-:R2:W4:Y:S02]  /*8c40*/  SHFL.IDX PT, R2, R6, 0x1, 0x181f ;  /* 0x00381f0006027f89 */ /* 0x01052400000e0000 */
.L_x_1844:
        /* <DEDUP_REMOVED lines=10> */
.L_x_1686:
[----:B------:R-:W-:Y:S05]  /*8cf0*/  BSYNC B0 ;  /* 0x0000000000007941 */ /* 0x000fea0003800000 */
.L_x_1685:
[----:B------:R-:W-:Y:S05]  /*8d00*/  BRA.DIV ~URZ, `(.L_x_1687) ;  /* 0x00016da27f007947 */ /* 0x000fea000b800000 */
[----:B---3--:R3:W1:Y:S02]  /*8d10*/  SHFL.IDX PT, R7, R5, 0x2, 0x181f ;  /* 0x00581f0005077f89 */ /* 0x00866400000e0000 */
.L_x_1845:
[----:B------:R-:W-:Y:S05]  /*8d20*/  BRA.DIV ~URZ, `(.L_x_1688) ;  /* 0x00016df27f007947 */ /* 0x000fea000b800000 */
[----:B----4-:R4:W2:Y:S02]  /*8d30*/  SHFL.IDX PT, R2, R6, 0x2, 0x181f ;  /* 0x00581f0006027f89 */ /* 0x0108a400000e0000 */
.L_x_1846:
        /* <DEDUP_REMOVED lines=10> */
.L_x_1690:
[----:B------:R-:W-:Y:S05]  /*8de0*/  BSYNC B0 ;  /* 0x0000000000007941 */ /* 0x000fea0003800000 */
.L_x_1689:
[----:B------:R-:W-:Y:S05]  /*8df0*/  BRA.DIV ~URZ, `(.L_x_1691) ;  /* 0x00016d927f007947 */ /* 0x000fea000b800000 */
[----:B-1----:R1:W3:Y:S04]  /*8e00*/  SHFL.IDX PT, R7, R5, 0x3, 0x181f ;  /* 0x00781f0005077f89 */ /* 0x0022e800000e0000 */
[----:B--2---:R1:W2:Y:S02]  /*8e10*/  SHFL.IDX PT, R2, R6, 0x3, 0x181f ;  /* 0x00781f0006027f89 */ /* 0x0042a400000e0000 */
.L_x_1847:
        /* <DEDUP_REMOVED lines=10> */
.L_x_1693:
[----:B------:R-:W-:Y:S05]  /*8ec0*/  BSYNC B0 ;  /* 0x0000000000007941 */ /* 0x000fea0003800000 */
.L_x_1692:
[----:B------:R-:W-:Y:S05]  /*8ed0*/  BRA.DIV ~URZ, `(.L_x_1694) ;  /* 0x00016d827f007947 */ /* 0x000fea000b800000 */
[----:B---3--:R3:W1:Y:S02]  /*8ee0*/  SHFL.IDX PT, R7, R5, 0x4, 0x181f ;  /* 0x00981f0005077f89 */ /* 0x00866400000e0000 */
.L_x_1848:
[----:B------:R-:W-:Y:S05]  /*8ef0*/  BRA.DIV ~URZ, `(.L_x_1695) ;  /* 0x00016dd27f007947 */ /* 0x000fea000b800000 */
[----:B--2---:R2:W3:Y:S02]  /*8f00*/  SHFL.IDX PT, R2, R6, 0x4, 0x181f ;  /* 0x00981f0006027f89 */ /* 0x0044e400000e0000 */
.L_x_1849:
        /* <DEDUP_REMOVED lines=10> */
.L_x_1697:
[----:B------:R-:W-:Y:S05]  /*8fb0*/  BSYNC B0 ;  /* 0x0000000000007941 */ /* 0x000fea0003800000 */
.L_x_1696:
[----:B------:R-:W-:Y:S05]  /*8fc0*/  BRA.DIV ~URZ, `(.L_x_1698) ;  /* 0x00016d727f007947 */ /* 0x000fea000b800000 */
[----:B-1----:R1:W2:Y:S04]  /*8fd0*/  SHFL.IDX PT, R7, R5, 0x5, 0x181f ;  /* 0x00b81f0005077f89 */ /* 0x0022a800000e0000 */
[----:B---3--:R1:W3:Y:S02]  /*8fe0*/  SHFL.IDX PT, R2, R6, 0x5, 0x181f ;  /* 0x00b81f0006027f89 */ /* 0x0082e400000e0000 */
.L_x_1850:
        /* <DEDUP_REMOVED lines=10> */
.L_x_1700:
[----:B------:R-:W-:Y:S05]  /*9090*/  BSYNC B0 ;  /* 0x0000000000007941 */ /* 0x000fea0003800000 */
.L_x_1699:
[----:B------:R-:W-:Y:S05]  /*90a0*/  BRA.DIV ~URZ, `(.L_x_1701) ;  /* 0x00016d627f007947 */ /* 0x000fea000b800000 */
[----:B--2---:R2:W1:Y:S02]  /*90b0*/  SHFL.IDX PT, R7, R5, 0x6, 0x181f ;  /* 0x00d81f0005077f89 */ /* 0x00446400000e0000 */
.L_x_1851:
[----:B------:R-:W-:Y:S05]  /*90c0*/  BRA.DIV ~URZ, `(.L_x_1702) ;  /* 0x00016db27f007947 */ /* 0x000fea000b800000 */
[----:B---3--:R3:W2:Y:S02]  /*90d0*/  SHFL.IDX PT, R2, R6, 0x6, 0x181f ;  /* 0x00d81f0006027f89 */ /* 0x0086a400000e0000 */
.L_x_1852:
        /* <DEDUP_REMOVED lines=10> */
.L_x_1704:
[----:B------:R-:W-:Y:S05]  /*9180*/  BSYNC B0 ;  /* 0x0000000000007941 */ /* 0x000fea0003800000 */
.L_x_1703:
[----:B------:R-:W-:Y:S05]  /*9190*/  BRA.DIV ~URZ, `(.L_x_1705) ;  /* 0x00016d527f007947 */ /* 0x000fea000b800000 */
[----:B-12---:R-:W1:Y:S04]  /*91a0*/  SHFL.IDX PT, R5, R5, 0x7, 0x181f ;  /* 0x00f81f0005057f89 */ /* 0x006e6800000e0000 */
[----:B------:R2:W3:Y:S02]  /*91b0*/  SHFL.IDX PT, R3, R6, 0x7, 0x181f ;  /* 0x00f81f0006037f89 */ /* 0x0004e400000e0000 */
.L_x_1853:
        /* <DEDUP_REMOVED lines=21> */
[----:B------:R-:W-:Y:S02]  /*9310*/  IMAD R160, R223, R160, -0x50 ;  /* 0xffffffb0dfa07424 */ /* 0x000fe400078e02a0 */
[----:B------:R-:W-:Y:S01]  /*9320*/  IMAD.MOV.U32 R220, RZ, RZ, RZ ;  /* 0x000000ffffdc7224 */ /* 0x000fe200078e00ff */
[----:B------:R-:W-:Y:S01]  /*9330*/  BAR.SYNC.DEFER_BLOCKING 0x0 ;  /* 0x0000000000007b1d */ /* 0x000fe20000010000 */
[----:B------:R-:W-:Y:S01]  /*9340*/  ISETP.NE.AND P6, PT, R2, 0x1, PT ;  /* 0x000000010200780c */ /* 0x000fe20003fc5270 */
[----:B------:R-:W-:-:S05]  /*9350*/  IMAD.IADD R3, R251, 0x1, R160 ;  /* 0x00000001fb037824 */ /* 0x000fca00078e02a0 */
[C---:B---3--:R-:W-:Y:S01]  /*9360*/  ISETP.GE.AND P0, PT, R3.reuse, R7, PT ;  /* 0x000000070300720c */ /* 0x048fe20003f06270 */
[----:B-----5:R-:W-:-:S03]  /*9370*/  IMAD.IADD R3, R3, 0x1, R168 ;  /* 0x0000000103037824 */ /* 0x020fc600078e02a8 */
[----:B------:R-:W-:-:S03]  /*9380*/  ISETP.GT.OR P0, PT, R251, 0x4f, P0 ;  /* 0x0000004ffb00780c */ /* 0x000fc60000704670 */
[----:B------:R-:W-:-:S04]  /*9390*/  @P6 IMAD.HI.U32 R4, R3, c[0x0][0x2bc], RZ ;  /* 0x0000af0003046a27 */ /* 0x000fc800078e00ff */
[----:B------:R-:W-:Y:S01]  /*93a0*/  IMAD.MOV.U32 R2, RZ, RZ, R3 ;  /* 0x000000ffff027224 */ /* 0x000fe200078e0003 */
[----:B------:R-:W-:-:S05]  /*93b0*/  @P6 SHF.R.U32.HI R2, RZ, c[0x0][0x2c0], R4 ;  /* 0x0000b000ff026a19 */ /* 0x000fca0000011604 */
[----:B------:R-:W-:-:S04]  /*93c0*/  @!P0 IADD3 R5, P1, R2, R166, RZ ;  /* 0x000000a602058210 */ /* 0x000fc80007f3e0ff */
[----:B--2-4-:R-:W-:Y:S02]  /*93d0*/  @!P0 LEA.HI.X.SX32 R6, R2, R163, 0x1, P1 ;  /* 0x000000a302068211 */ /* 0x014fe400008f0eff */
[----:B------:R-:W-:-:S04]  /*93e0*/  @!P0 LEA R4, P1, R5, c[0x0][0x2a0], 0x2 ;  /* 0x0000a80005048a11 */ /* 0x000fc800078210ff */
[----:B------:R-:W-:-:S05]  /*93f0*/  @!P0 LEA.HI.X R5, R5, c[0x0][0x2a4], R6, 0x2, P1 ;  /* 0x0000a90005058a11 */ /* 0x000fca00008f1406 */
[----:B------:R1:W2:Y:S01]  /*9400*/  @!P0 LDG.E R220, [R4.64] ;  /* 0x0000000804dc8981 */ /* 0x0002a2000c1e1900 */
[----:B------:R-:W-:Y:S02]  /*9410*/  IMAD.MOV R2, RZ, RZ, -R2 ;  /* 0x000000ffff027224 */ /* 0x000fe400078e0a02 */
[C---:B------:R-:W-:Y:S01]  /*9420*/  IMAD.WIDE.U32 R164, R75.reuse, c[0x0][0x1e8], RZ ;  /* 0x00007a004ba47a25 */ /* 0x040fe200078e00ff */
        /* <DEDUP_REMOVED lines=15> */
[----:B------:R-:W-:-:S13]  /*9520*/  ISETP.GE.AND P1, PT, R66, 0x1, PT ;  /* 0x000000014200780c */ /* 0x000fda0003f26270 */
        /* <DEDUP_REMOVED lines=10> */
[----:B------:R-:W-:-:S03]  /*95d0*/  ISETP.GE.AND P0, PT, R66, 0x11, PT ;  /* 0x000000114200780c */ /* 0x000fc60003f06270 */
[----:B------:R-:W2:Y:S04]  /*95e0*/  SHFL.IDX PT, R4, R2, 0x1, 0x181f ;  /* 0x00381f0002047f89 */ /* 0x000ea800000e0000 */
[----:B------:R-:W3:Y:S04]  /*95f0*/  SHFL.IDX PT, R7, R3, RZ, 0x181f ;  /* 0x00181fff03077589 */ /* 0x000ee800000e0000 */
[----:B------:R-:W4:Y:S04]  /*9600*/  SHFL.IDX PT, R5, R3, 0x1, 0x181f ;  /* 0x00381f0003057f89 */ /* 0x000f2800000e0000 */
[----:B------:R-:W5:Y:S04]  /*9610*/  SHFL.IDX PT, R11, R2, 0x2, 0x181f ;  /* 0x00581f00020b7f89 */ /* 0x000f6800000e0000 */
[----:B------:R-:W-:Y:S01]  /*9620*/  SHFL.IDX PT, R12, R3, 0x2, 0x181f ;  /* 0x00581f00030c7f89 */ /* 0x000fe200000e0000 */
[----:B-1----:R-:W-:-:S03]  /*9630*/  @P1 LEA R6, P2, R244, R6, 0x1 ;  /* 0x00000006f4061211 */ /* 0x002fc600078408ff */
[----:B------:R-:W1:Y:S01]  /*9640*/  SHFL.IDX PT, R9, R2, 0x3, 0x181f ;  /* 0x00781f0002097f89 */ /* 0x000e6200000e0000 */
[----:B--2---:R-:W-:-:S03]  /*9650*/  @P0 LEA R4, P3, R244, R4, 0x1 ;  /* 0x00000004f4040211 */ /* 0x004fc600078608ff */
[----:B------:R-:W2:Y:S01]  /*9660*/  SHFL.IDX PT, R10, R3, 0x3, 0x181f ;  /* 0x00781f00030a7f89 */ /* 0x000ea200000e0000 */
[----:B---3--:R-:W-:-:S03]  /*9670*/  @P1 LEA.HI.X R7, R244, R7, R245, 0x1, P2 ;  /* 0x00000007f4071211 */ /* 0x008fc600010f0cf5 */
[----:B------:R5:W3:Y:S01]  /*9680*/  SHFL.IDX PT, R8, R2, 0x4, 0x181f ;  /* 0x00981f0002087f89 */ /* 0x000ae200000e0000 */
[----:B------:R-:W-:Y:S02]  /*9690*/  ISETP.GE.AND P2, PT, R66, 0x21, PT ;  /* 0x000000214200780c */ /* 0x000fe40003f46270 */
[C---:B----4-:R-:W-:Y:S01]  /*96a0*/  @P0 LEA.HI.X R5, R244.reuse, R5, R245, 0x1, P3 ;  /* 0x00000005f4050211 */ /* 0x050fe200018f0cf5 */
[----:B------:R4:W-:Y:S01]  /*96b0*/  @P1 LDGSTS.E.BYPASS.LTC128B.128 [R208+0x2900], [R6.64], !P4 ;  /* 0x0290000006d01fae */ /* 0x0009e2000e101d48 */
[----:B------:R-:W-:Y:S02]  /*96c0*/  @P0 ISETP.GE.AND P3, PT, R244, c[0x0][0x1d4], PT ;  /* 0x00007500f4000a0c */ /* 0x000fe40003f66270 */
[C---:B------:R-:W-:Y:S02]  /*96d0*/  ISETP.GE.AND P4, PT, R66.reuse, 0x31, PT ;  /* 0x000000314200780c */ /* 0x040fe40003f86270 */
[----:B------:R-:W-:-:S05]  /*96e0*/  ISETP.GE.AND P1, PT, R66, 0x41, PT ;  /* 0x000000414200780c */ /* 0x000fca0003f26270 */
[----:B------:R-:W-:-:S04]  /*96f0*/  @P2 ISETP.GE.AND P5, PT, R244, c[0x0][0x1d4], PT ;  /* 0x00007500f4002a0c */ /* 0x000fc80003fa6270 */
[----:B------:R1:W-:Y:S01]  /*9700*/  @P0 LDGSTS.E.BYPASS.LTC128B.128 [R208+0x3100], [R4.64], !P3 ;  /* 0x0310000004d00fae */ /* 0x0003e2000d901d48 */
[----:B-----5:R-:W-:-:S03]  /*9710*/  @P2 LEA R2, P0, R244, R11, 0x1 ;  /* 0x0000000bf4022211 */ /* 0x020fc600078008ff */
[----:B----4-:R4:W5:Y:S01]  /*9720*/  SHFL.IDX PT, R6, R3, 0x4, 0x181f ;  /* 0x00981f0003067f89 */ /* 0x01096200000e0000 */
[----:B-1----:R-:W-:-:S04]  /*9730*/  @P4 LEA R4, P3, R244, R9, 0x1 ;  /* 0x00000009f4044211 */ /* 0x002fc800078608ff */
[C-C-:B--2---:R-:W-:Y:S02]  /*9740*/  @P4 LEA.HI.X R5, R244.reuse, R10, R245.reuse, 0x1, P3 ;  /* 0x0000000af4054211 */ /* 0x144fe400018f0cf5 */
[C---:B----4-:R-:W-:Y:S02]  /*9750*/  @P2 LEA.HI.X R3, R244.reuse, R12, R245, 0x1, P0 ;  /* 0x0000000cf4032211 */ /* 0x050fe400000f0cf5 */
[----:B------:R-:W-:-:S03]  /*9760*/  @P1 ISETP.GE.AND P0, PT, R244, c[0x0][0x1d4], PT ;  /* 0x00007500f4001a0c */ /* 0x000fc60003f06270 */
[----:B------:R3:W-:Y:S01]  /*9770*/  @P2 LDGSTS.E.BYPASS.LTC128B.128 [R208+0x3900], [R2.64], !P5 ;  /* 0x0390000002d02fae */ /* 0x0007e2000e901d48 */
[----:B------:R-:W-:Y:S02]  /*9780*/  @P4 ISETP.GE.AND P2, PT, R244, c[0x0][0x1d4], PT ;  /* 0x00007500f4004a0c */ /* 0x000fe40003f46270 */
[----:B------:R-:W-:-:S11]  /*9790*/  ISETP.GT.AND P5, PT, R251, 0x4f, PT ;  /* 0x0000004ffb00780c */ /* 0x000fd60003fa4270 */
[----:B------:R1:W-:Y:S01]  /*97a0*/  @P4 LDGSTS.E.BYPASS.LTC128B.128 [R208+0x4100], [R4.64], !P2 ;  /* 0x0410000004d04fae */ /* 0x0003e2000d101d48 */
[----:B---3--:R-:W-:-:S04]  /*97b0*/  @P1 LEA R2, P3, R244, R8, 0x1 ;  /* 0x00000008f4021211 */ /* 0x008fc800078608ff */
[----:B-----5:R-:W-:-:S05]  /*97c0*/  @P1 LEA.HI.X R3, R244, R6, R245, 0x1, P3 ;  /* 0x00000006f4031211 */ /* 0x020fca00018f0cf5 */
[----:B------:R1:W-:Y:S01]  /*97d0*/  @P1 LDGSTS.E.BYPASS.LTC128B.128 [R208+0x4900], [R2.64], !P0 ;  /* 0x0490000002d01fae */ /* 0x0003e2000c101d48 */
[----:B------:R-:W-:-:S03]  /*97e0*/  ISETP.LT.AND P0, PT, RZ, c[0x0][0x27c], PT ;  /* 0x00009f00ff007a0c */ /* 0x000fc60003f01270 */
[----:B------:R-:W0:Y:S10]  /*97f0*/  LDGDEPBAR ;  /* 0x00000000000079af */ /* 0x000e340000000000 */
[----:B------:R-:W-:Y:S05]  /*9800*/  @P0 BRA `(.L_x_1706) ;  /* 0x0000002000000947 */ /* 0x000fea0003800000 */
[----:B------:R-:W-:-:S04]  /*9810*/  DEPBAR.LE SB0, 0x1 ;  /* 0x000080400000791a */ /* 0x000fc80000000000 */
[----:B------:R-:W-:Y:S05]  /*9820*/  BRA `(.L_x_1707) ;  /* 0x00004a5000007947 */ /* 0x000fea0003800000 */
.L_x_1706:
[----:B------:R-:W2:Y:S01]  /*9830*/  LDL R63, [R1+0x2c] ;  /* 0x00002c00013f7983 */ /* 0x000ea20000100800 */
[----:B------:R-:W-:Y:S01]  /*9840*/  ULDC.U8 UR4, c[0x0][0x298] ;  /* 0x0000a60000047ab9 */ /* 0x000fe20000000000 */
[----:B-1----:R-:W-:Y:S01]  /*9850*/  SHF.R.S32.HI R2, RZ, 0x1f, R140 ;  /* 0x0000001fff027819 */ /* 0x002fe2000001148c */
        /* <DEDUP_REMOVED lines=48> */
[----:B------:R-:W-:Y:S01]  /*9b60*/  ISETP.GE.AND P0, PT, R92, c[0x0][0x27c], PT ;  /* 0x00009f005c007a0c */ /* 0x000fe20003f06270 */
[----:B------:R-:W-:-:S10]  /*9b70*/  CS2R R10, SRZ ;  /* 0x00000000000a7805 */ /* 0x000fd4000001ff00 */
[C---:B------:R-:W-:Y:S01]  /*9b80*/  @!P1 IMAD.SHL.U32 R2, R90.reuse, 0x2, RZ ;  /* 0x000000025a029824 */ /* 0x040fe200078e00ff */
[----:B------:R-:W-:Y:S01]  /*9b90*/  @!P1 SHF.L.U64.HI R3, R90, 0x1, R91 ;  /* 0x000000015a039819 */ /* 0x000fe2000001025b */
[C---:B------:R-:W-:Y:S01]  /*9ba0*/  @!P0 IMAD.SHL.U32 R4, R92.reuse, 0x2, RZ ;  /* 0x000000025c048824 */ /* 0x040fe200078e00ff */
[----:B-----5:R-:W-:Y:S02]  /*9bb0*/  @!P0 SHF.L.U64.HI R5, R92, 0x1, R60 ;  /* 0x000000015c058819 */ /* 0x020fe4000001023c */
[CC--:B--2---:R-:W-:Y:S02]  /*9bc0*/  @!P1 IADD3 R16, P2, R15.reuse, R2.reuse, RZ ;  /* 0x000000020f109210 */ /* 0x0c4fe40007f5e0ff */
[----:B---3--:R-:W-:Y:S02]  /*9bd0*/  @!P1 IADD3 R14, P4, R18, R2, RZ ;  /* 0x00000002120e9210 */ /* 0x008fe40007f9e0ff */
[-C--:B------:R-:W-:Y:S01]  /*9be0*/  @!P0 IADD3 R2, P3, R15, R4.reuse, RZ ;  /* 0x000000040f028210 */ /* 0x080fe20007f7e0ff */
[--C-:B----4-:R-:W-:Y:S01]  /*9bf0*/  @!P1 IMAD.X R17, R22, 0x1, R3.reuse, P2 ;  /* 0x0000000116119824 */ /* 0x110fe200010e0603 */
[----:B------:R-:W-:Y:S01]  /*9c00*/  @!P0 IADD3 R4, P2, R18, R4, RZ ;  /* 0x0000000412048210 */ /* 0x000fe20007f5e0ff */
[C---:B-1----:R-:W-:Y:S01]  /*9c10*/  @!P1 IMAD.X R15, R19.reuse, 0x1, R3, P4 ;  /* 0x00000001130f9824 */ /* 0x042fe200020e0603 */
[----:B------:R-:W-:Y:S01]  /*9c20*/  CS2R R6, SRZ ;  /* 0x0000000000067805 */ /* 0x000fe2000001ff00 */
[--C-:B------:R-:W-:Y:S01]  /*9c30*/  @!P0 IMAD.X R3, R22, 0x1, R5.reuse, P3 ;  /* 0x0000000116038824 */ /* 0x100fe200018e0605 */
[----:B------:R-:W-:Y:S01]  /*9c40*/  CS2R R8, SRZ ;  /* 0x0000000000087805 */ /* 0x000fe2000001ff00 */
[----:B------:R-:W-:Y:S01]  /*9c50*/  @!P0 IMAD.X R5, R19, 0x1, R5, P2 ;  /* 0x0000000113058824 */ /* 0x000fe200010e0605 */
[----:B------:R1:W5:Y:S04]  /*9c60*/  @!P1 LD.E.64 R10, [R16.64] ;  /* 0x00000008100a9980 */ /* 0x000368000c101b00 */
[----:B------:R1:W5:Y:S04]  /*9c70*/  @!P0 LD.E.64 R12, [R2.64] ;  /* 0x00000008020c8980 */ /* 0x000368000c101b00 */
[----:B------:R1:W5:Y:S04]  /*9c80*/  @!P1 LD.E.64 R6, [R14.64] ;  /* 0x000000080e069980 */ /* 0x000368000c101b00 */
[----:B------:R1:W5:Y:S02]  /*9c90*/  @!P0 LD.E.64 R8, [R4.64] ;  /* 0x0000000804088980 */ /* 0x000364000c101b00 */
.L_x_1710:
[----:B------:R-:W-:Y:S05]  /*9ca0*/  BSYNC B0 ;  /* 0x0000000000007941 */ /* 0x000fea0003800000 */
.L_x_1709:
[----:B-1----:R-:W-:Y:S01]  /*9cb0*/  IADD3 R2, R20, 0x20, RZ ;  /* 0x0000002014027810 */ /* 0x002fe20007ffe0ff */
[----:B-----5:R-:W-:Y:S01]  /*9cc0*/  IMAD.MOV.U32 R5, RZ, RZ, R12 ;  /* 0x000000ffff057224 */ /* 0x020fe200078e000c */
[----:B------:R1:W4:Y:S01]  /*9cd0*/  SHFL.IDX PT, R23, R24, 0x1, 0x1c1f ;  /* 0x003c1f0018177f89 */ /* 0x00032200000e0000 */
        /* <DEDUP_REMOVED lines=15> */
[----:B----4-:R1:W4:Y:S01]  /*9dd0*/  SHFL.IDX PT, R22, R21, 0x1, 0x1c1f ;  /* 0x003c1f0015167f89 */ /* 0x01032200000e0000 */
[----:B------:R-:W-:Y:S01]  /*9de0*/  PRMT R51, R4, 0x7610, R51 ;  /* 0x0000761004337816 */ /* 0x000fe20000000033 */
[----:B------:R-:W-:Y:S01]  /*9df0*/  CS2R R32, SRZ ;  /* 0x0000000000207805 */ /* 0x000fe2000001ff00 */
[----:B------:R-:W-:Y:S01]  /*9e00*/  PRMT R48, R3, 0x7610, R48 ;  /* 0x0000761003307816 */ /* 0x000fe20000000030 */
[----:B--2---:R1:W2:Y:S01]  /*9e10*/  SHFL.IDX PT, R15, R30, 0x1, 0x1c1f ;  /* 0x003c1f001e0f7f89 */ /* 0x0042a200000e0000 */
[----:B------:R-:W-:Y:S01]  /*9e20*/  PRMT R49, R2, 0x7610, R49 ;  /* 0x0000761002317816 */ /* 0x000fe20000000031 */
[----:B------:R-:W-:Y:S01]  /*9e30*/  CS2R R4, SRZ ;  /* 0x0000000000047805 */ /* 0x000fe2000001ff00 */
[----:B------:R-:W-:Y:S01]  /*9e40*/  CS2R R2, SRZ ;  /* 0x0000000000027805 */ /* 0x000fe2000001ff00 */
[----:B------:R-:W-:Y:S05]  /*9e50*/  @P0 BRA `(.L_x_1712) ;  /* 0x0000016000000947 */ /* 0x000fea0003800000 */
[----:B------:R-:W-:Y:S01]  /*9e60*/  ISETP.GE.AND P1, PT, R90, c[0x0][0x27c], PT ;  /* 0x00009f005a007a0c */ /* 0x000fe20003f26270 */
[----:B------:R-:W-:Y:S01]  /*9e70*/  CS2R R38, SRZ ;  /* 0x0000000000267805 */ /* 0x000fe2000001ff00 */
[----:B------:R-:W-:-:S11]  /*9e80*/  ISETP.GE.AND P0, PT, R92, c[0x0][0x27c], PT ;  /* 0x00009f005c007a0c */ /* 0x000fd60003f06270 */
[C---:B------:R-:W-:Y:S01]  /*9e90*/  @!P1 IMAD.SHL.U32 R2, R90.reuse, 0x2, RZ ;  /* 0x000000025a029824 */ /* 0x040fe200078e00ff */
[----:B------:R-:W-:Y:S01]  /*9ea0*/  @!P1 SHF.L.U64.HI R4, R90, 0x1, R91 ;  /* 0x000000015a049819 */ /* 0x000fe2000001025b */
[C---:B------:R-:W-:Y:S01]  /*9eb0*/  @!P0 IMAD.SHL.U32 R3, R92.reuse, 0x2, RZ ;  /* 0x000000025c038824 */ /* 0x040fe200078e00ff */
[----:B------:R-:W-:Y:S02]  /*9ec0*/  @!P0 SHF.L.U64.HI R5, R92, 0x1, R60 ;  /* 0x000000015c058819 */ /* 0x000fe4000001023c */
[CC--:B---3--:R-:W-:Y:S02]  /*9ed0*/  @!P1 IADD3 R18, P2, R14.reuse, R2.reuse, RZ ;  /* 0x000000020e129210 */ /* 0x0c8fe40007f5e0ff */
[----:B--2---:R-:W-:Y:S02]  /*9ee0*/  @!P1 IADD3 R16, P4, R15, R2, RZ ;  /* 0x000000020f109210 */ /* 0x004fe40007f9e0ff */
[-C--:B------:R-:W-:Y:S01]  /*9ef0*/  @!P0 IADD3 R2, P3, R14, R3.reuse, RZ ;  /* 0x000000030e028210 */ /* 0x080fe20007f7e0ff */
[--C-:B------:R-:W-:Y:S01]  /*9f00*/  @!P1 IMAD.X R19, R23, 0x1, R4.reuse, P2 ;  /* 0x0000000117139824 */ /* 0x100fe200010e0604 */
[----:B------:R-:W-:Y:S01]  /*9f10*/  @!P0 IADD3 R14, P2, R15, R3, RZ ;  /* 0x000000030f0e8210 */ /* 0x000fe20007f5e0ff */
[----:B----4-:R-:W-:-:S02]  /*9f20*/  @!P1 IMAD.X R17, R22, 0x1, R4, P4 ;  /* 0x0000000116119824 */ /* 0x010fc400020e0604 */
[--C-:B------:R-:W-:Y:S01]  /*9f30*/  @!P0 IMAD.X R3, R23, 0x1, R5.reuse, P3 ;  /* 0x0000000117038824 */ /* 0x100fe200018e0605 */
[----:B------:R-:W-:Y:S01]  /*9f40*/  CS2R R32, SRZ ;  /* 0x0000000000207805 */ /* 0x000fe2000001ff00 */
[----:B------:R-:W-:Y:S02]  /*9f50*/  @!P0 IMAD.X R15, R22, 0x1, R5, P2 ;  /* 0x00000001160f8824 */ /* 0x000fe400010e0605 */
[----:B------:R-:W-:Y:S01]  /*9f60*/  CS2R R4, SRZ ;  /* 0x0000000000047805 */ /* 0x000fe2000001ff00 */
[----:B------:R2:W5:Y:S04]  /*9f70*/  @!P0 LD.E.64 R38, [R2.64] ;  /* 0x0000000802268980 */ /* 0x000568000c101b00 */
[----:B------:R3:W5:Y:S04]  /*9f80*/  @!P0 LD.E.64 R32, [R14.64] ;  /* 0x000000080e208980 */ /* 0x000768000c101b00 */
[----:B------:R3:W5:Y:S01]  /*9f90*/  @!P1 LD.E.64 R4, [R18.64] ;  /* 0x0000000812049980 */ /* 0x000762000c101b00 */
[----:B--2---:R-:W-:-:S06]  /*9fa0*/  CS2R R2, SRZ ;  /* 0x0000000000027805 */ /* 0x004fcc000001ff00 */
[----:B------:R3:W5:Y:S02]  /*9fb0*/  @!P1 LD.E.64 R2, [R16.64] ;  /* 0x0000000810029980 */ /* 0x000764000c101b00 */
.L_x_1712:
[----:B------:R-:W-:Y:S05]  /*9fc0*/  BSYNC B0 ;  /* 0x0000000000007941 */ /* 0x000fea0003800000 */
.L_x_1711:
[----:B---3--:R-:W-:Y:S01]  /*9fd0*/  IADD3 R14, R20, 0x40, RZ ;  /* 0x00000040140e7810 */ /* 0x008fe20007ffe0ff */
[----:B-----5:R-:W-:Y:S01]  /*9fe0*/  IMAD.MOV.U32 R18, RZ, RZ, R38 ;  /* 0x000000ffff127224 */ /* 0x020fe200078e0026 */
[----:B------:R3:W1:Y:S01]  /*9ff0*/  SHFL.IDX PT, R29, R24, 0x2, 0x1c1f ;  /* 0x005c1f00181d7f89 */ /* 0x00066200000e0000 */
        /* <DEDUP_REMOVED lines=11> */
[----:B--2---:R3:W2:Y:S01]  /*a0b0*/  SHFL.IDX PT, R15, R25, 0x2, 0x1c1f ;  /* 0x005c1f00190f7f89 */ /* 0x0046a200000e0000 */
[----:B------:R-:W-:Y:S01]  /*a0c0*/  IMAD.MOV.U32 R14, RZ, RZ, R3 ;  /* 0x000000ffff0e7224 */ /* 0x000fe200078e0003 */
[----:B------:R-:W-:Y:S01]  /*a0d0*/  BSSY B0, `(.L_x_1713) ;  /* 0x0000023000007945 */ /* 0x000fe20003800000 */
[----:B------:R-:W-:Y:S01]  /*a0e0*/  PRMT R54, R18, 0x7610, R54 ;  /* 0x0000761012367816 */ /* 0x000fe20000000036 */
[----:B------:R3:W4:Y:S01]  /*a0f0*/  SHFL.IDX PT, R28, R21, 0x2, 0x1c1f ;  /* 0x005c1f00151c7f89 */ /* 0x00072200000e0000 */
        /* <DEDUP_REMOVED lines=17> */
[----:B------:R-:W-:Y:S02]  /*a210*/  @!P0 SHF.L.U64.HI R27, R92, 0x1, R60 ;  /* 0x000000015c1b8819 */ /* 0x000fe4000001023c */
[CC--:B--2-4-:R-:W-:Y:S02]  /*a220*/  @!P1 IADD3 R22, P2, R15.reuse, R14.reuse, RZ ;  /* 0x0000000e0f169210 */ /* 0x0d4fe40007f5e0ff */
[C---:B-1----:R-:W-:Y:S02]  /*a230*/  @!P1 IADD3 R18, P4, R26.reuse, R14, RZ ;  /* 0x0000000e1a129210 */ /* 0x042fe40007f9e0ff */
[-C--:B------:R-:W-:Y:S01]  /*a240*/  @!P0 IADD3 R16, P3, R15, R17.reuse, RZ ;  /* 0x000000110f108210 */ /* 0x080fe20007f7e0ff */
[C-C-:B------:R-:W-:Y:S01]  /*a250*/  @!P1 IMAD.X R23, R29.reuse, 0x1, R19.reuse, P2 ;  /* 0x000000011d179824 */ /* 0x140fe200010e0613 */
[----:B------:R-:W-:Y:S01]  /*a260*/  @!P0 IADD3 R14, P2, R26, R17, RZ ;  /* 0x000000111a0e8210 */ /* 0x000fe20007f5e0ff */
[----:B------:R-:W-:Y:S01]  /*a270*/  CS2R R36, SRZ ;  /* 0x0000000000247805 */ /* 0x000fe2000001ff00 */
[----:B------:R-:W-:Y:S01]  /*a280*/  CS2R R40, SRZ ;  /* 0x0000000000287805 */ /* 0x000fe2000001ff00 */
[----:B------:R-:W-:Y:S01]  /*a290*/  @!P1 IMAD.X R19, R28, 0x1, R19, P4 ;  /* 0x000000011c139824 */ /* 0x000fe200020e0613 */
[----:B------:R1:W5:Y:S01]  /*a2a0*/  @!P1 LD.E.64 R34, [R22.64] ;  /* 0x0000000816229980 */ /* 0x000362000c101b00 */
[----:B------:R-:W-:-:S02]  /*a2b0*/  @!P0 IMAD.X R17, R29, 0x1, R27, P3 ;  /* 0x000000011d118824 */ /* 0x000fc400018e061b */
[----:B------:R-:W-:Y:S01]  /*a2c0*/  @!P0 IMAD.X R15, R28, 0x1, R27, P2 ;  /* 0x000000011c0f8824 */ /* 0x000fe200010e061b */
[----:B------:R1:W5:Y:S04]  /*a2d0*/  @!P1 LD.E.64 R36, [R18.64] ;  /* 0x0000000812249980 */ /* 0x000368000c101b00 */
[----:B------:R1:W5:Y:S04]  /*a2e0*/  @!P0 LD.E.64 R42, [R16.64] ;  /* 0x00000008102a8980 */ /* 0x000368000c101b00 */
[----:B------:R1:W5:Y:S02]  /*a2f0*/  @!P0 LD.E.64 R40, [R14.64] ;  /* 0x000000080e288980 */ /* 0x000364000c101b00 */
.L_x_1714:
[----:B------:R-:W-:Y:S05]  /*a300*/  BSYNC B0 ;  /* 0x0000000000007941 */ /* 0x000fea0003800000 */
.L_x_1713:
[----:B-1----:R-:W-:Y:S01]  /*a310*/  IADD3 R14, R20, 0x60, RZ ;  /* 0x00000060140e7810 */ /* 0x002fe20007ffe0ff */
[----:B-----5:R-:W-:Y:S01]  /*a320*/  IMAD.MOV.U32 R18, RZ, RZ, R42 ;  /* 0x000000ffff127224 */ /* 0x020fe200078e002a */
[----:B------:R-:W1:Y:S01]  /*a330*/  SHFL.IDX PT, R26, R24, 0x3, 0x1c1f ;  /* 0x007c1f00181a7f89 */ /* 0x000e6200000e0000 */
        /* <DEDUP_REMOVED lines=11> */
[----:B--2---:R-:W2:Y:S01]  /*a3f0*/  SHFL.IDX PT, R15, R25, 0x3, 0x1c1f ;  /* 0x007c1f00190f7f89 */ /* 0x004ea200000e0000 */
[----:B------:R-:W-:Y:S01]  /*a400*/  IMAD.MOV.U32 R14, RZ, RZ, R37 ;  /* 0x000000ffff0e7224 */ /* 0x000fe200078e0025 */
[----:B------:R-:W-:Y:S01]  /*a410*/  BSSY B0, `(.L_x_1715) ;  /* 0x0000021000007945 */ /* 0x000fe20003800000 */
[----:B------:R-:W-:Y:S01]  /*a420*/  PRMT R57, R18, 0x7610, R57 ;  /* 0x0000761012397816 */ /* 0x000fe20000000039 */
[----:B---3--:R-:W3:Y:S01]  /*a430*/  SHFL.IDX PT, R24, R21, 0x3, 0x1c1f ;  /* 0x007c1f0015187f89 */ /* 0x008ee200000e0000 */
[----:B------:R-:W-:Y:S01]  /*a440*/  PRMT R58, R17, 0x7610, R58 ;  /* 0x00007610113a7816 */ /* 0x000fe2000000003a */
[----:B----4-:R-:W-:Y:S01]  /*a450*/  CS2R R28, SRZ ;  /* 0x00000000001c7805 */ /* 0x010fe2000001ff00 */
[----:B------:R-:W-:Y:S01]  /*a460*/  PRMT R27, R16, 0x7610, R27 ;  /* 0x00007610101b7816 */ /* 0x000fe2000000001b */
[----:B------:R4:W1:Y:S01]  /*a470*/  SHFL.IDX PT, R22, R30, 0x3, 0x1c1f ;  /* 0x007c1f001e167f89 */ /* 0x00086200000e0000 */
[----:B------:R-:W-:Y:S01]  /*a480*/  PRMT R56, R14, 0x7610, R56 ;  /* 0x000076100e387816 */ /* 0x000fe20000000038 */
[----:B------:R-:W-:Y:S01]  /*a490*/  CS2R R44, SRZ ;  /* 0x00000000002c7805 */ /* 0x000fe2000001ff00 */
[----:B----4-:R-:W-:Y:S01]  /*a4a0*/  CS2R R30, SRZ ;  /* 0x00000000001e7805 */ /* 0x010fe2000001ff00 */
[----:B------:R-:W-:Y:S05]  /*a4b0*/  @P0 BRA `(.L_x_1716) ;  /* 0x0000016000000947 */ /* 0x000fea0003800000 */
[----:B-123--:R-:W-:Y:S01]  /*a4c0*/  ISETP.GE.AND P1, PT, R90, c[0x0][0x27c], PT ;  /* 0x00009f005a007a0c */ /* 0x00efe20003f26270 */
[----:B------:R-:W-:Y:S01]  /*a4d0*/  CS2R R46, SRZ ;  /* 0x00000000002e7805 */ /* 0x000fe2000001ff00 */
[----:B------:R-:W-:Y:S01]  /*a4e0*/  ISETP.GE.AND P0, PT, R92, c[0x0][0x27c], PT ;  /* 0x00009f005c007a0c */ /* 0x000fe20003f06270 */
[----:B------:R-:W-:-:S10]  /*a4f0*/  CS2R R28, SRZ ;  /* 0x00000000001c7805 */ /* 0x000fd4000001ff00 */
[C---:B------:R-:W-:Y:S01]  /*a500*/  @!P1 IMAD.SHL.U32 R14, R90.reuse, 0x2, RZ ;  /* 0x000000025a0e9824 */ /* 0x040fe200078e00ff */
[----:B------:R-:W-:Y:S01]  /*a510*/  @!P1 SHF.L.U64.HI R19, R90, 0x1, R91 ;  /* 0x000000015a139819 */ /* 0x000fe2000001025b */
[C---:B------:R-:W-:Y:S01]  /*a520*/  @!P0 IMAD.SHL.U32 R17, R92.reuse, 0x2, RZ ;  /* 0x000000025c118824 */ /* 0x040fe200078e00ff */
[----:B------:R-:W-:Y:S02]  /*a530*/  @!P0 SHF.L.U64.HI R23, R92, 0x1, R60 ;  /* 0x000000015c178819 */ /* 0x000fe4000001023c */
[CC--:B------:R-:W-:Y:S02]  /*a540*/  @!P1 IADD3 R20, P2, R15.reuse, R14.reuse, RZ ;  /* 0x0000000e0f149210 */ /* 0x0c0fe40007f5e0ff */
[----:B------:R-:W-:Y:S02]  /*a550*/  @!P1 IADD3 R18, P4, R22, R14, RZ ;  /* 0x0000000e16129210 */ /* 0x000fe40007f9e0ff */
[-C--:B------:R-:W-:Y:S01]  /*a560*/  @!P0 IADD3 R16, P3, R15, R17.reuse, RZ ;  /* 0x000000110f108210 */ /* 0x080fe20007f7e0ff */
[--C-:B------:R-:W-:Y:S01]  /*a570*/  @!P1 IMAD.X R21, R26, 0x1, R19.reuse, P2 ;  /* 0x000000011a159824 */ /* 0x100fe200010e0613 */
        /* <DEDUP_REMOVED lines=10> */
.L_x_1716:
[----:B-123--:R-:W-:Y:S05]  /*a620*/  BSYNC B0 ;  /* 0x0000000000007941 */ /* 0x00efea0003800000 */
.L_x_1715:
[----:B-----5:R-:W-:Y:S01]  /*a630*/  IMAD.MOV.U32 R14, RZ, RZ, R46 ;  /* 0x000000ffff0e7224 */ /* 0x020fe200078e002e */
        /* <DEDUP_REMOVED lines=45> */
[--C-:B------:R-:W-:Y:S01]  /*a910*/  HADD2.F32 R0, -RZ, R49.reuse.H0_H0 ;  /* 0x20000031ff007230 */ /* 0x100fe20000004100 */
        /* <DEDUP_REMOVED lines=19> */
.L_x_1720:
[----:B------:R-:W-:Y:S05]  /*aa50*/  BSYNC B0 ;  /* 0x0000000000007941 */ /* 0x000fea0003800000 */
.L_x_1719:
[----:B------:R-:W-:-:S13]  /*aa60*/  ISETP.GE.AND P0, PT, R92, c[0x0][0x27c], PT ;  /* 0x00009f005c007a0c */ /* 0x000fda0003f06270 */
[----:B------:R-:W-:Y:S05]  /*aa70*/  @P0 BRA `(.L_x_1718) ;  /* 0x000002a000000947 */ /* 0x000fea0003800000 */
[----:B-1----:R-:W1:Y:S01]  /*aa80*/  LDS.128 R16, [R249+0x5000] ;  /* 0x00500000f9107984 */ /* 0x002e620000000c00 */
[----:B------:R-:W-:Y:S02]  /*aa90*/  SHF.R.U32.HI R0, RZ, 0x10, R9 ;  /* 0x00000010ff007819 */ /* 0x000fe40000011609 */
[--C-:B------:R-:W-:Y:S02]  /*aaa0*/  SHF.R.U64 R21, R12, 0x10, R13.reuse ;  /* 0x000000100c157819 */ /* 0x100fe4000000120d */
[----:B------:R-:W-:Y:S02]  /*aab0*/  SHF.R.U32.HI R7, RZ, 0x10, R13 ;  /* 0x00000010ff077819 */ /* 0x000fe4000001160d */
[----:B------:R-:W-:Y:S01]  /*aac0*/  SHF.R.U64 R20, R8, 0x10, R9 ;  /* 0x0000001008147819 */ /* 0x000fe20000001209 */
[--C-:B-1----:R-:W-:Y:S02]  /*aad0*/  HADD2.F32 R12, -RZ, R16.reuse.H0_H0 ;  /* 0x20000010ff0c7230 */ /* 0x102fe40000004100 */
[----:B------:R-:W-:-:S02]  /*aae0*/  HADD2.F32 R11, -RZ, R16.H1_H1 ;  /* 0x30000010ff0b7230 */ /* 0x000fc40000004100 */
[--C-:B------:R-:W-:Y:S02]  /*aaf0*/  HADD2.F32 R6, -RZ, R19.reuse.H1_H1 ;  /* 0x30000013ff067230 */ /* 0x100fe40000004100 */
[----:B------:R-:W-:Y:S02]  /*ab00*/  HADD2.F32 R16, -RZ, R0.H0_H0 ;  /* 0x20000000ff107230 */ /* 0x000fe40000004100 */
[--C-:B------:R-:W-:Y:S02]  /*ab10*/  HADD2.F32 R0, -RZ, R50.reuse.H0_H0 ;  /* 0x20000032ff007230 */ /* 0x100fe40000004100 */
[----:B------:R-:W-:Y:S01]  /*ab20*/  HADD2.F32 R13, -RZ, R19.H0_H0 ;  /* 0x20000013ff0d7230 */ /* 0x000fe20000004100 */
[-C--:B------:R-:W-:Y:S01]  /*ab30*/  FMUL.FTZ R15, R6, R16.reuse ;  /* 0x00000010060f7220 */ /* 0x080fe20000410000 */
[----:B------:R-:W-:Y:S02]  /*ab40*/  HADD2.F32 R19, -RZ, R7.H0_H0 ;  /* 0x20000007ff137230 */ /* 0x000fe40000004100 */
[--C-:B------:R-:W-:Y:S01]  /*ab50*/  HADD2.F32 R10, -RZ, R17.reuse.H0_H0 ;  /* 0x20000011ff0a7230 */ /* 0x100fe20000004100 */
[----:B------:R-:W-:Y:S01]  /*ab60*/  FMUL.FTZ R16, R13, R16 ;  /* 0x000000100d107220 */ /* 0x000fe20000410000 */
[----:B------:R-:W-:Y:S01]  /*ab70*/  HADD2.F32 R9, -RZ, R17.H1_H1 ;  /* 0x30000011ff097230 */ /* 0x000fe20000004100 */
[----:B------:R-:W-:Y:S01]  /*ab80*/  FMUL.FTZ R17, R11, R0 ;  /* 0x000000000b117220 */ /* 0x000fe20000410000 */
[----:B------:R-:W-:-:S02]  /*ab90*/  HADD2.F32 R7, -RZ, R50.H1_H1 ;  /* 0x30000032ff077230 */ /* 0x000fc40000004100 */
[--C-:B------:R-:W-:Y:S02]  /*aba0*/  HADD2.F32 R14, -RZ, R18.reuse.H0_H0 ;  /* 0x20000012ff0e7230 */ /* 0x100fe40000004100 */
[----:B------:R-:W-:Y:S01]  /*abb0*/  HADD2.F32 R8, -RZ, R18.H1_H1 ;  /* 0x30000012ff087230 */ /* 0x000fe20000004100 */
[----:B------:R-:W-:Y:S02]  /*abc0*/  FFMA.FTZ R18, R13, R19, -R15 ;  /* 0x000000130d127223 */ /* 0x000fe4000001080f */
[C---:B------:R-:W-:Y:S01]  /*abd0*/  FMUL.FTZ R13, R12.reuse, R0 ;  /* 0x000000000c0d7220 */ /* 0x040fe20000410000 */
[--C-:B------:R-:W-:Y:S01]  /*abe0*/  HADD2.F32 R0, -RZ, R51.reuse.H0_H0 ;  /* 0x20000033ff007230 */ /* 0x100fe20000004100 */
        /* <DEDUP_REMOVED lines=19> */
.L_x_1718:
[----:B------:R-:W-:Y:S05]  /*ad20*/  BSYNC B1 ;  /* 0x0000000000017941 */ /* 0x000fea0003800000 */
.L_x_1717:
        /* <DEDUP_REMOVED lines=49> */
.L_x_1724:
[----:B------:R-:W-:Y:S05]  /*b040*/  BSYNC B0 ;  /* 0x0000000000007941 */ /* 0x000fea0003800000 */
.L_x_1723:
[----:B------:R-:W-:-:S13]  /*b050*/  ISETP.GE.AND P0, PT, R92, c[0x0][0x27c], PT ;  /* 0x00009f005c007a0c */ /* 0x000fda0003f06270 */
[----:B------:R-:W-:Y:S05]  /*b060*/  @P0 BRA `(.L_x_1722) ;  /* 0x000002a000000947 */ /* 0x000fea0003800000 */
[----:B-1----:R-:W1:Y:S01]  /*b070*/  LDS.128 R4, [R249+0x6000] ;  /* 0x00600000f9047984 */ /* 0x002e620000000c00 */
        /* <DEDUP_REMOVED lines=41> */
.L_x_1722:
[----:B------:R-:W-:Y:S05]  /*b310*/  BSYNC B1 ;  /* 0x0000000000017941 */ /* 0x000fea0003800000 */
.L_x_1721:
        /* <DEDUP_REMOVED lines=49> */
.L_x_1728:
[----:B------:R-:W-:Y:S05]  /*b630*/  BSYNC B0 ;  /* 0x0000000000007941 */ /* 0x000fea0003800000 */
.L_x_1727:
        /* <DEDUP_REMOVED lines=44> */
.L_x_1726:
[----:B------:R-:W-:Y:S05]  /*b900*/  BSYNC B1 ;  /* 0x0000000000017941 */ /* 0x000fea0003800000 */
.L_x_1725:
        /* <DEDUP_REMOVED lines=48> */
.L_x_1731:
[----:B------:R-:W-:Y:S05]  /*bc10*/  BSYNC B0 ;  /* 0x0000000000007941 */ /* 0x000fea0003800000 */
.L_x_1730:
        /* <DEDUP_REMOVED lines=45> */
.L_x_1708:
        /* <DEDUP_REMOVED lines=25> */
[----:B------:R-:W-:Y:S01]  /*c080*/  ISETP.GE.OR P0, PT, R20, R0, P2 ;  /* 0x000000001400720c */ /* 0x000fe20001706670 */
[----:B------:R-:W3:Y:S04]  /*c090*/  SHFL.IDX PT, R9, R3, RZ, 0x1c1f ;  /* 0x001c1fff03097589 */ /* 0x000ee800000e0000 */
[----:B------:R-:W4:Y:S08]  /*c0a0*/  SHFL.IDX PT, R10, R2, RZ, 0x1c1f ;  /* 0x001c1fff020a7589 */ /* 0x000f3000000e0000 */
[C---:B------:R-:W-:Y:S01]  /*c0b0*/  @!P0 IMAD.SHL.U32 R6, R84.reuse, 0x2, RZ ;  /* 0x0000000254068824 */ /* 0x040fe200078e00ff */
[----:B------:R-:W-:-:S04]  /*c0c0*/  @!P0 SHF.L.U64.HI R7, R84, 0x1, R85 ;  /* 0x0000000154078819 */ /* 0x000fc80000010255 */
[----:B-1----:R-:W-:-:S05]  /*c0d0*/  @!P0 IADD3 R4, P1, R8, R6, RZ ;  /* 0x0000000608048210 */ /* 0x002fca0007f3e0ff */
[--C-:B--2---:R-:W-:Y:S01]  /*c0e0*/  @!P0 IMAD.X R5, R5, 0x1, R7.reuse, P1 ;  /* 0x0000000105058824 */ /* 0x104fe200008e0607 */
[----:B---3--:R-:W-:Y:S01]  /*c0f0*/  @!P0 IADD3 R6, P1, R9, R6, RZ ;  /* 0x0000000609068210 */ /* 0x008fe20007f3e0ff */
[----:B------:R-:W-:Y:S01]  /*c100*/  CS2R R14, SRZ ;  /* 0x00000000000e7805 */ /* 0x000fe2000001ff00 */
[----:B------:R-:W-:Y:S02]  /*c110*/  CS2R R12, SRZ ;  /* 0x00000000000c7805 */ /* 0x000fe4000001ff00 */
[----:B------:R1:W2:Y:S01]  /*c120*/  @!P0 LD.E.128 R16, [R4.64] ;  /* 0x0000000804108980 */ /* 0x0002a2000c101d00 */
[----:B----4-:R-:W-:-:S05]  /*c130*/  @!P0 IMAD.X R7, R10, 0x1, R7, P1 ;  /* 0x000000010a078824 */ /* 0x010fca00008e0607 */
[----:B------:R2:W3:Y:S01]  /*c140*/  @!P0 LD.E.128 R12, [R6.64] ;  /* 0x00000008060c8980 */ /* 0x0004e2000c101d00 */
[----:B------:R-:W-:Y:S01]  /*c150*/  BSSY B0, `(.L_x_1732) ;  /* 0x0000026000007945 */ /* 0x000fe20003800000 */
[----:B------:R-:W-:Y:S01]  /*c160*/  CS2R R10, SRZ ;  /* 0x00000000000a7805 */ /* 0x000fe2000001ff00 */
[----:B------:R-:W-:Y:S01]  /*c170*/  CS2R R8, SRZ ;  /* 0x0000000000087805 */ /* 0x000fe2000001ff00 */
[----:B------:R4:W2:Y:S04]  /*c180*/  SHFL.IDX PT, R23, R22, 0x1, 0x1c1f ;  /* 0x003c1f0016177f89 */ /* 0x0008a800000e0000 */
[----:B------:R4:W2:Y:S04]  /*c190*/  SHFL.IDX PT, R24, R3, 0x1, 0x1c1f ;  /* 0x003c1f0003187f89 */ /* 0x0008a800000e0000 */
[----:B------:R4:W2:Y:S04]  /*c1a0*/  SHFL.IDX PT, R26, R21, 0x1, 0x1c1f ;  /* 0x003c1f00151a7f89 */ /* 0x0008a800000e0000 */
[----:B------:R4:W2:Y:S01]  /*c1b0*/  SHFL.IDX PT, R25, R2, 0x1, 0x1c1f ;  /* 0x003c1f0002197f89 */ /* 0x0008a200000e0000 */
[----:B-1----:R-:W-:-:S04]  /*c1c0*/  IADD3 R4, R20, 0x20, RZ ;  /* 0x0000002014047810 */ /* 0x002fc80007ffe0ff */
[----:B------:R-:W-:Y:S01]  /*c1d0*/  ISETP.GE.AND P0, PT, R4, R0, PT ;  /* 0x000000000400720c */ /* 0x000fe20003f06270 */
[----:B--2---:R-:W-:Y:S01]  /*c1e0*/  IMAD.MOV.U32 R7, RZ, RZ, R18 ;  /* 0x000000ffff077224 */ /* 0x004fe200078e0012 */
[----:B------:R-:W-:Y:S01]  /*c1f0*/  MOV R6, R19 ;  /* 0x0000001300067202 */ /* 0x000fe20000000f00 */
[----:B------:R-:W-:Y:S02]  /*c200*/  IMAD.MOV.U32 R5, RZ, RZ, R16 ;  /* 0x000000ffff057224 */ /* 0x000fe400078e0010 */
[----:B------:R-:W-:Y:S01]  /*c210*/  IMAD.MOV.U32 R4, RZ, RZ, R17 ;  /* 0x000000ffff047224 */ /* 0x000fe200078e0011 */
[----:B------:R-:W-:Y:S02]  /*c220*/  PRMT R65, R7, 0x7610, R65 ;  /* 0x0000761007417816 */ /* 0x000fe40000000041 */
[----:B------:R-:W-:Y:S01]  /*c230*/  PRMT R57, R57, 0x5410, R6 ;  /* 0x0000541039397816 */ /* 0x000fe20000000006 */
[----:B---3--:R-:W-:Y:S01]  /*c240*/  IMAD.MOV.U32 R7, RZ, RZ, R14 ;  /* 0x000000ffff077224 */ /* 0x008fe200078e000e */
[----:B------:R-:W-:Y:S01]  /*c250*/  PRMT R53, R4, 0x5410, R5 ;  /* 0x0000541004357816 */ /* 0x000fe20000000005 */
[----:B------:R-:W-:Y:S01]  /*c260*/  IMAD.MOV.U32 R5, RZ, RZ, R12 ;  /* 0x000000ffff057224 */ /* 0x000fe200078e000c */
[----:B------:R-:W-:Y:S01]  /*c270*/  MOV R6, R15 ;  /* 0x0000000f00067202 */ /* 0x000fe20000000f00 */
[----:B------:R-:W-:Y:S01]  /*c280*/  IMAD.MOV.U32 R4, RZ, RZ, R13 ;  /* 0x000000ffff047224 */ /* 0x000fe200078e000d */
[----:B------:R-:W-:-:S02]  /*c290*/  PRMT R55, R7, 0x7610, R55 ;  /* 0x0000761007377816 */ /* 0x000fc40000000037 */
[----:B------:R-:W-:Y:S02]  /*c2a0*/  PRMT R57, R6, 0x7610, R57 ;  /* 0x0000761006397816 */ /* 0x000fe40000000039 */
[----:B------:R-:W-:Y:S01]  /*c2b0*/  PRMT R52, R4, 0x5410, R5 ;  /* 0x0000541004347816 */ /* 0x000fe20000000005 */
[----:B------:R-:W-:Y:S01]  /*c2c0*/  CS2R R6, SRZ ;  /* 0x0000000000067805 */ /* 0x000fe2000001ff00 */
[----:B------:R-:W-:Y:S01]  /*c2d0*/  CS2R R4, SRZ ;  /* 0x0000000000047805 */ /* 0x000fe2000001ff00 */
[----:B------:R-:W-:Y:S05]  /*c2e0*/  @P0 BRA `(.L_x_1733) ;  /* 0x000000c000000947 */ /* 0x000fea0003800000 */
[----:B----4-:R-:W-:Y:S01]  /*c2f0*/  CS2R R8, SRZ ;  /* 0x0000000000087805 */ /* 0x010fe2000001ff00 */
[----:B------:R-:W-:Y:S01]  /*c300*/  CS2R R6, SRZ ;  /* 0x0000000000067805 */ /* 0x000fe2000001ff00 */
[----:B------:R-:W-:Y:S01]  /*c310*/  CS2R R4, SRZ ;  /* 0x0000000000047805 */ /* 0x000fe2000001ff00 */
[----:B------:R-:W-:Y:S05]  /*c320*/  @P2 BRA `(.L_x_1733) ;  /* 0x0000008000002947 */ /* 0x000fea0003800000 */
[C---:B------:R-:W-:Y:S01]  /*c330*/  IMAD.SHL.U32 R6, R84.reuse, 0x2, RZ ;  /* 0x0000000254067824 */ /* 0x040fe200078e00ff */
[----:B------:R-:W-:-:S04]  /*c340*/  SHF.L.U64.HI R7, R84, 0x1, R85 ;  /* 0x0000000154077819 */ /* 0x000fc80000010255 */
[-C--:B------:R-:W-:Y:S02]  /*c350*/  IADD3 R4, P1, R23, R6.reuse, RZ ;  /* 0x0000000617047210 */ /* 0x080fe40007f3e0ff */
[----:B------:R-:W-:-:S03]  /*c360*/  IADD3 R6, P0, R24, R6, RZ ;  /* 0x0000000618067210 */ /* 0x000fc60007f1e0ff */
[--C-:B------:R-:W-:Y:S02]  /*c370*/  IMAD.X R5, R26, 0x1, R7.reuse, P1 ;  /* 0x000000011a057824 */ /* 0x100fe400008e0607 */
[----:B------:R-:W-:-:S03]  /*c380*/  IMAD.X R7, R25, 0x1, R7, P0 ;  /* 0x0000000119077824 */ /* 0x000fc600000e0607 */
[----:B------:R1:W5:Y:S04]  /*c390*/  LD.E.128 R8, [R4.64] ;  /* 0x0000000804087980 */ /* 0x000368000c101d00 */
[----:B-1----:R-:W5:Y:S02]  /*c3a0*/  LD.E.128 R4, [R6.64] ;  /* 0x0000000806047980 */ /* 0x002f64000c101d00 */
.L_x_1733:
[----:B----4-:R-:W-:Y:S05]  /*c3b0*/  BSYNC B0 ;  /* 0x0000000000007941 */ /* 0x010fea0003800000 */
.L_x_1732:
[----:B------:R-:W1:Y:S01]  /*c3c0*/  SHFL.IDX PT, R26, R22, 0x2, 0x1c1f ;  /* 0x005c1f00161a7f89 */ /* 0x000e6200000e0000 */
[----:B------:R-:W-:Y:S01]  /*c3d0*/  IADD3 R23, R20, 0x40, RZ ;  /* 0x0000004014177810 */ /* 0x000fe20007ffe0ff */
[----:B------:R-:W-:Y:S01]  /*c3e0*/  CS2R R42, SRZ ;  /* 0x00000000002a7805 */ /* 0x000fe2000001ff00 */
[----:B------:R-:W-:Y:S01]  /*c3f0*/  CS2R R40, SRZ ;  /* 0x0000000000287805 */ /* 0x000fe2000001ff00 */
[----:B------:R-:W2:Y:S01]  /*c400*/  SHFL.IDX PT, R27, R21, 0x2, 0x1c1f ;  /* 0x005c1f00151b7f89 */ /* 0x000ea200000e0000 */
[----:B------:R-:W-:-:S03]  /*c410*/  ISETP.GE.OR P0, PT, R23, R0, P2 ;  /* 0x000000001700720c */ /* 0x000fc60001706670 */
[----:B------:R-:W3:Y:S04]  /*c420*/  SHFL.IDX PT, R24, R3, 0x2, 0x1c1f ;  /* 0x005c1f0003187f89 */ /* 0x000ee800000e0000 */
[----:B------:R-:W4:Y:S06]  /*c430*/  SHFL.IDX PT, R28, R2, 0x2, 0x1c1f ;  /* 0x005c1f00021c7f89 */ /* 0x000f2c00000e0000 */
[C---:B------:R-:W-:Y:S01]  /*c440*/  @!P0 IMAD.SHL.U32 R23, R84.reuse, 0x2, RZ ;  /* 0x0000000254178824 */ /* 0x040fe200078e00ff */
[----:B------:R-:W-:-:S04]  /*c450*/  @!P0 SHF.L.U64.HI R25, R84, 0x1, R85 ;  /* 0x0000000154198819 */ /* 0x000fc80000010255 */
[----:B-1----:R-:W-:-:S05]  /*c460*/  @!P0 IADD3 R26, P1, R26, R23, RZ ;  /* 0x000000171a1a8210 */ /* 0x002fca0007f3e0ff */
[----:B--2---:R-:W-:Y:S01]  /*c470*/  @!P0 IMAD.X R27, R27, 0x1, R25, P1 ;  /* 0x000000011b1b8824 */ /* 0x004fe200008e0619 */
[----:B---3--:R-:W-:Y:S01]  /*c480*/  @!P0 IADD3 R24, P1, R24, R23, RZ ;  /* 0x0000001718188210 */ /* 0x008fe20007f3e0ff */
[----:B------:R-:W-:-:S03]  /*c490*/  CS2R R38, SRZ ;  /* 0x0000000000267805 */ /* 0x000fc6000001ff00 */
[----:B------:R-:W2:Y:S01]  /*c4a0*/  @!P0 LD.E.128 R40, [R26.64] ;  /* 0x000000081a288980 */ /* 0x000ea2000c101d00 */
[----:B------:R-:W-:Y:S01]  /*c4b0*/  CS2R R36, SRZ ;  /* 0x0000000000247805 */ /* 0x000fe2000001ff00 */
[----:B----4-:R-:W-:-:S05]  /*c4c0*/  @!P0 IMAD.X R25, R28, 0x1, R25, P1 ;  /* 0x000000011c198824 */ /* 0x010fca00008e0619 */
[----:B------:R1:W3:Y:S01]  /*c4d0*/  @!P0 LD.E.128 R36, [R24.64] ;  /* 0x0000000818248980 */ /* 0x0002e2000c101d00 */
[----:B------:R-:W-:Y:S01]  /*c4e0*/  IADD3 R20, R20, 0x60, RZ ;  /* 0x0000006014147810 */ /* 0x000fe20007ffe0ff */
[----:B-----5:R-:W-:Y:S01]  /*c4f0*/  IMAD.MOV.U32 R23, RZ, RZ, R8 ;  /* 0x000000ffff177224 */ /* 0x020fe200078e0008 */
[----:B------:R-:W-:Y:S01]  /*c500*/  BSSY B0, `(.L_x_1734) ;  /* 0x000002e000007945 */ /* 0x000fe20003800000 */
[----:B------:R-:W4:Y:S01]  /*c510*/  SHFL.IDX PT, R22, R22, 0x3, 0x1c1f ;  /* 0x007c1f0016167f89 */ /* 0x000f2200000e0000 */
[----:B------:R-:W-:Y:S01]  /*c520*/  ISETP.GE.AND P0, PT, R20, R0, PT ;  /* 0x000000001400720c */ /* 0x000fe20003f06270 */
[----:B------:R-:W-:Y:S01]  /*c530*/  CS2R R50, SRZ ;  /* 0x0000000000327805 */ /* 0x000fe2000001ff00 */
[----:B------:R-:W-:Y:S01]  /*c540*/  MOV R20, R9 ;  /* 0x0000000900147202 */ /* 0x000fe20000000f00 */
[----:B------:R-:W-:Y:S01]  /*c550*/  CS2R R48, SRZ ;  /* 0x0000000000307805 */ /* 0x000fe2000001ff00 */
[----:B------:R-:W-:Y:S01]  /*c560*/  CS2R R46, SRZ ;  /* 0x00000000002e7805 */ /* 0x000fe2000001ff00 */
[----:B------:R-:W-:Y:S01]  /*c570*/  CS2R R44, SRZ ;  /* 0x00000000002c7805 */ /* 0x000fe2000001ff00 */
[----:B------:R-:W-:Y:S01]  /*c580*/  PRMT R69, R20, 0x5410, R23 ;  /* 0x0000541014457816 */ /* 0x000fe20000000017 */
[----:B------:R-:W-:-:S02]  /*c590*/  IMAD.MOV.U32 R23, RZ, RZ, R4 ;  /* 0x000000ffff177224 */ /* 0x000fc400078e0004 */
[----:B------:R-:W-:-:S05]  /*c5a0*/  IMAD.MOV.U32 R20, RZ, RZ, R5 ;  /* 0x000000ffff147224 */ /* 0x000fca00078e0005 */
[----:B------:R-:W-:Y:S02]  /*c5b0*/  PRMT R68, R20, 0x5410, R23 ;  /* 0x0000541014447816 */ /* 0x000fe40000000017 */
[----:B------:R-:W2:Y:S01]  /*c5c0*/  SHFL.IDX PT, R23, R3, 0x3, 0x1c1f ;  /* 0x007c1f0003177f89 */ /* 0x000ea200000e0000 */
[----:B-1----:R-:W-:Y:S02]  /*c5d0*/  IMAD.MOV.U32 R25, RZ, RZ, R10 ;  /* 0x000000ffff197224 */ /* 0x002fe400078e000a */
[----:B------:R-:W-:-:S05]  /*c5e0*/  IMAD.MOV.U32 R24, RZ, RZ, R11 ;  /* 0x000000ffff187224 */ /* 0x000fca00078e000b */
[----:B------:R-:W-:Y:S01]  /*c5f0*/  PRMT R71, R24, 0x5410, R25 ;  /* 0x0000541018477816 */ /* 0x000fe20000000019 */
[----:B------:R-:W-:Y:S02]  /*c600*/  IMAD.MOV.U32 R25, RZ, RZ, R6 ;  /* 0x000000ffff197224 */ /* 0x000fe400078e0006 */
[----:B------:R-:W-:-:S05]  /*c610*/  IMAD.MOV.U32 R24, RZ, RZ, R7 ;  /* 0x000000ffff187224 */ /* 0x000fca00078e0007 */
[----:B------:R-:W-:Y:S02]  /*c620*/  PRMT R70, R25, 0x5410, R24 ;  /* 0x0000541019467816 */ /* 0x000fe40000000018 */
[----:B------:R-:W1:Y:S04]  /*c630*/  SHFL.IDX PT, R24, R2, 0x3, 0x1c1f ;  /* 0x007c1f0002187f89 */ /* 0x000e6800000e0000 */
[----:B------:R1:W1:Y:S01]  /*c640*/  SHFL.IDX PT, R25, R21, 0x3, 0x1c1f ;  /* 0x007c1f0015197f89 */ /* 0x00026200000e0000 */
[----:B--2---:R-:W-:Y:S01]  /*c650*/  IMAD.MOV.U32 R20, RZ, RZ, R43 ;  /* 0x000000ffff147224 */ /* 0x004fe200078e002b */
[----:B-1----:R-:W-:Y:S01]  /*c660*/  MOV R21, R42 ;  /* 0x0000002a00157202 */ /* 0x002fe20000000f00 */
[----:B------:R-:W-:Y:S02]  /*c670*/  IMAD.MOV.U32 R3, RZ, RZ, R40 ;  /* 0x000000ffff037224 */ /* 0x000fe400078e0028 */
[----:B------:R-:W-:Y:S01]  /*c680*/  IMAD.MOV.U32 R2, RZ, RZ, R41 ;  /* 0x000000ffff027224 */ /* 0x000fe200078e0029 */
[----:B------:R-:W-:Y:S01]  /*c690*/  PRMT R76, R20, 0x5410, R21 ;  /* 0x00005410144c7816 */ /* 0x000fe20000000015 */
[----:B---3--:R-:W-:-:S03]  /*c6a0*/  IMAD.MOV.U32 R21, RZ, RZ, R38 ;  /* 0x000000ffff157224 */ /* 0x008fc600078e0026 */
[----:B------:R-:W-:Y:S01]  /*c6b0*/  PRMT R73, R2, 0x5410, R3 ;  /* 0x0000541002497816 */ /* 0x000fe20000000003 */
[----:B------:R-:W-:Y:S01]  /*c6c0*/  IMAD.MOV.U32 R3, RZ, RZ, R36 ;  /* 0x000000ffff037224 */ /* 0x000fe200078e0024 */
[----:B------:R-:W-:Y:S01]  /*c6d0*/  MOV R20, R39 ;  /* 0x0000002700147202 */ /* 0x000fe20000000f00 */
[----:B------:R-:W-:-:S03]  /*c6e0*/  IMAD.MOV.U32 R2, RZ, RZ, R37 ;  /* 0x000000ffff027224 */ /* 0x000fc600078e0025 */
        /* <DEDUP_REMOVED lines=14> */
[----:B------:R1:W5:Y:S02]  /*c7d0*/  LD.E.128 R44, [R2.64] ;  /* 0x00000008022c7980 */ /* 0x000364000c101d00 */
.L_x_1735:
[----:B----4-:R-:W-:Y:S05]  /*c7e0*/  BSYNC B0 ;  /* 0x0000000000007941 */ /* 0x010fea0003800000 */
.L_x_1734:
[----:B-1---5:R-:W-:Y:S01]  /*c7f0*/  IMAD.MOV.U32 R2, RZ, RZ, R50 ;  /* 0x000000ffff027224 */ /* 0x022fe200078e0032 */
[----:B------:R-:W-:-:S04]  /*c800*/  DEPBAR.LE SB0, 0x1 ;  /* 0x000080400000791a */ /* 0x000fc80000000000 */
[----:B------:R-:W-:Y:S01]  /*c810*/  IMAD.MOV.U32 R20, RZ, RZ, R51 ;  /* 0x000000ffff147224 */ /* 0x000fe200078e0033 */
[----:B------:R-:W-:Y:S01]  /*c820*/  BSSY B0, `(.L_x_1736) ;  /* 0x0000071000007945 */ /* 0x000fe20003800000 */
[----:B------:R-:W-:-:S03]  /*c830*/  IMAD.MOV.U32 R3, RZ, RZ, R48 ;  /* 0x000000ffff037224 */ /* 0x000fc600078e0030 */
[----:B------:R-:W-:Y:S01]  /*c840*/  PRMT R80, R20, 0x5410, R2 ;  /* 0x0000541014507816 */ /* 0x000fe20000000002 */
[----:B------:R-:W-:Y:S01]  /*c850*/  IMAD.MOV.U32 R20, RZ, RZ, R46 ;  /* 0x000000ffff147224 */ /* 0x000fe200078e002e */
[----:B------:R-:W-:Y:S01]  /*c860*/  IADD3 R2, -R63, R0, RZ ;  /* 0x000000003f027210 */ /* 0x000fe20007ffe1ff */
[----:B------:R-:W-:-:S03]  /*c870*/  IMAD.MOV.U32 R0, RZ, RZ, R49 ;  /* 0x000000ffff007224 */ /* 0x000fc600078e0031 */
[----:B------:R-:W-:Y:S01]  /*c880*/  IMNMX R64, R2, 0x80, PT ;  /* 0x0000008002407817 */ /* 0x000fe20003800200 */
[----:B------:R-:W-:Y:S01]  /*c890*/  IMAD.MOV.U32 R2, RZ, RZ, R44 ;  /* 0x000000ffff027224 */ /* 0x000fe200078e002c */
[----:B------:R-:W-:Y:S01]  /*c8a0*/  PRMT R78, R0, 0x5410, R3 ;  /* 0x00005410004e7816 */ /* 0x000fe20000000003 */
[----:B------:R-:W-:Y:S01]  /*c8b0*/  BAR.SYNC.DEFER_BLOCKING 0x0 ;  /* 0x0000000000007b1d */ /* 0x000fe20000010000 */
[----:B------:R-:W-:Y:S02]  /*c8c0*/  ISETP.GE.OR P0, PT, R93, R64, P2 ;  /* 0x000000405d00720c */ /* 0x000fe40001706670 */
[----:B------:R-:W-:Y:S02]  /*c8d0*/  MOV R3, R47 ;  /* 0x0000002f00037202 */ /* 0x000fe40000000f00 */
[----:B------:R-:W-:Y:S02]  /*c8e0*/  MOV R0, R45 ;  /* 0x0000002d00007202 */ /* 0x000fe40000000f00 */
[----:B------:R-:W-:-:S02]  /*c8f0*/  PRMT R79, R20, 0x5410, R3 ;  /* 0x00005410144f7816 */ /* 0x000fc40000000003 */
[----:B------:R-:W-:-:S05]  /*c900*/  PRMT R77, R0, 0x5410, R2 ;  /* 0x00005410004d7816 */ /* 0x000fca0000000002 */
        /* <DEDUP_REMOVED lines=10> */
[--C-:B------:R-:W-:Y:S02]  /*c9b0*/  SHF.R.U64 R61, R12, 0x10, R13.reuse ;  /* 0x000000100c3d7819 */ /* 0x100fe4000000120d */
[----:B------:R-:W-:Y:S02]  /*c9c0*/  SHF.R.U32.HI R12, RZ, 0x10, R13 ;  /* 0x00000010ff0c7819 */ /* 0x000fe4000001160d */
[----:B------:R-:W-:Y:S02]  /*c9d0*/  SHF.R.U32.HI R34, RZ, 0x10, R17 ;  /* 0x00000010ff227819 */ /* 0x000fe40000011611 */
[--C-:B------:R-:W-:Y:S02]  /*c9e0*/  SHF.R.U64 R58, R14, 0x10, R15.reuse ;  /* 0x000000100e3a7819 */ /* 0x100fe4000000120f */
[----:B------:R-:W-:Y:S01]  /*c9f0*/  SHF.R.U32.HI R35, RZ, 0x10, R15 ;  /* 0x00000010ff237819 */ /* 0x000fe2000001160f */
[----:B------:R-:W-:-:S02]  /*ca00*/  HADD2.F32 R15, -RZ, R53.H0_H0 ;  /* 0x20000035ff0f7230 */ /* 0x000fc40000004100 */
[----:B------:R-:W-:Y:S01]  /*ca10*/  HADD2.F32 R67, -RZ, R34.H0_H0 ;  /* 0x20000022ff437230 */ /* 0x000fe20000004100 */
[----:B------:R-:W-:Y:S02]  /*ca20*/  SHF.R.U64 R63, R16, 0x10, R17 ;  /* 0x00000010103f7819 */ /* 0x000fe40000001211 */
[--C-:B------:R-:W-:Y:S02]  /*ca30*/  SHF.R.U64 R62, R18, 0x10, R19.reuse ;  /* 0x00000010123e7819 */ /* 0x100fe40000001213 */
[----:B------:R-:W-:Y:S02]  /*ca40*/  SHF.R.U32.HI R56, RZ, 0x10, R19 ;  /* 0x00000010ff387819 */ /* 0x000fe40000011613 */
        /* <DEDUP_REMOVED lines=8> */
[--C-:B------:R-:W-:Y:S02]  /*cad0*/  HADD2.F32 R30, -RZ, R20.reuse.H0_H0 ;  /* 0x20000014ff1e7230 */ /* 0x100fe40000004100 */
[----:B------:R-:W-:Y:S02]  /*cae0*/  HADD2.F32 R32, -RZ, R20.H1_H1 ;  /* 0x30000014ff207230 */ /* 0x000fe40000004100 */
[----:B------:R-:W-:Y:S02]  /*caf0*/  HADD2.F32 R29, -RZ, R21.H1_H1 ;  /* 0x30000015ff1d7230 */ /* 0x000fe40000004100 */
[----:B--2---:R-:W-:-:S02]  /*cb00*/  HADD2.F32 R3, -RZ, R25.H0_H0 ;  /* 0x20000019ff037230 */ /* 0x004fc40000004100 */
[--C-:B------:R-:W-:Y:S02]  /*cb10*/  HADD2.F32 R13, -RZ, R24.reuse.H0_H0 ;  /* 0x20000018ff0d7230 */ /* 0x100fe40000004100 */
[----:B------:R-:W-:Y:S02]  /*cb20*/  HADD2.F32 R20, -RZ, R24.H1_H1 ;  /* 0x30000018ff147230 */ /* 0x000fe40000004100 */
[----:B------:R-:W-:Y:S01]  /*cb30*/  HADD2.F32 R24, -RZ, R12.H0_H0 ;  /* 0x2000000cff187230 */ /* 0x000fe20000004100 */
[-C--:B------:R-:W-:Y:S01]  /*cb40*/  FMUL.FTZ R14, R31, R0.reuse ;  /* 0x000000001f0e7220 */ /* 0x080fe20000410000 */
[----:B------:R-:W-:Y:S01]  /*cb50*/  HADD2.F32 R2, -RZ, R25.H1_H1 ;  /* 0x30000019ff027230 */ /* 0x000fe20000004100 */
[----:B------:R-:W-:Y:S01]  /*cb60*/  FMUL.FTZ R54, R3, R0 ;  /* 0x0000000003367220 */ /* 0x000fe20000410000 */
[----:B------:R-:W-:Y:S01]  /*cb70*/  HADD2.F32 R12, -RZ, R52.H1_H1 ;  /* 0x30000034ff0c7230 */ /* 0x000fe20000004100 */
[----:B------:R-:W-:Y:S02]  /*cb80*/  FMUL.FTZ R0, R29, R24 ;  /* 0x000000181d007220 */ /* 0x000fe40000410000 */
[----:B------:R-:W-:Y:S01]  /*cb90*/  FFMA.FTZ R60, R3, R15, R14 ;  /* 0x0000000f033c7223 */ /* 0x000fe2000001000e */
[----:B------:R-:W-:Y:S01]  /*cba0*/  HADD2.F32 R14, -RZ, R53.H1_H1 ;  /* 0x30000035ff0e7230 */ /* 0x000fe20000004100 */
[----:B------:R-:W-:Y:S01]  /*cbb0*/  FMUL.FTZ R3, R30, R12 ;  /* 0x0000000c1e037220 */ /* 0x000fe20000410000 */
[----:B------:R-:W-:Y:S01]  /*cbc0*/  HADD2.F32 R21, -RZ, R23.H0_H0 ;  /* 0x20000017ff157230 */ /* 0x000fe20000004100 */
[C---:B------:R-:W-:Y:S01]  /*cbd0*/  FFMA.FTZ R59, R2.reuse, R67, R0 ;  /* 0x00000043023b7223 */ /* 0x040fe20000010000 */
[----:B------:R-:W-:Y:S01]  /*cbe0*/  HADD2.F32 R0, -RZ, R57.H0_H0 ;  /* 0x20000039ff007230 */ /* 0x000fe20000004100 */
        /* <DEDUP_REMOVED lines=8> */
[--C-:B------:R-:W-:Y:S02]  /*cc70*/  HADD2.F32 R19, -RZ, R26.reuse.H0_H0 ;  /* 0x2000001aff137230 */ /* 0x100fe40000004100 */
[----:B------:R-:W-:Y:S02]  /*cc80*/  HADD2.F32 R18, -RZ, R26.H1_H1 ;  /* 0x3000001aff127230 */ /* 0x000fe40000004100 */
[----:B------:R-:W-:Y:S01]  /*cc90*/  HADD2.F32 R16, -RZ, R27.H1_H1 ;  /* 0x3000001bff107230 */ /* 0x000fe20000004100 */
[C---:B------:R-:W-:Y:S01]  /*cca0*/  FFMA.FTZ R27, R17.reuse, R3, R13 ;  /* 0x00000003111b7223 */ /* 0x040fe2000001000d */
[----:B------:R-:W-:Y:S02]  /*ccb0*/  HADD2.F32 R23, -RZ, R23.H1_H1 ;  /* 0x30000017ff177230 */ /* 0x000fe40000004100 */
        /* <DEDUP_REMOVED lines=15> */
[----:B------:R-:W-:Y:S02]  /*cdb0*/  FFMA.FTZ R24, R16, R65, R0 ;  /* 0x0000004110187223 */ /* 0x000fe40000010000 */
[----:B------:R-:W-:Y:S02]  /*cdc0*/  FMUL.FTZ R0, R22, R17 ;  /* 0x0000001116007220 */ /* 0x000fe40000410000 */
[C---:B------:R-:W-:Y:S02]  /*cdd0*/  FFMA.FTZ R26, R20.reuse, R58, R2 ;  /* 0x0000003a141a7223 */ /* 0x040fe40000010002 */
[----:B------:R-:W-:Y:S02]  /*cde0*/  FMUL.FTZ R13, R20, R13 ;  /* 0x0000000d140d7220 */ /* 0x000fe40000410000 */
[C---:B------:R-:W-:Y:S02]  /*cdf0*/  FMUL.FTZ R2, R18.reuse, R17 ;  /* 0x0000001112027220 */ /* 0x040fe40000410000 */
[----:B------:R-:W-:-:S02]  /*ce00*/  FFMA.FTZ R35, R18, R56, R0 ;  /* 0x0000003812237223 */ /* 0x000fc40000010000 */
[----:B------:R-:W-:Y:S02]  /*ce10*/  FFMA.FTZ R16, R30, R14, -R52 ;  /* 0x0000000e1e107223 */ /* 0x000fe40000010834 */
[----:B------:R-:W-:Y:S02]  /*ce20*/  FFMA.FTZ R20, R31, R15, -R54 ;  /* 0x0000000f1f147223 */ /* 0x000fe40000010836 */
[----:B------:R-:W-:Y:S02]  /*ce30*/  FFMA.FTZ R17, R29, R67, -R53 ;  /* 0x000000431d117223 */ /* 0x000fe40000010835 */
[----:B------:R-:W-:Y:S02]  /*ce40*/  FFMA.FTZ R18, R28, R12, -R34 ;  /* 0x0000000c1c127223 */ /* 0x000fe40000010822 */
[----:B------:R-:W-:Y:S02]  /*ce50*/  FFMA.FTZ R3, R21, R3, -R25 ;  /* 0x0000000315037223 */ /* 0x000fe40000010819 */
[----:B------:R-:W-:-:S02]  /*ce60*/  FFMA.FTZ R0, R23, R65, -R19 ;  /* 0x0000004117007223 */ /* 0x000fc40000010813 */
[----:B------:R-:W-:Y:S02]  /*ce70*/  FFMA.FTZ R14, R32, R58, -R13 ;  /* 0x0000003a200e7223 */ /* 0x000fe4000001080d */
[----:B------:R-:W-:Y:S01]  /*ce80*/  FFMA.FTZ R2, R22, R56, -R2 ;  /* 0x0000003816027223 */ /* 0x000fe20000010802 */
[----:B------:R-:W-:Y:S02]  /*ce90*/  F2FP.PACK_AB R19, R0, R3 ;  /* 0x000000030013723e */ /* 0x000fe400000000ff */
[----:B------:R-:W-:Y:S02]  /*cea0*/  F2FP.PACK_AB R17, R17, R20 ;  /* 0x000000141111723e */ /* 0x000fe400000000ff */
[----:B------:R-:W-:Y:S02]  /*ceb0*/  F2FP.PACK_AB R16, R14, R16 ;  /* 0x000000100e10723e */ /* 0x000fe400000000ff */
[----:B------:R-:W-:Y:S02]  /*cec0*/  F2FP.PACK_AB R18, R2, R18 ;  /* 0x000000120212723e */ /* 0x000fe400000000ff */
[----:B------:R-:W-:-:S02]  /*ced0*/  F2FP.PACK_AB R15, R24, R27 ;  /* 0x0000001b180f723e */ /* 0x000fc400000000ff */
[----:B------:R-:W-:Y:S02]  /*cee0*/  F2FP.PACK_AB R13, R59, R60 ;  /* 0x0000003c3b0d723e */ /* 0x000fe400000000ff */
[----:B------:R-:W-:Y:S02]  /*cef0*/  F2FP.PACK_AB R12, R26, R55 ;  /* 0x000000371a0c723e */ /* 0x000fe400000000ff */
[----:B------:R-:W-:Y:S01]  /*cf00*/  F2FP.PACK_AB R14, R35, R57 ;  /* 0x00000039230e723e */ /* 0x000fe200000000ff */
[----:B------:R1:W-:Y:S04]  /*cf10*/  STS.128 [R83], R16 ;  /* 0x0000001053007388 */ /* 0x0003e80000000c00 */
[----:B------:R1:W-:Y:S02]  /*cf20*/  STS.128 [R33+0x5100], R12 ;  /* 0x0051000c21007388 */ /* 0x0003e40000000c00 */
.L_x_1737:
[----:B------:R-:W-:Y:S05]  /*cf30*/  BSYNC B0 ;  /* 0x0000000000007941 */ /* 0x000fea0003800000 */
.L_x_1736:
        /* <DEDUP_REMOVED lines=32> */
[----:B------:R-:W-:Y:S02]  /*d140*/  HADD2.F32 R0, -RZ, R68.H0_H0 ;  /* 0x20000044ff007230 */ /* 0x000fe40000004100 */
        /* <DEDUP_REMOVED lines=11> */
[----:B------:R-:W-:Y:S01]  /*d200*/  HADD2.F32 R4, -RZ, R68.H1_H1 ;  /* 0x30000044ff047230 */ /* 0x000fe20000004100 */
[----:B------:R-:W-:-:S02]  /*d210*/  FMUL.FTZ R0, R21, R16 ;  /* 0x0000001015007220 */ /* 0x000fc40000410000 */
[----:B------:R-:W-:Y:S01]  /*d220*/  FFMA.FTZ R52, R3, R7, R6 ;  /* 0x0000000703347223 */ /* 0x000fe20000010006 */
[----:B------:R-:W-:Y:S01]  /*d230*/  HADD2.F32 R6, -RZ, R69.H1_H1 ;  /* 0x30000045ff067230 */ /* 0x000fe20000004100 */
[----:B------:R-:W-:Y:S01]  /*d240*/  FMUL.FTZ R3, R22, R4 ;  /* 0x0000000416037220 */ /* 0x000fe20000410000 */
[----:B------:R-:W-:Y:S01]  /*d250*/  HADD2.F32 R13, -RZ, R15.H0_H0 ;  /* 0x2000000fff0d7230 */ /* 0x000fe20000004100 */
[C---:B------:R-:W-:Y:S01]  /*d260*/  FFMA.FTZ R35, R2.reuse, R57, R0 ;  /* 0x0000003902237223 */ /* 0x040fe20000010000 */
[----:B------:R-:W-:Y:S01]  /*d270*/  HADD2.F32 R0, -RZ, R70.H1_H1 ;  /* 0x30000046ff007230 */ /* 0x000fe20000004100 */
[----:B------:R-:W-:Y:S01]  /*d280*/  FMUL.FTZ R30, R2, R16 ;  /* 0x00000010021e7220 */ /* 0x000fe20000410000 */
[----:B------:R-:W-:Y:S01]  /*d290*/  HADD2.F32 R20, -RZ, R14.H0_H0 ;  /* 0x2000000eff147230 */ /* 0x000fe20000004100 */
[C---:B------:R-:W-:Y:S01]  /*d2a0*/  FFMA.FTZ R32, R5.reuse, R6, R3 ;  /* 0x0000000605207223 */ /* 0x040fe20000010003 */
[----:B------:R-:W-:Y:S01]  /*d2b0*/  HADD2.F32 R2, -RZ, R70.H0_H0 ;  /* 0x20000046ff027230 */ /* 0x000fe20000004100 */
[----:B------:R-:W-:Y:S01]  /*d2c0*/  FMUL.FTZ R29, R5, R4 ;  /* 0x00000004051d7220 */ /* 0x000fe20000410000 */
[----:B------:R-:W-:Y:S01]  /*d2d0*/  HADD2.F32 R9, -RZ, R19.H0_H0 ;  /* 0x20000013ff097230 */ /* 0x000fe20000004100 */
[----:B------:R-:W-:Y:S01]  /*d2e0*/  FMUL.FTZ R5, R13, R0 ;  /* 0x000000000d057220 */ /* 0x000fe20000410000 */
[----:B------:R-:W-:-:S02]  /*d2f0*/  HADD2.F32 R3, -RZ, R71.H0_H0 ;  /* 0x20000047ff037230 */ /* 0x000fc40000004100 */
[----:B------:R-:W-:Y:S02]  /*d300*/  HADD2.F32 R15, -RZ, R15.H1_H1 ;  /* 0x3000000fff0f7230 */ /* 0x000fe40000004100 */
[----:B------:R-:W-:Y:S01]  /*d310*/  HADD2.F32 R17, -RZ, R26.H0_H0 ;  /* 0x2000001aff117230 */ /* 0x000fe20000004100 */
[----:B------:R-:W-:Y:S01]  /*d320*/  FMUL.FTZ R16, R20, R2 ;  /* 0x0000000214107220 */ /* 0x000fe20000410000 */
[--C-:B------:R-:W-:Y:S02]  /*d330*/  HADD2.F32 R11, -RZ, R18.reuse.H0_H0 ;  /* 0x20000012ff0b7230 */ /* 0x100fe40000004100 */
[----:B------:R-:W-:Y:S01]  /*d340*/  HADD2.F32 R4, -RZ, R71.H1_H1 ;  /* 0x30000047ff047230 */ /* 0x000fe20000004100 */
        /* <DEDUP_REMOVED lines=37> */
.L_x_1739:
[----:B------:R-:W-:Y:S05]  /*d5a0*/  BSYNC B0 ;  /* 0x0000000000007941 */ /* 0x000fea0003800000 */
.L_x_1738:
        /* <DEDUP_REMOVED lines=50> */
[-C--:B------:R-:W-:Y:S01]  /*d8d0*/  FMUL.FTZ R0, R17, R11.reuse ;  /* 0x0000000b11007220 */ /* 0x080fe20000410000 */
[----:B------:R-:W-:Y:S01]  /*d8e0*/  HADD2.F32 R4, -RZ, R72.H1_H1 ;  /* 0x30000048ff047230 */ /* 0x000fe20000004100 */
[----:B------:R-:W-:Y:S01]  /*d8f0*/  FFMA.FTZ R36, R3, R6, R5 ;  /* 0x0000000603247223 */ /* 0x000fe20000010005 */
[----:B------:R-:W-:Y:S01]  /*d900*/  HADD2.F32 R5, -RZ, R73.H1_H1 ;  /* 0x30000049ff057230 */ /* 0x000fe20000004100 */
[----:B------:R-:W-:Y:S02]  /*d910*/  FMUL.FTZ R30, R2, R11 ;  /* 0x0000000b021e7220 */ /* 0x000fe40000410000 */
[----:B------:R-:W-:Y:S02]  /*d920*/  FMUL.FTZ R3, R18, R4 ;  /* 0x0000000412037220 */ /* 0x000fe40000410000 */
[----:B------:R-:W-:Y:S01]  /*d930*/  FFMA.FTZ R35, R2, R41, R0 ;  /* 0x0000002902237223 */ /* 0x000fe20000010000 */
[----:B------:R-:W-:-:S02]  /*d940*/  HADD2.F32 R2, -RZ, R74.H0_H0 ;  /* 0x2000004aff027230 */ /* 0x000fc40000004100 */
[----:B------:R-:W-:Y:S01]  /*d950*/  HADD2.F32 R0, -RZ, R74.H1_H1 ;  /* 0x3000004aff007230 */ /* 0x000fe20000004100 */
[C---:B------:R-:W-:Y:S01]  /*d960*/  FMUL.FTZ R29, R9.reuse, R4 ;  /* 0x00000004091d7220 */ /* 0x040fe20000410000 */
[----:B------:R-:W-:Y:S01]  /*d970*/  HADD2.F32 R12, -RZ, R10.H0_H0 ;  /* 0x2000000aff0c7230 */ /* 0x000fe20000004100 */
[----:B------:R-:W-:Y:S01]  /*d980*/  FFMA.FTZ R32, R9, R5, R3 ;  /* 0x0000000509207223 */ /* 0x000fe20000010003 */
[--C-:B------:R-:W-:Y:S01]  /*d990*/  HADD2.F32 R4, -RZ, R76.reuse.H1_H1 ;  /* 0x3000004cff047230 */ /* 0x100fe20000004100 */
[----:B------:R-:W-:Y:S01]  /*d9a0*/  FMUL.FTZ R11, R16, R2 ;  /* 0x00000002100b7220 */ /* 0x000fe20000410000 */
[----:B------:R-:W-:Y:S01]  /*d9b0*/  HADD2.F32 R3, -RZ, R76.H0_H0 ;  /* 0x2000004cff037230 */ /* 0x000fe20000004100 */
        /* <DEDUP_REMOVED lines=37> */
.L_x_1741:
[----:B------:R-:W-:Y:S05]  /*dc10*/  BSYNC B0 ;  /* 0x0000000000007941 */ /* 0x000fea0003800000 */
.L_x_1740:
        /* <DEDUP_REMOVED lines=101> */
.L_x_1729:
[----:B------:R-:W-:Y:S05]  /*e270*/  BSYNC B2 ;  /* 0x0000000000027941 */ /* 0x000fea0003800000 */
.L_x_1707:
[----:B------:R-:W-:Y:S01]  /*e280*/  IMAD R0, R81, c[0x0][0x208], RZ ;  /* 0x0000820051007a24 */ /* 0x000fe200078e02ff */
[----:B------:R-:W-:-:S04]  /*e290*/  DEPBAR.LE SB0, 0x0 ;  /* 0x000080000000791a */ /* 0x000fc80000000000 */
[C---:B-1----:R-:W-:Y:S01]  /*e2a0*/  IMAD.WIDE.U32 R2, R231.reuse, c[0x0][0x208], RZ ;  /* 0x00008200e7027a25 */ /* 0x042fe200078e00ff */
[----:B------:R-:W-:Y:S01]  /*e2b0*/  BAR.SYNC.DEFER_BLOCKING 0x0 ;  /* 0x0000000000007b1d */ /* 0x000fe20000010000 */
[C---:B------:R-:W-:Y:S02]  /*e2c0*/  SHF.L.U32 R37, R244.reuse, 0x1, RZ ;  /* 0x00000001f4257819 */ /* 0x040fe400000006ff */
[----:B------:R-:W-:Y:S01]  /*e2d0*/  IMAD R0, R231, c[0x0][0x20c], R0 ;  /* 0x00008300e7007a24 */ /* 0x000fe200078e0200 */
[----:B------:R-:W-:Y:S01]  /*e2e0*/  SHF.L.U64.HI R36, R244, 0x1, R245 ;  /* 0x00000001f4247819 */ /* 0x000fe200000102f5 */
[----:B------:R-:W-:Y:S01]  /*e2f0*/  IMAD.WIDE.U32 R6, R75, c[0x0][0x210], RZ ;  /* 0x000084004b067a25 */ /* 0x000fe200078e00ff */
[----:B------:R-:W-:Y:S02]  /*e300*/  BSSY B0, `(.L_x_1742) ;  /* 0x0000189000007945 */ /* 0x000fe40003800000 */
[----:B------:R-:W-:Y:S01]  /*e310*/  IADD3 R3, R3, R0, RZ ;  /* 0x0000000003037210 */ /* 0x000fe20007ffe0ff */
[----:B------:R-:W-:Y:S01]  /*e320*/  IMAD R0, R82, c[0x0][0x218], RZ ;  /* 0x0000860052007a24 */ /* 0x000fe200078e02ff */
[----:B------:R-:W-:Y:S01]  /*e330*/  STL.64 [R1+0x8], R6 ;  /* 0x0000080601007387 */ /* 0x000fe20000100a00 */
[----:B------:R-:W-:-:S02]  /*e340*/  IMAD R4, R75, c[0x0][0x214], R7 ;  /* 0x000085004b047a24 */ /* 0x000fc400078e0207 */
[----:B------:R-:W-:-:S03]  /*e350*/  IMAD.WIDE.U32 R2, R220, c[0x0][0x218], R2 ;  /* 0x00008600dc027a25 */ /* 0x000fc600078e0002 */
[----:B------:R-:W-:Y:S01]  /*e360*/  STL [R1+0x4], R4 ;  /* 0x0000040401007387 */ /* 0x000fe20000100800 */
[----:B------:R-:W-:Y:S01]  /*e370*/  IMAD R0, R220, c[0x0][0x21c], R0 ;  /* 0x00008700dc007a24 */ /* 0x000fe200078e0200 */
[----:B------:R-:W-:-:S04]  /*e380*/  IADD3 R2, P0, R2, R6, RZ ;  /* 0x0000000602027210 */ /* 0x000fc80007f1e0ff */
[----:B------:R-:W-:Y:S02]  /*e390*/  IADD3.X R3, R4, R3, R0, P0, !PT ;  /* 0x0000000304037210 */ /* 0x000fe400007fe400 */
[C---:B------:R-:W-:Y:S01]  /*e3a0*/  LEA R0, P0, R2.reuse, c[0x0][0x1f8], 0x1 ;  /* 0x00007e0002007a11 */ /* 0x040fe200078008ff */
[----:B------:R-:W-:Y:S03]  /*e3b0*/  LDSM.16.M88.4 R32, [R198] ;  /* 0x00000000c620783b */ /* 0x000fe60000000200 */
[----:B------:R-:W-:Y:S01]  /*e3c0*/  LEA.HI.X R2, R2, c[0x0][0x1fc], R3, 0x1, P0 ;  /* 0x00007f0002027a11 */ /* 0x000fe200000f0c03 */
[----:B------:R-:W1:Y:S01]  /*e3d0*/  SHFL.IDX PT, R4, R0, 0x1, 0x181f ;  /* 0x00381f0000047f89 */ /* 0x000e6200000e0000 */
[----:B------:R-:W-:-:S03]  /*e3e0*/  ISETP.GE.AND P0, PT, R244, c[0x0][0x1d4], PT ;  /* 0x00007500f4007a0c */ /* 0x000fc60003f06270 */
[----:B------:R-:W2:Y:S04]  /*e3f0*/  SHFL.IDX PT, R3, R0, RZ, 0x181f ;  /* 0x00181fff00037589 */ /* 0x000ea800000e0000 */
[----:B------:R-:W3:Y:S04]  /*e400*/  SHFL.IDX PT, R6, R0, 0x2, 0x181f ;  /* 0x00581f0000067f89 */ /* 0x000ee800000e0000 */
[----:B------:R-:W4:Y:S04]  /*e410*/  SHFL.IDX PT, R7, R2, RZ, 0x181f ;  /* 0x00181fff02077589 */ /* 0x000f2800000e0000 */
[----:B------:R-:W5:Y:S04]  /*e420*/  SHFL.IDX PT, R9, R2, 0x1, 0x181f ;  /* 0x00381f0002097f89 */ /* 0x000f6800000e0000 */
[----:B------:R-:W-:Y:S04]  /*e430*/  LDSM.16.M88.4 R52, [R95] ;  /* 0x000000005f34783b */ /* 0x000fe80000000200 */
[----:B------:R-:W5:Y:S01]  /*e440*/  SHFL.IDX PT, R14, R2, 0x2, 0x181f ;  /* 0x00581f00020e7f89 */ /* 0x000f6200000e0000 */
[----:B-1----:R-:W-:-:S03]  /*e450*/  IADD3 R8, P3, R4, R37, RZ ;  /* 0x0000002504087210 */ /* 0x002fc60007f7e0ff */
[----:B------:R-:W1:Y:S01]  /*e460*/  SHFL.IDX PT, R5, R0, 0x3, 0x181f ;  /* 0x00781f0000057f89 */ /* 0x000e6200000e0000 */
[----:B--2---:R-:W-:-:S03]  /*e470*/  IADD3 R10, P1, R3, R37, RZ ;  /* 0x00000025030a7210 */ /* 0x004fc60007f3e0ff */
[----:B------:R-:W-:Y:S01]  /*e480*/  SHFL.IDX PT, R0, R0, 0x4, 0x181f ;  /* 0x00981f0000007f89 */ /* 0x000fe200000e0000 */
[----:B---3--:R-:W-:-:S03]  /*e490*/  IADD3 R6, P4, R6, R37, RZ ;  /* 0x0000002506067210 */ /* 0x008fc60007f9e0ff */
[----:B------:R-:W2:Y:S01]  /*e4a0*/  SHFL.IDX PT, R13, R2, 0x3, 0x181f ;  /* 0x00781f00020d7f89 */ /* 0x000ea200000e0000 */
[----:B----4-:R-:W-:-:S03]  /*e4b0*/  IADD3.X R11, R7, R36, RZ, P1, !PT ;  /* 0x00000024070b7210 */ /* 0x010fc60000ffe4ff */
[----:B------:R3:W4:Y:S01]  /*e4c0*/  SHFL.IDX PT, R12, R2, 0x4, 0x181f ;  /* 0x00981f00020c7f89 */ /* 0x00072200000e0000 */
[-C--:B-----5:R-:W-:Y:S02]  /*e4d0*/  IADD3.X R9, R9, R36.reuse, RZ, P3, !PT ;  /* 0x0000002409097210 */ /* 0x0a0fe40001ffe4ff */
[----:B------:R-:W-:Y:S01]  /*e4e0*/  ISETP.LT.OR P3, PT, R66, 0x1, P0 ;  /* 0x000000014200780c */ /* 0x000fe20000761670 */
[----:B------:R-:W5:Y:S04]  /*e4f0*/  LDSM.16.M88.4 R28, [R198+0x2000] ;  /* 0x00200000c61c783b */ /* 0x000f680000000200 */
[----:B------:R-:W-:Y:S01]  /*e500*/  LDSM.16.M88.4 R24, [R201] ;  /* 0x00000000c918783b */ /* 0x000fe20000000200 */
[----:B------:R-:W-:Y:S02]  /*e510*/  IADD3.X R7, R14, R36, RZ, P4, !PT ;  /* 0x000000240e077210 */ /* 0x000fe400027fe4ff */
[----:B------:R-:W-:Y:S01]  /*e520*/  ISETP.LT.OR P4, PT, R66, 0x11, P0 ;  /* 0x000000114200780c */ /* 0x000fe20000781670 */
[----:B------:R-:W5:Y:S01]  /*e530*/  LDSM.16.M88.4 R48, [R202] ;  /* 0x00000000ca30783b */ /* 0x000f620000000200 */
[----:B-1----:R-:W-:-:S03]  /*e540*/  IADD3 R4, P2, R5, R37, RZ ;  /* 0x0000002505047210 */ /* 0x002fc60007f5e0ff */
[----:B------:R-:W-:Y:S01]  /*e550*/  LDSM.16.M88.4 R56, [R95+0x800] ;  /* 0x000800005f38783b */ /* 0x000fe20000000200 */
[----:B--2---:R-:W-:-:S03]  /*e560*/  IADD3.X R5, R13, R36, RZ, P2, !PT ;  /* 0x000000240d057210 */ /* 0x004fc600017fe4ff */
[----:B------:R-:W-:Y:S01]  /*e570*/  LDSM.16.M88.4 R100, [R95+0x1000] ;  /* 0x001000005f64783b */ /* 0x000fe20000000200 */
[----:B------:R-:W-:Y:S01]  /*e580*/  ISETP.LT.OR P2, PT, R66, 0x21, P0 ;  /* 0x000000214200780c */ /* 0x000fe20000741670 */
[----:B------:R-:W-:Y:S01]  /*e590*/  HMMA.16816.F32 R72, R32, R54, RZ ;  /* 0x000000362048723c */ /* 0x000fe200000018ff */
[----:B---3--:R-:W-:Y:S01]  /*e5a0*/  IADD3 R2, P1, R0, R37, RZ ;  /* 0x0000002500027210 */ /* 0x008fe20007f3e0ff */
[----:B------:R-:W-:Y:S03]  /*e5b0*/  LDSM.16.M88.4 R108, [R95+0x1800] ;  /* 0x001800005f6c783b */ /* 0x000fe60000000200 */
[----:B----4-:R-:W-:Y:S01]  /*e5c0*/  IADD3.X R3, R12, R36, RZ, P1, !PT ;  /* 0x000000240c037210 */ /* 0x010fe20000ffe4ff */
[----:B------:R-:W-:Y:S01]  /*e5d0*/  LDSM.16.M88.4 R116, [R95+0x2000] ;  /* 0x002000005f74783b */ /* 0x000fe20000000200 */
[C---:B------:R-:W-:Y:S02]  /*e5e0*/  ISETP.LT.OR P1, PT, R66.reuse, 0x31, P0 ;  /* 0x000000314200780c */ /* 0x040fe40000721670 */
[----:B------:R-:W-:Y:S01]  /*e5f0*/  ISETP.LT.OR P0, PT, R66, 0x41, P0 ;  /* 0x000000414200780c */ /* 0x000fe20000701670 */
[----:B------:R-:W1:Y:S04]  /*e600*/  LDSM.16.M88.4 R20, [R201+0x2000] ;  /* 0x00200000c914783b */ /* 0x000e680000000200 */
[----:B------:R-:W-:Y:S04]  /*e610*/  LDSM.16.M88.4 R76, [R206] ;  /* 0x00000000ce4c783b */ /* 0x000fe80000000200 */
        /* <DEDUP_REMOVED lines=9> */
[----:B------:R5:W-:Y:S04]  /*e6b0*/  LDGSTS.E.BYPASS.LTC128B.128 [R208+0x1900], [R4.64], !P1 ;  /* 0x0190000004d07fae */ /* 0x000be8000c901d48 */
[----:B------:R3:W-:Y:S01]  /*e6c0*/  LDGSTS.E.BYPASS.LTC128B.128 [R208+0x2100], [R2.64], !P0 ;  /* 0x0210000002d07fae */ /* 0x0007e2000c101d48 */
[----:B------:R-:W-:-:S03]  /*e6d0*/  ISETP.GT.AND P0, PT, R161, R252, PT ;  /* 0x000000fca100720c */ /* 0x000fc60003f04270 */
[----:B------:R-:W-:Y:S04]  /*e6e0*/  LDSM.16.M88.4 R44, [R197] ;  /* 0x00000000c52c783b */ /* 0x000fe80000000200 */
[----:B------:R-:W4:Y:S04]  /*e6f0*/  LDSM.16.M88.4 R16, [R199] ;  /* 0x00000000c710783b */ /* 0x000f280000000200 */
[----:B------:R-:W3:Y:S01]  /*e700*/  LDSM.16.M88.4 R12, [R199+0x2000] ;  /* 0x00200000c70c783b */ /* 0x000ee20000000200 */
[-C--:B--2---:R-:W-:Y:S03]  /*e710*/  HMMA.16816.F32 R8, R32, R52.reuse, RZ ;  /* 0x000000342008723c */ /* 0x084fe600000018ff */
[----:B------:R-:W-:Y:S04]  /*e720*/  LDSM.16.M88.4 R40, [R194] ;  /* 0x00000000c228783b */ /* 0x000fe80000000200 */
[----:B------:R-:W0:Y:S01]  /*e730*/  LDGDEPBAR ;  /* 0x00000000000079af */ /* 0x000e220000000000 */
[C---:B-----5:R-:W-:Y:S08]  /*e740*/  HMMA.16816.F32 R4, R28.reuse, R52, RZ ;  /* 0x000000341c04723c */ /* 0x060ff000000018ff */
[----:B------:R-:W-:Y:S08]  /*e750*/  HMMA.16816.F32 R52, R28, R54, RZ ;  /* 0x000000361c34723c */ /* 0x000ff000000018ff */
[-C--:B------:R-:W-:Y:S01]  /*e760*/  HMMA.16816.F32 R60, R24, R48.reuse, R8 ;  /* 0x00000030183c723c */ /* 0x080fe20000001808 */
[----:B------:R-:W2:Y:S07]  /*e770*/  LDSM.16.M88.4 R8, [R200] ;  /* 0x00000000c808783b */ /* 0x000eae0000000200 */
[----:B-1----:R-:W-:Y:S01]  /*e780*/  HMMA.16816.F32 R68, R20, R48, R4 ;  /* 0x000000301444723c */ /* 0x002fe20000001804 */
[----:B------:R-:W1:Y:S11]  /*e790*/  LDSM.16.M88.4 R4, [R200+0x2000] ;  /* 0x00200000c804783b */ /* 0x000e760000000200 */
[----:B------:R-:W-:Y:S04]  /*e7a0*/  @!UPT UIADD3 URZ, URZ, URZ, URZ ;  /* 0x0000003f3f3ff290 */ /* 0x000fe8000fffe03f */
[-C--:B----4-:R-:W-:Y:S08]  /*e7b0*/  HMMA.16816.F32 R64, R16, R44.reuse, R60 ;  /* 0x0000002c1040723c */ /* 0x090ff0000000183c */
[----:B---3--:R-:W-:Y:S08]  /*e7c0*/  HMMA.16816.F32 R60, R12, R44, R68 ;  /* 0x0000002c0c3c723c */ /* 0x008ff00000001844 */
[-C--:B------:R-:W-:Y:S08]  /*e7d0*/  HMMA.16816.F32 R68, R24, R50.reuse, R72 ;  /* 0x000000321844723c */ /* 0x080ff00000001848 */
[----:B------:R-:W-:Y:S08]  /*e7e0*/  HMMA.16816.F32 R48, R20, R50, R52 ;  /* 0x000000321430723c */ /* 0x000ff00000001834 */
[----:B--2---:R-:W-:Y:S08]  /*e7f0*/  HMMA.16816.F32 R72, R8, R40, R64 ;  /* 0x000000280848723c */ /* 0x004ff00000001840 */
[----:B------:R-:W-:Y:S08]  /*e800*/  HMMA.16816.F32 R64, R32, R56, RZ ;  /* 0x000000382040723c */ /* 0x000ff000000018ff */
[-C--:B------:R-:W-:Y:S08]  /*e810*/  HMMA.16816.F32 R52, R16, R46.reuse, R68 ;  /* 0x0000002e1034723c */ /* 0x080ff00000001844 */
[----:B------:R-:W-:Y:S01]  /*e820*/  HMMA.16816.F32 R48, R12, R46, R48 ;  /* 0x0000002e0c30723c */ /* 0x000fe20000001830 */
[----:B------:R-:W2:Y:S01]  /*e830*/  LDSM.16.M88.4 R44, [R197+0x800] ;  /* 0x00080000c52c783b */ /* 0x000ea20000000200 */
[----:B------:R-:W-:-:S04]  /*e840*/  FMUL.FTZ R0, R72, c[0x0][0x320] ;  /* 0x0000c80048007a20 */ /* 0x000fc80000410000 */
[----:B------:R3:W4:Y:S02]  /*e850*/  MUFU.TANH R152, R0 ;  /* 0x0000000000987308 */ /* 0x0007240000002400 */
[----:B-1----:R-:W-:Y:S08]  /*e860*/  HMMA.16816.F32 R96, R4, R40, R60 ;  /* 0x000000280460723c */ /* 0x002ff0000000183c */
[----:B------:R-:W-:Y:S01]  /*e870*/  HMMA.16816.F32 R60, R28, R56, RZ ;  /* 0x000000381c3c723c */ /* 0x000fe200000018ff */
[----:B---3--:R-:W-:-:S07]  /*e880*/  FMUL.FTZ R0, R73, c[0x0][0x320] ;  /* 0x0000c80049007a20 */ /* 0x008fce0000410000 */
[----:B------:R-:W-:Y:S01]  /*e890*/  HMMA.16816.F32 R68, R24, R76, R64 ;  /* 0x0000004c1844723c */ /* 0x000fe20000001840 */
[----:B------:R1:W3:Y:S07]  /*e8a0*/  MUFU.TANH R151, R0 ;  /* 0x0000000000977308 */ /* 0x0002ee0000002400 */
[----:B------:R-:W-:Y:S08]  /*e8b0*/  HMMA.16816.F32 R80, R4, R42, R48 ;  /* 0x0000002a0450723c */ /* 0x000ff00000001830 */
[----:B------:R-:W-:Y:S01]  /*e8c0*/  HMMA.16816.F32 R64, R20, R76, R60 ;  /* 0x0000004c1440723c */ /* 0x000fe2000000183c */
[----:B-1----:R-:W-:-:S04]  /*e8d0*/  FMUL.FTZ R0, R74, c[0x0][0x320] ;  /* 0x0000c8004a007a20 */ /* 0x002fc80000410000 */
[----:B------:R1:W1:Y:S03]  /*e8e0*/  MUFU.TANH R158, R0 ;  /* 0x00000000009e7308 */ /* 0x0002660000002400 */
[-C--:B------:R-:W-:Y:S08]  /*e8f0*/  HMMA.16816.F32 R48, R32, R58.reuse, RZ ;  /* 0x0000003a2030723c */ /* 0x080ff000000018ff */
[----:B------:R-:W-:Y:S01]  /*e900*/  HMMA.16816.F32 R60, R28, R58, RZ ;  /* 0x0000003a1c3c723c */ /* 0x000fe200000018ff */
[----:B-1----:R-:W-:-:S07]  /*e910*/  FMUL.FTZ R0, R75, c[0x0][0x320] ;  /* 0x0000c8004b007a20 */ /* 0x002fce0000410000 */
[----:B------:R-:W-:Y:S01]  /*e920*/  HMMA.16816.F32 R72, R8, R42, R52 ;  /* 0x0000002a0848723c */ /* 0x000fe20000001834 */
[----:B------:R-:W1:Y:S01]  /*e930*/  LDSM.16.M88.4 R40, [R194+0x800] ;  /* 0x00080000c228783b */ /* 0x000e620000000200 */
[----:B------:R5:W1:Y:S06]  /*e940*/  MUFU.TANH R155, R0 ;  /* 0x00000000009b7308 */ /* 0x000a6c0000002400 */
[-C--:B--2---:R-:W-:Y:S08]  /*e950*/  HMMA.16816.F32 R56, R16, R44.reuse, R68 ;  /* 0x0000002c1038723c */ /* 0x084ff00000001844 */
[----:B------:R-:W-:Y:S01]  /*e960*/  HMMA.16816.F32 R52, R12, R44, R64 ;  /* 0x0000002c0c34723c */ /* 0x000fe20000001840 */
[----:B-----5:R-:W-:-:S04]  /*e970*/  FMUL.FTZ R0, R96, c[0x0][0x320] ;  /* 0x0000c80060007a20 */ /* 0x020fc80000410000 */
[----:B------:R2:W1:Y:S03]  /*e980*/  MUFU.TANH R154, R0 ;  /* 0x00000000009a7308 */ /* 0x0004660000002400 */
[-C--:B------:R-:W-:Y:S08]  /*e990*/  HMMA.16816.F32 R48, R24, R78.reuse, R48 ;  /* 0x0000004e1830723c */ /* 0x080ff00000001830 */
[----:B------:R-:W-:Y:S01]  /*e9a0*/  HMMA.16816.F32 R68, R20, R78, R60 ;  /* 0x0000004e1444723c */ /* 0x000fe2000000183c */
[----:B--2---:R-:W-:-:S07]  /*e9b0*/  FMUL.FTZ R0, R97, c[0x0][0x320] ;  /* 0x0000c80061007a20 */ /* 0x004fce0000410000 */
[----:B------:R-:W-:Y:S01]  /*e9c0*/  HMMA.16816.F32 R60, R32, R100, RZ ;  /* 0x00000064203c723c */ /* 0x000fe200000018ff */
[----:B------:R2:W2:Y:S07]  /*e9d0*/  MUFU.TANH R153, R0 ;  /* 0x0000000000997308 */ /* 0x0004ae0000002400 */
[-C--:B-1----:R-:W-:Y:S08]  /*e9e0*/  HMMA.16816.F32 R64, R8, R40.reuse, R56 ;  /* 0x000000280840723c */ /* 0x082ff00000001838 */
[----:B------:R-:W-:Y:S01]  /*e9f0*/  HMMA.16816.F32 R76, R4, R40, R52 ;  /* 0x00000028044c723c */ /* 0x000fe20000001834 */
[----:B--2---:R-:W-:-:S04]  /*ea00*/  FMUL.FTZ R0, R98, c[0x0][0x320] ;  /* 0x0000c80062007a20 */ /* 0x004fc80000410000 */
[----:B------:R1:W2:Y:S03]  /*ea10*/  MUFU.TANH R157, R0 ;  /* 0x00000000009d7308 */ /* 0x0002a60000002400 */
[-C--:B------:R-:W-:Y:S08]  /*ea20*/  HMMA.16816.F32 R52, R16, R46.reuse, R48 ;  /* 0x0000002e1034723c */ /* 0x080ff00000001830 */
[----:B------:R-:W-:Y:S01]  /*ea30*/  HMMA.16816.F32 R48, R12, R46, R68 ;  /* 0x0000002e0c30723c */ /* 0x000fe20000001844 */
[----:B------:R-:W5:Y:S01]  /*ea40*/  LDSM.16.M88.4 R44, [R197+0x1000] ;  /* 0x00100000c52c783b */ /* 0x000f620000000200 */
[----:B-1----:R-:W-:-:S06]  /*ea50*/  FMUL.FTZ R0, R99, c[0x0][0x320] ;  /* 0x0000c80063007a20 */ /* 0x002fcc0000410000 */
[----:B------:R-:W-:Y:S01]  /*ea60*/  HMMA.16816.F32 R56, R28, R100, RZ ;  /* 0x000000641c38723c */ /* 0x000fe200000018ff */
[----:B------:R1:W1:Y:S07]  /*ea70*/  MUFU.TANH R156, R0 ;  /* 0x00000000009c7308 */ /* 0x00026e0000002400 */
[----:B------:R-:W-:Y:S01]  /*ea80*/  HMMA.16816.F32 R60, R24, R104, R60 ;  /* 0x00000068183c723c */ /* 0x000fe2000000183c */
[----:B-1----:R-:W-:-:S04]  /*ea90*/  FMUL.FTZ R0, R72, c[0x0][0x320] ;  /* 0x0000c80048007a20 */ /* 0x002fc80000410000 */
[----:B------:R1:W1:Y:S11]  /*eaa0*/  MUFU.TANH R144, R0 ;  /* 0x0000000000907308 */ /* 0x0002760000002400 */
[----:B------:R-:W-:Y:S08]  /*eab0*/  HMMA.16816.F32 R56, R20, R104, R56 ;  /* 0x000000681438723c */ /* 0x000ff00000001838 */
[----:B-----5:R-:W-:Y:S01]  /*eac0*/  HMMA.16816.F32 R60, R16, R44, R60 ;  /* 0x0000002c103c723c */ /* 0x020fe2000000183c */
[----:B-1----:R-:W-:-:S04]  /*ead0*/  FMUL.FTZ R0, R73, c[0x0][0x320] ;  /* 0x0000c80049007a20 */ /* 0x002fc80000410000 */
[----:B------:R1:W1:Y:S11]  /*eae0*/  MUFU.TANH R143, R0 ;  /* 0x00000000008f7308 */ /* 0x0002760000002400 */
[----:B------:R-:W-:Y:S01]  /*eaf0*/  HMMA.16816.F32 R56, R12, R44, R56 ;  /* 0x0000002c0c38723c */ /* 0x000fe20000001838 */
        /* <DEDUP_REMOVED lines=31> */
[----:B-----5:R-:W-:-:S07]  /*ecf0*/  FMUL.FTZ R0, R77, c[0x0][0x320] ;  /* 0x0000c8004d007a20 */ /* 0x020fce0000410000 */
[-C--:B------:R-:W-:Y:S01]  /*ed00*/  HMMA.16816.F32 R52, R16, R46.reuse, R48 ;  /* 0x0000002e1034723c */ /* 0x080fe20000001830 */
[----:B------:R5:W1:Y:S11]  /*ed10*/  MUFU.TANH R137, R0 ;  /* 0x0000000000897308 */ /* 0x000a760000002400 */
[----:B------:R-:W-:Y:S04]  /*ed20*/  @!UPT UIADD3 URZ, URZ, URZ, URZ ;  /* 0x0000003f3f3ff290 */ /* 0x000fe8000fffe03f */
[----:B------:R-:W-:Y:S01]  /*ed30*/  HMMA.16816.F32 R48, R12, R46, R68 ;  /* 0x0000002e0c30723c */ /* 0x000fe20000001844 */
[----:B------:R-:W2:Y:S01]  /*ed40*/  LDSM.16.M88.4 R44, [R197+0x1800] ;  /* 0x00180000c52c783b */ /* 0x000ea20000000200 */
[----:B-----5:R-:W-:-:S04]  /*ed50*/  FMUL.FTZ R0, R78, c[0x0][0x320] ;  /* 0x0000c8004e007a20 */ /* 0x020fc80000410000 */
[----:B------:R5:W1:Y:S02]  /*ed60*/  MUFU.TANH R141, R0 ;  /* 0x00000000008d7308 */ /* 0x000a640000002400 */
[----:B-----5:R-:W-:Y:S02]  /*ed70*/  FMUL.FTZ R0, R79, c[0x0][0x320] ;  /* 0x0000c8004f007a20 */ /* 0x020fe40000410000 */
[----:B-1----:R-:W-:Y:S04]  /*ed80*/  HMMA.16816.F32 R76, R4, R40, R56 ;  /* 0x00000028044c723c */ /* 0x002fe80000001838 */
        /* <DEDUP_REMOVED lines=9> */
[----:B--2---:R-:W-:Y:S01]  /*ee20*/  HMMA.16816.F32 R56, R12, R44, R56 ;  /* 0x0000002c0c38723c */ /* 0x004fe20000001838 */
[----:B-1----:R-:W-:-:S04]  /*ee30*/  FMUL.FTZ R0, R66, c[0x0][0x320] ;  /* 0x0000c80042007a20 */ /* 0x002fc80000410000 */
[----:B------:R1:W2:Y:S02]  /*ee40*/  MUFU.TANH R134, R0 ;  /* 0x0000000000867308 */ /* 0x0002a40000002400 */
        /* <DEDUP_REMOVED lines=46> */
[C---:B------:R-:W-:Y:S08]  /*f130*/  HMMA.16816.F32 R56, R32.reuse, R116, RZ ;  /* 0x000000742038723c */ /* 0x040ff000000018ff */
        /* <DEDUP_REMOVED lines=18> */
[----:B------:R-:W-:Y:S01]  /*f260*/  HMMA.16816.F32 R60, R8, R42, R52 ;  /* 0x0000002a083c723c */ /* 0x000fe20000001834 */
[----:B------:R1:W1:Y:S07]  /*f270*/  MUFU.TANH R87, R0 ;  /* 0x0000000000577308 */ /* 0x00026e0000002400 */
[----:B------:R-:W-:Y:S08]  /*f280*/  HMMA.16816.F32 R52, R28, R118, RZ ;  /* 0x000000761c34723c */ /* 0x000ff000000018ff */
[----:B--2---:R-:W-:Y:S01]  /*f290*/  HMMA.16816.F32 R28, R12, R44, R68 ;  /* 0x0000002c0c1c723c */ /* 0x004fe20000001844 */
[----:B-1----:R-:W-:-:S04]  /*f2a0*/  FMUL.FTZ R0, R74, c[0x0][0x320] ;  /* 0x0000c8004a007a20 */ /* 0x002fc80000410000 */
[----:B------:R1:W2:Y:S11]  /*f2b0*/  MUFU.TANH R125, R0 ;  /* 0x00000000007d7308 */ /* 0x0002b60000002400 */
[----:B------:R-:W-:Y:S01]  /*f2c0*/  HMMA.16816.F32 R32, R20, R122, R52 ;  /* 0x0000007a1420723c */ /* 0x000fe20000001834 */
        /* <DEDUP_REMOVED lines=19> */
[----:B-----5:R-:W-:-:S09]  /*f400*/  FMUL.FTZ R0, R77, c[0x0][0x320] ;  /* 0x0000c8004d007a20 */ /* 0x020fd20000410000 */
[-C--:B-1----:R-:W-:Y:S01]  /*f410*/  HMMA.16816.F32 R48, R8, R40.reuse, R48 ;  /* 0x000000280830723c */ /* 0x082fe20000001830 */
[----:B------:R1:W1:Y:S07]  /*f420*/  MUFU.TANH R80, R0 ;  /* 0x0000000000507308 */ /* 0x00026e0000002400 */
[----:B------:R-:W-:Y:S08]  /*f430*/  HMMA.16816.F32 R20, R4, R40, R28 ;  /* 0x000000280414723c */ /* 0x000ff0000000181c */
        /* <DEDUP_REMOVED lines=54> */
[----:B------:R-:W-:Y:S06]  /*f7a0*/  BAR.SYNC.DEFER_BLOCKING 0x0 ;  /* 0x0000000000007b1d */ /* 0x000fec0000010000 */
        /* <DEDUP_REMOVED lines=29> */
.L_x_1854:
        /* <DEDUP_REMOVED lines=24> */
.L_x_1855:
        /* <DEDUP_REMOVED lines=9> */
.L_x_1743:
[----:B--234-:R-:W-:Y:S05]  /*fb90*/  BSYNC B0 ;  /* 0x0000000000007941 */ /* 0x01cfea0003800000 */
.L_x_1742:
[----:B-1----:R-:W2:Y:S01]  /*fba0*/  LDL R2, [R1+0x2c] ;  /* 0x00002c0001027983 */ /* 0x002ea20000100800 */
[----:B------:R-:W-:-:S03]  /*fbb0*/  IMAD.MOV.U32 R3, RZ, RZ, c[0x0][0x2c4] ;  /* 0x0000b100ff037624 */ /* 0x000fc600078e00ff */
[----:B------:R-:W2:Y:S04]  /*fbc0*/  LDL R0, [R1+0x60] ;  /* 0x0000600001007983 */ /* 0x000ea80000100800 */
[----:B------:R-:W3:Y:S04]  /*fbd0*/  LDL R5, [R1+0x34] ;  /* 0x0000340001057983 */ /* 0x000ee80000100800 */
[----:B------:R-:W4:Y:S01]  /*fbe0*/  LDL R4, [R1+0x30] ;  /* 0x0000300001047983 */ /* 0x000f220000100800 */
[----:B------:R-:W-:-:S03]  /*fbf0*/  ISETP.NE.AND P0, PT, R3, 0x1, PT ;  /* 0x000000010300780c */ /* 0x000fc60003f05270 */
[----:B------:R-:W0:Y:S01]  /*fc00*/  LDGDEPBAR ;  /* 0x00000000000079af */ /* 0x000e220000000000 */
[----:B--2---:R-:W-:-:S09]  /*fc10*/  IMAD.IADD R0, R0, 0x1, R2 ;  /* 0x0000000100007824 */ /* 0x004fd200078e0202 */
[----:B------:R-:W-:Y:S01]  /*fc20*/  @P0 IMAD.HI.U32 R3, R0, c[0x0][0x2c8], RZ ;  /* 0x0000b20000030a27 */ /* 0x000fe200078e00ff */
[C---:B---3--:R-:W-:Y:S02]  /*fc30*/  IADD3 R2, -R5.reuse, 0x1, R159 ;  /* 0x0000000105027810 */ /* 0x048fe40007ffe19f */
[----:B------:R-:W-:Y:S02]  /*fc40*/  IADD3 R5, -R5, R159, RZ ;  /* 0x0000009f05057210 */ /* 0x000fe40007ffe1ff */
[----:B------:R-:W-:Y:S01]  /*fc50*/  @P0 SHF.R.U32.HI R0, RZ, c[0x0][0x2cc], R3 ;  /* 0x0000b300ff000a19 */ /* 0x000fe20000011603 */
[----:B----4-:R-:W-:Y:S01]  /*fc60*/  IMAD.IADD R4, R2, 0x1, -R4 ;  /* 0x0000000102047824 */ /* 0x010fe200078e0a04 */
[----:B------:R-:W-:Y:S05]  /*fc70*/  BRA.DIV ~URZ, `(.L_x_1746) ;  /* 0x000109127f007947 */ /* 0x000fea000b800000 */
[----:B------:R1:W2:Y:S02]  /*fc80*/  SHFL.IDX PT, R2, R0, RZ, 0x1c1f ;  /* 0x001c1fff00027589 */ /* 0x0002a400000e0000 */
.L_x_1856:
[----:B--2---:R-:W-:-:S05]  /*fc90*/  IMAD.IADD R2, R4, 0x1, R2 ;  /* 0x0000000104027824 */ /* 0x004fca00078e0202 */
[----:B------:R-:W-:-:S04]  /*fca0*/  IMNMX R2, R5, R2, PT ;  /* 0x0000000205027217 */ /* 0x000fc80003800200 */
[C---:B------:R-:W-:Y:S02]  /*fcb0*/  ISETP.GT.AND P0, PT, R2.reuse, RZ, PT ;  /* 0x000000ff0200720c */ /* 0x040fe40003f04270 */
[----:B------:R-:W-:Y:S02]  /*fcc0*/  ISETP.GT.AND P1, PT, R2, 0x1, PT ;  /* 0x000000010200780c */ /* 0x000fe40003f24270 */
[----:B------:R-:W-:Y:S02]  /*fcd0*/  FSEL R10, R152, -INF , P0 ;  /* 0xff800000980a7808 */ /* 0x000fe40000000000 */
        /* <DEDUP_REMOVED lines=27> */
[C---:B------:R-:W-:Y:S02]  /*fe90*/  ISETP.GT.AND P4, PT, R2.reuse, 0x39, PT ;  /* 0x000000390200780c */ /* 0x040fe40003f84270 */
        /* <DEDUP_REMOVED lines=18> */
[----:B------:R-:W-:Y:S02]  /*ffc0*/  ISETP.GT.AND P1, PT, R2, 0x1, PT ;  /* 0x000000010200780c */ /* 0x000fe40003f24270 */
[----:B------:R-:W-:Y:S02]  /*ffd0*/  FSEL R26, R154, -INF , P0 ;  /* 0xff8000009a1a7808 */ /* 0x000fe40000000000 */
[C---:B------:R-:W-:Y:S02]  /*ffe0*/  ISETP.GT.AND P3, PT, R2.reuse, 0x8, PT ;  /* 0x000000080200780c */ /* 0x040fe40003f64270 */
[C---:B------:R-:W-:Y:S02]  /*fff0*/  ISETP.GT.AND P0, PT, R2.reuse, 0x10, PT ;  /* 0x000000100200780c */ /* 0x040fe40003f04270 */
[----:B------:R-:W-:-:S02]  /*10000*/  ISETP.GT.AND P4, PT, R2, 0x9, PT ;  /* 0x000000090200780c */ /* 0x000fc40003f84270 */
[----:B------:R-:W-:Y:S02]  /*10010*/  FSEL R27, R153, -INF , P1 ;  /* 0xff800000991b7808 */ /* 0x000fe40000800000 */
[----:B------:R-:W-:Y:S02]  /*10020*/  ISETP.GT.AND P2, PT, R2, 0x11, PT ;  /* 0x000000110200780c */ /* 0x000fe40003f44270 */
[----:B------:R-:W-:Y:S02]  /*10030*/  FSEL R30, R146, -INF , P3 ;  /* 0xff800000921e7808 */ /* 0x000fe40001800000 */
[----:B------:R-:W-:Y:S02]  /*10040*/  FSEL R32, R138, -INF , P0 ;  /* 0xff8000008a207808 */ /* 0x000fe40000000000 */
[C---:B------:R-:W-:Y:S02]  /*10050*/  ISETP.GT.AND P3, PT, R2.reuse, 0x18, PT ;  /* 0x000000180200780c */ /* 0x040fe40003f64270 */
[----:B------:R-:W-:-:S02]  /*10060*/  ISETP.GT.AND P1, PT, R2, 0x20, PT ;  /* 0x000000200200780c */ /* 0x000fc40003f24270 */
[C---:B------:R-:W-:Y:S02]  /*10070*/  ISETP.GT.AND P0, PT, R2.reuse, 0x21, PT ;  /* 0x000000210200780c */ /* 0x040fe40003f04270 */
[----:B------:R-:W-:Y:S02]  /*10080*/  FSEL R31, R145, -INF , P4 ;  /* 0xff800000911f7808 */ /* 0x000fe40002000000 */
[----:B------:R-:W-:Y:S02]  /*10090*/  FSEL R33, R137, -INF , P2 ;  /* 0xff80000089217808 */ /* 0x000fe40001000000 */
[----:B------:R-:W-:Y:S02]  /*100a0*/  ISETP.GT.AND P4, PT, R2, 0x19, PT ;  /* 0x000000190200780c */ /* 0x000fe40003f84270 */
[----:B------:R-:W-:Y:S02]  /*100b0*/  FSEL R34, R101, -INF , P3 ;  /* 0xff80000065227808 */ /* 0x000fe40001800000 */
[----:B------:R-:W-:-:S02]  /*100c0*/  FSEL R82, R97, -INF , P1 ;  /* 0xff80000061527808 */ /* 0x000fc40000800000 */
[----:B------:R-:W-:Y:S02]  /*100d0*/  ISETP.GT.AND P2, PT, R2, 0x30, PT ;  /* 0x000000300200780c */ /* 0x000fe40003f44270 */
[----:B------:R-:W-:Y:S02]  /*100e0*/  FSEL R86, R96, -INF , P0 ;  /* 0xff80000060567808 */ /* 0x000fe40000000000 */
[C---:B------:R-:W-:Y:S02]  /*100f0*/  ISETP.GT.AND P3, PT, R2.reuse, 0x28, PT ;  /* 0x000000280200780c */ /* 0x040fe40003f64270 */
[C---:B------:R-:W-:Y:S02]  /*10100*/  ISETP.GT.AND P1, PT, R2.reuse, 0x31, PT ;  /* 0x000000310200780c */ /* 0x040fe40003f24270 */
[----:B------:R-:W-:Y:S02]  /*10110*/  ISETP.GT.AND P0, PT, R2, 0x38, PT ;  /* 0x000000380200780c */ /* 0x000fe40003f04270 */
[----:B------:R-:W-:-:S02]  /*10120*/  FSEL R35, R100, -INF , P4 ;  /* 0xff80000064237808 */ /* 0x000fc40002000000 */
[----:B------:R-:W-:Y:S02]  /*10130*/  FSEL R101, R81, -INF , P2 ;  /* 0xff80000051657808 */ /* 0x000fe40001000000 */
[----:B------:R-:W-:Y:S02]  /*10140*/  ISETP.GT.AND P4, PT, R2, 0x29, PT ;  /* 0x000000290200780c */ /* 0x000fe40003f84270 */
[----:B------:R-:W-:Y:S02]  /*10150*/  FSEL R88, R88, -INF , P3 ;  /* 0xff80000058587808 */ /* 0x000fe40001800000 */
[----:B------:R-:W-:Y:S02]  /*10160*/  FSEL R100, R80, -INF , P1 ;  /* 0xff80000050647808 */ /* 0x000fe40000800000 */
[----:B------:R-:W-:Y:S02]  /*10170*/  ISETP.GT.AND P2, PT, R2, 0x41, PT ;  /* 0x000000410200780c */ /* 0x000fe40003f44270 */
[----:B------:R-:W-:-:S02]  /*10180*/  FSEL R113, R60, -INF , P0 ;  /* 0xff8000003c717808 */ /* 0x000fc40000000000 */
[----:B------:R-:W-:Y:S02]  /*10190*/  IMNMX R3, R5, R3, PT ;  /* 0x0000000305037217 */ /* 0x000fe40003800200 */
[C---:B------:R-:W-:Y:S02]  /*101a0*/  ISETP.GT.AND P3, PT, R2.reuse, 0x40, PT ;  /* 0x000000400200780c */ /* 0x040fe40003f64270 */
[C---:B------:R-:W-:Y:S02]  /*101b0*/  ISETP.GT.AND P1, PT, R2.reuse, 0x48, PT ;  /* 0x000000480200780c */ /* 0x040fe40003f24270 */
[----:B------:R-:W-:Y:S02]  /*101c0*/  ISETP.GT.AND P0, PT, R2, 0x49, PT ;  /* 0x000000490200780c */ /* 0x000fe40003f04270 */
[----:B------:R-:W-:Y:S02]  /*101d0*/  FSEL R97, R87, -INF , P4 ;  /* 0xff80000057617808 */ /* 0x000fe40002000000 */
[----:B------:R-:W-:-:S02]  /*101e0*/  FSEL R96, R41, -INF , P2 ;  /* 0xff80000029607808 */ /* 0x000fc40001000000 */
[----:B------:R-:W-:Y:S02]  /*101f0*/  FSEL R99, R44, -INF , P3 ;  /* 0xff8000002c637808 */ /* 0x000fe40001800000 */
[----:B------:R-:W-:Y:S02]  /*10200*/  ISETP.GT.AND P2, PT, R3, 0x1, PT ;  /* 0x000000010300780c */ /* 0x000fe40003f44270 */
[----:B------:R-:W-:Y:S02]  /*10210*/  FSEL R87, R25, -INF , P1 ;  /* 0xff80000019577808 */ /* 0x000fe40000800000 */
[----:B------:R-:W-:Y:S02]  /*10220*/  FSEL R83, R24, -INF , P0 ;  /* 0xff80000018537808 */ /* 0x000fe40000000000 */
[C---:B------:R-:W-:Y:S02]  /*10230*/  ISETP.GT.AND P3, PT, R3.reuse, RZ, PT ;  /* 0x000000ff0300720c */ /* 0x040fe40003f64270 */
[----:B------:R-:W-:-:S02]  /*10240*/  ISETP.GT.AND P1, PT, R3, 0x8, PT ;  /* 0x000000080300780c */ /* 0x000fc40003f24270 */
[----:B------:R-:W-:Y:S02]  /*10250*/  ISETP.GT.AND P0, PT, R3, 0x9, PT ;  /* 0x000000090300780c */ /* 0x000fe40003f04270 */
[----:B------:R-:W-:Y:S02]  /*10260*/  FSEL R13, R155, -INF , P2 ;  /* 0xff8000009b0d7808 */ /* 0x000fe40001000000 */
[----:B------:R-:W-:Y:S02]  /*10270*/  FSEL R11, R158, -INF , P3 ;  /* 0xff8000009e0b7808 */ /* 0x000fe40001800000 */
[----:B------:R-:W-:Y:S02]  /*10280*/  ISETP.GT.AND P2, PT, R3, 0x11, PT ;  /* 0x000000110300780c */ /* 0x000fe40003f44270 */
[----:B------:R-:W-:Y:S02]  /*10290*/  FSEL R15, R150, -INF , P1 ;  /* 0xff800000960f7808 */ /* 0x000fe40000800000 */
[----:B------:R-:W-:-:S02]  /*102a0*/  FSEL R17, R147, -INF , P0 ;  /* 0xff80000093117808 */ /* 0x000fc40000000000 */
[C---:B------:R-:W-:Y:S02]  /*102b0*/  ISETP.GT.AND P3, PT, R3.reuse, 0x10, PT ;  /* 0x000000100300780c */ /* 0x040fe40003f64270 */
[C---:B------:R-:W-:Y:S02]  /*102c0*/  ISETP.GT.AND P1, PT, R3.reuse, 0x18, PT ;  /* 0x000000180300780c */ /* 0x040fe40003f24270 */
[----:B------:R-:W-:Y:S02]  /*102d0*/  ISETP.GT.AND P0, PT, R3, 0x19, PT ;  /* 0x000000190300780c */ /* 0x000fe40003f04270 */
[----:B------:R-:W-:Y:S02]  /*102e0*/  FSEL R21, R139, -INF , P2 ;  /* 0xff8000008b157808 */ /* 0x000fe40001000000 */
[----:B------:R-:W-:Y:S02]  /*102f0*/  FSEL R19, R142, -INF , P3 ;  /* 0xff8000008e137808 */ /* 0x000fe40001800000 */
[----:B------:R-:W-:-:S02]  /*10300*/  ISETP.GT.AND P2, PT, R3, 0x21, PT ;  /* 0x000000210300780c */ /* 0x000fc40003f44270 */
[----:B------:R-:W-:Y:S02]  /*10310*/  FSEL R23, R134, -INF , P1 ;  /* 0xff80000086177808 */ /* 0x000fe40000800000 */
[----:B------:R-:W-:Y:S02]  /*10320*/  FSEL R28, R131, -INF , P0 ;  /* 0xff800000831c7808 */ /* 0x000fe40000000000 */
[C---:B------:R-:W-:Y:S02]  /*10330*/  ISETP.GT.AND P3, PT, R3.reuse, 0x20, PT ;  /* 0x000000200300780c */ /* 0x040fe40003f64270 */
[C---:B------:R-:W-:Y:S02]  /*10340*/  ISETP.GT.AND P1, PT, R3.reuse, 0x28, PT ;  /* 0x000000280300780c */ /* 0x040fe40003f24270 */
[----:B------:R-:W-:Y:S02]  /*10350*/  ISETP.GT.AND P0, PT, R3, 0x29, PT ;  /* 0x000000290300780c */ /* 0x000fe40003f04270 */
[----:B------:R-:W-:-:S02]  /*10360*/  FSEL R64, R127, -INF , P2 ;  /* 0xff8000007f407808 */ /* 0x000fc40001000000 */
[----:B------:R-:W-:Y:S02]  /*10370*/  FSEL R65, R130, -INF , P3 ;  /* 0xff80000082417808 */ /* 0x000fe40001800000 */
[C---:B------:R-:W-:Y:S02]  /*10380*/  ISETP.GT.AND P2, PT, R3.reuse, 0x31, PT ;  /* 0x000000310300780c */ /* 0x040fe40003f44270 */
[----:B------:R-:W-:Y:S02]  /*10390*/  FSEL R78, R126, -INF , P1 ;  /* 0xff8000007e4e7808 */ /* 0x000fe40000800000 */
[----:B------:R-:W-:Y:S02]  /*103a0*/  FSEL R77, R124, -INF , P0 ;  /* 0xff8000007c4d7808 */ /* 0x000fe40000000000 */
[C---:B------:R-:W-:Y:S02]  /*103b0*/  ISETP.GT.AND P3, PT, R3.reuse, 0x30, PT ;  /* 0x000000300300780c */ /* 0x040fe40003f64270 */
[----:B------:R-:W-:-:S02]  /*103c0*/  ISETP.GT.AND P1, PT, R3, 0x38, PT ;  /* 0x000000380300780c */ /* 0x000fc40003f24270 */
[----:B------:R-:W-:Y:S02]  /*103d0*/  ISETP.GT.AND P0, PT, R3, 0x39, PT ;  /* 0x000000390300780c */ /* 0x000fe40003f04270 */
[----:B------:R-:W-:Y:S02]  /*103e0*/  FSEL R75, R75, -INF , P2 ;  /* 0xff8000004b4b7808 */ /* 0x000fe40001000000 */
[----:B------:R-:W-:Y:S02]  /*103f0*/  FSEL R76, R115, -INF , P3 ;  /* 0xff800000734c7808 */ /* 0x000fe40001800000 */
[----:B------:R-:W-:Y:S02]  /*10400*/  ISETP.GT.AND P2, PT, R3, 0x41, PT ;  /* 0x000000410300780c */ /* 0x000fe40003f44270 */
[----:B------:R-:W-:Y:S02]  /*10410*/  FSEL R74, R74, -INF , P1 ;  /* 0xff8000004a4a7808 */ /* 0x000fe40000800000 */
[----:B------:R-:W-:-:S02]  /*10420*/  FSEL R73, R63, -INF , P0 ;  /* 0xff8000003f497808 */ /* 0x000fc40000000000 */
[----:B------:R-:W-:Y:S02]  /*10430*/  IMNMX R0, R5, R0, PT ;  /* 0x0000000005007217 */ /* 0x000fe40003800200 */
[C---:B------:R-:W-:Y:S02]  /*10440*/  ISETP.GT.AND P3, PT, R3.reuse, 0x40, PT ;  /* 0x000000400300780c */ /* 0x040fe40003f64270 */
[C---:B------:R-:W-:Y:S02]  /*10450*/  ISETP.GT.AND P1, PT, R3.reuse, 0x48, PT ;  /* 0x000000480300780c */ /* 0x040fe40003f24270 */
[----:B------:R-:W-:Y:S02]  /*10460*/  ISETP.GT.AND P0, PT, R3, 0x49, PT ;  /* 0x000000490300780c */ /* 0x000fe40003f04270 */
[----:B------:R-:W-:Y:S02]  /*10470*/  FSEL R67, R45, -INF , P2 ;  /* 0xff8000002d437808 */ /* 0x000fe40001000000 */
[----:B------:R-:W-:-:S02]  /*10480*/  FSEL R72, R48, -INF , P3 ;  /* 0xff80000030487808 */ /* 0x000fc40001800000 */
[----:B------:R-:W-:Y:S02]  /*10490*/  ISETP.GT.AND P2, PT, R0, 0x1, PT ;  /* 0x000000010000780c */ /* 0x000fe40003f44270 */
[----:B------:R-:W-:Y:S02]  /*104a0*/  FSEL R66, R39, -INF , P1 ;  /* 0xff80000027427808 */ /* 0x000fe40000800000 */
[----:B------:R-:W-:Y:S02]  /*104b0*/  FSEL R63, R38, -INF , P0 ;  /* 0xff800000263f7808 */ /* 0x000fe40000000000 */
[C---:B------:R-:W-:Y:S02]  /*104c0*/  ISETP.GT.AND P3, PT, R0.reuse, RZ, PT ;  /* 0x000000ff0000720c */ /* 0x040fe40003f64270 */
[C---:B------:R-:W-:Y:S02]  /*104d0*/  ISETP.GT.AND P1, PT, R0.reuse, 0x8, PT ;  /* 0x000000080000780c */ /* 0x040fe40003f24270 */
[----:B------:R-:W-:-:S02]  /*104e0*/  ISETP.GT.AND P0, PT, R0, 0x9, PT ;  /* 0x000000090000780c */ /* 0x000fc40003f04270 */
[----:B------:R-:W-:Y:S02]  /*104f0*/  FSEL R25, R156, -INF , P2 ;  /* 0xff8000009c197808 */ /* 0x000fe40001000000 */
[----:B------:R-:W-:Y:S02]  /*10500*/  FSEL R24, R157, -INF , P3 ;  /* 0xff8000009d187808 */ /* 0x000fe40001800000 */
[----:B------:R-:W-:Y:S02]  /*10510*/  ISETP.GT.AND P2, PT, R0, 0x11, PT ;  /* 0x000000110000780c */ /* 0x000fe40003f44270 */
[----:B------:R-:W-:Y:S02]  /*10520*/  FSEL R36, R149, -INF , P1 ;  /* 0xff80000095247808 */ /* 0x000fe40000800000 */
[----:B------:R-:W-:Y:S02]  /*10530*/  FSEL R37, R148, -INF , P0 ;  /* 0xff80000094257808 */ /* 0x000fe40000000000 */
[----:B------:R-:W-:-:S02]  /*10540*/  ISETP.GT.AND P3, PT, R0, 0x10, PT ;  /* 0x000000100000780c */ /* 0x000fc40003f64270 */
[C---:B------:R-:W-:Y:S02]  /*10550*/  ISETP.GT.AND P1, PT, R0.reuse, 0x18, PT ;  /* 0x000000180000780c */ /* 0x040fe40003f24270 */
[----:B------:R-:W-:Y:S02]  /*10560*/  ISETP.GT.AND P0, PT, R0, 0x19, PT ;  /* 0x000000190000780c */ /* 0x000fe40003f04270 */
[----:B------:R-:W-:Y:S02]  /*10570*/  FSEL R39, R140, -INF , P2 ;  /* 0xff8000008c277808 */ /* 0x000fe40001000000 */
[----:B------:R-:W-:Y:S02]  /*10580*/  FSEL R38, R141, -INF , P3 ;  /* 0xff8000008d267808 */ /* 0x000fe40001800000 */
[----:B------:R-:W-:Y:S02]  /*10590*/  ISETP.GT.AND P2, PT, R0, 0x21, PT ;  /* 0x000000210000780c */ /* 0x000fe40003f44270 */
[----:B------:R-:W-:-:S02]  /*105a0*/  FSEL R53, R133, -INF , P1 ;  /* 0xff80000085357808 */ /* 0x000fc40000800000 */
[----:B------:R-:W-:Y:S02]  /*105b0*/  FSEL R54, R132, -INF , P0 ;  /* 0xff80000084367808 */ /* 0x000fe40000000000 */
        /* <DEDUP_REMOVED lines=8> */
[C---:B------:R-:W-:Y:S02]  /*10640*/  ISETP.GT.AND P3, PT, R0.reuse, 0x30, PT ;  /* 0x000000300000780c */ /* 0x040fe40003f64270 */
[C---:B------:R-:W-:Y:S02]  /*10650*/  ISETP.GT.AND P1, PT, R0.reuse, 0x38, PT ;  /* 0x000000380000780c */ /* 0x040fe40003f24270 */
[----:B------:R-:W-:-:S02]  /*10660*/  ISETP.GT.AND P0, PT, R0, 0x39, PT ;  /* 0x000000390000780c */ /* 0x000fc40003f04270 */
[----:B------:R-:W-:Y:S02]  /*10670*/  FMNMX.FTZ R4, R10, R12, !PT ;  /* 0x0000000c0a047209 */ /* 0x000fe40007810000 */
[----:B------:R-:W-:Y:S02]  /*10680*/  FSEL R80, R79, -INF , P2 ;  /* 0xff8000004f507808 */ /* 0x000fe40001000000 */
[----:B------:R-:W-:Y:S02]  /*10690*/  ISETP.GT.AND P4, PT, R2, 0x39, PT ;  /* 0x000000390200780c */ /* 0x000fe40003f84270 */
[----:B------:R-:W-:Y:S02]  /*106a0*/  FSEL R81, R114, -INF , P3 ;  /* 0xff80000072517808 */ /* 0x000fe40001800000 */
[----:B------:R-:W-:Y:S02]  /*106b0*/  FSEL R79, R55, -INF , P1 ;  /* 0xff800000374f7808 */ /* 0x000fe40000800000 */
[----:B------:R-:W-:-:S02]  /*106c0*/  FSEL R62, R52, -INF , P0 ;  /* 0xff800000343e7808 */ /* 0x000fc40000000000 */
[----:B------:R-:W-:Y:S02]  /*106d0*/  FMNMX.FTZ R2, R14, R4, !PT ;  /* 0x000000040e027209 */ /* 0x000fe40007810000 */
[C---:B------:R-:W-:Y:S02]  /*106e0*/  ISETP.GT.AND P3, PT, R0.reuse, 0x40, PT ;  /* 0x000000400000780c */ /* 0x040fe40003f64270 */
[C---:B------:R-:W-:Y:S02]  /*106f0*/  ISETP.GT.AND P2, PT, R0.reuse, 0x41, PT ;  /* 0x000000410000780c */ /* 0x040fe40003f44270 */
[C---:B------:R-:W-:Y:S02]  /*10700*/  ISETP.GT.AND P1, PT, R0.reuse, 0x48, PT ;  /* 0x000000480000780c */ /* 0x040fe40003f24270 */
[----:B------:R-:W-:Y:S02]  /*10710*/  ISETP.GT.AND P0, PT, R0, 0x49, PT ;  /* 0x000000490000780c */ /* 0x000fe40003f04270 */
        /* <DEDUP_REMOVED lines=94> */
.L_x_1857:
[C---:B------:R-:W-:Y:S01]  /*10d00*/  FMUL.FTZ R0, R71.reuse, c[0x0][0x2d0] ;  /* 0x0000b40047007a20 */ /* 0x040fe20000410000 */
[----:B------:R-:W-:Y:S01]  /*10d10*/  FSETP.NEU.FTZ.AND P0, PT, R71, -INF , PT ;  /* 0xff8000004700780b */ /* 0x000fe20003f1d000 */
[----:B------:R-:W2:Y:S03]  /*10d20*/  LDL R218, [R1+0x2c] ;  /* 0x00002c0001da7983 */ /* 0x000ea60000100800 */
[----:B------:R-:W-:Y:S01]  /*10d30*/  FSEL R4, R0, RZ, P0 ;  /* 0x000000ff00047208 */ /* 0x000fe20000000000 */
[----:B------:R-:W3:Y:S04]  /*10d40*/  LDL R217, [R1+0x30] ;  /* 0x0000300001d97983 */ /* 0x000ee80000100800 */
[--C-:B------:R-:W-:Y:S01]  /*10d50*/  FFMA.FTZ R0, R10, c[0x0][0x2d0], -R4.reuse ;  /* 0x0000b4000a007a23 */ /* 0x100fe20000010804 */
[----:B------:R-:W3:Y:S01]  /*10d60*/  LDL R216, [R1+0x38] ;  /* 0x0000380001d87983 */ /* 0x000ee20000100800 */
[C---:B------:R-:W-:Y:S01]  /*10d70*/  FMUL.FTZ R3, R70.reuse, c[0x0][0x2d0] ;  /* 0x0000b40046037a20 */ /* 0x040fe20000410000 */
[----:B------:R-:W-:Y:S01]  /*10d80*/  FSETP.NEU.FTZ.AND P0, PT, R70, -INF , PT ;  /* 0xff8000004600780b */ /* 0x000fe20003f1d000 */
[----:B------:R1:W-:Y:S01]  /*10d90*/  MUFU.EX2 R121, R0 ;  /* 0x0000000000797308 */ /* 0x0003e20000000800 */
[--C-:B------:R-:W-:Y:S01]  /*10da0*/  FFMA.FTZ R2, R22, c[0x0][0x2d0], -R4.reuse ;  /* 0x0000b40016027a23 */ /* 0x100fe20000010804 */
[----:B----4-:R-:W-:Y:S01]  /*10db0*/  FMNMX.FTZ R68, R9, R8, !PT ;  /* 0x0000000809447209 */ /* 0x010fe20007810000 */
[----:B------:R-:W-:Y:S01]  /*10dc0*/  WARPSYNC 0xffffffff ;  /* 0xffffffff00007948 */ /* 0x000fe20003800000 */
[----:B------:R-:W-:Y:S01]  /*10dd0*/  FSEL R3, R3, RZ, P0 ;  /* 0x000000ff03037208 */ /* 0x000fe20000000000 */
[----:B------:R-:W4:Y:S01]  /*10de0*/  LDSM.16.MT88.4 R48, [R192] ;  /* 0x00000000c030783b */ /* 0x000f220000004200 */
[----:B------:R-:W-:Y:S01]  /*10df0*/  FSETP.NEU.FTZ.AND P0, PT, R69, -INF , PT ;  /* 0xff8000004500780b */ /* 0x000fe20003f1d000 */
[--C-:B------:R-:W-:Y:S01]  /*10e00*/  FFMA.FTZ R111, R111, c[0x0][0x2d0], -R4.reuse ;  /* 0x0000b4006f6f7a23 */ /* 0x100fe20000010804 */
[----:B------:R5:W-:Y:S01]  /*10e10*/  MUFU.EX2 R213, R2 ;  /* 0x0000000200d57308 */ /* 0x000be20000000800 */
[----:B------:R-:W-:Y:S01]  /*10e20*/  FFMA.FTZ R5, R23, c[0x0][0x2d0], -R3 ;  /* 0x0000b40017057a23 */ /* 0x000fe20000010803 */
[----:B------:R-:W2:Y:S01]  /*10e30*/  LDSM.16.MT88.4 R44, [R192+0x800] ;  /* 0x00080000c02c783b */ /* 0x000ea20000004200 */
[--C-:B------:R-:W-:Y:S01]  /*10e40*/  FFMA.FTZ R110, R110, c[0x0][0x2d0], -R4.reuse ;  /* 0x0000b4006e6e7a23 */ /* 0x100fe20000010804 */
[----:B------:R-:W-:Y:S01]  /*10e50*/  MOV R221, c[0x0][0x2c4] ;  /* 0x0000b10000dd7a02 */ /* 0x000fe20000000f00 */
[--C-:B------:R-:W-:Y:S01]  /*10e60*/  FFMA.FTZ R109, R109, c[0x0][0x2d0], -R4.reuse ;  /* 0x0000b4006d6d7a23 */ /* 0x100fe20000010804 */
[----:B------:R-:W-:Y:S01]  /*10e70*/  LDSM.16.MT88.4 R40, [R196+0x800] ;  /* 0x00080000c428783b */ /* 0x000fe20000004200 */
[--C-:B------:R-:W-:Y:S01]  /*10e80*/  FFMA.FTZ R108, R108, c[0x0][0x2d0], -R4.reuse ;  /* 0x0000b4006c6c7a23 */ /* 0x100fe20000010804 */
[----:B------:R5:W-:Y:S01]  /*10e90*/  MUFU.EX2 R211, R5 ;  /* 0x0000000500d37308 */ /* 0x000be20000000800 */
[--C-:B-1----:R-:W-:Y:S01]  /*10ea0*/  FFMA.FTZ R0, R12, c[0x0][0x2d0], -R4.reuse ;  /* 0x0000b4000c007a23 */ /* 0x102fe20000010804 */
[----:B------:R-:W-:Y:S01]  /*10eb0*/  ISETP.NE.AND P1, PT, R221, 0x1, PT ;  /* 0x00000001dd00780c */ /* 0x000fe20003f25270 */
[--C-:B------:R-:W-:Y:S01]  /*10ec0*/  FFMA.FTZ R146, R107, c[0x0][0x2d0], -R4.reuse ;  /* 0x0000b4006b927a23 */ /* 0x100fe20000010804 */
[----:B------:R-:W-:Y:S01]  /*10ed0*/  IADD3 R223, R223, -0x2, RZ ;  /* 0xfffffffedfdf7810 */ /* 0x000fe20007ffe0ff */
[----:B------:R-:W-:-:S02]  /*10ee0*/  FFMA.FTZ R145, R106, c[0x0][0x2d0], -R4 ;  /* 0x0000b4006a917a23 */ /* 0x000fc40000010804 */
[--C-:B------:R-:W-:Y:S01]  /*10ef0*/  FFMA.FTZ R144, R105, c[0x0][0x2d0], -R4.reuse ;  /* 0x0000b40069907a23 */ /* 0x100fe20000010804 */
[----:B------:R1:W-:Y:S01]  /*10f00*/  MUFU.EX2 R120, R0 ;  /* 0x0000000000787308 */ /* 0x0003e20000000800 */
[----:B-----5:R-:W-:Y:S02]  /*10f10*/  FMUL.FTZ R2, R69, c[0x0][0x2d0] ;  /* 0x0000b40045027a20 */ /* 0x020fe40000410000 */
[--C-:B------:R-:W-:Y:S02]  /*10f20*/  FFMA.FTZ R143, R104, c[0x0][0x2d0], -R4.reuse ;  /* 0x0000b400688f7a23 */ /* 0x100fe40000010804 */
[--C-:B------:R-:W-:Y:S01]  /*10f30*/  FFMA.FTZ R168, R103, c[0x0][0x2d0], -R4.reuse ;  /* 0x0000b40067a87a23 */ /* 0x100fe20000010804 */
[----:B------:R-:W-:Y:S01]  /*10f40*/  FSEL R2, R2, RZ, P0 ;  /* 0x000000ff02027208 */ /* 0x000fe20000000000 */
[--C-:B------:R-:W-:Y:S01]  /*10f50*/  FFMA.FTZ R172, R102, c[0x0][0x2d0], -R4.reuse ;  /* 0x0000b40066ac7a23 */ /* 0x100fe20000010804 */
[----:B------:R-:W-:Y:S01]  /*10f60*/  FSETP.NEU.FTZ.AND P0, PT, R68, -INF , PT ;  /* 0xff8000004400780b */ /* 0x000fe20003f1d000 */
[----:B------:R-:W-:Y:S01]  /*10f70*/  FFMA.FTZ R171, R98, c[0x0][0x2d0], -R4 ;  /* 0x0000b40062ab7a23 */ /* 0x000fe20000010804 */
[----:B------:R-:W-:Y:S01]  /*10f80*/  MUFU.EX2 R110, R110 ;  /* 0x0000006e006e7308 */ /* 0x000fe20000000800 */
[----:B------:R-:W-:-:S02]  /*10f90*/  FFMA.FTZ R5, R35, c[0x0][0x2d0], -R2 ;  /* 0x0000b40023057a23 */ /* 0x000fc40000010802 */
[--C-:B------:R-:W-:Y:S02]  /*10fa0*/  FFMA.FTZ R170, R89, c[0x0][0x2d0], -R4.reuse ;  /* 0x0000b40059aa7a23 */ /* 0x100fe40000010804 */
[--C-:B------:R-:W-:Y:S02]  /*10fb0*/  FFMA.FTZ R89, R65, c[0x0][0x2d0], -R3.reuse ;  /* 0x0000b40041597a23 */ /* 0x100fe40000010803 */
[----:B-1----:R-:W-:Y:S01]  /*10fc0*/  FFMA.FTZ R0, R14, c[0x0][0x2d0], -R4 ;  /* 0x0000b4000e007a23 */ /* 0x002fe20000010804 */
[----:B------:R-:W-:Y:S01]  /*10fd0*/  MUFU.EX2 R210, R5 ;  /* 0x0000000500d27308 */ /* 0x000fe20000000800 */
[--C-:B------:R-:W-:Y:S02]  /*10fe0*/  FFMA.FTZ R104, R64, c[0x0][0x2d0], -R3.reuse ;  /* 0x0000b40040687a23 */ /* 0x100fe40000010803 */
[----:B------:R-:W-:Y:S02]  /*10ff0*/  FFMA.FTZ R169, R66, c[0x0][0x2d0], -R3 ;  /* 0x0000b40042a97a23 */ /* 0x000fe40000010803 */
        /* <DEDUP_REMOVED lines=10> */
[--C-:B------:R-:W-:Y:S02]  /*110a0*/  FFMA.FTZ R182, R96, c[0x0][0x2d0], -R2.reuse ;  /* 0x0000b40060b67a23 */ /* 0x100fe40000010802 */
[----:B------:R-:W-:Y:S01]  /*110b0*/  FFMA.FTZ R181, R87, c[0x0][0x2d0], -R2 ;  /* 0x0000b40057b57a23 */ /* 0x000fe20000010802 */
[----:B------:R-:W-:Y:S01]  /*110c0*/  MUFU.EX2 R187, R143 ;  /* 0x0000008f00bb7308 */ /* 0x000fe20000000800 */
[----:B-1----:R-:W-:Y:S02]  /*110d0*/  FFMA.FTZ R0, R16, c[0x0][0x2d0], -R4 ;  /* 0x0000b40010007a23 */ /* 0x002fe40000010804 */
[----:B------:R-:W-:Y:S02]  /*110e0*/  FFMA.FTZ R180, R83, c[0x0][0x2d0], -R2 ;  /* 0x0000b40053b47a23 */ /* 0x000fe40000010802 */
[----:B------:R-:W-:-:S02]  /*110f0*/  FFMA.FTZ R175, R63, c[0x0][0x2d0], -R3 ;  /* 0x0000b4003faf7a23 */ /* 0x000fc40000010803 */
[--C-:B------:R-:W-:Y:S01]  /*11100*/  FFMA.FTZ R103, R78, c[0x0][0x2d0], -R3.reuse ;  /* 0x0000b4004e677a23 */ /* 0x100fe20000010803 */
[----:B------:R1:W5:Y:S01]  /*11110*/  MUFU.EX2 R162, R0 ;  /* 0x0000000000a27308 */ /* 0x0003620000000800 */
[--C-:B------:R-:W-:Y:S02]  /*11120*/  FFMA.FTZ R102, R77, c[0x0][0x2d0], -R3.reuse ;  /* 0x0000b4004d667a23 */ /* 0x100fe40000010803 */
[--C-:B------:R-:W-:Y:S02]  /*11130*/  FFMA.FTZ R140, R76, c[0x0][0x2d0], -R3.reuse ;  /* 0x0000b4004c8c7a23 */ /* 0x100fe40000010803 */
[--C-:B------:R-:W-:Y:S02]  /*11140*/  FFMA.FTZ R141, R75, c[0x0][0x2d0], -R3.reuse ;  /* 0x0000b4004b8d7a23 */ /* 0x100fe40000010803 */
[--C-:B------:R-:W-:Y:S02]  /*11150*/  FFMA.FTZ R142, R74, c[0x0][0x2d0], -R3.reuse ;  /* 0x0000b4004a8e7a23 */ /* 0x100fe40000010803 */
[----:B------:R-:W-:-:S02]  /*11160*/  FFMA.FTZ R147, R73, c[0x0][0x2d0], -R3 ;  /* 0x0000b40049937a23 */ /* 0x000fc40000010803 */
[--C-:B------:R-:W-:Y:S02]  /*11170*/  FFMA.FTZ R165, R72, c[0x0][0x2d0], -R3.reuse ;  /* 0x0000b40048a57a23 */ /* 0x100fe40000010803 */
[----:B------:R-:W-:Y:S02]  /*11180*/  FFMA.FTZ R164, R67, c[0x0][0x2d0], -R3 ;  /* 0x0000b40043a47a23 */ /* 0x000fe40000010803 */
[----:B-1----:R-:W-:Y:S01]  /*11190*/  FFMA.FTZ R0, R18, c[0x0][0x2d0], -R4 ;  /* 0x0000b40012007a23 */ /* 0x002fe20000010804 */
[----:B-----5:R-:W-:-:S03]  /*111a0*/  F2FP.PACK_AB R22, R162, R161 ;  /* 0x000000a1a216723e */ /* 0x020fc600000000ff */
[----:B------:R1:W-:Y:S02]  /*111b0*/  MUFU.EX2 R163, R0 ;  /* 0x0000000000a37308 */ /* 0x0003e40000000800 */
[----:B-1----:R-:W-:Y:S01]  /*111c0*/  FFMA.FTZ R0, R20, c[0x0][0x2d0], -R4 ;  /* 0x0000b40014007a23 */ /* 0x002fe20000010804 */
[----:B------:R-:W-:-:S05]  /*111d0*/  F2FP.PACK_AB R20, R120, R121 ;  /* 0x000000797814723e */ /* 0x000fca00000000ff */
        /* <DEDUP_REMOVED lines=8> */
[----:B------:R1:W-:Y:S02]  /*11260*/  MUFU.EX2 R6, R0 ;  /* 0x0000000000067308 */ /* 0x0003e40000000800 */
[----:B-1----:R-:W-:-:S06]  /*11270*/  FFMA.FTZ R0, R15, c[0x0][0x2d0], -R3 ;  /* 0x0000b4000f007a23 */ /* 0x002fcc0000010803 */
        /* <DEDUP_REMOVED lines=9> */
[----:B----4-:R-:W-:Y:S01]  /*11310*/  HMMA.16816.F32 R8, R20, R48, RZ ;  /* 0x000000301408723c */ /* 0x010fe200000018ff */
[----:B-1----:R-:W-:Y:S01]  /*11320*/  FFMA.FTZ R0, R28, c[0x0][0x2d0], -R3 ;  /* 0x0000b4001c007a23 */ /* 0x002fe20000010803 */
[----:B-----5:R-:W-:-:S04]  /*11330*/  F2FP.PACK_AB R13, R173, R160 ;  /* 0x000000a0ad0d723e */ /* 0x020fc800000000ff */
[----:B------:R1:W4:Y:S02]  /*11340*/  MUFU.EX2 R212, R0 ;  /* 0x0000000000d47308 */ /* 0x0003240000000800 */
[----:B-1----:R-:W-:Y:S01]  /*11350*/  FFMA.FTZ R0, R26, c[0x0][0x2d0], -R2 ;  /* 0x0000b4001a007a23 */ /* 0x002fe20000010802 */
[----:B----4-:R-:W-:-:S05]  /*11360*/  F2FP.PACK_AB R15, R212, R211 ;  /* 0x000000d3d40f723e */ /* 0x010fca00000000ff */
[----:B------:R1:W-:Y:S10]  /*11370*/  MUFU.EX2 R151, R0 ;  /* 0x0000000000977308 */ /* 0x0003f40000000800 */
[----:B--2---:R-:W-:Y:S01]  /*11380*/  HMMA.16816.F32 R116, R12, R44, R8 ;  /* 0x0000002c0c74723c */ /* 0x004fe20000001808 */
[----:B-1----:R-:W-:-:S04]  /*11390*/  FFMA.FTZ R0, R27, c[0x0][0x2d0], -R2 ;  /* 0x0000b4001b007a23 */ /* 0x002fc80000010802 */
[----:B------:R1:W2:Y:S02]  /*113a0*/  MUFU.EX2 R150, R0 ;  /* 0x0000000000967308 */ /* 0x0002a40000000800 */
[----:B-1----:R-:W-:Y:S01]  /*113b0*/  FFMA.FTZ R0, R30, c[0x0][0x2d0], -R2 ;  /* 0x0000b4001e007a23 */ /* 0x002fe20000010802 */
[----:B--2---:R-:W-:Y:S01]  /*113c0*/  F2FP.PACK_AB R16, R150, R151 ;  /* 0x000000979610723e */ /* 0x004fe200000000ff */
[----:B------:R-:W-:-:S04]  /*113d0*/  FADD.FTZ R3, R151, R150 ;  /* 0x0000009697037221 */ /* 0x000fc80000010000 */
[----:B------:R1:W2:Y:S08]  /*113e0*/  MUFU.EX2 R152, R0 ;  /* 0x0000000000987308 */ /* 0x0002b00000000800 */
[----:B------:R-:W-:Y:S01]  /*113f0*/  MUFU.EX2 R150, R64 ;  /* 0x0000004000967308 */ /* 0x000fe20000000800 */
[----:B-1----:R-:W-:-:S07]  /*11400*/  FFMA.FTZ R0, R31, c[0x0][0x2d0], -R2 ;  /* 0x0000b4001f007a23 */ /* 0x002fce0000010802 */
[----:B------:R-:W-:Y:S01]  /*11410*/  MUFU.EX2 R151, R103 ;  /* 0x0000006700977308 */ /* 0x000fe20000000800 */
[----:B--2---:R-:W-:-:S07]  /*11420*/  FADD.FTZ R3, R152, R3 ;  /* 0x0000000398037221 */ /* 0x004fce0000010000 */
[----:B------:R1:W2:Y:S02]  /*11430*/  MUFU.EX2 R154, R0 ;  /* 0x00000000009a7308 */ /* 0x0002a40000000800 */
[----:B-1----:R-:W-:Y:S01]  /*11440*/  FFMA.FTZ R0, R32, c[0x0][0x2d0], -R2 ;  /* 0x0000b40020007a23 */ /* 0x002fe20000010802 */
[C---:B--2---:R-:W-:Y:S01]  /*11450*/  F2FP.PACK_AB R18, R154.reuse, R152 ;  /* 0x000000989a12723e */ /* 0x044fe200000000ff */
[----:B------:R-:W-:-:S04]  /*11460*/  FADD.FTZ R3, R154, R3 ;  /* 0x000000039a037221 */ /* 0x000fc80000010000 */
[----:B------:R-:W-:Y:S08]  /*11470*/  MUFU.EX2 R152, R102 ;  /* 0x0000006600987308 */ /* 0x000ff00000000800 */
[----:B------:R1:W2:Y:S08]  /*11480*/  MUFU.EX2 R167, R0 ;  /* 0x0000000000a77308 */ /* 0x0002b00000000800 */
[----:B------:R-:W-:Y:S01]  /*11490*/  MUFU.EX2 R154, R109 ;  /* 0x0000006d009a7308 */ /* 0x000fe20000000800 */
[----:B-1----:R-:W-:-:S02]  /*114a0*/  FFMA.FTZ R0, R33, c[0x0][0x2d0], -R2 ;  /* 0x0000b40021007a23 */ /* 0x002fc40000010802 */
[----:B--2---:R-:W-:-:S05]  /*114b0*/  FADD.FTZ R3, R167, R3 ;  /* 0x00000003a7037221 */ /* 0x004fca0000010000 */
[----:B------:R1:W2:Y:S02]  /*114c0*/  MUFU.EX2 R191, R0 ;  /* 0x0000000000bf7308 */ /* 0x0002a40000000800 */
[----:B-1----:R-:W-:Y:S01]  /*114d0*/  FFMA.FTZ R0, R34, c[0x0][0x2d0], -R2 ;  /* 0x0000b40022007a23 */ /* 0x002fe20000010802 */
[C---:B--2---:R-:W-:Y:S01]  /*114e0*/  F2FP.PACK_AB R8, R191.reuse, R167 ;  /* 0x000000a7bf08723e */ /* 0x044fe200000000ff */
[----:B------:R-:W1:Y:S01]  /*114f0*/  LDSM.16.MT88.4 R32, [R196] ;  /* 0x00000000c420783b */ /* 0x000e620000004200 */
[----:B------:R-:W-:-:S03]  /*11500*/  FADD.FTZ R3, R191, R3 ;  /* 0x00000003bf037221 */ /* 0x000fc60000010000 */
[----:B------:R2:W4:Y:S02]  /*11510*/  MUFU.EX2 R209, R0 ;  /* 0x0000000000d17308 */ /* 0x0005240000000800 */
[----:B--2---:R-:W-:Y:S01]  /*11520*/  FMUL.FTZ R0, R68, c[0x0][0x2d0] ;  /* 0x0000b40044007a20 */ /* 0x004fe20000410000 */
[----:B----4-:R-:W-:-:S04]  /*11530*/  F2FP.PACK_AB R10, R210, R209 ;  /* 0x000000d1d20a723e */ /* 0x010fc800000000ff */
[----:B------:R-:W-:-:S05]  /*11540*/  FSEL R0, R0, RZ, P0 ;  /* 0x000000ff00007208 */ /* 0x000fca0000000000 */
[--C-:B------:R-:W-:Y:S02]  /*11550*/  FFMA.FTZ R5, R24, c[0x0][0x2d0], -R0.reuse ;  /* 0x0000b40018057a23 */ /* 0x100fe40000010800 */
[--C-:B------:R-:W-:Y:S02]  /*11560*/  FFMA.FTZ R177, R55, c[0x0][0x2d0], -R0.reuse ;  /* 0x0000b40037b17a23 */ /* 0x100fe40000010800 */
[----:B------:R2:W-:Y:S01]  /*11570*/  MUFU.EX2 R115, R5 ;  /* 0x0000000500737308 */ /* 0x0005e20000000800 */
[--C-:B------:R-:W-:Y:S02]  /*11580*/  FFMA.FTZ R176, R52, c[0x0][0x2d0], -R0.reuse ;  /* 0x0000b40034b07a23 */ /* 0x100fe40000010800 */
[--C-:B------:R-:W-:Y:S02]  /*11590*/  FFMA.FTZ R179, R59, c[0x0][0x2d0], -R0.reuse ;  /* 0x0000b4003bb37a23 */ /* 0x100fe40000010800 */
[--C-:B------:R-:W-:Y:S02]  /*115a0*/  FFMA.FTZ R178, R56, c[0x0][0x2d0], -R0.reuse ;  /* 0x0000b40038b27a23 */ /* 0x100fe40000010800 */
[--C-:B------:R-:W-:Y:S01]  /*115b0*/  FFMA.FTZ R86, R62, c[0x0][0x2d0], -R0.reuse ;  /* 0x0000b4003e567a23 */ /* 0x100fe20000010800 */
[----:B-1----:R-:W-:Y:S01]  /*115c0*/  HMMA.16816.F32 R28, R20, R32, RZ ;  /* 0x00000020141c723c */ /* 0x002fe200000018ff */
[----:B------:R-:W-:-:S02]  /*115d0*/  FFMA.FTZ R149, R81, c[0x0][0x2d0], -R0 ;  /* 0x0000b40051957a23 */ /* 0x000fc40000010800 */
[--C-:B------:R-:W-:Y:S02]  /*115e0*/  FFMA.FTZ R88, R80, c[0x0][0x2d0], -R0.reuse ;  /* 0x0000b40050587a23 */ /* 0x100fe40000010800 */
[--C-:B------:R-:W-:Y:S02]  /*115f0*/  FFMA.FTZ R87, R79, c[0x0][0x2d0], -R0.reuse ;  /* 0x0000b4004f577a23 */ /* 0x100fe40000010800 */
[--C-:B--2---:R-:W-:Y:S02]  /*11600*/  FFMA.FTZ R5, R25, c[0x0][0x2d0], -R0.reuse ;  /* 0x0000b40019057a23 */ /* 0x104fe40000010800 */
[----:B------:R-:W-:Y:S08]  /*11610*/  MUFU.EX2 R167, R87 ;  /* 0x0000005700a77308 */ /* 0x000ff00000000800 */
[----:B------:R1:W2:Y:S07]  /*11620*/  MUFU.EX2 R114, R5 ;  /* 0x0000000500727308 */ /* 0x0002ae0000000800 */
[----:B------:R-:W-:Y:S01]  /*11630*/  HMMA.16816.F32 R136, R12, R40, R28 ;  /* 0x000000280c88723c */ /* 0x000fe2000000181c */
[----:B------:R-:W-:Y:S01]  /*11640*/  MUFU.EX2 R87, R175 ;  /* 0x000000af00577308 */ /* 0x000fe20000000800 */
[----:B-1----:R-:W-:Y:S01]  /*11650*/  FFMA.FTZ R5, R36, c[0x0][0x2d0], -R0 ;  /* 0x0000b40024057a23 */ /* 0x002fe20000010800 */
[----:B--2---:R-:W-:-:S06]  /*11660*/  F2FP.PACK_AB R17, R114, R115 ;  /* 0x000000737211723e */ /* 0x004fcc00000000ff */
[----:B------:R1:W-:Y:S02]  /*11670*/  MUFU.EX2 R148, R5 ;  /* 0x0000000500947308 */ /* 0x0003e40000000800 */
[----:B-1----:R-:W-:-:S06]  /*11680*/  FFMA.FTZ R5, R37, c[0x0][0x2d0], -R0 ;  /* 0x0000b40025057a23 */ /* 0x002fcc0000010800 */
[----:B------:R1:W2:Y:S02]  /*11690*/  MUFU.EX2 R166, R5 ;  /* 0x0000000500a67308 */ /* 0x0002a40000000800 */
[----:B-1----:R-:W-:Y:S01]  /*116a0*/  FFMA.FTZ R5, R38, c[0x0][0x2d0], -R0 ;  /* 0x0000b40026057a23 */ /* 0x002fe20000010800 */
[----:B--2---:R-:W-:-:S05]  /*116b0*/  F2FP.PACK_AB R19, R166, R148 ;  /* 0x00000094a613723e */ /* 0x004fca00000000ff */
[----:B------:R1:W-:Y:S02]  /*116c0*/  MUFU.EX2 R184, R5 ;  /* 0x0000000500b87308 */ /* 0x0003e40000000800 */
[----:B------:R-:W-:Y:S07]  /*116d0*/  HMMA.16816.F32 R24, R16, R32, RZ ;  /* 0x000000201018723c */ /* 0x000fee00000018ff */
[----:B------:R-:W-:Y:S02]  /*116e0*/  FADD.FTZ R32, R7, R6 ;  /* 0x0000000607207221 */ /* 0x000fe40000010000 */
[----:B-1----:R-:W-:-:S02]  /*116f0*/  FFMA.FTZ R5, R39, c[0x0][0x2d0], -R0 ;  /* 0x0000b40027057a23 */ /* 0x002fc40000010800 */
[----:B------:R-:W-:Y:S02]  /*11700*/  HMMA.16816.F32 R36, R16, R48, RZ ;  /* 0x000000301024723c */ /* 0x000fe400000018ff */
[----:B------:R1:W2:Y:S02]  /*11710*/  MUFU.EX2 R185, R5 ;  /* 0x0000000500b97308 */ /* 0x0002a40000000800 */
[----:B-1----:R-:W-:Y:S01]  /*11720*/  FFMA.FTZ R5, R53, c[0x0][0x2d0], -R0 ;  /* 0x0000b40035057a23 */ /* 0x002fe20000010800 */
[----:B--2---:R-:W-:-:S05]  /*11730*/  F2FP.PACK_AB R9, R185, R184 ;  /* 0x000000b8b909723e */ /* 0x004fca00000000ff */
        /* <DEDUP_REMOVED lines=8> */
[----:B------:R-:W2:Y:S01]  /*117c0*/  LDSM.16.MT88.4 R24, [R193+0x800] ;  /* 0x00080000c118783b */ /* 0x000ea20000004200 */
[----:B------:R-:W-:Y:S01]  /*117d0*/  FADD.FTZ R2, R121, R120 ;  /* 0x0000007879027221 */ /* 0x000fe20000010000 */
[----:B------:R-:W-:Y:S01]  /*117e0*/  MUFU.EX2 R189, R45 ;  /* 0x0000002d00bd7308 */ /* 0x000fe20000000800 */
[----:B------:R-:W-:-:S02]  /*117f0*/  FFMA.FTZ R44, R57, c[0x0][0x2d0], -R0 ;  /* 0x0000b400392c7a23 */ /* 0x000fc40000010800 */
[----:B------:R-:W-:Y:S02]  /*11800*/  FADD.FTZ R2, R161, R2 ;  /* 0x00000002a1027221 */ /* 0x000fe40000010000 */
[--C-:B------:R-:W-:Y:S02]  /*11810*/  FFMA.FTZ R41, R58, c[0x0][0x2d0], -R0.reuse ;  /* 0x0000b4003a297a23 */ /* 0x100fe40000010800 */
[----:B------:R-:W-:Y:S01]  /*11820*/  FFMA.FTZ R40, R60, c[0x0][0x2d0], -R0 ;  /* 0x0000b4003c287a23 */ /* 0x000fe20000010800 */
[----:B------:R-:W-:Y:S01]  /*11830*/  MUFU.EX2 R109, R44 ;  /* 0x0000002c006d7308 */ /* 0x000fe20000000800 */
[----:B------:R-:W-:-:S04]  /*11840*/  FADD.FTZ R2, R162, R2 ;  /* 0x00000002a2027221 */ /* 0x000fc80000010000 */
        /* <DEDUP_REMOVED lines=11> */
[-C--:B--2---:R-:W-:Y:S01]  /*11900*/  HMMA.16816.F32 R128, R12, R24.reuse, R28 ;  /* 0x000000180c80723c */ /* 0x084fe2000000181c */
[----:B------:R-:W1:Y:S05]  /*11910*/  LDSM.16.MT88.4 R28, [R195] ;  /* 0x00000000c31c783b */ /* 0x000e6a0000004200 */
[----:B------:R-:W-:Y:S02]  /*11920*/  MUFU.EX2 R88, R168 ;  /* 0x000000a800587308 */ /* 0x000fe40000000800 */
[----:B------:R-:W-:Y:S01]  /*11930*/  HMMA.16816.F32 R120, R8, R24, R4 ;  /* 0x000000180878723c */ /* 0x000fe20000001804 */
[----:B------:R-:W2:Y:S05]  /*11940*/  LDSM.16.MT88.4 R4, [R195+0x800] ;  /* 0x00080000c304783b */ /* 0x000eaa0000004200 */
[----:B------:R-:W-:Y:S01]  /*11950*/  MUFU.EX2 R86, R164 ;  /* 0x000000a400567308 */ /* 0x000fe20000000800 */
[----:B------:R-:W-:-:S02]  /*11960*/  FADD.FTZ R24, R115, R114 ;  /* 0x0000007273187221 */ /* 0x000fc40000010000 */
[----:B------:R-:W-:Y:S02]  /*11970*/  FFMA.FTZ R25, R61, c[0x0][0x2d0], -R0 ;  /* 0x0000b4003d197a23 */ /* 0x000fe40000010800 */
[----:B------:R-:W-:Y:S02]  /*11980*/  FADD.FTZ R0, R158, R32 ;  /* 0x000000209e007221 */ /* 0x000fe40000010000 */
[----:B------:R-:W-:Y:S01]  /*11990*/  FADD.FTZ R24, R148, R24 ;  /* 0x0000001894187221 */ /* 0x000fe20000010000 */
[----:B------:R-:W-:Y:S01]  /*119a0*/  MUFU.EX2 R158, R108 ;  /* 0x0000006c009e7308 */ /* 0x000fe20000000800 */
[----:B------:R-:W-:-:S04]  /*119b0*/  FADD.FTZ R0, R159, R0 ;  /* 0x000000009f007221 */ /* 0x000fc80000010000 */
[----:B------:R-:W-:-:S03]  /*119c0*/  FADD.FTZ R0, R160, R0 ;  /* 0x00000000a0007221 */ /* 0x000fc60000010000 */
[----:B------:R-:W4:Y:S01]  /*119d0*/  MUFU.EX2 R148, R41 ;  /* 0x0000002900947308 */ /* 0x000f220000000800 */
        /* <DEDUP_REMOVED lines=9> */
[----:B--2---:R-:W-:Y:S08]  /*11a70*/  HMMA.16816.F32 R96, R8, R4, R52 ;  /* 0x000000040860723c */ /* 0x004ff00000001834 */
[----:B------:R-:W-:Y:S08]  /*11a80*/  HMMA.16816.F32 R52, R16, R50, RZ ;  /* 0x000000321034723c */ /* 0x000ff000000018ff */
[----:B------:R-:W-:Y:S07]  /*11a90*/  HMMA.16816.F32 R112, R12, R4, R56 ;  /* 0x000000040c70723c */ /* 0x000fee0000001838 */
[----:B----4-:R-:W-:Y:S01]  /*11aa0*/  F2FP.PACK_AB R5, R148, R109 ;  /* 0x0000006d9405723e */ /* 0x010fe200000000ff */
        /* <DEDUP_REMOVED lines=13> */
[----:B------:R-:W-:Y:S08]  /*11b80*/  HMMA.16816.F32 R16, R16, R30, RZ ;  /* 0x0000001e1010723c */ /* 0x000ff000000018ff */
[C---:B------:R-:W-:Y:S01]  /*11b90*/  HMMA.16816.F32 R72, R8.reuse, R26, R52 ;  /* 0x0000001a0848723c */ /* 0x040fe20000001834 */
[----:B------:R-:W2:Y:S08]  /*11ba0*/  MUFU.EX2 R27, R111 ;  /* 0x0000006f001b7308 */ /* 0x000eb00000000800 */
[----:B------:R-:W4:Y:S07]  /*11bb0*/  MUFU.EX2 R26, R89 ;  /* 0x00000059001a7308 */ /* 0x000f2e0000000800 */
[----:B------:R-:W-:Y:S01]  /*11bc0*/  HMMA.16816.F32 R76, R8, R6, R16 ;  /* 0x00000006084c723c */ /* 0x000fe20000001810 */
[----:B------:R-:W-:Y:S01]  /*11bd0*/  MUFU.EX2 R89, R66 ;  /* 0x0000004200597308 */ /* 0x000fe20000000800 */
[----:B--2---:R-:W-:-:S04]  /*11be0*/  FADD.FTZ R2, R27, R2 ;  /* 0x000000021b027221 */ /* 0x004fc80000010000 */
[----:B------:R-:W-:Y:S01]  /*11bf0*/  FADD.FTZ R2, R110, R2 ;  /* 0x000000026e027221 */ /* 0x000fe20000010000 */
[----:B------:R-:W-:Y:S01]  /*11c00*/  F2FP.PACK_AB R6, R189, R150 ;  /* 0x00000096bd06723e */ /* 0x000fe200000000ff */
[----:B------:R-:W-:Y:S01]  /*11c10*/  FADD.FTZ R16, R166, R24 ;  /* 0x00000018a6107221 */ /* 0x000fe20000010000 */
[----:B------:R-:W2:Y:S01]  /*11c20*/  MUFU.EX2 R111, R65 ;  /* 0x00000041006f7308 */ /* 0x000ea20000000800 */
[----:B------:R-:W-:Y:S01]  /*11c30*/  F2FP.PACK_AB R7, R190, R188 ;  /* 0x000000bcbe07723e */ /* 0x000fe200000000ff */
[----:B----4-:R-:W-:Y:S01]  /*11c40*/  FADD.FTZ R0, R26, R0 ;  /* 0x000000001a007221 */ /* 0x010fe20000010000 */
[----:B------:R-:W-:Y:S01]  /*11c50*/  F2FP.PACK_AB R8, R110, R27 ;  /* 0x0000001b6e08723e */ /* 0x000fe200000000ff */
[----:B------:R-:W-:Y:S01]  /*11c60*/  FADD.FTZ R2, R154, R2 ;  /* 0x000000029a027221 */ /* 0x000fe20000010000 */
[C---:B------:R-:W-:Y:S01]  /*11c70*/  F2FP.PACK_AB R9, R108.reuse, R26 ;  /* 0x0000001a6c09723e */ /* 0x040fe200000000ff */
[----:B------:R-:W-:Y:S01]  /*11c80*/  FADD.FTZ R0, R108, R0 ;  /* 0x000000006c007221 */ /* 0x000fe20000010000 */
[----:B------:R-:W-:Y:S01]  /*11c90*/  F2FP.PACK_AB R10, R158, R154 ;  /* 0x0000009a9e0a723e */ /* 0x000fe200000000ff */
[----:B------:R-:W-:Y:S01]  /*11ca0*/  MUFU.EX2 R166, R155 ;  /* 0x0000009b00a67308 */ /* 0x000fe20000000800 */
[----:B------:R-:W-:Y:S01]  /*11cb0*/  F2FP.PACK_AB R11, R152, R151 ;  /* 0x00000097980b723e */ /* 0x000fe200000000ff */
[----:B------:R-:W-:-:S02]  /*11cc0*/  FADD.FTZ R0, R151, R0 ;  /* 0x0000000097007221 */ /* 0x000fc40000010000 */
[----:B------:R-:W-:Y:S02]  /*11cd0*/  FADD.FTZ R2, R158, R2 ;  /* 0x000000029e027221 */ /* 0x000fe40000010000 */
[----:B------:R-:W-:Y:S01]  /*11ce0*/  FADD.FTZ R0, R152, R0 ;  /* 0x0000000098007221 */ /* 0x000fe20000010000 */
[----:B--2---:R-:W-:Y:S01]  /*11cf0*/  F2FP.PACK_AB R4, R111, R89 ;  /* 0x000000596f04723e */ /* 0x004fe200000000ff */
[----:B-1----:R-:W-:Y:S01]  /*11d00*/  HMMA.16816.F32 R64, R8, R12, R116 ;  /* 0x0000000c0840723c */ /* 0x002fe20000001874 */
[----:B------:R-:W-:Y:S07]  /*11d10*/  MUFU.EX2 R26, R180 ;  /* 0x000000b4001a7308 */ /* 0x000fee0000000800 */
[C---:B------:R-:W-:Y:S01]  /*11d20*/  HMMA.16816.F32 R104, R4.reuse, R14, R56 ;  /* 0x0000000e0468723c */ /* 0x040fe20000001838 */
[----:B------:R-:W-:Y:S07]  /*11d30*/  MUFU.EX2 R27, R176 ;  /* 0x000000b0001b7308 */ /* 0x000fee0000000800 */
[----:B------:R-:W-:Y:S08]  /*11d40*/  HMMA.16816.F32 R124, R4, R12, R124 ;  /* 0x0000000c047c723c */ /* 0x000ff0000000187c */
[C---:B------:R-:W-:Y:S01]  /*11d50*/  HMMA.16816.F32 R56, R8.reuse, R14, R48 ;  /* 0x0000000e0838723c */ /* 0x040fe20000001830 */
[----:B------:R-:W1:Y:S07]  /*11d60*/  LDSM.16.MT88.4 R12, [R196+0x1000] ;  /* 0x00100000c40c783b */ /* 0x000e6e0000004200 */
[-C--:B-1----:R-:W-:Y:S08]  /*11d70*/  HMMA.16816.F32 R52, R8, R12.reuse, R136 ;  /* 0x0000000c0834723c */ /* 0x082ff00000001888 */
[C---:B------:R-:W-:Y:S08]  /*11d80*/  HMMA.16816.F32 R116, R4.reuse, R12, R132 ;  /* 0x0000000c0474723c */ /* 0x040ff00000001884 */
[-C--:B------:R-:W-:Y:S08]  /*11d90*/  HMMA.16816.F32 R100, R4, R14.reuse, R60 ;  /* 0x0000000e0464723c */ /* 0x080ff0000000183c */
[C---:B------:R-:W-:Y:S01]  /*11da0*/  HMMA.16816.F32 R48, R8.reuse, R14, R32 ;  /* 0x0000000e0830723c */ /* 0x040fe20000001820 */
[----:B------:R-:W1:Y:S07]  /*11db0*/  LDSM.16.MT88.4 R12, [R193+0x1000] ;  /* 0x00100000c10c783b */ /* 0x000e6e0000004200 */
[-C--:B-1----:R-:W-:Y:S08]  /*11dc0*/  HMMA.16816.F32 R44, R8, R12.reuse, R128 ;  /* 0x0000000c082c723c */ /* 0x082ff00000001880 */
[C---:B------:R-:W-:Y:S01]  /*11dd0*/  HMMA.16816.F32 R80, R4.reuse, R12, R120 ;  /* 0x0000000c0450723c */ /* 0x040fe20000001878 */
[----:B------:R-:W-:Y:S07]  /*11de0*/  LDSM.16.MT88.4 R120, [R192+0x2000] ;  /* 0x00200000c078783b */ /* 0x000fee0000004200 */
[-C--:B------:R-:W-:Y:S08]  /*11df0*/  HMMA.16816.F32 R72, R4, R14.reuse, R72 ;  /* 0x0000000e0448723c */ /* 0x080ff00000001848 */
[----:B------:R-:W-:Y:S01]  /*11e00*/  HMMA.16816.F32 R36, R8, R14, R36 ;  /* 0x0000000e0824723c */ /* 0x000fe20000001824 */
[----:B------:R-:W1:Y:S07]  /*11e10*/  LDSM.16.MT88.4 R12, [R195+0x1000] ;  /* 0x00100000c30c783b */ /* 0x000e6e0000004200 */
[C---:B-1----:R-:W-:Y:S01]  /*11e20*/  HMMA.16816.F32 R60, R4.reuse, R12, R96 ;  /* 0x0000000c043c723c */ /* 0x042fe20000001860 */
[----:B------:R-:W-:Y:S07]  /*11e30*/  MUFU.EX2 R98, R146 ;  /* 0x0000009200627308 */ /* 0x000fee0000000800 */
[----:B------:R-:W-:Y:S01]  /*11e40*/  HMMA.16816.F32 R40, R4, R14, R76 ;  /* 0x0000000e0428723c */ /* 0x000fe2000000184c */
[----:B------:R-:W1:Y:S06]  /*11e50*/  MUFU.EX2 R99, R145 ;  /* 0x0000009100637308 */ /* 0x000e6c0000000800 */
[----:B------:R-:W-:Y:S01]  /*11e60*/  FADD.FTZ R4, R184, R16 ;  /* 0x00000010b8047221 */ /* 0x000fe20000010000 */
[C---:B------:R-:W-:Y:S01]  /*11e70*/  HMMA.16816.F32 R32, R8.reuse, R12, R112 ;  /* 0x0000000c0820723c */ /* 0x040fe20000001870 */
[----:B------:R-:W-:Y:S01]  /*11e80*/  LDSM.16.MT88.4 R16, [R196+0x1800] ;  /* 0x00180000c410783b */ /* 0x000fe20000004200 */
[----:B------:R-:W-:Y:S01]  /*11e90*/  FADD.FTZ R5, R209, R3 ;  /* 0x00000003d1057221 */ /* 0x000fe20000010000 */
[----:B------:R-:W2:Y:S01]  /*11ea0*/  MUFU.EX2 R97, R140 ;  /* 0x0000008c00617308 */ /* 0x000ea20000000800 */
[----:B------:R-:W-:Y:S01]  /*11eb0*/  FADD.FTZ R3, R185, R4 ;  /* 0x00000004b9037221 */ /* 0x000fe20000010000 */
[----:B------:R-:W-:Y:S01]  /*11ec0*/  F2FP.PACK_AB R6, R187, R186 ;  /* 0x000000babb06723e */ /* 0x000fe200000000ff */
[----:B------:R-:W-:Y:S01]  /*11ed0*/  FADD.FTZ R24, R210, R5 ;  /* 0x00000005d2187221 */ /* 0x000fe20000010000 */
[----:B------:R-:W-:Y:S01]  /*11ee0*/  LDSM.16.MT88.4 R112, [R196+0x2000] ;  /* 0x00200000c470783b */ /* 0x000fe20000004200 */
[----:B------:R-:W-:Y:S01]  /*11ef0*/  HMMA.16816.F32 R28, R8, R14, R20 ;  /* 0x0000000e081c723c */ /* 0x000fe20000001814 */
[----:B-1----:R-:W-:Y:S01]  /*11f00*/  F2FP.PACK_AB R4, R99, R98 ;  /* 0x000000626304723e */ /* 0x002fe200000000ff */
[----:B------:R-:W-:Y:S01]  /*11f10*/  FADD.FTZ R3, R207, R3 ;  /* 0x00000003cf037221 */ /* 0x000fe20000010000 */
[----:B------:R-:W1:Y:S01]  /*11f20*/  LDSM.16.MT88.4 R20, [R192+0x1800] ;  /* 0x00180000c014783b */ /* 0x000e620000004200 */
[----:B------:R-:W4:Y:S01]  /*11f30*/  MUFU.EX2 R96, R141 ;  /* 0x0000008d00607308 */ /* 0x000f220000000800 */
[----:B------:R-:W-:-:S02]  /*11f40*/  FADD.FTZ R2, R98, R2 ;  /* 0x0000000262027221 */ /* 0x000fc40000010000 */
[----:B------:R-:W5:Y:S01]  /*11f50*/  LDSM.16.MT88.4 R12, [R193+0x1800] ;  /* 0x00180000c10c783b */ /* 0x000f620000004200 */
[----:B------:R-:W-:Y:S02]  /*11f60*/  FADD.FTZ R25, R215, R3 ;  /* 0x00000003d7197221 */ /* 0x000fe40000010000 */
[----:B------:R-:W-:Y:S01]  /*11f70*/  FADD.FTZ R24, R89, R24 ;  /* 0x0000001859187221 */ /* 0x000fe20000010000 */
[----:B------:R-:W3:Y:S01]  /*11f80*/  LDSM.16.MT88.4 R8, [R195+0x1800] ;  /* 0x00180000c308783b */ /* 0x000ee20000004200 */
[----:B------:R-:W-:Y:S01]  /*11f90*/  MUFU.EX2 R184, R142 ;  /* 0x0000008e00b87308 */ /* 0x000fe20000000800 */
[----:B--2---:R-:W-:Y:S02]  /*11fa0*/  FADD.FTZ R0, R97, R0 ;  /* 0x0000000061007221 */ /* 0x004fe40000010000 */
[----:B------:R-:W-:-:S04]  /*11fb0*/  FADD.FTZ R3, R111, R24 ;  /* 0x000000186f037221 */ /* 0x000fc80000010000 */
[----:B------:R-:W-:Y:S01]  /*11fc0*/  FADD.FTZ R3, R150, R3 ;  /* 0x0000000396037221 */ /* 0x000fe20000010000 */
[----:B------:R-:W2:Y:S01]  /*11fd0*/  MUFU.EX2 R185, R147 ;  /* 0x0000009300b97308 */ /* 0x000ea20000000800 */
[----:B----4-:R-:W-:Y:S02]  /*11fe0*/  F2FP.PACK_AB R5, R96, R97 ;  /* 0x000000616005723e */ /* 0x010fe400000000ff */
[----:B------:R-:W-:-:S05]  /*11ff0*/  FADD.FTZ R3, R189, R3 ;  /* 0x00000003bd037221 */ /* 0x000fca0000010000 */
[----:B------:R-:W4:Y:S01]  /*12000*/  MUFU.EX2 R76, R157 ;  /* 0x0000009d004c7308 */ /* 0x000f220000000800 */
[----:B--2---:R-:W-:-:S07]  /*12010*/  F2FP.PACK_AB R7, R185, R184 ;  /* 0x000000b8b907723e */ /* 0x004fce00000000ff */
[----:B------:R-:W2:Y:S01]  /*12020*/  MUFU.EX2 R79, R172 ;  /* 0x000000ac004f7308 */ /* 0x000ea20000000800 */
[----:B-1----:R-:W-:Y:S01]  /*12030*/  HMMA.16816.F32 R64, R4, R20, R64 ;  /* 0x000000140440723c */ /* 0x002fe20000001840 */
[----:B----4-:R-:W-:-:S06]  /*12040*/  FADD.FTZ R3, R76, R3 ;  /* 0x000000034c037221 */ /* 0x010fcc0000010000 */
[----:B------:R-:W1:Y:S01]  /*12050*/  MUFU.EX2 R89, R171 ;  /* 0x000000ab00597308 */ /* 0x000e620000000800 */
[C---:B------:R-:W-:Y:S07]  /*12060*/  HMMA.16816.F32 R56, R4.reuse, R22, R56 ;  /* 0x000000160438723c */ /* 0x040fee0000001838 */
[----:B------:R-:W4:Y:S01]  /*12070*/  MUFU.EX2 R77, R165 ;  /* 0x000000a5004d7308 */ /* 0x000f220000000800 */
[----:B--2---:R-:W-:Y:S01]  /*12080*/  F2FP.PACK_AB R156, R79, R88 ;  /* 0x000000584f9c723e */ /* 0x004fe200000000ff */
[C---:B------:R-:W-:Y:S06]  /*12090*/  HMMA.16816.F32 R52, R4.reuse, R16, R52 ;  /* 0x000000100434723c */ /* 0x040fec0000001834 */
[----:B------:R-:W2:Y:S01]  /*120a0*/  MUFU.EX2 R78, R169 ;  /* 0x000000a9004e7308 */ /* 0x000ea20000000800 */
[----:B-1----:R-:W-:Y:S01]  /*120b0*/  F2FP.PACK_AB R158, R160, R89 ;  /* 0x00000059a09e723e */ /* 0x002fe200000000ff */
[C---:B------:R-:W-:Y:S06]  /*120c0*/  HMMA.16816.F32 R48, R4.reuse, R18, R48 ;  /* 0x000000120430723c */ /* 0x040fec0000001830 */
[----:B------:R-:W1:Y:S01]  /*120d0*/  MUFU.EX2 R24, R181 ;  /* 0x000000b500187308 */ /* 0x000e620000000800 */
[----:B----4-:R-:W-:Y:S01]  /*120e0*/  F2FP.PACK_AB R157, R86, R77 ;  /* 0x0000004d569d723e */ /* 0x010fe200000000ff */
[----:B-----5:R-:W-:Y:S01]  /*120f0*/  HMMA.16816.F32 R44, R4, R12, R44 ;  /* 0x0000000c042c723c */ /* 0x020fe2000000182c */
[----:B--2---:R-:W-:-:S07]  /*12100*/  F2FP.PACK_AB R159, R87, R78 ;  /* 0x0000004e579f723e */ /* 0x004fce00000000ff */
[----:B------:R-:W-:Y:S01]  /*12110*/  HMMA.16816.F32 R36, R4, R14, R36 ;  /* 0x0000000e0424723c */ /* 0x000fe20000001824 */
[----:B-1----:R-:W-:-:S07]  /*12120*/  F2FP.PACK_AB R98, R26, R24 ;  /* 0x000000181a62723e */ /* 0x002fce00000000ff */
[C---:B---3--:R-:W-:Y:S08]  /*12130*/  HMMA.16816.F32 R32, R4.reuse, R8, R32 ;  /* 0x000000080420723c */ /* 0x048ff00000001820 */
        /* <DEDUP_REMOVED lines=19> */
[----:B------:R-:W3:Y:S01]  /*12270*/  MUFU.EX2 R15, R178 ;  /* 0x000000b2000f7308 */ /* 0x000ee20000000800 */
[----:B------:R-:W4:Y:S05]  /*12280*/  LDSM.16.MT88.4 R8, [R195+0x2000] ;  /* 0x00200000c308783b */ /* 0x000f2a0000004200 */
[----:B------:R-:W-:Y:S01]  /*12290*/  FADD.FTZ R4, R109, R25 ;  /* 0x000000196d047221 */ /* 0x000fe20000010000 */
[----:B------:R-:W-:Y:S01]  /*122a0*/  HMMA.16816.F32 R128, R156, R120, R64 ;  /* 0x000000789c80723c */ /* 0x000fe20000001840 */
[----:B------:R-:W5:Y:S01]  /*122b0*/  MUFU.EX2 R25, R177 ;  /* 0x000000b100197308 */ /* 0x000f620000000800 */
[----:B------:R-:W-:Y:S01]  /*122c0*/  FADD.FTZ R5, R96, R0 ;  /* 0x0000000060057221 */ /* 0x000fe20000010000 */
[----:B------:R-:W-:Y:S01]  /*122d0*/  MOV R0, R218 ;  /* 0x000000da00007202 */ /* 0x000fe20000000f00 */
[----:B------:R-:W-:Y:S01]  /*122e0*/  FADD.FTZ R4, R148, R4 ;  /* 0x0000000494047221 */ /* 0x000fe20000010000 */
[----:B--2---:R-:W-:Y:S01]  /*122f0*/  F2FP.PACK_AB R96, R13, R12 ;  /* 0x0000000c0d60723e */ /* 0x004fe200000000ff */
[----:B------:R-:W-:-:S02]  /*12300*/  FADD.FTZ R5, R184, R5 ;  /* 0x00000005b8057221 */ /* 0x000fc40000010000 */
[----:B------:R-:W-:Y:S01]  /*12310*/  FADD.FTZ R4, R188, R4 ;  /* 0x00000004bc047221 */ /* 0x000fe20000010000 */
[----:B---3--:R-:W-:Y:S01]  /*12320*/  F2FP.PACK_AB R97, R15, R14 ;  /* 0x0000000e0f61723e */ /* 0x008fe200000000ff */
[C---:B------:R-:W-:Y:S02]  /*12330*/  HMMA.16816.F32 R132, R156.reuse, R122, R56 ;  /* 0x0000007a9c84723c */ /* 0x040fe40000001838 */
[----:B------:R-:W-:Y:S02]  /*12340*/  FADD.FTZ R6, R190, R4 ;  /* 0x00000004be067221 */ /* 0x000fe40000010000 */
[----:B------:R-:W-:Y:S02]  /*12350*/  FADD.FTZ R4, R99, R2 ;  /* 0x0000000263047221 */ /* 0x000fe40000010000 */
[----:B------:R-:W-:Y:S01]  /*12360*/  @P1 IMAD.HI.U32 R2, R218, c[0x0][0x2c8], RZ ;  /* 0x0000b200da021a27 */ /* 0x000fe200078e00ff */
[----:B-----5:R-:W-:Y:S01]  /*12370*/  F2FP.PACK_AB R99, R27, R25 ;  /* 0x000000191b63723e */ /* 0x020fe200000000ff */
[----:B-1----:R-:W-:Y:S03]  /*12380*/  HMMA.16816.F32 R144, R156, R104, R44 ;  /* 0x000000689c90723c */ /* 0x002fe6000000182c */
[----:B------:R-:W-:-:S04]  /*12390*/  @P1 SHF.R.U32.HI R0, RZ, c[0x0][0x2cc], R2 ;  /* 0x0000b300ff001a19 */ /* 0x000fc80000011602 */
[----:B------:R-:W-:Y:S01]  /*123a0*/  IADD3 R0, R0, R216, -R217 ;  /* 0x000000d800007210 */ /* 0x000fe20007ffe8d9 */
[----:B------:R-:W-:Y:S04]  /*123b0*/  HMMA.16816.F32 R116, R96, R112, R116 ;  /* 0x000000706074723c */ /* 0x000fe80000001874 */
[----:B------:R-:W-:-:S04]  /*123c0*/  IMAD.HI R0, R0, 0x66666667, RZ ;  /* 0x6666666700007827 */ /* 0x000fc800078e02ff */
[----:B------:R-:W-:Y:S01]  /*123d0*/  HMMA.16816.F32 R112, R96, R114, R16 ;  /* 0x000000726070723c */ /* 0x000fe20000001810 */
[----:B------:R-:W-:-:S04]  /*123e0*/  SHF.R.U32.HI R2, RZ, 0x1f, R0 ;  /* 0x0000001fff027819 */ /* 0x000fc80000011600 */
[----:B------:R-:W-:Y:S01]  /*123f0*/  LEA.HI.SX32 R7, R0, R2, 0x1b ;  /* 0x0000000200077211 */ /* 0x000fe200078fdaff */
[----:B------:R-:W-:Y:S02]  /*12400*/  FADD.FTZ R2, R162, R3 ;  /* 0x00000003a2027221 */ /* 0x000fe40000010000 */
[----:B------:R-:W-:Y:S01]  /*12410*/  FADD.FTZ R3, R161, R6 ;  /* 0x00000006a1037221 */ /* 0x000fe20000010000 */
[----:B------:R-:W-:Y:S01]  /*12420*/  IMNMX R16, R252, R7, !PT ;  /* 0x00000007fc107217 */ /* 0x000fe20007800200 */
[----:B------:R-:W-:Y:S01]  /*12430*/  FADD.FTZ R0, R186, R4 ;  /* 0x00000004ba007221 */ /* 0x000fe20000010000 */
[----:B------:R-:W-:Y:S01]  /*12440*/  HMMA.16816.F32 R148, R156, R106, R36 ;  /* 0x0000006a9c94723c */ /* 0x000fe20000001824 */
[----:B------:R-:W-:Y:S01]  /*12450*/  FADD.FTZ R4, R166, R2 ;  /* 0x00000002a6047221 */ /* 0x000fe20000010000 */
[----:B------:R-:W-:Y:S01]  /*12460*/  ISETP.GE.AND P0, PT, R223, R16, PT ;  /* 0x00000010df00720c */ /* 0x000fe20003f06270 */
[----:B------:R-:W-:Y:S01]  /*12470*/  FADD.FTZ R6, R163, R3 ;  /* 0x00000003a3067221 */ /* 0x000fe20000010000 */
[----:B------:R1:W-:Y:S01]  /*12480*/  STL [R1], R16 ;  /* 0x0000001001007387 */ /* 0x0003e20000100800 */
        /* <DEDUP_REMOVED lines=12> */
[----:B----4-:R-:W-:Y:S01]  /*12550*/  HMMA.16816.F32 R152, R156, R8, R32 ;  /* 0x000000089c98723c */ /* 0x010fe20000001820 */
        /* <DEDUP_REMOVED lines=12> */
[----:B------:R-:W-:-:S03]  /*12620*/  FADD.FTZ R247, R27, R0 ;  /* 0x000000001bf77221 */ /* 0x000fc60000010000 */
[----:B------:R-:W-:Y:S08]  /*12630*/  HMMA.16816.F32 R100, R96, R8, R60 ;  /* 0x000000086064723c */ /* 0x000ff0000000183c */
[-C--:B------:R-:W-:Y:S08]  /*12640*/  HMMA.16816.F32 R156, R156, R10.reuse, R28 ;  /* 0x0000000a9c9c723c */ /* 0x080ff0000000181c */
[----:B------:R-:W-:Y:S01]  /*12650*/  HMMA.16816.F32 R96, R96, R10, R40 ;  /* 0x0000000a6060723c */ /* 0x000fe20000001828 */
[----:B------:R-:W-:Y:S02]  /*12660*/  @!UPT UIADD3 URZ, URZ, URZ, URZ ;  /* 0x0000003f3f3ff290 */ /* 0x000fe4000fffe03f */
[----:B------:R-:W-:Y:S11]  /*12670*/  @!P0 BRA `(.L_x_1748) ;  /* 0x0000493000008947 */ /* 0x000ff60003800000 */
[----:B-1----:R-:W-:Y:S01]  /*12680*/  IMAD.MOV.U32 R87, RZ, RZ, R70 ;  /* 0x000000ffff577224 */ /* 0x002fe200078e0046 */
[----:B------:R-:W-:Y:S01]  /*12690*/  MOV R89, R68 ;  /* 0x0000004400597202 */ /* 0x000fe20000000f00 */
[----:B------:R-:W-:Y:S01]  /*126a0*/  IMAD.MOV.U32 R86, RZ, RZ, R71 ;  /* 0x000000ffff567224 */ /* 0x000fe200078e0047 */
[----:B------:R-:W-:-:S07]  /*126b0*/  MOV R88, R69 ;  /* 0x0000004500587202 */ /* 0x000fce0000000f00 */
.L_x_1759:
[----:B------:R-:W-:Y:S04]  /*126c0*/  DEPBAR.LE SB0, 0x0 ;  /* 0x000080000000791a */ /* 0x000fe80000000000 */
[----:B------:R-:W-:Y:S01]  /*126d0*/  WARPSYNC 0xffffffff ;  /* 0xffffffff00007948 */ /* 0x000fe20003800000 */
[----:B------:R-:W-:Y:S01]  /*126e0*/  BAR.SYNC.DEFER_BLOCKING 0x0 ;  /* 0x0000000000007b1d */ /* 0x000fe20000010000 */
[----:B------:R-:W-:Y:S05]  /*126f0*/  ISETP.GT.AND P0, PT, R252, R223, PT ;  /* 0x000000dffc00720c */ /* 0x000fea0003f04270 */
[----:B------:R1:W2:Y:S01]  /*12700*/  LDSM.16.M88.4 R80, [R198] ;  /* 0x00000000c650783b */ /* 0x0002a20000000200 */
[----:B------:R-:W-:Y:S03]  /*12710*/  BSSY B0, `(.L_x_1749) ;  /* 0x0000045000007945 */ /* 0x000fe60003800000 */
[----:B------:R1:W3:Y:S04]  /*12720*/  LDSM.16.M88.4 R76, [R198+0x2000] ;  /* 0x00200000c64c783b */ /* 0x0002e80000000200 */
[----:B------:R1:W4:Y:S04]  /*12730*/  LDSM.16.M88.4 R16, [R95] ;  /* 0x000000005f10783b */ /* 0x0003280000000200 */
        /* <DEDUP_REMOVED lines=11> */
[----:B------:R-:W-:-:S05]  /*127f0*/  @P0 BRA `(.L_x_1750) ;  /* 0x0000036000000947 */ /* 0x000fca0003800000 */
[C---:B--234-:R-:W-:Y:S01]  /*12800*/  IMAD.WIDE.U32 R2, R231.reuse, c[0x0][0x208], RZ ;  /* 0x00008200e7027a25 */ /* 0x05cfe200078e00ff */
        /* <DEDUP_REMOVED lines=17> */
[----:B------:R2:W3:Y:S02]  /*12920*/  SHFL.IDX PT, R7, R4, RZ, 0x181f ;  /* 0x00181fff04077589 */ /* 0x0004e400000e0000 */
.L_x_1858:
[----:B------:R-:W-:-:S05]  /*12930*/  BRA.DIV ~URZ, `(.L_x_1752) ;  /* 0x0000ed527f007947 */ /* 0x000fca000b800000 */
[----:B------:R-:W4:Y:S01]  /*12940*/  SHFL.IDX PT, R2, R0, RZ, 0x181f ;  /* 0x00181fff00027589 */ /* 0x000f2200000e0000 */
[----:B------:R-:W-:Y:S02]  /*12950*/  ISETP.GE.AND P1, PT, R244, c[0x0][0x1d4], PT ;  /* 0x00007500f4007a0c */ /* 0x000fe40003f26270 */
[-C--:B----4-:R-:W-:Y:S05]  /*12960*/  IADD3 R2, P0, R2, R5.reuse, RZ ;  /* 0x0000000502027210 */ /* 0x090fea0007f1e0ff */
[--C-:B---3--:R-:W-:Y:S01]  /*12970*/  IMAD.X R3, R7, 0x1, R6.reuse, P0 ;  /* 0x0000000107037824 */ /* 0x108fe200000e0606 */
[----:B------:R-:W-:Y:S05]  /*12980*/  SEL R7, RZ, 0x10, P1 ;  /* 0x00000010ff077807 */ /* 0x000fea0000800000 */
[----:B------:R-:W-:Y:S01]  /*12990*/  @!PT LDS RZ, [RZ] ;  /* 0x00000000fffff984 */ /* 0x000fe20000000800 */
[----:B------:R-:W-:Y:S01]  /*129a0*/  @!PT LDS RZ, [RZ] ;  /* 0x00000000fffff984 */ /* 0x000fe20000000800 */
[----:B------:R3:W-:Y:S04]  /*129b0*/  LDGSTS.E.BYPASS.LTC128B.128 [R208+0x100], [R2.64], !P1 ;  /* 0x0010000002d07fae */ /* 0x0007e8000c901d48 */
[----:B---3--:R-:W3:Y:S04]  /*129c0*/  SHFL.IDX PT, R2, R0, 0x1, 0x181f ;  /* 0x00381f0000027f89 */ /* 0x008ee800000e0000 */
[----:B------:R-:W4:Y:S01]  /*129d0*/  SHFL.IDX PT, R3, R4, 0x1, 0x181f ;  /* 0x00381f0004037f89 */ /* 0x000f2200000e0000 */
[-C--:B---3--:R-:W-:Y:S05]  /*129e0*/  IADD3 R2, P0, R2, R5.reuse, RZ ;  /* 0x0000000502027210 */ /* 0x088fea0007f1e0ff */
[--C-:B----4-:R-:W-:Y:S05]  /*129f0*/  IMAD.X R3, R3, 0x1, R6.reuse, P0 ;  /* 0x0000000103037824 */ /* 0x110fea00000e0606 */
[----:B------:R3:W-:Y:S04]  /*12a00*/  LDGSTS.E.BYPASS.LTC128B.128 [R208+0x900], [R2.64], !P1 ;  /* 0x0090000002d07fae */ /* 0x0007e8000c901d48 */
[----:B---3--:R-:W3:Y:S04]  /*12a10*/  SHFL.IDX PT, R2, R0, 0x2, 0x181f ;  /* 0x00581f0000027f89 */ /* 0x008ee800000e0000 */
[----:B------:R-:W4:Y:S01]  /*12a20*/  SHFL.IDX PT, R3, R4, 0x2, 0x181f ;  /* 0x00581f0004037f89 */ /* 0x000f2200000e0000 */
[-C--:B---3--:R-:W-:Y:S05]  /*12a30*/  IADD3 R2, P0, R2, R5.reuse, RZ ;  /* 0x0000000502027210 */ /* 0x088fea0007f1e0ff */
[--C-:B----4-:R-:W-:Y:S05]  /*12a40*/  IMAD.X R3, R3, 0x1, R6.reuse, P0 ;  /* 0x0000000103037824 */ /* 0x110fea00000e0606 */
[----:B------:R3:W-:Y:S04]  /*12a50*/  LDGSTS.E.BYPASS.LTC128B.128 [R208+0x1100], [R2.64], !P1 ;  /* 0x0110000002d07fae */ /* 0x0007e8000c901d48 */
[----:B---3--:R-:W3:Y:S04]  /*12a60*/  SHFL.IDX PT, R2, R0, 0x3, 0x181f ;  /* 0x00781f0000027f89 */ /* 0x008ee800000e0000 */
[----:B------:R-:W4:Y:S04]  /*12a70*/  SHFL.IDX PT, R3, R4, 0x3, 0x181f ;  /* 0x00781f0004037f89 */ /* 0x000f2800000e0000 */
[----:B------:R-:W2:Y:S04]  /*12a80*/  SHFL.IDX PT, R0, R0, 0x4, 0x181f ;  /* 0x00981f0000007f89 */ /* 0x000ea800000e0000 */
[----:B--2---:R-:W2:Y:S01]  /*12a90*/  SHFL.IDX PT, R4, R4, 0x4, 0x181f ;  /* 0x00981f0004047f89 */ /* 0x004ea200000e0000 */
[----:B---3--:R-:W-:Y:S05]  /*12aa0*/  IADD3 R2, P0, R2, R5, RZ ;  /* 0x0000000502027210 */ /* 0x008fea0007f1e0ff */
[----:B----4-:R-:W-:Y:S05]  /*12ab0*/  IMAD.X R3, R3, 0x1, R6, P0 ;  /* 0x0000000103037824 */ /* 0x010fea00000e0606 */
[----:B------:R3:W-:Y:S03]  /*12ac0*/  LDGSTS.E.BYPASS.LTC128B.128 [R208+0x1900], [R2.64], !P1 ;  /* 0x0190000002d07fae */ /* 0x0007e6000c901d48 */
.L_x_1859:
[C---:B---3--:R-:W-:Y:S02]  /*12ad0*/  IADD3 R2, -R7.reuse, 0x10, RZ ;  /* 0x0000001007027810 */ /* 0x048fe40007ffe1ff */
[----:B------:R-:W-:Y:S02]  /*12ae0*/  ISETP.NE.U32.AND P2, PT, R7, RZ, PT ;  /* 0x000000ff0700720c */ /* 0x000fe40003f45070 */
[----:B------:R-:W-:Y:S04]  /*12af0*/  LOP3.LUT R2, R2, 0xf, RZ, 0xc0, !PT ;  /* 0x0000000f02027812 */ /* 0x000fe800078ec0ff */
[----:B------:R-:W-:Y:S04]  /*12b00*/  IADD3 R2, P1, P0, R2, R0, R5 ;  /* 0x0000000002027210 */ /* 0x000fe8000783e005 */
[----:B--2---:R-:W-:Y:S05]  /*12b10*/  IADD3.X R3, RZ, R4, R6, P1, P0 ;  /* 0x00000004ff037210 */ /* 0x004fea0000fe0406 */
[----:B------:R-:W-:Y:S01]  /*12b20*/  @!PT LDS RZ, [RZ] ;  /* 0x00000000fffff984 */ /* 0x000fe20000000800 */
[----:B------:R-:W-:Y:S01]  /*12b30*/  @!PT LDS RZ, [RZ] ;  /* 0x00000000fffff984 */ /* 0x000fe20000000800 */
[----:B------:R-:W-:Y:S01]  /*12b40*/  @!PT LDS RZ, [RZ] ;  /* 0x00000000fffff984 */ /* 0x000fe20000000800 */
[----:B------:R2:W-:Y:S04]  /*12b50*/  LDGSTS.E.BYPASS.LTC128B.128.ZFILL [R208+0x2100], [R2.64], P2 ;  /* 0x0210000002d07fae */ /* 0x0005e80009141d48 */
.L_x_1750:
[----:B--234-:R-:W-:Y:S05]  /*12b60*/  BSYNC B0 ;  /* 0x0000000000007941 */ /* 0x01cfea0003800000 */
.L_x_1749:
[----:B------:R-:W0:Y:S01]  /*12b70*/  LDGDEPBAR ;  /* 0x00000000000079af */ /* 0x000e220000000000 */
[----:B------:R-:W-:Y:S01]  /*12b80*/  WARPSYNC 0xffffffff ;  /* 0xffffffff00007948 */ /* 0x000fe20003800000 */
[-C--:B------:R-:W-:Y:S01]  /*12b90*/  HMMA.16816.F32 R4, R80, R16.reuse, RZ ;  /* 0x000000105004723c */ /* 0x080fe200000018ff */
[----:B------:R-:W-:Y:S02]  /*12ba0*/  BSSY B0, `(.L_x_1753) ;  /* 0x0000147000007945 */ /* 0x000fe40003800000 */
[----:B------:R-:W-:Y:S05]  /*12bb0*/  ISETP.GT.AND P0, PT, R223, R252, PT ;  /* 0x000000fcdf00720c */ /* 0x000fea0003f04270 */
[C---:B------:R-:W-:Y:S08]  /*12bc0*/  HMMA.16816.F32 R8, R76.reuse, R16, RZ ;  /* 0x000000104c08723c */ /* 0x040ff000000018ff */
[-C--:B------:R-:W-:Y:S08]  /*12bd0*/  HMMA.16816.F32 R12, R76, R18.reuse, RZ ;  /* 0x000000124c0c723c */ /* 0x080ff000000018ff */
[C---:B------:R-:W-:Y:S08]  /*12be0*/  HMMA.16816.F32 R16, R80.reuse, R18, RZ ;  /* 0x000000125010723c */ /* 0x040ff000000018ff */
[-C--:B-1----:R-:W-:Y:S08]  /*12bf0*/  HMMA.16816.F32 R20, R80, R32.reuse, RZ ;  /* 0x000000205014723c */ /* 0x082ff000000018ff */
        /* <DEDUP_REMOVED lines=41> */
[----:B------:R-:W5:Y:S07]  /*12e90*/  LDSM.16.M88.4 R164, [R197+0x1800] ;  /* 0x00180000c5a4783b */ /* 0x000f6e0000000200 */
        /* <DEDUP_REMOVED lines=210> */
[----:B--234-:R-:W-:Y:S01]  /*13bc0*/  MOV R220, RZ ;  /* 0x000000ff00dc7202 */ /* 0x01cfe20000000f00 */
[----:B------:R-:W2:Y:S01]  /*13bd0*/  LDL R238, [R1+0x28] ;  /* 0x0000280001ee7983 */ /* 0x000ea20000100800 */
[C---:B------:R-:W-:Y:S02]  /*13be0*/  SHF.L.U64.HI R6, R244.reuse, 0x1, R245 ;  /* 0x00000001f4067819 */ /* 0x040fe400000102f5 */
[----:B------:R-:W-:Y:S01]  /*13bf0*/  SHF.L.U32 R5, R244, 0x1, RZ ;  /* 0x00000001f4057819 */ /* 0x000fe200000006ff */
[----:B------:R-:W3:Y:S04]  /*13c00*/  LDL.64 R240, [R1+0x18] ;  /* 0x0000180001f07983 */ /* 0x000ee80000100a00 */
[----:B------:R-:W4:Y:S04]  /*13c10*/  LDL R235, [R1+0x24] ;  /* 0x0000240001eb7983 */ /* 0x000f280000100800 */
[----:B------:R-:W5:Y:S04]  /*13c20*/  LDL.64 R236, [R1+0x10] ;  /* 0x0000100001ec7983 */ /* 0x000f680000100a00 */
[----:B------:R-:W3:Y:S01]  /*13c30*/  LDL R234, [R1+0x20] ;  /* 0x0000200001ea7983 */ /* 0x000ee20000100800 */
[----:B--2---:R-:W-:Y:S05]  /*13c40*/  IMAD R2, R223, 0x50, R238 ;  /* 0x00000050df027824 */ /* 0x004fea00078e02ee */
[----:B------:R-:W-:Y:S05]  /*13c50*/  IADD3 R2, R2, -0x50, R251 ;  /* 0xffffffb002027810 */ /* 0x000fea0007ffe0fb */
[----:B------:R-:W-:Y:S04]  /*13c60*/  @P6 IMAD.HI.U32 R3, R2, c[0x0][0x2bc], RZ ;  /* 0x0000af0002036a27 */ /* 0x000fe800078e00ff */
[----:B-1----:R-:W-:Y:S01]  /*13c70*/  IMAD.MOV.U32 R0, RZ, RZ, R2 ;  /* 0x000000ffff007224 */ /* 0x002fe200078e0002 */
        /* <DEDUP_REMOVED lines=23> */
.L_x_1860:
[----:B------:R-:W-:-:S05]  /*13df0*/  BRA.DIV ~URZ, `(.L_x_1756) ;  /* 0x0000de627f007947 */ /* 0x000fca000b800000 */
[----:B------:R-:W3:Y:S01]  /*13e00*/  SHFL.IDX PT, R2, R0, RZ, 0x181f ;  /* 0x00181fff00027589 */ /* 0x000ee200000e0000 */
[----:B------:R-:W-:Y:S03]  /*13e10*/  ISETP.GE.AND P1, PT, R244, c[0x0][0x1d4], PT ;  /* 0x00007500f4007a0c */ /* 0x000fe60003f26270 */
[----:B------:R-:W-:Y:S01]  /*13e20*/  SHFL.IDX PT, R8, R0, 0x4, 0x181f ;  /* 0x00981f0000087f89 */ /* 0x000fe200000e0000 */
[-C--:B---3--:R-:W-:Y:S05]  /*13e30*/  IADD3 R2, P0, R2, R5.reuse, RZ ;  /* 0x0000000502027210 */ /* 0x088fea0007f1e0ff */
[--C-:B--2---:R-:W-:Y:S01]  /*13e40*/  IMAD.X R3, R7, 0x1, R6.reuse, P0 ;  /* 0x0000000107037824 */ /* 0x104fe200000e0606 */
[----:B------:R-:W-:Y:S04]  /*13e50*/  SEL R7, RZ, 0x10, P1 ;  /* 0x00000010ff077807 */ /* 0x000fe80000800000 */
        /* <DEDUP_REMOVED lines=14> */
[----:B-1----:R-:W1:Y:S01]  /*13f40*/  SHFL.IDX PT, R4, R4, 0x4, 0x181f ;  /* 0x00981f0004047f89 */ /* 0x002e6200000e0000 */
[----:B--2---:R-:W-:Y:S05]  /*13f50*/  IADD3 R2, P0, R2, R5, RZ ;  /* 0x0000000502027210 */ /* 0x004fea0007f1e0ff */
[----:B---3--:R-:W-:Y:S05]  /*13f60*/  IMAD.X R3, R3, 0x1, R6, P0 ;  /* 0x0000000103037824 */ /* 0x008fea00000e0606 */
[----:B------:R2:W-:Y:S03]  /*13f70*/  LDGSTS.E.BYPASS.LTC128B.128 [R208+0x4100], [R2.64], !P1 ;  /* 0x0410000002d07fae */ /* 0x0005e6000c901d48 */
.L_x_1861:
[C---:B-1----:R-:W-:Y:S02]  /*13f80*/  IADD3 R0, -R7.reuse, 0x10, RZ ;  /* 0x0000001007007810 */ /* 0x042fe40007ffe1ff */
[----:B------:R-:W-:Y:S02]  /*13f90*/  ISETP.NE.U32.AND P2, PT, R7, RZ, PT ;  /* 0x000000ff0700720c */ /* 0x000fe40003f45070 */
[----:B------:R-:W-:Y:S04]  /*13fa0*/  LOP3.LUT R0, R0, 0xf, RZ, 0xc0, !PT ;  /* 0x0000000f00007812 */ /* 0x000fe800078ec0ff */
[----:B--2---:R-:W-:Y:S04]  /*13fb0*/  IADD3 R2, P1, P0, R0, R8, R5 ;  /* 0x0000000800027210 */ /* 0x004fe8000783e005 */
[----:B------:R-:W-:Y:S05]  /*13fc0*/  IADD3.X R3, RZ, R4, R6, P1, P0 ;  /* 0x00000004ff037210 */ /* 0x000fea0000fe0406 */
[----:B------:R-:W-:Y:S01]  /*13fd0*/  @!PT LDS RZ, [RZ] ;  /* 0x00000000fffff984 */ /* 0x000fe20000000800 */
[----:B------:R-:W-:Y:S01]  /*13fe0*/  @!PT LDS RZ, [RZ] ;  /* 0x00000000fffff984 */ /* 0x000fe20000000800 */
[----:B------:R-:W-:Y:S01]  /*13ff0*/  @!PT LDS RZ, [RZ] ;  /* 0x00000000fffff984 */ /* 0x000fe20000000800 */
[----:B------:R1:W-:Y:S04]  /*14000*/  LDGSTS.E.BYPASS.LTC128B.128.ZFILL [R208+0x4900], [R2.64], P2 ;  /* 0x0490000002d07fae */ /* 0x0003e80009141d48 */
.L_x_1754:
[----:B--234-:R-:W-:Y:S05]  /*14010*/  BSYNC B0 ;  /* 0x0000000000007941 */ /* 0x01cfea0003800000 */
.L_x_1753:
[----:B------:R-:W2:Y:S01]  /*14020*/  LDL R4, [R1+0x2c] ;  /* 0x00002c0001047983 */ /* 0x000ea20000100800 */
[----:B------:R-:W-:Y:S03]  /*14030*/  IMAD.MOV.U32 R6, RZ, RZ, c[0x0][0x2c4] ;  /* 0x0000b100ff067624 */ /* 0x000fe600078e00ff */
[----:B-1----:R-:W2:Y:S02]  /*14040*/  LDL R0, [R1+0x60] ;  /* 0x0000600001007983 */ /* 0x002ea40000100800 */
[----:B------:R-:W-:Y:S02]  /*14050*/  ISETP.NE.AND P0, PT, R6, 0x1, PT ;  /* 0x000000010600780c */ /* 0x000fe40003f05270 */
[----:B------:R-:W3:Y:S04]  /*14060*/  LDL R5, [R1+0x34] ;  /* 0x0000340001057983 */ /* 0x000ee80000100800 */
[----:B------:R-:W4:Y:S04]  /*14070*/  LDL R3, [R1+0x38] ;  /* 0x0000380001037983 */ /* 0x000f280000100800 */
[----:B------:R-:W4:Y:S04]  /*14080*/  LDL R2, [R1+0x30] ;  /* 0x0000300001027983 */ /* 0x000f280000100800 */
[----:B------:R-:W0:Y:S01]  /*14090*/  LDGDEPBAR ;  /* 0x00000000000079af */ /* 0x000e220000000000 */
[----:B--2---:R-:W-:Y:S04]  /*140a0*/  IMAD.IADD R4, R0, 0x1, R4 ;  /* 0x0000000100047824 */ /* 0x004fe800078e0204 */
[----:B------:R-:W-:Y:S05]  /*140b0*/  @P0 IMAD.HI.U32 R0, R4, c[0x0][0x2c8], RZ ;  /* 0x0000b20004000a27 */ /* 0x000fea00078e00ff */
[----:B------:R-:W-:Y:S01]  /*140c0*/  @P0 SHF.R.U32.HI R4, RZ, c[0x0][0x2cc], R0 ;  /* 0x0000b300ff040a19 */ /* 0x000fe20000011600 */
[----:B------:R-:W-:Y:S05]  /*140d0*/  IMAD R0, R223, -0x50, RZ ;  /* 0xffffffb0df007824 */ /* 0x000fea00078e02ff */
[----:B---3--:R-:W-:Y:S04]  /*140e0*/  IADD3 R0, -R5, 0x1, R0 ;  /* 0x0000000105007810 */ /* 0x008fe80007ffe100 */
[----:B----4-:R-:W-:Y:S01]  /*140f0*/  IADD3 R5, -R2, R0, R3 ;  /* 0x0000000002057210 */ /* 0x010fe20007ffe103 */
[----:B------:R-:W-:-:S05]  /*14100*/  BRA.DIV ~URZ, `(.L_x_1757) ;  /* 0x0000e0b27f007947 */ /* 0x000fca000b800000 */
[----:B------:R1:W2:Y:S02]  /*14110*/  SHFL.IDX PT, R0, R4, RZ, 0x1c1f ;  /* 0x001c1fff04007589 */ /* 0x0002a400000e0000 */
.L_x_1862:
[----:B--2---:R-:W-:Y:S05]  /*14120*/  IMAD.IADD R0, R5, 0x1, R0 ;  /* 0x0000000105007824 */ /* 0x004fea00078e0200 */
[C---:B------:R-:W-:Y:S02]  /*14130*/  ISETP.GT.AND P0, PT, R0.reuse, RZ, PT ;  /* 0x000000ff0000720c */ /* 0x040fe40003f04270 */
[C---:B------:R-:W-:Y:S02]  /*14140*/  ISETP.GT.AND P1, PT, R0.reuse, 0x1, PT ;  /* 0x000000010000780c */ /* 0x040fe40003f24270 */
[C---:B------:R-:W-:Y:S02]  /*14150*/  ISETP.GT.AND P3, PT, R0.reuse, 0x8, PT ;  /* 0x000000080000780c */ /* 0x040fe40003f64270 */
        /* <DEDUP_REMOVED lines=11> */
[C---:B------:R-:W-:Y:S02]  /*14210*/  ISETP.GT.AND P0, PT, R0.reuse, 0x21, PT ;  /* 0x000000210000780c */ /* 0x040fe40003f04270 */
[----:B------:R-:W-:Y:S02]  /*14220*/  FSEL R28, R165, -INF , P2 ;  /* 0xff800000a51c7808 */ /* 0x000fe40001000000 */
        /* <DEDUP_REMOVED lines=8> */
[----:B------:R-:W-:Y:S02]  /*142b0*/  ISETP.GT.AND P0, PT, R0, 0x38, PT ;  /* 0x000000380000780c */ /* 0x000fe40003f04270 */
[----:B------:R-:W-:Y:S02]  /*142c0*/  FSEL R23, R23, -INF , P3 ;  /* 0xff80000017177808 */ /* 0x000fe40001800000 */
        /* <DEDUP_REMOVED lines=8> */
[----:B------:R-:W-:Y:S02]  /*14350*/  ISETP.GT.AND P0, PT, R0, 0x49, PT ;  /* 0x000000490000780c */ /* 0x000fe40003f04270 */
[----:B------:R-:W-:Y:S02]  /*14360*/  FSEL R17, R17, -INF , P4 ;  /* 0xff80000011117808 */ /* 0x000fe40002000000 */
        /* <DEDUP_REMOVED lines=12> */
[C---:B------:R-:W-:Y:S02]  /*14430*/  ISETP.GT.AND P1, PT, R3.reuse, 0x1, PT ;  /* 0x000000010300780c */ /* 0x040fe40003f24270 */
[C---:B------:R-:W-:Y:S02]  /*14440*/  ISETP.GT.AND P2, PT, R3.reuse, 0x8, PT ;  /* 0x000000080300780c */ /* 0x040fe40003f44270 */
        /* <DEDUP_REMOVED lines=34> */
[----:B------:R-:W-:Y:S02]  /*14670*/  ISETP.GT.AND P0, PT, R2, RZ, PT ;  /* 0x000000ff0200720c */ /* 0x000fe40003f04270 */
        /* <DEDUP_REMOVED lines=37> */
[----:B------:R-:W-:Y:S02]  /*148d0*/  FMNMX.FTZ R2, R9, R86, !PT ;  /* 0x0000005609027209 */ /* 0x000fe40007810000 */
[----:B------:R-:W-:Y:S02]  /*148e0*/  FSEL R74, R58, -INF , P0 ;  /* 0xff8000003a4a7808 */ /* 0x000fe40000000000 */
[----:B------:R-:W-:Y:S02]  /*148f0*/  FMNMX.FTZ R2, R10, R2, !PT ;  /* 0x000000020a027209 */ /* 0x000fe40007810000 */
[----:B------:R-:W-:Y:S02]  /*14900*/  ISETP.GT.AND P0, PT, R0, RZ, PT ;  /* 0x000000ff0000720c */ /* 0x000fe40003f04270 */
[----:B------:R-:W-:Y:S02]  /*14910*/  FMNMX.FTZ R2, R11, R2, !PT ;  /* 0x000000020b027209 */ /* 0x000fe40007810000 */
[----:B------:R-:W-:Y:S02]  /*14920*/  FSEL R80, R60, -INF , P3 ;  /* 0xff8000003c507808 */ /* 0x000fe40001800000 */
[----:B------:R-:W-:Y:S02]  /*14930*/  FMNMX.FTZ R2, R16, R2, !PT ;  /* 0x0000000210027209 */ /* 0x000fe40007810000 */
[----:B------:R-:W-:Y:S02]  /*14940*/  FSEL R67, R57, -INF , P1 ;  /* 0xff80000039437808 */ /* 0x000fe40000800000 */
[----:B------:R-:W-:Y:S02]  /*14950*/  FMNMX.FTZ R2, R29, R2, !PT ;  /* 0x000000021d027209 */ /* 0x000fe40007810000 */
[----:B------:R-:W-:Y:S02]  /*14960*/  ISETP.GT.AND P1, PT, R0, 0x1, PT ;  /* 0x000000010000780c */ /* 0x000fe40003f24270 */
        /* <DEDUP_REMOVED lines=14> */
[----:B------:R-:W-:Y:S02]  /*14a50*/  FMNMX.FTZ R2, R21, R2, !PT ;  /* 0x0000000215027209 */ /* 0x000fe40007810000 */
[----:B------:R-:W-:Y:S02]  /*14a60*/  ISETP.GT.AND P2, PT, R0, 0x11, PT ;  /* 0x000000110000780c */ /* 0x000fe40003f44270 */
[----:B------:R-:W-:Y:S02]  /*14a70*/  FMNMX.FTZ R2, R20, R2, !PT ;  /* 0x0000000214027209 */ /* 0x000fe40007810000 */
[----:B------:R-:W-:Y:S02]  /*14a80*/  FSEL R61, R230, -INF , P3 ;  /* 0xff800000e63d7808 */ /* 0x000fe40001800000 */
        /* <DEDUP_REMOVED lines=8> */
[C---:B------:R-:W-:Y:S02]  /*14b10*/  ISETP.GT.AND P1, PT, R0.reuse, 0x20, PT ;  /* 0x000000200000780c */ /* 0x040fe40003f24270 */
[----:B------:R-:W-:Y:S02]  /*14b20*/  ISETP.GT.AND P0, PT, R0, 0x21, PT ;  /* 0x000000210000780c */ /* 0x000fe40003f04270 */
[----:B------:R-:W-:Y:S02]  /*14b30*/  FMNMX.FTZ R2, R13, R2, !PT ;  /* 0x000000020d027209 */ /* 0x000fe40007810000 */
        /* <DEDUP_REMOVED lines=21> */
[----:B------:R-:W-:Y:S01]  /*14c90*/  FSEL R31, R171, -INF , P4 ;  /* 0xff800000ab1f7808 */ /* 0x000fe20002000000 */
[----:B------:R-:W2:Y:S01]  /*14ca0*/  SHFL.BFLY PT, R0, R2, 0x2, 0x1f ;  /* 0x0c401f0002007f89 */ /* 0x000ea200000e0000 */
[----:B------:R-:W-:Y:S02]  /*14cb0*/  FSEL R8, R73, -INF , P3 ;  /* 0xff80000049087808 */ /* 0x000fe40001800000 */
[----:B------:R-:W-:Y:S02]  /*14cc0*/  FSEL R7, R72, -INF , P2 ;  /* 0xff80000048077808 */ /* 0x000fe40001000000 */
[----:B------:R-:W-:Y:S02]  /*14cd0*/  FSEL R6, R68, -INF , P1 ;  /* 0xff80000044067808 */ /* 0x000fe40000800000 */
[----:B------:R-:W-:Y:S02]  /*14ce0*/  FSEL R5, R65, -INF , P0 ;  /* 0xff80000041057808 */ /* 0x000fe40000000000 */
[----:B--2---:R-:W-:Y:S05]  /*14cf0*/  FMNMX.FTZ R0, R0, R2, !PT ;  /* 0x0000000200007209 */ /* 0x004fea0007810000 */
        /* <DEDUP_REMOVED lines=71> */
[----:B-12---:R-:W-:Y:S06]  /*15170*/  FMNMX.FTZ R4, R0, R2, !PT ;  /* 0x0000000200047209 */ /* 0x006fec0007810000 */
[----:B------:R1:W2:Y:S02]  /*15180*/  SHFL.BFLY PT, R0, R4, 0x1, 0x1f ;  /* 0x0c201f0004007f89 */ /* 0x0002a400000e0000 */
.L_x_1863:
        /* <DEDUP_REMOVED lines=18> */
[--C-:B-1----:R-:W-:Y:S02]  /*152b0*/  FFMA.FTZ R4, R10, c[0x0][0x2d0], -R2.reuse ;  /* 0x0000b4000a047a23 */ /* 0x102fe40000010802 */
        /* <DEDUP_REMOVED lines=14> */
[----:B------:R-:W1:Y:S10]  /*153a0*/  MUFU.EX2 R2, R4 ;  /* 0x0000000400027308 */ /* 0x000e740000000800 */
[----:B------:R-:W-:Y:S01]  /*153b0*/  MUFU.EX2 R11, R11 ;  /* 0x0000000b000b7308 */ /* 0x000fe20000000800 */
[----:B--2---:R-:W-:Y:S01]  /*153c0*/  FFMA.FTZ R0, R65, R239, R3 ;  /* 0x000000ef41007223 */ /* 0x004fe20000010003 */
[C---:B-1----:R-:W-:Y:S03]  /*153d0*/  F2FP.PACK_AB R72, R2.reuse, R3 ;  /* 0x000000030248723e */ /* 0x042fe600000000ff */
        /* <DEDUP_REMOVED lines=32> */
[----:B-1----:R-:W-:Y:S02]  /*155e0*/  FFMA.FTZ R0, R3, R243, R9 ;  /* 0x000000f303007223 */ /* 0x002fe40000010009 */
[C---:B------:R-:W-:Y:S02]  /*155f0*/  FMUL.FTZ R48, R65.reuse, R148 ;  /* 0x0000009441307220 */ /* 0x040fe40000410000 */
[----:B------:R-:W-:Y:S02]  /*15600*/  FMUL.FTZ R49, R65, R149 ;  /* 0x0000009541317220 */ /* 0x000fe40000410000 */
[C---:B------:R-:W-:Y:S02]  /*15610*/  FMUL.FTZ R50, R3.reuse, R150 ;  /* 0x0000009603327220 */ /* 0x040fe40000410000 */
[----:B------:R-:W-:Y:S01]  /*15620*/  FMUL.FTZ R51, R3, R151 ;  /* 0x0000009703337220 */ /* 0x000fe20000410000 */
[----:B------:R-:W-:Y:S01]  /*15630*/  MUFU.EX2 R243, R168 ;  /* 0x000000a800f37308 */ /* 0x000fe20000000800 */
[----:B------:R-:W-:Y:S09]  /*15640*/  LDSM.16.MT88.4 R148, [R193+0x2000] ;  /* 0x00200000c194783b */ /* 0x000ff20000004200 */
[----:B------:R-:W-:Y:S01]  /*15650*/  MUFU.EX2 R169, R228 ;  /* 0x000000e400a97308 */ /* 0x000fe20000000800 */
[C---:B--2---:R-:W-:Y:S01]  /*15660*/  FADD.FTZ R38, R2.reuse, R0 ;  /* 0x0000000002267221 */ /* 0x044fe20000010000 */
[----:B------:R-:W-:Y:S01]  /*15670*/  F2FP.PACK_AB R73, R2, R9 ;  /* 0x000000090249723e */ /* 0x000fe200000000ff */
[C---:B------:R-:W-:Y:S01]  /*15680*/  FMUL.FTZ R2, R69.reuse, c[0x0][0x2d0] ;  /* 0x0000b40045027a20 */ /* 0x040fe20000410000 */
[----:B------:R-:W-:Y:S06]  /*15690*/  FSEL R0, R69, RZ, P0 ;  /* 0x000000ff45007208 */ /* 0x000fec0000000000 */
[----:B------:R-:W-:Y:S01]  /*156a0*/  MUFU.EX2 R168, R229 ;  /* 0x000000e500a87308 */ /* 0x000fe20000000800 */
        /* <DEDUP_REMOVED lines=12> */
[----:B------:R-:W-:Y:S01]  /*15770*/  FMUL.FTZ R0, R0, c[0x0][0x2d0] ;  /* 0x0000b40000007a20 */ /* 0x000fe20000410000 */
[----:B------:R-:W-:Y:S01]  /*15780*/  LDSM.16.MT88.4 R80, [R195] ;  /* 0x00000000c350783b */ /* 0x000fe20000004200 */
[--C-:B------:R-:W-:Y:S02]  /*15790*/  FFMA.FTZ R19, R79, c[0x0][0x2d0], -R2.reuse ;  /* 0x0000b4004f137a23 */ /* 0x100fe40000010802 */
[--C-:B------:R-:W-:Y:S02]  /*157a0*/  FFMA.FTZ R237, R63, c[0x0][0x2d0], -R2.reuse ;  /* 0x0000b4003fed7a23 */ /* 0x100fe40000010802 */
[--C-:B------:R-:W-:Y:S02]  /*157b0*/  FFMA.FTZ R166, R166, c[0x0][0x2d0], -R2.reuse ;  /* 0x0000b400a6a67a23 */ /* 0x100fe40000010802 */
[--C-:B------:R-:W-:Y:S01]  /*157c0*/  FFMA.FTZ R165, R165, c[0x0][0x2d0], -R2.reuse ;  /* 0x0000b400a5a57a23 */ /* 0x100fe20000010802 */
[----:B------:R-:W3:Y:S01]  /*157d0*/  MUFU.EX2 R0, R0 ;  /* 0x0000000000007308 */ /* 0x000ee20000000800 */
[--C-:B------:R-:W-:Y:S02]  /*157e0*/  FFMA.FTZ R164, R164, c[0x0][0x2d0], -R2.reuse ;  /* 0x0000b400a4a47a23 */ /* 0x100fe40000010802 */
[--C-:B------:R-:W-:Y:S02]  /*157f0*/  FFMA.FTZ R175, R162, c[0x0][0x2d0], -R2.reuse ;  /* 0x0000b400a2af7a23 */ /* 0x100fe40000010802 */
[----:B-1----:R-:W-:Y:S02]  /*15800*/  FMUL.FTZ R4, R68, c[0x0][0x2d0] ;  /* 0x0000b40044047a20 */ /* 0x002fe40000410000 */
[--C-:B------:R-:W-:Y:S02]  /*15810*/  FFMA.FTZ R177, R161, c[0x0][0x2d0], -R2.reuse ;  /* 0x0000b400a1b17a23 */ /* 0x100fe40000010802 */
[--C-:B------:R-:W-:Y:S01]  /*15820*/  FFMA.FTZ R187, R160, c[0x0][0x2d0], -R2.reuse ;  /* 0x0000b400a0bb7a23 */ /* 0x100fe20000010802 */
[----:B------:R-:W-:Y:S01]  /*15830*/  FSEL R4, R4, RZ, P0 ;  /* 0x000000ff04047208 */ /* 0x000fe20000000000 */
[--C-:B------:R-:W-:Y:S01]  /*15840*/  FFMA.FTZ R233, R74, c[0x0][0x2d0], -R2.reuse ;  /* 0x0000b4004ae97a23 */ /* 0x100fe20000010802 */
[----:B------:R-:W-:Y:S01]  /*15850*/  F2FP.PACK_AB R74, R10, R11 ;  /* 0x0000000b0a4a723e */ /* 0x000fe200000000ff */
[--C-:B------:R-:W-:Y:S02]  /*15860*/  FFMA.FTZ R234, R67, c[0x0][0x2d0], -R2.reuse ;  /* 0x0000b40043ea7a23 */ /* 0x100fe40000010802 */
[--C-:B------:R-:W-:Y:S02]  /*15870*/  FFMA.FTZ R239, R58, c[0x0][0x2d0], -R2.reuse ;  /* 0x0000b4003aef7a23 */ /* 0x100fe40000010802 */
[--C-:B------:R-:W-:Y:S02]  /*15880*/  FFMA.FTZ R167, R167, c[0x0][0x2d0], -R2.reuse ;  /* 0x0000b400a7a77a23 */ /* 0x100fe40000010802 */
[----:B------:R-:W-:Y:S01]  /*15890*/  FFMA.FTZ R163, R163, c[0x0][0x2d0], -R2 ;  /* 0x0000b400a3a37a23 */ /* 0x000fe20000010802 */
[----:B------:R-:W-:Y:S01]  /*158a0*/  FSEL R2, R68, RZ, P0 ;  /* 0x000000ff44027208 */ /* 0x000fe20000000000 */
[--C-:B--2---:R-:W-:Y:S02]  /*158b0*/  FFMA.FTZ R9, R30, c[0x0][0x2d0], -R4.reuse ;  /* 0x0000b4001e097a23 */ /* 0x104fe40000010804 */
[--C-:B------:R-:W-:Y:S02]  /*158c0*/  FFMA.FTZ R225, R32, c[0x0][0x2d0], -R4.reuse ;  /* 0x0000b40020e17a23 */ /* 0x100fe40000010804 */
[----:B------:R1:W-:Y:S01]  /*158d0*/  MUFU.EX2 R32, R9 ;  /* 0x0000000900207308 */ /* 0x0003e20000000800 */
[----:B------:R-:W-:Y:S02]  /*158e0*/  FADD.FTZ R2, -R2, R89 ;  /* 0x0000005902027221 */ /* 0x000fe40000010100 */
[--C-:B------:R-:W-:Y:S02]  /*158f0*/  FFMA.FTZ R207, R36, c[0x0][0x2d0], -R4.reuse ;  /* 0x0000b40024cf7a23 */ /* 0x100fe40000010804 */
[----:B------:R-:W-:Y:S02]  /*15900*/  FMUL.FTZ R2, R2, c[0x0][0x2d0] ;  /* 0x0000b40002027a20 */ /* 0x000fe40000410000 */
[----:B---3--:R-:W-:Y:S02]  /*15910*/  FMUL.FTZ R45, R0, R105 ;  /* 0x00000069002d7220 */ /* 0x008fe40000410000 */
[--C-:B------:R-:W-:Y:S02]  /*15920*/  FFMA.FTZ R18, R62, c[0x0][0x2d0], -R4.reuse ;  /* 0x0000b4003e127a23 */ /* 0x100fe40000010804 */
[----:B------:R-:W2:Y:S01]  /*15930*/  MUFU.EX2 R2, R2 ;  /* 0x0000000200027308 */ /* 0x000ea20000000800 */
[--C-:B------:R-:W-:Y:S02]  /*15940*/  FFMA.FTZ R17, R61, c[0x0][0x2d0], -R4.reuse ;  /* 0x0000b4003d117a23 */ /* 0x100fe40000010804 */
[--C-:B------:R-:W-:Y:S01]  /*15950*/  FFMA.FTZ R16, R76, c[0x0][0x2d0], -R4.reuse ;  /* 0x0000b4004c107a23 */ /* 0x100fe20000010804 */
[----:B------:R-:W-:Y:S01]  /*15960*/  F2FP.PACK_AB R76, R20, R21 ;  /* 0x00000015144c723e */ /* 0x000fe200000000ff */
        /* <DEDUP_REMOVED lines=17> */
[C---:B------:R-:W-:Y:S02]  /*15a80*/  FFMA.FTZ R4, R0.reuse, R246, R21 ;  /* 0x000000f600047223 */ /* 0x040fe40000010015 */
[----:B------:R-:W-:Y:S02]  /*15a90*/  FMUL.FTZ R56, R0, R100 ;  /* 0x0000006400387220 */ /* 0x000fe40000410000 */
[----:B------:R-:W-:Y:S02]  /*15aa0*/  FADD.FTZ R100, R20, R4 ;  /* 0x0000000414647221 */ /* 0x000fe40000010000 */
[----:B------:R-:W3:Y:S01]  /*15ab0*/  LDSM.16.MT88.4 R20, [R192] ;  /* 0x00000000c014783b */ /* 0x000ee20000004200 */
[----:B------:R-:W-:Y:S01]  /*15ac0*/  FADD.FTZ R8, R11, R12 ;  /* 0x0000000c0b087221 */ /* 0x000fe20000010000 */
[----:B------:R-:W-:Y:S01]  /*15ad0*/  MUFU.EX2 R176, R188 ;  /* 0x000000bc00b07308 */ /* 0x000fe20000000800 */
[C---:B------:R-:W-:Y:S02]  /*15ae0*/  FMUL.FTZ R60, R0.reuse, R96 ;  /* 0x00000060003c7220 */ /* 0x040fe40000410000 */
[C---:B------:R-:W-:Y:S02]  /*15af0*/  FMUL.FTZ R61, R0.reuse, R97 ;  /* 0x00000061003d7220 */ /* 0x040fe40000410000 */
[C---:B------:R-:W-:Y:S02]  /*15b00*/  FMUL.FTZ R40, R0.reuse, R108 ;  /* 0x0000006c00287220 */ /* 0x040fe40000410000 */
[C---:B------:R-:W-:Y:S02]  /*15b10*/  FMUL.FTZ R41, R0.reuse, R109 ;  /* 0x0000006d00297220 */ /* 0x040fe40000410000 */
[C---:B------:R-:W-:Y:S01]  /*15b20*/  FMUL.FTZ R44, R0.reuse, R104 ;  /* 0x00000068002c7220 */ /* 0x040fe20000410000 */
[----:B------:R-:W-:Y:S01]  /*15b30*/  MUFU.EX2 R109, R180 ;  /* 0x000000b4006d7308 */ /* 0x000fe20000000800 */
[----:B------:R-:W-:Y:S02]  /*15b40*/  FMUL.FTZ R57, R0, R101 ;  /* 0x0000006500397220 */ /* 0x000fe40000410000 */
[----:B------:R-:W-:Y:S02]  /*15b50*/  FADD.FTZ R66, R10, R8 ;  /* 0x000000080a427221 */ /* 0x000fe40000010000 */
[C---:B------:R-:W-:Y:S02]  /*15b60*/  FMUL.FTZ R8, R0.reuse, R124 ;  /* 0x0000007c00087220 */ /* 0x040fe40000410000 */
[C---:B-1----:R-:W-:Y:S02]  /*15b70*/  FMUL.FTZ R9, R0.reuse, R125 ;  /* 0x0000007d00097220 */ /* 0x042fe40000410000 */
[C---:B------:R-:W-:Y:S01]  /*15b80*/  FMUL.FTZ R12, R0.reuse, R120 ;  /* 0x00000078000c7220 */ /* 0x040fe20000410000 */
[----:B------:R1:W-:Y:S01]  /*15b90*/  MUFU.EX2 R104, R55 ;  /* 0x0000003700687308 */ /* 0x0003e20000000800 */
[C---:B------:R-:W-:Y:S02]  /*15ba0*/  FMUL.FTZ R13, R0.reuse, R121 ;  /* 0x00000079000d7220 */ /* 0x040fe40000410000 */
[C---:B------:R-:W-:Y:S02]  /*15bb0*/  FMUL.FTZ R24, R0.reuse, R116 ;  /* 0x0000007400187220 */ /* 0x040fe40000410000 */
[C---:B------:R-:W-:Y:S02]  /*15bc0*/  FMUL.FTZ R25, R0.reuse, R117 ;  /* 0x0000007500197220 */ /* 0x040fe40000410000 */
[C---:B------:R-:W-:Y:S02]  /*15bd0*/  FMUL.FTZ R28, R0.reuse, R112 ;  /* 0x00000070001c7220 */ /* 0x040fe40000410000 */
[----:B------:R-:W-:Y:S01]  /*15be0*/  FMUL.FTZ R29, R0, R113 ;  /* 0x00000071001d7220 */ /* 0x000fe20000410000 */
[----:B------:R-:W4:Y:S01]  /*15bf0*/  MUFU.EX2 R101, R18 ;  /* 0x0000001200657308 */ /* 0x000f220000000800 */
[C---:B--2---:R-:W-:Y:S02]  /*15c00*/  FMUL.FTZ R59, R2.reuse, R103 ;  /* 0x00000067023b7220 */ /* 0x044fe40000410000 */
[C---:B------:R-:W-:Y:S02]  /*15c10*/  FMUL.FTZ R58, R2.reuse, R102 ;  /* 0x00000066023a7220 */ /* 0x040fe40000410000 */
[C---:B------:R-:W-:Y:S02]  /*15c20*/  FMUL.FTZ R6, R3.reuse, R130 ;  /* 0x0000008203067220 */ /* 0x040fe40000410000 */
[----:B------:R-:W-:Y:S02]  /*15c30*/  FMUL.FTZ R7, R3, R131 ;  /* 0x0000008303077220 */ /* 0x000fe40000410000 */
[C---:B------:R-:W-:Y:S01]  /*15c40*/  FMUL.FTZ R4, R65.reuse, R128 ;  /* 0x0000008041047220 */ /* 0x040fe20000410000 */
[----:B------:R-:W2:Y:S01]  /*15c50*/  MUFU.EX2 R0, R14 ;  /* 0x0000000e00007308 */ /* 0x000ea20000000800 */
[C---:B------:R-:W-:Y:S02]  /*15c60*/  FMUL.FTZ R5, R65.reuse, R129 ;  /* 0x0000008141057220 */ /* 0x040fe40000410000 */
[C---:B------:R-:W-:Y:S01]  /*15c70*/  FMUL.FTZ R10, R2.reuse, R126 ;  /* 0x0000007e020a7220 */ /* 0x040fe20000410000 */
[----:B-1----:R-:W-:Y:S01]  /*15c80*/  LDSM.16.MT88.4 R52, [R193] ;  /* 0x00000000c134783b */ /* 0x002fe20000004200 */
[C---:B------:R-:W-:Y:S02]  /*15c90*/  FMUL.FTZ R11, R2.reuse, R127 ;  /* 0x0000007f020b7220 */ /* 0x040fe40000410000 */
[C---:B------:R-:W-:Y:S02]  /*15ca0*/  FMUL.FTZ R15, R2.reuse, R123 ;  /* 0x0000007b020f7220 */ /* 0x040fe40000410000 */
[C---:B------:R-:W-:Y:S01]  /*15cb0*/  FFMA.FTZ R89, R2.reuse, R247, R32 ;  /* 0x000000f702597223 */ /* 0x040fe20000010020 */
[----:B------:R1:W-:Y:S01]  /*15cc0*/  MUFU.EX2 R103, R37 ;  /* 0x0000002500677308 */ /* 0x0003e20000000800 */
[----:B------:R-:W-:Y:S01]  /*15cd0*/  FMUL.FTZ R33, R65, R141 ;  /* 0x0000008d41217220 */ /* 0x000fe20000410000 */
[----:B------:R-:W5:Y:S01]  /*15ce0*/  LDL R247, [R1] ;  /* 0x0000000001f77983 */ /* 0x000f620000100800 */
[----:B------:R-:W-:Y:S01]  /*15cf0*/  FMUL.FTZ R34, R3, R142 ;  /* 0x0000008e03227220 */ /* 0x000fe20000410000 */
[----:B----4-:R-:W-:Y:S01]  /*15d00*/  F2FP.PACK_AB R77, R101, R32 ;  /* 0x00000020654d723e */ /* 0x010fe200000000ff */
[----:B------:R-:W-:Y:S02]  /*15d10*/  FMUL.FTZ R18, R3, R134 ;  /* 0x0000008603127220 */ /* 0x000fe40000410000 */
[----:B------:R-:W-:Y:S02]  /*15d20*/  FMUL.FTZ R32, R65, R140 ;  /* 0x0000008c41207220 */ /* 0x000fe40000410000 */
[----:B------:R-:W-:Y:S01]  /*15d30*/  FMUL.FTZ R35, R3, R143 ;  /* 0x0000008f03237220 */ /* 0x000fe20000410000 */
[----:B------:R4:W-:Y:S01]  /*15d40*/  MUFU.EX2 R102, R17 ;  /* 0x0000001100667308 */ /* 0x0009e20000000800 */
[----:B------:R-:W-:Y:S01]  /*15d50*/  LDSM.16.MT88.4 R140, [R196+0x2000] ;  /* 0x00200000c48c783b */ /* 0x000fe20000004200 */
[----:B------:R-:W-:Y:S01]  /*15d60*/  FMUL.FTZ R46, R2, R106 ;  /* 0x0000006a022e7220 */ /* 0x000fe20000410000 */
[----:B--2---:R-:W-:Y:S01]  /*15d70*/  F2FP.PACK_AB R75, R104, R0 ;  /* 0x00000000684b723e */ /* 0x004fe200000000ff */
[----:B------:R-:W-:Y:S02]  /*15d80*/  FADD.FTZ R88, R0, R38 ;  /* 0x0000002600587221 */ /* 0x000fe40000010000 */
[C---:B------:R-:W-:Y:S02]  /*15d90*/  FMUL.FTZ R47, R2.reuse, R107 ;  /* 0x0000006b022f7220 */ /* 0x040fe40000410000 */
[C---:B------:R-:W-:Y:S02]  /*15da0*/  FMUL.FTZ R62, R2.reuse, R98 ;  /* 0x00000062023e7220 */ /* 0x040fe40000410000 */
[----:B------:R-:W2:Y:S01]  /*15db0*/  MUFU.EX2 R121, R19 ;  /* 0x0000001300797308 */ /* 0x000ea20000000800 */
[-C--:B---3--:R-:W-:Y:S01]  /*15dc0*/  HMMA.16816.F32 R4, R72, R20.reuse, R4 ;  /* 0x000000144804723c */ /* 0x088fe20000001804 */
[----:B-1----:R-:W1:Y:S04]  /*15dd0*/  LDSM.16.MT88.4 R36, [R196] ;  /* 0x00000000c424783b */ /* 0x002e680000004200 */
[C---:B------:R-:W-:Y:S02]  /*15de0*/  FMUL.FTZ R14, R2.reuse, R122 ;  /* 0x0000007a020e7220 */ /* 0x040fe40000410000 */
[C---:B------:R-:W-:Y:S02]  /*15df0*/  FMUL.FTZ R26, R2.reuse, R118 ;  /* 0x00000076021a7220 */ /* 0x040fe40000410000 */
[----:B------:R-:W3:Y:S03]  /*15e00*/  MUFU.EX2 R120, R16 ;  /* 0x0000001000787308 */ /* 0x000ee60000000800 */
[C---:B------:R-:W-:Y:S02]  /*15e10*/  FMUL.FTZ R27, R2.reuse, R119 ;  /* 0x00000077021b7220 */ /* 0x040fe40000410000 */
[----:B----4-:R-:W-:Y:S02]  /*15e20*/  FMUL.FTZ R17, R65, R133 ;  /* 0x0000008541117220 */ /* 0x010fe40000410000 */
[C---:B------:R-:W-:Y:S02]  /*15e30*/  FMUL.FTZ R63, R2.reuse, R99 ;  /* 0x00000063023f7220 */ /* 0x040fe40000410000 */
[----:B------:R-:W4:Y:S01]  /*15e40*/  LDSM.16.MT88.4 R96, [R192+0x800] ;  /* 0x00080000c060783b */ /* 0x000f220000004200 */
[----:B------:R-:W-:Y:S01]  /*15e50*/  MUFU.EX2 R108, R178 ;  /* 0x000000b2006c7308 */ /* 0x000fe20000000800 */
[C---:B------:R-:W-:Y:S02]  /*15e60*/  FMUL.FTZ R42, R2.reuse, R110 ;  /* 0x0000006e022a7220 */ /* 0x040fe40000410000 */
[C---:B------:R-:W-:Y:S01]  /*15e70*/  FMUL.FTZ R43, R2.reuse, R111 ;  /* 0x0000006f022b7220 */ /* 0x040fe20000410000 */
[----:B--2---:R-:W-:Y:S01]  /*15e80*/  F2FP.PACK_AB R78, R121, R103 ;  /* 0x00000067794e723e */ /* 0x004fe200000000ff */
[C---:B------:R-:W-:Y:S02]  /*15e90*/  FMUL.FTZ R19, R3.reuse, R135 ;  /* 0x0000008703137220 */ /* 0x040fe40000410000 */
[----:B------:R-:W-:Y:S02]  /*15ea0*/  FMUL.FTZ R67, R3, R159 ;  /* 0x0000009f03437220 */ /* 0x000fe40000410000 */
[C---:B------:R-:W-:Y:S01]  /*15eb0*/  FMUL.FTZ R30, R2.reuse, R114 ;  /* 0x00000072021e7220 */ /* 0x040fe20000410000 */
[----:B------:R-:W-:Y:S01]  /*15ec0*/  MUFU.EX2 R111, R182 ;  /* 0x000000b6006f7308 */ /* 0x000fe20000000800 */
[----:B------:R-:W-:Y:S02]  /*15ed0*/  FMUL.FTZ R31, R2, R115 ;  /* 0x00000073021f7220 */ /* 0x000fe40000410000 */
[----:B------:R-:W-:Y:S01]  /*15ee0*/  FADD.FTZ R0, R64, R66 ;  /* 0x0000004240007221 */ /* 0x000fe20000010000 */
[----:B---3--:R-:W-:Y:S01]  /*15ef0*/  F2FP.PACK_AB R79, R120, R102 ;  /* 0x00000066784f723e */ /* 0x008fe200000000ff */
[----:B------:R-:W-:Y:S02]  /*15f00*/  FMUL.FTZ R16, R65, R132 ;  /* 0x0000008441107220 */ /* 0x000fe40000410000 */
[----:B------:R-:W-:Y:S01]  /*15f10*/  LDSM.16.MT88.4 R132, [R192+0x2000] ;  /* 0x00200000c084783b */ /* 0x000fe20000004200 */
[----:B------:R-:W-:Y:S02]  /*15f20*/  FMUL.FTZ R66, R3, R158 ;  /* 0x0000009e03427220 */ /* 0x000fe40000410000 */
[----:B------:R-:W-:Y:S01]  /*15f30*/  MUFU.EX2 R110, R179 ;  /* 0x000000b3006e7308 */ /* 0x000fe20000000800 */
[C---:B------:R-:W-:Y:S07]  /*15f40*/  HMMA.16816.F32 R8, R76.reuse, R20, R8 ;  /* 0x000000144c08723c */ /* 0x040fee0000001808 */
[C---:B------:R-:W-:Y:S01]  /*15f50*/  FMUL.FTZ R20, R65.reuse, R136 ;  /* 0x0000008841147220 */ /* 0x040fe20000410000 */
[-C--:B------:R-:W-:Y:S01]  /*15f60*/  HMMA.16816.F32 R12, R76, R22.reuse, R12 ;  /* 0x000000164c0c723c */ /* 0x080fe2000000180c */
[----:B------:R-:W2:Y:S03]  /*15f70*/  MUFU.EX2 R2, R184 ;  /* 0x000000b800027308 */ /* 0x000ea60000000800 */
[----:B------:R-:W-:Y:S04]  /*15f80*/  FMUL.FTZ R21, R65, R137 ;  /* 0x0000008941157220 */ /* 0x000fe80000410000 */
[C---:B------:R-:W-:Y:S03]  /*15f90*/  HMMA.16816.F32 R16, R72.reuse, R22, R16 ;  /* 0x000000164810723c */ /* 0x040fe60000001810 */
[----:B------:R-:W-:Y:S04]  /*15fa0*/  MUFU.EX2 R179, R186 ;  /* 0x000000ba00b37308 */ /* 0x000fe80000000800 */
[C---:B------:R-:W-:Y:S02]  /*15fb0*/  FMUL.FTZ R22, R3.reuse, R138 ;  /* 0x0000008a03167220 */ /* 0x040fe40000410000 */
[----:B------:R-:W-:Y:S04]  /*15fc0*/  FMUL.FTZ R23, R3, R139 ;  /* 0x0000008b03177220 */ /* 0x000fe80000410000 */
[----:B------:R-:W-:Y:S03]  /*15fd0*/  MUFU.EX2 R115, R173 ;  /* 0x000000ad00737308 */ /* 0x000fe60000000800 */
[-C--:B-1----:R-:W-:Y:S03]  /*15fe0*/  HMMA.16816.F32 R20, R72, R36.reuse, R20 ;  /* 0x000000244814723c */ /* 0x082fe60000001814 */
[----:B--2---:R-:W-:Y:S04]  /*15ff0*/  FADD.FTZ R0, R2, R0 ;  /* 0x0000000002007221 */ /* 0x004fe80000010000 */
[----:B------:R-:W-:Y:S01]  /*16000*/  FADD.FTZ R0, R87, R0 ;  /* 0x0000000057007221 */ /* 0x000fe20000010000 */
[C---:B------:R-:W-:Y:S01]  /*16010*/  HMMA.16816.F32 R24, R76.reuse, R36, R24 ;  /* 0x000000244c18723c */ /* 0x040fe20000001818 */
[----:B------:R-:W1:Y:S03]  /*16020*/  MUFU.EX2 R123, R172 ;  /* 0x000000ac007b7308 */ /* 0x000e660000000800 */
[----:B------:R-:W-:Y:S03]  /*16030*/  FADD.FTZ R0, R86, R0 ;  /* 0x0000000056007221 */ /* 0x000fe60000010000 */
[----:B------:R-:W-:Y:S01]  /*16040*/  FMUL.FTZ R36, R65, R144 ;  /* 0x0000009041247220 */ /* 0x000fe20000410000 */
[-C--:B------:R-:W-:Y:S03]  /*16050*/  HMMA.16816.F32 R28, R76, R38.reuse, R28 ;  /* 0x000000264c1c723c */ /* 0x080fe6000000181c */
[----:B------:R-:W-:Y:S01]  /*16060*/  MUFU.EX2 R126, R171 ;  /* 0x000000ab007e7308 */ /* 0x000fe20000000800 */
[----:B------:R-:W-:Y:S02]  /*16070*/  FADD.FTZ R0, R111, R0 ;  /* 0x000000006f007221 */ /* 0x000fe40000010000 */
[----:B------:R-:W-:Y:S02]  /*16080*/  FMUL.FTZ R37, R65, R145 ;  /* 0x0000009141257220 */ /* 0x000fe40000410000 */
[C---:B------:R-:W-:Y:S04]  /*16090*/  HMMA.16816.F32 R32, R72.reuse, R38, R32 ;  /* 0x000000264820723c */ /* 0x040fe80000001820 */
[----:B------:R-:W-:Y:S01]  /*160a0*/  FADD.FTZ R0, R109, R0 ;  /* 0x000000006d007221 */ /* 0x000fe20000010000 */
[----:B------:R-:W-:Y:S02]  /*160b0*/  MUFU.EX2 R171, R190 ;  /* 0x000000be00ab7308 */ /* 0x000fe40000000800 */
[C---:B------:R-:W-:Y:S02]  /*160c0*/  FMUL.FTZ R38, R3.reuse, R146 ;  /* 0x0000009203267220 */ /* 0x040fe40000410000 */
[----:B------:R-:W-:Y:S03]  /*160d0*/  FMUL.FTZ R39, R3, R147 ;  /* 0x0000009303277220 */ /* 0x000fe60000410000 */
[----:B------:R-:W-:Y:S03]  /*160e0*/  FADD.FTZ R0, R110, R0 ;  /* 0x000000006e007221 */ /* 0x000fe60000010000 */
[----:B------:R-:W2:Y:S01]  /*160f0*/  MUFU.EX2 R128, R170 ;  /* 0x000000aa00807308 */ /* 0x000ea20000000800 */
[-C--:B------:R-:W-:Y:S08]  /*16100*/  HMMA.16816.F32 R36, R72, R52.reuse, R36 ;  /* 0x000000344824723c */ /* 0x080ff00000001824 */
[C---:B------:R-:W-:Y:S01]  /*16110*/  HMMA.16816.F32 R40, R76.reuse, R52, R40 ;  /* 0x000000344c28723c */ /* 0x040fe20000001828 */
[----:B------:R-:W-:Y:S06]  /*16120*/  MUFU.EX2 R114, R167 ;  /* 0x000000a700727308 */ /* 0x000fec0000000800 */
[C---:B------:R-:W-:Y:S01]  /*16130*/  FMUL.FTZ R52, R65.reuse, R152 ;  /* 0x0000009841347220 */ /* 0x040fe20000410000 */
[-C--:B------:R-:W-:Y:S03]  /*16140*/  HMMA.16816.F32 R44, R76, R54.reuse, R44 ;  /* 0x000000364c2c723c */ /* 0x080fe6000000182c */
[----:B------:R-:W3:Y:S01]  /*16150*/  MUFU.EX2 R124, R166 ;  /* 0x000000a6007c7308 */ /* 0x000ee20000000800 */
[----:B------:R-:W-:Y:S04]  /*16160*/  FMUL.FTZ R53, R65, R153 ;  /* 0x0000009941357220 */ /* 0x000fe80000410000 */
[C---:B------:R-:W-:Y:S05]  /*16170*/  HMMA.16816.F32 R48, R72.reuse, R54, R48 ;  /* 0x000000364830723c */ /* 0x040fea0000001830 */
[----:B------:R-:W-:Y:S02]  /*16180*/  MUFU.EX2 R127, R165 ;  /* 0x000000a5007f7308 */ /* 0x000fe40000000800 */
[C---:B------:R-:W-:Y:S02]  /*16190*/  FMUL.FTZ R54, R3.reuse, R154 ;  /* 0x0000009a03367220 */ /* 0x040fe40000410000 */
[----:B------:R-:W-:Y:S03]  /*161a0*/  FMUL.FTZ R55, R3, R155 ;  /* 0x0000009b03377220 */ /* 0x000fe60000410000 */
[----:B------:R-:W-:Y:S03]  /*161b0*/  FADD.FTZ R3, R103, R100 ;  /* 0x0000006467037221 */ /* 0x000fe60000010000 */
[----:B------:R-:W-:Y:S01]  /*161c0*/  MUFU.EX2 R166, R222 ;  /* 0x000000de00a67308 */ /* 0x000fe20000000800 */
[-C--:B------:R-:W-:Y:S08]  /*161d0*/  HMMA.16816.F32 R52, R72, R80.reuse, R52 ;  /* 0x000000504834723c */ /* 0x080ff00000001834 */
[C---:B------:R-:W-:Y:S01]  /*161e0*/  HMMA.16816.F32 R56, R76.reuse, R80, R56 ;  /* 0x000000504c38723c */ /* 0x040fe20000001838 */
[----:B------:R-:W2:Y:S07]  /*161f0*/  MUFU.EX2 R246, R164 ;  /* 0x000000a400f67308 */ /* 0x000eae0000000800 */
[-C--:B------:R-:W-:Y:S03]  /*16200*/  HMMA.16816.F32 R60, R76, R82.reuse, R60 ;  /* 0x000000524c3c723c */ /* 0x080fe6000000183c */
[----:B------:R-:W-:Y:S04]  /*16210*/  MUFU.EX2 R117, R162 ;  /* 0x000000a200757308 */ /* 0x000fe80000000800 */
[----:B------:R-:W-:Y:S01]  /*16220*/  F2FP.PACK_AB R76, R2, R64 ;  /* 0x00000040024c723e */ /* 0x000fe200000000ff */
[C---:B------:R-:W-:Y:S01]  /*16230*/  FMUL.FTZ R64, R65.reuse, R156 ;  /* 0x0000009c41407220 */ /* 0x040fe20000410000 */
[----:B------:R-:W-:Y:S03]  /*16240*/  F2FP.PACK_AB R78, R86, R87 ;  /* 0x00000057564e723e */ /* 0x000fe600000000ff */
[----:B------:R-:W-:Y:S01]  /*16250*/  FMUL.FTZ R65, R65, R157 ;  /* 0x0000009d41417220 */ /* 0x000fe20000410000 */
[----:B------:R-:W3:Y:S01]  /*16260*/  MUFU.EX2 R118, R161 ;  /* 0x000000a100767308 */ /* 0x000ee20000000800 */
[----:B------:R-:W-:Y:S01]  /*16270*/  FADD.FTZ R2, R101, R89 ;  /* 0x0000005965027221 */ /* 0x000fe20000010000 */
[----:B-1----:R-:W-:Y:S01]  /*16280*/  F2FP.PACK_AB R77, R123, R115 ;  /* 0x000000737b4d723e */ /* 0x002fe200000000ff */
[----:B------:R-:W-:Y:S01]  /*16290*/  FADD.FTZ R87, R104, R88 ;  /* 0x0000005868577221 */ /* 0x000fe20000010000 */
[----:B--2---:R-:W-:Y:S01]  /*162a0*/  F2FP.PACK_AB R79, R128, R126 ;  /* 0x0000007e804f723e */ /* 0x004fe200000000ff */
[----:B------:R-:W-:Y:S01]  /*162b0*/  LDSM.16.MT88.4 R104, [R193+0x1000] ;  /* 0x00100000c168783b */ /* 0x000fe20000004200 */
[----:B------:R-:W-:Y:S04]  /*162c0*/  HMMA.16816.F32 R64, R72, R82, R64 ;  /* 0x000000524840723c */ /* 0x000fe80000001840 */
[----:B------:R-:W1:Y:S01]  /*162d0*/  MUFU.EX2 R125, R160 ;  /* 0x000000a0007d7308 */ /* 0x000e620000000800 */
[----:B------:R-:W-:Y:S01]  /*162e0*/  FADD.FTZ R86, R102, R2 ;  /* 0x0000000266567221 */ /* 0x000fe20000010000 */
[----:B------:R-:W-:Y:S01]  /*162f0*/  F2FP.PACK_AB R157, R168, R169 ;  /* 0x000000a9a89d723e */ /* 0x000fe200000000ff */
[----:B------:R-:W2:Y:S01]  /*16300*/  LDSM.16.MT88.4 R80, [R196+0x800] ;  /* 0x00080000c450783b */ /* 0x000ea20000004200 */
[-C--:B----4-:R-:W-:Y:S05]  /*16310*/  HMMA.16816.F32 R4, R76, R96.reuse, R4 ;  /* 0x000000604c04723c */ /* 0x090fea0000001804 */
[----:B---3--:R-:W-:Y:S01]  /*16320*/  F2FP.PACK_AB R72, R124, R114 ;  /* 0x000000727c48723e */ /* 0x008fe200000000ff */
[----:B------:R-:W-:Y:S01]  /*16330*/  FADD.FTZ R2, R108, R0 ;  /* 0x000000006c027221 */ /* 0x000fe20000010000 */
[----:B------:R-:W-:Y:S01]  /*16340*/  F2FP.PACK_AB R74, R246, R127 ;  /* 0x0000007ff64a723e */ /* 0x000fe200000000ff */
[----:B------:R-:W3:Y:S01]  /*16350*/  LDSM.16.MT88.4 R100, [R193+0x800] ;  /* 0x00080000c164783b */ /* 0x000ee20000004200 */
[----:B------:R-:W-:Y:S03]  /*16360*/  MUFU.EX2 R165, R224 ;  /* 0x000000e000a57308 */ /* 0x000fe60000000800 */
[----:B------:R-:W-:Y:S01]  /*16370*/  F2FP.PACK_AB R73, R118, R117 ;  /* 0x000000757649723e */ /* 0x000fe200000000ff */
[----:B------:R-:W-:Y:S02]  /*16380*/  FADD.FTZ R0, R121, R3 ;  /* 0x0000000379007221 */ /* 0x000fe40000010000 */
[----:B------:R-:W-:Y:S02]  /*16390*/  FADD.FTZ R3, R115, R87 ;  /* 0x0000005773037221 */ /* 0x000fe40000010000 */
[----:B------:R-:W-:Y:S02]  /*163a0*/  FADD.FTZ R87, R114, R0 ;  /* 0x0000000072577221 */ /* 0x000fe40000010000 */
[----:B------:R-:W-:Y:S01]  /*163b0*/  MUFU.EX2 R164, R225 ;  /* 0x000000e100a47308 */ /* 0x000fe20000000800 */
[----:B-1----:R-:W-:Y:S01]  /*163c0*/  F2FP.PACK_AB R75, R183, R125 ;  /* 0x0000007db74b723e */ /* 0x002fe200000000ff */
[----:B------:R-:W-:Y:S02]  /*163d0*/  FADD.FTZ R86, R120, R86 ;  /* 0x0000005678567221 */ /* 0x000fe40000010000 */
[----:B------:R-:W-:Y:S02]  /*163e0*/  FADD.FTZ R3, R123, R3 ;  /* 0x000000037b037221 */ /* 0x000fe40000010000 */
[----:B------:R-:W-:Y:S02]  /*163f0*/  FADD.FTZ R87, R124, R87 ;  /* 0x000000577c577221 */ /* 0x000fe40000010000 */
[C---:B------:R-:W-:Y:S02]  /*16400*/  HMMA.16816.F32 R8, R72.reuse, R96, R8 ;  /* 0x000000604808723c */ /* 0x040fe40000001808 */
[----:B------:R-:W-:Y:S06]  /*16410*/  MUFU.EX2 R162, R226 ;  /* 0x000000e200a27308 */ /* 0x000fec0000000800 */
[-C--:B------:R-:W-:Y:S04]  /*16420*/  HMMA.16816.F32 R12, R72, R98.reuse, R12 ;  /* 0x00000062480c723c */ /* 0x080fe8000000180c */
[----:B------:R-:W1:Y:S04]  /*16430*/  MUFU.EX2 R184, R174 ;  /* 0x000000ae00b87308 */ /* 0x000e680000000800 */
[C---:B------:R-:W-:Y:S01]  /*16440*/  HMMA.16816.F32 R16, R76.reuse, R98, R16 ;  /* 0x000000624c10723c */ /* 0x040fe20000001810 */
[----:B------:R-:W4:Y:S05]  /*16450*/  LDSM.16.MT88.4 R96, [R195+0x800] ;  /* 0x00080000c360783b */ /* 0x000f2a0000004200 */
[----:B------:R-:W-:Y:S02]  /*16460*/  MUFU.EX2 R174, R189 ;  /* 0x000000bd00ae7308 */ /* 0x000fe40000000800 */
[-C--:B--2---:R-:W-:Y:S08]  /*16470*/  HMMA.16816.F32 R20, R76, R80.reuse, R20 ;  /* 0x000000504c14723c */ /* 0x084ff00000001814 */
[C---:B------:R-:W-:Y:S01]  /*16480*/  HMMA.16816.F32 R24, R72.reuse, R80, R24 ;  /* 0x000000504818723c */ /* 0x040fe20000001818 */
[----:B------:R-:W-:Y:S07]  /*16490*/  MUFU.EX2 R182, R163 ;  /* 0x000000a300b67308 */ /* 0x000fee0000000800 */
[-C--:B------:R-:W-:Y:S03]  /*164a0*/  HMMA.16816.F32 R28, R72, R82.reuse, R28 ;  /* 0x00000052481c723c */ /* 0x080fe6000000181c */
[----:B------:R-:W2:Y:S05]  /*164b0*/  MUFU.EX2 R180, R175 ;  /* 0x000000af00b47308 */ /* 0x000eaa0000000800 */
[C---:B------:R-:W-:Y:S01]  /*164c0*/  HMMA.16816.F32 R32, R76.reuse, R82, R32 ;  /* 0x000000524c20723c */ /* 0x040fe20000001820 */
[----:B------:R-:W1:Y:S04]  /*164d0*/  LDSM.16.MT88.4 R80, [R192+0x1000] ;  /* 0x00100000c050783b */ /* 0x000e680000004200 */
[----:B------:R-:W-:Y:S03]  /*164e0*/  MUFU.EX2 R155, R177 ;  /* 0x000000b1009b7308 */ /* 0x000fe60000000800 */
[-C--:B---3--:R-:W-:Y:S03]  /*164f0*/  HMMA.16816.F32 R36, R76, R100.reuse, R36 ;  /* 0x000000644c24723c */ /* 0x088fe60000001824 */
[C---:B-----5:R-:W-:Y:S02]  /*16500*/  ISETP.GT.AND P0, PT, R223.reuse, R247, PT ;  /* 0x000000f7df00720c */ /* 0x060fe40003f04270 */
[----:B------:R-:W-:Y:S02]  /*16510*/  IADD3 R223, R223, -0x1, RZ ;  /* 0xffffffffdfdf7810 */ /* 0x000fe40007ffe0ff */
[----:B------:R-:W3:Y:S01]  /*16520*/  MUFU.EX2 R175, R187 ;  /* 0x000000bb00af7308 */ /* 0x000ee20000000800 */
[C---:B------:R-:W-:Y:S08]  /*16530*/  HMMA.16816.F32 R40, R72.reuse, R100, R40 ;  /* 0x000000644828723c */ /* 0x040ff00000001828 */
[-C--:B------:R-:W-:Y:S01]  /*16540*/  HMMA.16816.F32 R44, R72, R102.reuse, R44 ;  /* 0x00000066482c723c */ /* 0x080fe2000000182c */
[----:B------:R-:W-:Y:S07]  /*16550*/  MUFU.EX2 R154, R181 ;  /* 0x000000b5009a7308 */ /* 0x000fee0000000800 */
[C---:B------:R-:W-:Y:S01]  /*16560*/  HMMA.16816.F32 R48, R76.reuse, R102, R48 ;  /* 0x000000664c30723c */ /* 0x040fe20000001830 */
[----:B------:R-:W5:Y:S02]  /*16570*/  LDSM.16.MT88.4 R100, [R196+0x1000] ;  /* 0x00100000c464783b */ /* 0x000f640000004200 */
[----:B------:R-:W1:Y:S05]  /*16580*/  MUFU.EX2 R153, R191 ;  /* 0x000000bf00997308 */ /* 0x000e6a0000000800 */
[-C--:B----4-:R-:W-:Y:S05]  /*16590*/  HMMA.16816.F32 R52, R76, R96.reuse, R52 ;  /* 0x000000604c34723c */ /* 0x090fea0000001834 */
[----:B------:R-:W-:Y:S03]  /*165a0*/  MUFU.EX2 R152, R207 ;  /* 0x000000cf00987308 */ /* 0x000fe60000000800 */
[C---:B------:R-:W-:Y:S07]  /*165b0*/  HMMA.16816.F32 R56, R72.reuse, R96, R56 ;  /* 0x000000604838723c */ /* 0x040fee0000001838 */
[----:B------:R-:W4:Y:S01]  /*165c0*/  MUFU.EX2 R170, R209 ;  /* 0x000000d100aa7308 */ /* 0x000f220000000800 */
[-C--:B------:R-:W-:Y:S07]  /*165d0*/  HMMA.16816.F32 R60, R72, R98.reuse, R60 ;  /* 0x00000062483c723c */ /* 0x080fee000000183c */
[----:B------:R-:W-:Y:S01]  /*165e0*/  F2FP.PACK_AB R72, R109, R111 ;  /* 0x0000006f6d48723e */ /* 0x000fe200000000ff */
[----:B------:R-:W-:Y:S01]  /*165f0*/  HMMA.16816.F32 R64, R76, R98, R64 ;  /* 0x000000624c40723c */ /* 0x000fe20000001840 */
[----:B------:R-:W5:Y:S01]  /*16600*/  LDSM.16.MT88.4 R96, [R195+0x1000] ;  /* 0x00100000c360783b */ /* 0x000f620000004200 */
[----:B------:R-:W4:Y:S02]  /*16610*/  MUFU.EX2 R89, R218 ;  /* 0x000000da00597308 */ /* 0x000f240000000800 */
[----:B------:R-:W-:Y:S02]  /*16620*/  F2FP.PACK_AB R74, R108, R110 ;  /* 0x0000006e6c4a723e */ /* 0x000fe400000000ff */
[----:B------:R-:W-:Y:S02]  /*16630*/  F2FP.PACK_AB R73, R243, R242 ;  /* 0x000000f2f349723e */ /* 0x000fe400000000ff */
[----:B-1----:R-:W-:Y:S01]  /*16640*/  F2FP.PACK_AB R75, R185, R184 ;  /* 0x000000b8b94b723e */ /* 0x002fe200000000ff */
[----:B------:R-:W-:Y:S03]  /*16650*/  LDSM.16.MT88.4 R108, [R195+0x1800] ;  /* 0x00180000c36c783b */ /* 0x000fe60000004200 */
[----:B--2---:R-:W-:Y:S01]  /*16660*/  F2FP.PACK_AB R76, R180, R182 ;  /* 0x000000b6b44c723e */ /* 0x004fe200000000ff */
[----:B------:R-:W1:Y:S01]  /*16670*/  MUFU.EX2 R88, R217 ;  /* 0x000000d900587308 */ /* 0x000e620000000800 */
[----:B---3--:R-:W-:Y:S01]  /*16680*/  F2FP.PACK_AB R78, R175, R155 ;  /* 0x0000009baf4e723e */ /* 0x008fe200000000ff */
[-C--:B------:R-:W-:Y:S05]  /*16690*/  HMMA.16816.F32 R4, R72, R80.reuse, R4 ;  /* 0x000000504804723c */ /* 0x080fea0000001804 */
[----:B------:R-:W-:Y:S02]  /*166a0*/  F2FP.PACK_AB R77, R153, R154 ;  /* 0x0000009a994d723e */ /* 0x000fe400000000ff */
[----:B----4-:R-:W-:Y:S01]  /*166b0*/  F2FP.PACK_AB R79, R170, R152 ;  /* 0x00000098aa4f723e */ /* 0x010fe200000000ff */
[----:B------:R-:W2:Y:S01]  /*166c0*/  MUFU.EX2 R113, R216 ;  /* 0x000000d800717308 */ /* 0x000ea20000000800 */
[----:B------:R-:W-:Y:S05]  /*166d0*/  FADD.FTZ R0, R89, R2 ;  /* 0x0000000259007221 */ /* 0x000fea0000010000 */
[C---:B------:R-:W-:Y:S04]  /*166e0*/  HMMA.16816.F32 R8, R76.reuse, R80, R8 ;  /* 0x000000504c08723c */ /* 0x040fe80000001808 */
[----:B------:R-:W3:Y:S04]  /*166f0*/  MUFU.EX2 R112, R215 ;  /* 0x000000d700707308 */ /* 0x000ee80000000800 */
[-C--:B------:R-:W-:Y:S04]  /*16700*/  HMMA.16816.F32 R12, R76, R82.reuse, R12 ;  /* 0x000000524c0c723c */ /* 0x080fe8000000180c */
[----:B-1----:R-:W-:Y:S02]  /*16710*/  FADD.FTZ R0, R88, R0 ;  /* 0x0000000058007221 */ /* 0x002fe40000010000 */
[----:B------:R-:W-:Y:S02]  /*16720*/  MUFU.EX2 R172, R213 ;  /* 0x000000d500ac7308 */ /* 0x000fe40000000800 */
[C---:B------:R-:W-:Y:S01]  /*16730*/  HMMA.16816.F32 R16, R72.reuse, R82, R16 ;  /* 0x000000524810723c */ /* 0x040fe20000001810 */
[----:B------:R-:W1:Y:S03]  /*16740*/  LDSM.16.MT88.4 R80, [R192+0x1800] ;  /* 0x00180000c050783b */ /* 0x000e660000004200 */
[----:B--2---:R-:W-:Y:S04]  /*16750*/  FADD.FTZ R0, R113, R0 ;  /* 0x0000000071007221 */ /* 0x004fe80000010000 */
[-C--:B-----5:R-:W-:Y:S01]  /*16760*/  HMMA.16816.F32 R20, R72, R100.reuse, R20 ;  /* 0x000000644814723c */ /* 0x0a0fe20000001814 */
        /* <DEDUP_REMOVED lines=9> */
[----:B------:R-:W2:Y:S06]  /*16800*/  LDSM.16.MT88.4 R100, [R196+0x1800] ;  /* 0x00180000c464783b */ /* 0x000eac0000004200 */
        /* <DEDUP_REMOVED lines=17> */
[----:B------:R-:W-:Y:S03]  /*16920*/  MUFU.EX2 R167, R230 ;  /* 0x000000e600a77308 */ /* 0x000fe60000000800 */
[----:B-----5:R-:W-:Y:S02]  /*16930*/  FADD.FTZ R0, R116, R0 ;  /* 0x0000000074007221 */ /* 0x020fe40000010000 */
[----:B------:R-:W-:Y:S02]  /*16940*/  FADD.FTZ R2, R154, R2 ;  /* 0x000000029a027221 */ /* 0x000fe40000010000 */
[-C--:B------:R-:W-:Y:S03]  /*16950*/  HMMA.16816.F32 R60, R76, R98.reuse, R60 ;  /* 0x000000624c3c723c */ /* 0x080fe6000000183c */
[----:B------:R-:W4:Y:S01]  /*16960*/  MUFU.EX2 R163, R235 ;  /* 0x000000eb00a37308 */ /* 0x000f220000000800 */
[----:B------:R-:W-:Y:S01]  /*16970*/  FADD.FTZ R2, R153, R2 ;  /* 0x0000000299027221 */ /* 0x000fe20000010000 */
[----:B-1----:R-:W-:Y:S03]  /*16980*/  F2FP.PACK_AB R158, R114, R116 ;  /* 0x00000074729e723e */ /* 0x002fe600000000ff */
[----:B------:R-:W-:Y:S04]  /*16990*/  HMMA.16816.F32 R64, R72, R98, R64 ;  /* 0x000000624840723c */ /* 0x000fe80000001840 */
[----:B------:R-:W-:Y:S01]  /*169a0*/  F2FP.PACK_AB R76, R88, R89 ;  /* 0x00000059584c723e */ /* 0x000fe200000000ff */
[----:B------:R-:W-:Y:S01]  /*169b0*/  MUFU.EX2 R161, R233 ;  /* 0x000000e900a17308 */ /* 0x000fe20000000800 */
        /* <DEDUP_REMOVED lines=9> */
[----:B------:R-:W-:Y:S01]  /*16a50*/  F2FP.PACK_AB R73, R165, R166 ;  /* 0x000000a6a549723e */ /* 0x000fe200000000ff */
[-C--:B------:R-:W-:Y:S05]  /*16a60*/  HMMA.16816.F32 R4, R76, R80.reuse, R4 ;  /* 0x000000504c04723c */ /* 0x080fea0000001804 */
[----:B------:R-:W-:Y:S01]  /*16a70*/  F2FP.PACK_AB R75, R162, R164 ;  /* 0x000000a4a24b723e */ /* 0x000fe200000000ff */
[----:B------:R-:W5:Y:S01]  /*16a80*/  MUFU.EX2 R160, R234 ;  /* 0x000000ea00a07308 */ /* 0x000f620000000800 */
[----:B----4-:R-:W-:Y:S01]  /*16a90*/  F2FP.PACK_AB R159, R163, R167 ;  /* 0x000000a7a39f723e */ /* 0x010fe200000000ff */
[----:B------:R-:W-:Y:S04]  /*16aa0*/  FADD.FTZ R2, R165, R2 ;  /* 0x00000002a5027221 */ /* 0x000fe80000010000 */
[C---:B------:R-:W-:Y:S04]  /*16ab0*/  HMMA.16816.F32 R8, R72.reuse, R80, R8 ;  /* 0x000000504808723c */ /* 0x040fe80000001808 */
[----:B------:R-:W4:Y:S01]  /*16ac0*/  MUFU.EX2 R89, R237 ;  /* 0x000000ed00597308 */ /* 0x000f220000000800 */
[----:B------:R-:W-:Y:S03]  /*16ad0*/  FADD.FTZ R2, R164, R2 ;  /* 0x00000002a4027221 */ /* 0x000fe60000010000 */
[-C--:B------:R-:W-:Y:S04]  /*16ae0*/  HMMA.16816.F32 R12, R72, R82.reuse, R12 ;  /* 0x00000052480c723c */ /* 0x080fe8000000180c */
[----:B-1----:R-:W-:Y:S02]  /*16af0*/  FADD.FTZ R239, R114, R0 ;  /* 0x0000000072ef7221 */ /* 0x002fe40000010000 */
[----:B------:R-:W-:Y:S01]  /*16b00*/  MUFU.EX2 R81, R240 ;  /* 0x000000f000517308 */ /* 0x000fe20000000800 */
[----:B------:R-:W-:Y:S01]  /*16b10*/  FADD.FTZ R0, R126, R3 ;  /* 0x000000037e007221 */ /* 0x000fe20000010000 */
[C---:B------:R-:W-:Y:S04]  /*16b20*/  HMMA.16816.F32 R16, R76.reuse, R82, R16 ;  /* 0x000000524c10723c */ /* 0x040fe80000001810 */
[----:B------:R-:W-:Y:S01]  /*16b30*/  FADD.FTZ R0, R128, R0 ;  /* 0x0000000080007221 */ /* 0x000fe20000010000 */
[----:B-----5:R-:W-:Y:S01]  /*16b40*/  F2FP.PACK_AB R96, R160, R161 ;  /* 0x000000a1a060723e */ /* 0x020fe200000000ff */
[----:B------:R-:W-:Y:S01]  /*16b50*/  FADD.FTZ R3, R127, R87 ;  /* 0x000000577f037221 */ /* 0x000fe20000010000 */
[----:B------:R-:W-:Y:S01]  /*16b60*/  MOV R87, R70 ;  /* 0x0000004600577202 */ /* 0x000fe20000000f00 */
[-C--:B--2---:R-:W-:Y:S01]  /*16b70*/  HMMA.16816.F32 R20, R76, R100.reuse, R20 ;  /* 0x000000644c14723c */ /* 0x084fe20000001814 */
[----:B------:R-:W-:Y:S03]  /*16b80*/  MUFU.EX2 R82, R236 ;  /* 0x000000ec00527308 */ /* 0x000fe60000000800 */
[----:B----4-:R-:W-:Y:S01]  /*16b90*/  F2FP.PACK_AB R98, R88, R89 ;  /* 0x000000595862723e */ /* 0x010fe200000000ff */
[----:B------:R-:W-:Y:S02]  /*16ba0*/  FADD.FTZ R3, R246, R3 ;  /* 0x00000003f6037221 */ /* 0x000fe40000010000 */
[----:B------:R-:W-:Y:S01]  /*16bb0*/  FADD.FTZ R0, R242, R0 ;  /* 0x00000000f2007221 */ /* 0x000fe20000010000 */
[C---:B------:R-:W-:Y:S03]  /*16bc0*/  HMMA.16816.F32 R24, R72.reuse, R100, R24 ;  /* 0x000000644818723c */ /* 0x040fe60000001818 */
[----:B------:R-:W1:Y:S01]  /*16bd0*/  MUFU.EX2 R83, R238 ;  /* 0x000000ee00537308 */ /* 0x000e620000000800 */
[----:B------:R-:W-:Y:S02]  /*16be0*/  FADD.FTZ R3, R182, R3 ;  /* 0x00000003b6037221 */ /* 0x000fe40000010000 */
[----:B------:R-:W-:Y:S02]  /*16bf0*/  FADD.FTZ R0, R243, R0 ;  /* 0x00000000f3007221 */ /* 0x000fe40000010000 */
[-C--:B------:R-:W-:Y:S04]  /*16c00*/  HMMA.16816.F32 R28, R72, R102.reuse, R28 ;  /* 0x00000066481c723c */ /* 0x080fe8000000181c */
[----:B------:R-:W-:Y:S01]  /*16c10*/  FADD.FTZ R3, R180, R3 ;  /* 0x00000003b4037221 */ /* 0x000fe20000010000 */
[----:B------:R-:W2:Y:S01]  /*16c20*/  MUFU.EX2 R80, R241 ;  /* 0x000000f100507308 */ /* 0x000ea20000000800 */
[----:B------:R-:W-:Y:S02]  /*16c30*/  FADD.FTZ R0, R184, R0 ;  /* 0x00000000b8007221 */ /* 0x000fe40000010000 */
[C---:B------:R-:W-:Y:S04]  /*16c40*/  HMMA.16816.F32 R32, R76.reuse, R102, R32 ;  /* 0x000000664c20723c */ /* 0x040fe80000001820 */
[----:B------:R-:W-:Y:S02]  /*16c50*/  FADD.FTZ R3, R155, R3 ;  /* 0x000000039b037221 */ /* 0x000fe40000010000 */
[----:B------:R-:W-:Y:S02]  /*16c60*/  FADD.FTZ R0, R185, R0 ;  /* 0x00000000b9007221 */ /* 0x000fe40000010000 */
[-C--:B---3--:R-:W-:Y:S04]  /*16c70*/  HMMA.16816.F32 R36, R76, R104.reuse, R36 ;  /* 0x000000684c24723c */ /* 0x088fe80000001824 */
[----:B-1----:R-:W-:Y:S01]  /*16c80*/  F2FP.PACK_AB R97, R83, R82 ;  /* 0x000000525361723e */ /* 0x002fe200000000ff */
[----:B------:R-:W-:Y:S02]  /*16c90*/  FADD.FTZ R3, R175, R3 ;  /* 0x00000003af037221 */ /* 0x000fe40000010000 */
[----:B------:R-:W-:Y:S01]  /*16ca0*/  FADD.FTZ R0, R172, R0 ;  /* 0x00000000ac007221 */ /* 0x000fe20000010000 */
[C---:B------:R-:W-:Y:S04]  /*16cb0*/  HMMA.16816.F32 R40, R72.reuse, R104, R40 ;  /* 0x000000684828723c */ /* 0x040fe80000001828 */
[----:B------:R-:W-:Y:S01]  /*16cc0*/  FADD.FTZ R3, R171, R3 ;  /* 0x00000003ab037221 */ /* 0x000fe20000010000 */
[----:B--2---:R-:W-:Y:S01]  /*16cd0*/  F2FP.PACK_AB R99, R80, R81 ;  /* 0x000000515063723e */ /* 0x004fe200000000ff */
        /* <DEDUP_REMOVED lines=45> */
.L_x_1748:
[----:B-1----:R-:W-:-:S13]  /*16fb0*/  ISETP.GE.AND P0, PT, R223, R252, PT ;  /* 0x000000fcdf00720c */ /* 0x002fda0003f06270 */
[----:B------:R-:W-:Y:S05]  /*16fc0*/  @!P0 BRA `(.L_x_1760) ;  /* 0x00003c7000008947 */ /* 0x000fea0003800000 */
[----:B------:R-:W-:Y:S01]  /*16fd0*/  IMAD.MOV.U32 R87, RZ, RZ, R70 ;  /* 0x000000ffff577224 */ /* 0x000fe200078e0046 */
[----:B------:R-:W-:Y:S01]  /*16fe0*/  MOV R89, R68 ;  /* 0x0000004400597202 */ /* 0x000fe20000000f00 */
[----:B------:R-:W-:Y:S01]  /*16ff0*/  IMAD.MOV.U32 R86, RZ, RZ, R71 ;  /* 0x000000ffff567224 */ /* 0x000fe200078e0047 */
[----:B------:R-:W-:Y:S02]  /*17000*/  MOV R88, R69 ;  /* 0x0000004500587202 */ /* 0x000fe40000000f00 */
.L_x_1767:
[----:B------:R-:W2:Y:S01]  /*17010*/  LDL.64 R6, [R1+0x8] ;  /* 0x0000080001067983 */ /* 0x000ea20000100a00 */
[----:B------:R-:W-:Y:S04]  /*17020*/  DEPBAR.LE SB0, 0x0 ;  /* 0x000080000000791a */ /* 0x000fe80000000000 */
[----:B------:R-:W3:Y:S01]  /*17030*/  LDL R4, [R1+0x4] ;  /* 0x0000040001047983 */ /* 0x000ee20000100800 */
[----:B------:R-:W-:Y:S01]  /*17040*/  WARPSYNC 0xffffffff ;  /* 0xffffffff00007948 */ /* 0x000fe20003800000 */
[----:B------:R-:W-:Y:S01]  /*17050*/  SHF.R.S32.HI R0, RZ, 0x1f, R231 ;  /* 0x0000001fff007819 */ /* 0x000fe200000114e7 */
[C---:B------:R-:W-:Y:S01]  /*17060*/  IMAD.WIDE.U32 R2, R231.reuse, c[0x0][0x208], RZ ;  /* 0x00008200e7027a25 */ /* 0x040fe200078e00ff */
        /* <DEDUP_REMOVED lines=30> */
.L_x_1864:
        /* <DEDUP_REMOVED lines=324> */
.L_x_1865:
        /* <DEDUP_REMOVED lines=25> */
.L_x_1866:
        /* <DEDUP_REMOVED lines=9> */
.L_x_1763:
[----:B--234-:R-:W-:Y:S05]  /*188b0*/  BSYNC B0 ;  /* 0x0000000000007941 */ /* 0x01cfea0003800000 */
.L_x_1762:
        /* <DEDUP_REMOVED lines=97> */
.L_x_1867:
[C---:B------:R-:W-:Y:S01]  /*18ed0*/  FMUL.FTZ R2, R71.reuse, c[0x0][0x2d0] ;  /* 0x0000b40047027a20 */ /* 0x040fe20000410000 */
[----:B--2---:R-:W-:Y:S01]  /*18ee0*/  FMNMX.FTZ R68, R0, R4, !PT ;  /* 0x0000000400447209 */ /* 0x004fe20007810000 */
[----:B------:R-:W-:Y:S01]  /*18ef0*/  FADD.FTZ R0, -R71, R86 ;  /* 0x0000005647007221 */ /* 0x000fe20000010100 */
[----:B------:R-:W-:Y:S01]  /*18f00*/  WARPSYNC 0xffffffff ;  /* 0xffffffff00007948 */ /* 0x000fe20003800000 */
[--C-:B-1----:R-:W-:Y:S01]  /*18f10*/  FFMA.FTZ R4, R188, c[0x0][0x2d0], -R2.reuse ;  /* 0x0000b400bc047a23 */ /* 0x102fe20000010802 */
[----:B------:R-:W-:Y:S01]  /*18f20*/  LDSM.16.MT88.4 R52, [R193] ;  /* 0x00000000c134783b */ /* 0x000fe20000004200 */
[----:B------:R-:W-:Y:S01]  /*18f30*/  FMUL.FTZ R0, R0, c[0x0][0x2d0] ;  /* 0x0000b40000007a20 */ /* 0x000fe20000410000 */
[----:B------:R-:W-:Y:S01]  /*18f40*/  ISETP.GT.AND P0, PT, R223, R252, PT ;  /* 0x000000fcdf00720c */ /* 0x000fe20003f04270 */
        /* <DEDUP_REMOVED lines=183> */
[C---:B------:R-:W-:Y:S02]  /*19ac0*/  FMUL.FTZ R7, R3.reuse, R131 ;  /* 0x0000008303077220 */ /* 0x040fe40000410000 */
        /* <DEDUP_REMOVED lines=58> */
[----:B---3--:R-:W-:Y:S01]  /*19e70*/  FADD.FTZ R3, R123, R3 ;  /* 0x000000037b037221 */ /* 0x008fe20000010000 */
        /* <DEDUP_REMOVED lines=122> */
[----:B------:R-:W-:Y:S01]  /*1a620*/  MUFU.EX2 R167, R241 ;  /* 0x000000f100a77308 */ /* 0x000fe20000000800 */
[----:B------:R-:W-:Y:S01]  /*1a630*/  F2FP.PACK_AB R72, R175, R172 ;  /* 0x000000acaf48723e */ /* 0x000fe200000000ff */
[----:B------:R-:W-:Y:S01]  /*1a640*/  FADD.FTZ R2, R166, R2 ;  /* 0x00000002a6027221 */ /* 0x000fe20000010000 */
[----:B------:R-:W-:Y:S01]  /*1a650*/  F2FP.PACK_AB R74, R178, R177 ;  /* 0x000000b1b24a723e */ /* 0x000fe200000000ff */
[-C--:B------:R-:W-:Y:S05]  /*1a660*/  HMMA.16816.F32 R4, R76, R80.reuse, R4 ;  /* 0x000000504c04723c */ /* 0x080fea0000001804 */
[C---:B------:R-:W-:Y:S01]  /*1a670*/  F2FP.PACK_AB R73, R165.reuse, R166 ;  /* 0x000000a6a549723e */ /* 0x040fe200000000ff */
[----:B------:R-:W4:Y:S01]  /*1a680*/  MUFU.EX2 R163, R242 ;  /* 0x000000f200a37308 */ /* 0x000f220000000800 */
        /* <DEDUP_REMOVED lines=8> */
[----:B------:R-:W-:Y:S01]  /*1a710*/  FADD.FTZ R3, R127, R87 ;  /* 0x000000577f037221 */ /* 0x000fe20000010000 */
[----:B------:R-:W-:Y:S01]  /*1a720*/  MOV R87, R70 ;  /* 0x0000004600577202 */ /* 0x000fe20000000f00 */
[-C--:B------:R-:W-:Y:S04]  /*1a730*/  HMMA.16816.F32 R12, R72, R82.reuse, R12 ;  /* 0x00000052480c723c */ /* 0x080fe8000000180c */
[----:B------:R-:W1:Y:S01]  /*1a740*/  MUFU.EX2 R160, R224 ;  /* 0x000000e000a07308 */ /* 0x000e620000000800 */
[----:B------:R-:W-:Y:S02]  /*1a750*/  FADD.FTZ R0, R128, R0 ;  /* 0x0000000080007221 */ /* 0x000fe40000010000 */
[----:B------:R-:W-:Y:S01]  /*1a760*/  FADD.FTZ R3, R243, R3 ;  /* 0x00000003f3037221 */ /* 0x000fe20000010000 */
[C---:B------:R-:W-:Y:S04]  /*1a770*/  HMMA.16816.F32 R16, R76.reuse, R82, R16 ;  /* 0x000000524c10723c */ /* 0x040fe80000001810 */
[----:B----4-:R-:W-:Y:S01]  /*1a780*/  F2FP.PACK_AB R159, R163, R167 ;  /* 0x000000a7a39f723e */ /* 0x010fe200000000ff */
[----:B------:R-:W-:Y:S01]  /*1a790*/  FADD.FTZ R3, R183, R3 ;  /* 0x00000003b7037221 */ /* 0x000fe20000010000 */
[----:B------:R-:W-:Y:S01]  /*1a7a0*/  MUFU.EX2 R89, R225 ;  /* 0x000000e100597308 */ /* 0x000fe20000000800 */
[----:B------:R-:W-:Y:S01]  /*1a7b0*/  FADD.FTZ R0, R230, R0 ;  /* 0x00000000e6007221 */ /* 0x000fe20000010000 */
[-C--:B--2---:R-:W-:Y:S04]  /*1a7c0*/  HMMA.16816.F32 R20, R76, R100.reuse, R20 ;  /* 0x000000644c14723c */ /* 0x084fe80000001814 */
[----:B------:R-:W-:Y:S02]  /*1a7d0*/  FADD.FTZ R3, R182, R3 ;  /* 0x00000003b6037221 */ /* 0x000fe40000010000 */
        /* <DEDUP_REMOVED lines=70> */
.L_x_1760:
[----:B------:R-:W-:Y:S05]  /*1ac40*/  BRA.DIV ~URZ, `(.L_x_1768) ;  /* 0x00008e227f007947 */ /* 0x000fea000b800000 */
[----:B------:R1:W2:Y:S02]  /*1ac50*/  SHFL.BFLY PT, R0, R239, 0x2, 0x1f ;  /* 0x0c401f00ef007f89 */ /* 0x0002a400000e0000 */
.L_x_1868:
        /* <DEDUP_REMOVED lines=15> */
.L_x_1869:
        /* <DEDUP_REMOVED lines=102> */
.L_x_1679:
        /* <DEDUP_REMOVED lines=8> */
[----:B------:R-:W3:Y:S08]  /*1b430*/  FLO.U32 R3, UR4 ;  /* 0x0000000400037d00 */ /* 0x000ef000080e0000 */
[----:B------:R-:W4:Y:S01]  /*1b440*/  POPC R2, UR4 ;  /* 0x0000000400027d09 */ /* 0x000f220008000000 */
[----:B---3--:R-:W-:Y:S01]  /*1b450*/  ISETP.EQ.U32.AND P0, PT, R3, R4, PT ;  /* 0x000000040300720c */ /* 0x008fe20003f02070 */
[----:B------:R-:W-:-:S12]  /*1b460*/  IMAD.MOV.U32 R4, RZ, RZ, c[0x0][0x560] ;  /* 0x00015800ff047624 */ /* 0x000fd800078e00ff */
[----:B----4-:R3:W4:Y:S04]  /*1b470*/  @P0 ATOMG.E.ADD.STRONG.GPU PT, R2, [R4.64], R2 ;  /* 0x00000002040209a8 */ /* 0x01072800081ee1c8 */
[----:B---3--:R-:W3:Y:S04]  /*1b480*/  S2R R4, SR_LTMASK ;  /* 0x0000000000047919 */ /* 0x008ee80000003900 */
[----:B----4-:R3:W4:Y:S02]  /*1b490*/  SHFL.IDX PT, R3, R2, R3, 0x1f ;  /* 0x00001f0302037589 */ /* 0x01072400000e0000 */
[----:B---3--:R-:W-:-:S06]  /*1b4a0*/  LOP3.LUT R2, R4, UR4, RZ, 0xc0, !PT ;  /* 0x0000000404027c12 */ /* 0x008fcc000f8ec0ff */
[----:B------:R-:W4:Y:S02]  /*1b4b0*/  POPC R2, R2 ;  /* 0x0000000200027309 */ /* 0x000f240000000000 */
[----:B----45:R-:W-:-:S05]  /*1b4c0*/  IADD3 R6, R3, c[0x0][0xc], R2 ;  /* 0x0000030003067a10 */ /* 0x030fca0007ffe002 */
[----:B------:R3:W-:Y:S02]  /*1b4d0*/  STL [R1+0x40], R6 ;  /* 0x0000400601007387 */ /* 0x0007e40000100800 */
.L_x_1771:
[----:B---3--:R-:W-:Y:S05]  /*1b4e0*/  BSYNC B0 ;  /* 0x0000000000007941 */ /* 0x008fea0003800000 */
.L_x_1770:
[----:B------:R-:W-:Y:S01]  /*1b4f0*/  PRMT R0, R0, 0x9910, RZ ;  /* 0x0000991000007816 */ /* 0x000fe200000000ff */
[----:B------:R-:W-:Y:S01]  /*1b500*/  BSSY B1, `(.L_x_1772) ;  /* 0x00002f1000017945 */ /* 0x000fe20003800000 */
[----:B-----5:R-:W-:Y:S02]  /*1b510*/  IMAD.MOV.U32 R57, RZ, RZ, R6 ;  /* 0x000000ffff397224 */ /* 0x020fe400078e0006 */
[----:B------:R-:W-:-:S13]  /*1b520*/  ISETP.NE.AND P0, PT, R0, RZ, PT ;  /* 0x000000ff0000720c */ /* 0x000fda0003f05270 */
[----:B------:R-:W-:Y:S05]  /*1b530*/  @!P0 BRA `(.L_x_1773) ;  /* 0x000022f000008947 */ /* 0x000fea0003800000 */
[----:B------:R-:W3:Y:S04]  /*1b540*/  LDL R6, [R1+0x9c] ;  /* 0x00009c0001067983 */ /* 0x000ee80000100800 */
[----:B------:R-:W4:Y:S04]  /*1b550*/  LDL R5, [R1+0xac] ;  /* 0x0000ac0001057983 */ /* 0x000f280000100800 */
[----:B-12---:R-:W2:Y:S04]  /*1b560*/  LDL R9, [R1+0xb4] ;  /* 0x0000b40001097983 */ /* 0x006ea80000100800 */
        /* <DEDUP_REMOVED lines=18> */
[----:B------:R-:W-:Y:S04]  /*1b690*/  STS [R6+0x2000], R3 ;  /* 0x0020000306007388 */ /* 0x000fe80000000800 */
[----:B------:R3:W-:Y:S01]  /*1b6a0*/  STS [R6+0x2400], R2 ;  /* 0x0024000206007388 */ /* 0x0007e20000000800 */
[----:B-1----:R-:W-:-:S03]  /*1b6b0*/  F2FP.PACK_AB R0, R35, R34 ;  /* 0x000000222300723e */ /* 0x002fc600000000ff */
[----:B---3--:R-:W3:Y:S01]  /*1b6c0*/  LDL R6, [R1+0xa8] ;  /* 0x0000a80001067983 */ /* 0x008ee20000100800 */
[----:B------:R-:W-:Y:S02]  /*1b6d0*/  F2FP.PACK_AB R3, R79, R78 ;  /* 0x0000004e4f03723e */ /* 0x000fe400000000ff */
[----:B------:R-:W-:Y:S01]  /*1b6e0*/  F2FP.PACK_AB R2, R131, R130 ;  /* 0x000000828302723e */ /* 0x000fe200000000ff */
[----:B------:R1:W-:Y:S04]  /*1b6f0*/  STS [R5+0x2000], R0 ;  /* 0x0020000005007388 */ /* 0x0003e80000000800 */
[----:B------:R4:W-:Y:S04]  /*1b700*/  STS [R5+0x2400], R4 ;  /* 0x0024000405007388 */ /* 0x0009e80000000800 */
[----:B--2---:R2:W-:Y:S04]  /*1b710*/  STS [R9], R3 ;  /* 0x0000000309007388 */ /* 0x0045e80000000800 */
[----:B------:R2:W-:Y:S04]  /*1b720*/  STS [R9+0x400], R2 ;  /* 0x0004000209007388 */ /* 0x0005e80000000800 */
[----:B------:R-:W3:Y:S01]  /*1b730*/  LDL.LU R11, [R1+0x64] ;  /* 0x00006400010b7983 */ /* 0x000ee20000300800 */
[----:B-1----:R-:W-:-:S02]  /*1b740*/  F2FP.PACK_AB R0, R81, R80 ;  /* 0x000000505100723e */ /* 0x002fc400000000ff */
[----:B----4-:R-:W-:-:S03]  /*1b750*/  F2FP.PACK_AB R4, R39, R38 ;  /* 0x000000262704723e */ /* 0x010fc600000000ff */
[----:B------:R1:W-:Y:S01]  /*1b760*/  STS [R8], R0 ;  /* 0x0000000008007388 */ /* 0x0003e20000000800 */
[----:B------:R-:W-:Y:S02]  /*1b770*/  F2FP.PACK_AB R5, R59, R58 ;  /* 0x0000003a3b05723e */ /* 0x000fe400000000ff */
[----:B--2---:R-:W-:Y:S02]  /*1b780*/  F2FP.PACK_AB R3, R133, R132 ;  /* 0x000000848503723e */ /* 0x004fe400000000ff */
[----:B------:R-:W-:-:S03]  /*1b790*/  F2FP.PACK_AB R2, R41, R40 ;  /* 0x000000282902723e */ /* 0x000fc600000000ff */
[----:B------:R-:W-:Y:S04]  /*1b7a0*/  STS [R8+0x400], R3 ;  /* 0x0004000308007388 */ /* 0x000fe80000000800 */
[----:B------:R-:W-:Y:S04]  /*1b7b0*/  STS [R9+0x2000], R4 ;  /* 0x0020000409007388 */ /* 0x000fe80000000800 */
[----:B------:R2:W-:Y:S01]  /*1b7c0*/  STS [R9+0x2400], R2 ;  /* 0x0024000209007388 */ /* 0x0005e20000000800 */
[----:B-1----:R-:W-:-:S03]  /*1b7d0*/  F2FP.PACK_AB R0, R43, R42 ;  /* 0x0000002a2b00723e */ /* 0x002fc600000000ff */
[----:B--2---:R-:W2:Y:S01]  /*1b7e0*/  LDL.LU R9, [R1+0x68] ;  /* 0x0000680001097983 */ /* 0x004ea20000300800 */
        /* <DEDUP_REMOVED lines=15> */
[----:B---3--:R1:W-:Y:S04]  /*1b8e0*/  STS [R6], R2 ;  /* 0x0000000206007388 */ /* 0x0083e80000000800 */
[----:B------:R3:W-:Y:S04]  /*1b8f0*/  STS [R6+0x400], R0 ;  /* 0x0004000006007388 */ /* 0x0007e80000000800 */
[----:B------:R3:W-:Y:S04]  /*1b900*/  STS [R7+0x2000], R4 ;  /* 0x0020000407007388 */ /* 0x0007e80000000800 */
[----:B------:R3:W-:Y:S01]  /*1b910*/  STS [R7+0x2400], R3 ;  /* 0x0024000307007388 */ /* 0x0007e20000000800 */
[----:B-1----:R-:W-:-:S02]  /*1b920*/  F2FP.PACK_AB R2, R51, R50 ;  /* 0x000000323302723e */ /* 0x002fc400000000ff */
[----:B---3--:R-:W-:-:S03]  /*1b930*/  F2FP.PACK_AB R0, R47, R46 ;  /* 0x0000002e2f00723e */ /* 0x008fc600000000ff */
        /* <DEDUP_REMOVED lines=12> */
[----:B---3--:R-:W-:Y:S02]  /*1ba00*/  F2FP.PACK_AB R3, R29, R28 ;  /* 0x0000001c1d03723e */ /* 0x008fe400000000ff */
[----:B--2---:R-:W-:-:S05]  /*1ba10*/  F2FP.PACK_AB R2, R33, R32 ;  /* 0x000000202102723e */ /* 0x004fca00000000ff */
        /* <DEDUP_REMOVED lines=20> */
.L_x_1774:
        /* <DEDUP_REMOVED lines=70> */
[----:B---3--:R-:W-:-:S05]  /*1bfc0*/  IMAD.IADD R6, R61, 0x1, R56 ;  /* 0x000000013d067824 */ /* 0x008fca00078e0238 */
        /* <DEDUP_REMOVED lines=25> */
[----:B-1----:R-:W-:Y:S01]  /*1c160*/  IADD3 R8, R251, R56, RZ ;  /* 0x00000038fb087210 */ /* 0x002fe20007ffe0ff */
        /* <DEDUP_REMOVED lines=39> */
[----:B------:R-:W-:Y:S01]  /*1c3e0*/  IADD3 R4, R10, R56, RZ ;  /* 0x000000380a047210 */ /* 0x000fe20007ffe0ff */
[----:B------:R-:W-:Y:S05]  /*1c3f0*/  BRA.DIV ~URZ, `(.L_x_1776) ;  /* 0x000078f27f007947 */ /* 0x000fea000b800000 */
[----:B-1234-:R1:W2:Y:S02]  /*1c400*/  SHFL.IDX PT, R7, R5, RZ, 0x181f ;  /* 0x00181fff05077589 */ /* 0x01e2a400000e0000 */
.L_x_1870:
[----:B------:R-:W-:Y:S05]  /*1c410*/  BRA.DIV ~URZ, `(.L_x_1777) ;  /* 0x000079427f007947 */ /* 0x000fea000b800000 */
[----:B------:R3:W4:Y:S02]  /*1c420*/  SHFL.IDX PT, R2, R6, RZ, 0x181f ;  /* 0x00181fff06027589 */ /* 0x00072400000e0000 */
.L_x_1871:
[----:B------:R-:W-:-:S13]  /*1c430*/  ISETP.GE.OR P0, PT, R4, R0, P2 ;  /* 0x000000000400720c */ /* 0x000fda0001706670 */
[----:B----4-:R-:W-:-:S04]  /*1c440*/  @!P0 LEA R2, P1, R244, R2, 0x1 ;  /* 0x00000002f4028211 */ /* 0x010fc800078208ff */
[----:B--2---:R-:W-:-:S05]  /*1c450*/  @!P0 LEA.HI.X R3, R244, R7, R245, 0x1, P1 ;  /* 0x00000007f4038211 */ /* 0x004fca00008f0cf5 */
[----:B------:R2:W-:Y:S01]  /*1c460*/  @!P0 ST.E.128 [R2.64], R12 ;  /* 0x0000000c02008985 */ /* 0x0005e2000c101d08 */
[----:B------:R-:W-:Y:S05]  /*1c470*/  BRA.DIV ~URZ, `(.L_x_1778) ;  /* 0x000079527f007947 */ /* 0x000fea000b800000 */
[----:B------:R4:W1:Y:S04]  /*1c480*/  SHFL.IDX PT, R7, R5, 0x1, 0x181f ;  /* 0x00381f0005077f89 */ /* 0x00086800000e0000 */
[----:B--2---:R4:W2:Y:S02]  /*1c490*/  SHFL.IDX PT, R2, R6, 0x1, 0x181f ;  /* 0x00381f0006027f89 */ /* 0x0048a400000e0000 */
.L_x_1872:
[----:B------:R-:W-:-:S04]  /*1c4a0*/  IADD3 R3, R4, 0x10, RZ ;  /* 0x0000001004037810 */ /* 0x000fc80007ffe0ff */
[----:B------:R-:W-:-:S13]  /*1c4b0*/  ISETP.GE.OR P0, PT, R3, R0, P2 ;  /* 0x000000000300720c */ /* 0x000fda0001706670 */
[----:B--2---:R-:W-:-:S04]  /*1c4c0*/  @!P0 LEA R2, P1, R244, R2, 0x1 ;  /* 0x00000002f4028211 */ /* 0x004fc800078208ff */
[----:B-1----:R-:W-:-:S05]  /*1c4d0*/  @!P0 LEA.HI.X R3, R244, R7, R245, 0x1, P1 ;  /* 0x00000007f4038211 */ /* 0x002fca00008f0cf5 */
[----:B------:R1:W-:Y:S01]  /*1c4e0*/  @!P0 ST.E.128 [R2.64], R16 ;  /* 0x0000001002008985 */ /* 0x0003e2000c101d08 */
[----:B------:R-:W-:Y:S05]  /*1c4f0*/  BRA.DIV ~URZ, `(.L_x_1779) ;  /* 0x000079a27f007947 */ /* 0x000fea000b800000 */
[----:B------:R2:W1:Y:S02]  /*1c500*/  SHFL.IDX PT, R7, R5, 0x2, 0x181f ;  /* 0x00581f0005077f89 */ /* 0x00046400000e0000 */
.L_x_1873:
[----:B------:R-:W-:Y:S05]  /*1c510*/  BRA.DIV ~URZ, `(.L_x_1780) ;  /* 0x000079f27f007947 */ /* 0x000fea000b800000 */
[----:B-1----:R1:W2:Y:S02]  /*1c520*/  SHFL.IDX PT, R2, R6, 0x2, 0x181f ;  /* 0x00581f0006027f89 */ /* 0x0022a400000e0000 */
.L_x_1874:
        /* <DEDUP_REMOVED lines=8> */
.L_x_1875:
[----:B------:R-:W-:-:S04]  /*1c5b0*/  IADD3 R3, R4, 0x30, RZ ;  /* 0x0000003004037810 */ /* 0x000fc80007ffe0ff */
[----:B------:R-:W-:-:S13]  /*1c5c0*/  ISETP.GE.OR P0, PT, R3, R0, P2 ;  /* 0x000000000300720c */ /* 0x000fda0001706670 */
[----:B--2---:R-:W-:-:S04]  /*1c5d0*/  @!P0 LEA R2, P1, R244, R2, 0x1 ;  /* 0x00000002f4028211 */ /* 0x004fc800078208ff */
[----:B------:R-:W-:-:S05]  /*1c5e0*/  @!P0 LEA.HI.X R3, R244, R7, R245, 0x1, P1 ;  /* 0x00000007f4038211 */ /* 0x000fca00008f0cf5 */
[----:B------:R2:W-:Y:S01]  /*1c5f0*/  @!P0 ST.E.128 [R2.64], R24 ;  /* 0x0000001802008985 */ /* 0x0005e2000c101d08 */
[----:B------:R-:W-:Y:S05]  /*1c600*/  BRA.DIV ~URZ, `(.L_x_1782) ;  /* 0x00007a427f007947 */ /* 0x000fea000b800000 */
[----:B------:R1:W2:Y:S02]  /*1c610*/  SHFL.IDX PT, R7, R5, 0x4, 0x181f ;  /* 0x00981f0005077f89 */ /* 0x0002a400000e0000 */
.L_x_1876:
[----:B------:R-:W-:Y:S05]  /*1c620*/  BRA.DIV ~URZ, `(.L_x_1783) ;  /* 0x00007a927f007947 */ /* 0x000fea000b800000 */
[----:B--2---:R2:W1:Y:S02]  /*1c630*/  SHFL.IDX PT, R2, R6, 0x4, 0x181f ;  /* 0x00981f0006027f89 */ /* 0x00446400000e0000 */
.L_x_1877:
        /* <DEDUP_REMOVED lines=8> */
.L_x_1878:
[----:B------:R-:W-:-:S04]  /*1c6c0*/  IADD3 R3, R4, 0x50, RZ ;  /* 0x0000005004037810 */ /* 0x000fc80007ffe0ff */
[----:B------:R-:W-:-:S13]  /*1c6d0*/  ISETP.GE.OR P0, PT, R3, R0, P2 ;  /* 0x000000000300720c */ /* 0x000fda0001706670 */
[----:B---3--:R-:W-:-:S04]  /*1c6e0*/  @!P0 LEA R2, P1, R244, R2, 0x1 ;  /* 0x00000002f4028211 */ /* 0x008fc800078208ff */
[----:B--2---:R-:W-:-:S05]  /*1c6f0*/  @!P0 LEA.HI.X R3, R244, R7, R245, 0x1, P1 ;  /* 0x00000007f4038211 */ /* 0x004fca00008f0cf5 */
[----:B------:R2:W-:Y:S01]  /*1c700*/  @!P0 ST.E.128 [R2.64], R32 ;  /* 0x0000002002008985 */ /* 0x0005e2000c101d08 */
[----:B------:R-:W-:Y:S05]  /*1c710*/  BRA.DIV ~URZ, `(.L_x_1785) ;  /* 0x00007ae27f007947 */ /* 0x000fea000b800000 */
[----:B------:R3:W1:Y:S02]  /*1c720*/  SHFL.IDX PT, R7, R5, 0x6, 0x181f ;  /* 0x00d81f0005077f89 */ /* 0x00066400000e0000 */
.L_x_1879:
[----:B------:R-:W-:Y:S05]  /*1c730*/  BRA.DIV ~URZ, `(.L_x_1786) ;  /* 0x00007b327f007947 */ /* 0x000fea000b800000 */
[----:B--2---:R2:W3:Y:S02]  /*1c740*/  SHFL.IDX PT, R2, R6, 0x6, 0x181f ;  /* 0x00d81f0006027f89 */ /* 0x0044e400000e0000 */
.L_x_1880:
        /* <DEDUP_REMOVED lines=8> */
.L_x_1881:
[----:B------:R-:W-:-:S04]  /*1c7d0*/  IADD3 R2, R4, 0x70, RZ ;  /* 0x0000007004027810 */ /* 0x000fc80007ffe0ff */
[----:B------:R-:W-:-:S13]  /*1c7e0*/  ISETP.GE.OR P0, PT, R2, R0, P2 ;  /* 0x000000000200720c */ /* 0x000fda0001706670 */
[----:B------:R-:W-:Y:S05]  /*1c7f0*/  @P0 BRA `(.L_x_1788) ;  /* 0x00001c1000000947 */ /* 0x000fea0003800000 */
[----:B----4-:R-:W-:-:S04]  /*1c800*/  LEA R2, P0, R244, R3, 0x1 ;  /* 0x00000003f4027211 */ /* 0x010fc800078008ff */
[----:B---3--:R-:W-:-:S05]  /*1c810*/  LEA.HI.X R3, R244, R5, R245, 0x1, P0 ;  /* 0x00000005f4037211 */ /* 0x008fca00000f0cf5 */
[----:B------:R3:W-:Y:S01]  /*1c820*/  ST.E.128 [R2.64], R40 ;  /* 0x0000002802007985 */ /* 0x0007e2000c101d08 */
[----:B------:R-:W-:Y:S05]  /*1c830*/  BRA `(.L_x_1788) ;  /* 0x00001bd000007947 */ /* 0x000fea0003800000 */
.L_x_1775:
        /* <DEDUP_REMOVED lines=33> */
.L_x_1882:
[----:B------:R-:W-:Y:S05]  /*1ca50*/  BRA.DIV ~URZ, `(.L_x_1790) ;  /* 0x000079c27f007947 */ /* 0x000fea000b800000 */
[----:B------:R3:W4:Y:S02]  /*1ca60*/  SHFL.IDX PT, R0, R12, RZ, 0x1c1f ;  /* 0x001c1fff0c007589 */ /* 0x00072400000e0000 */
.L_x_1883:
        /* <DEDUP_REMOVED lines=50> */
.L_x_1792:
[----:B------:R-:W-:Y:S05]  /*1cd90*/  BSYNC B0 ;  /* 0x0000000000007941 */ /* 0x000fea0003800000 */
.L_x_1791:
[----:B------:R-:W-:Y:S05]  /*1cda0*/  BRA.DIV ~URZ, `(.L_x_1793) ;  /* 0x000076e27f007947 */ /* 0x000fea000b800000 */
[----:B--2---:R2:W1:Y:S04]  /*1cdb0*/  SHFL.IDX PT, R4, R5, 0x1, 0x1c1f ;  /* 0x003c1f0005047f89 */ /* 0x00446800000e0000 */
[----:B----4-:R2:W4:Y:S02]  /*1cdc0*/  SHFL.IDX PT, R0, R12, 0x1, 0x1c1f ;  /* 0x003c1f000c007f89 */ /* 0x01052400000e0000 */
.L_x_1884:
        /* <DEDUP_REMOVED lines=50> */
.L_x_1795:
[----:B------:R-:W-:Y:S05]  /*1d0f0*/  BSYNC B0 ;  /* 0x0000000000007941 */ /* 0x000fea0003800000 */
.L_x_1794:
[----:B------:R-:W-:Y:S05]  /*1d100*/  BRA.DIV ~URZ, `(.L_x_1796) ;  /* 0x000074527f007947 */ /* 0x000fea000b800000 */
[----:B-1----:R1:W2:Y:S02]  /*1d110*/  SHFL.IDX PT, R4, R5, 0x2, 0x1c1f ;  /* 0x005c1f0005047f89 */ /* 0x0022a400000e0000 */
.L_x_1885:
[----:B------:R-:W-:Y:S05]  /*1d120*/  BRA.DIV ~URZ, `(.L_x_1797) ;  /* 0x000074a27f007947 */ /* 0x000fea000b800000 */
[----:B----4-:R4:W1:Y:S02]  /*1d130*/  SHFL.IDX PT, R0, R12, 0x2, 0x1c1f ;  /* 0x005c1f000c007f89 */ /* 0x01086400000e0000 */
.L_x_1886:
[----:B--23--:R-:W2:Y:S01]  /*1d140*/  LDL R2, [R1+0x6c] ;  /* 0x00006c0001027983 */ /* 0x00cea20000100800 */
[----:B------:R-:W-:Y:S01]  /*1d150*/  BSSY B0, `(.L_x_1798) ;  /* 0x0000033000007945 */ /* 0x000fe20003800000 */
[----:B--2---:R-:W-:-:S13]  /*1d160*/  LOP3.LUT P0, RZ, R2, 0x1, RZ, 0xc0, !PT ;  /* 0x0000000102ff7812 */ /* 0x004fda000780c0ff */
[----:B------:R-:W-:Y:S05]  /*1d170*/  @P0 BRA `(.L_x_1799) ;  /* 0x0000030000000947 */ /* 0x000fea0003800000 */
[----:B------:R-:W2:Y:S04]  /*1d180*/  LDL R8, [R1+0x34] ;  /* 0x0000340001087983 */ /* 0x000ea80000100800 */
        /* <DEDUP_REMOVED lines=47> */
.L_x_1799:
[----:B------:R-:W-:Y:S05]  /*1d480*/  BSYNC B0 ;  /* 0x0000000000007941 */ /* 0x000fea0003800000 */
.L_x_1798:
[----:B------:R-:W-:Y:S05]  /*1d490*/  BRA.DIV ~URZ, `(.L_x_1800) ;  /* 0x000071a27f007947 */ /* 0x000fea000b800000 */
[----:B------:R3:W2:Y:S04]  /*1d4a0*/  SHFL.IDX PT, R4, R5, 0x3, 0x1c1f ;  /* 0x007c1f0005047f89 */ /* 0x0006a800000e0000 */
[----:B-1----:R3:W1:Y:S02]  /*1d4b0*/  SHFL.IDX PT, R0, R12, 0x3, 0x1c1f ;  /* 0x007c1f000c007f89 */ /* 0x00266400000e0000 */
.L_x_1887:
[----:B--2---:R-:W2:Y:S02]  /*1d4c0*/  LDL R2, [R1+0x6c] ;  /* 0x00006c0001027983 */ /* 0x004ea40000100800 */
[----:B--2---:R-:W-:-:S13]  /*1d4d0*/  LOP3.LUT P0, RZ, R2, 0x2, RZ, 0xc0, !PT ;  /* 0x0000000202ff7812 */ /* 0x004fda000780c0ff */
[----:B------:R-:W-:Y:S05]  /*1d4e0*/  @P0 BRA `(.L_x_1788) ;  /* 0x00000f2000000947 */ /* 0x000fea0003800000 */
[----:B------:R-:W2:Y:S04]  /*1d4f0*/  LDL R6, [R1+0x34] ;  /* 0x0000340001067983 */ /* 0x000ea80000100800 */
[----:B------:R-:W5:Y:S04]  /*1d500*/  LDL R10, [R1+0x8c] ;  /* 0x00008c00010a7983 */ /* 0x000f680000100800 */
[----:B---3--:R-:W3:Y:S04]  /*1d510*/  LDL R7, [R1+0xd4] ;  /* 0x0000d40001077983 */ /* 0x008ee80000100800 */
[----:B----4-:R-:W4:Y:S04]  /*1d520*/  LDL R18, [R1+0x84] ;  /* 0x0000840001127983 */ /* 0x010f280000100800 */
[----:B------:R-:W3:Y:S04]  /*1d530*/  LDL R8, [R1+0x88] ;  /* 0x0000880001087983 */ /* 0x000ee80000100800 */
        /* <DEDUP_REMOVED lines=11> */
[----:B-----5:R-:W-:-:S11]  /*1d5f0*/  ISETP.GE.AND P5, PT, R10, c[0x0][0x3c8], PT ;  /* 0x0000f2000a007a0c */ /* 0x020fd60003fa6270 */
[----:B-1----:R-:W-:-:S04]  /*1d600*/  @!P0 LEA R2, P1, R6, R0, 0x2 ;  /* 0x0000000006028211 */ /* 0x002fc800078210ff */
[----:B---3--:R-:W-:Y:S02]  /*1d610*/  @!P0 LEA.HI.X R3, R6, R4, R7, 0x2, P1 ;  /* 0x0000000406038211 */ /* 0x008fe400008f1407 */
        /* <DEDUP_REMOVED lines=33> */
.L_x_1773:
[----:B------:R-:W3:Y:S04]  /*1d830*/  LDL.LU R0, [R1+0x64] ;  /* 0x0000640001007983 */ /* 0x000ee80000300800 */
[----:B------:R-:W4:Y:S01]  /*1d840*/  LDL.LU R7, [R1+0x68] ;  /* 0x0000680001077983 */ /* 0x000f220000300800 */
[----:B------:R-:W-:Y:S02]  /*1d850*/  ISETP.NE.U32.AND P0, PT, RZ, c[0x0][0x508], PT ;  /* 0x00014200ff007a0c */ /* 0x000fe40003f05070 */
[----:B------:R-:W-:Y:S01]  /*1d860*/  ISETP.NE.U32.AND P3, PT, RZ, c[0x0][0x500], PT ;  /* 0x00014000ff007a0c */ /* 0x000fe20003f65070 */
[----:B--2---:R-:W2:Y:S01]  /*1d870*/  LDL.LU R6, [R1+0x44] ;  /* 0x0000440001067983 */ /* 0x004ea20000300800 */
[----:B------:R-:W-:Y:S01]  /*1d880*/  ISETP.NE.AND.EX P2, PT, RZ, c[0x0][0x50c], PT, P0 ;  /* 0x00014300ff007a0c */ /* 0x000fe20003f45300 */
[----:B-1----:R-:W-:Y:S01]  /*1d890*/  IMAD.MOV.U32 R18, RZ, RZ, c[0x0][0x388] ;  /* 0x0000e200ff127624 */ /* 0x002fe200078e00ff */
[----:B------:R-:W-:-:S02]  /*1d8a0*/  ISETP.NE.AND.EX P3, PT, RZ, c[0x0][0x504], PT, P3 ;  /* 0x00014100ff007a0c */ /* 0x000fc40003f65330 */
[----:B---3--:R-:W-:-:S09]  /*1d8b0*/  IADD3 R2, P1, R0, c[0x0][0x500], RZ ;  /* 0x0001400000027a10 */ /* 0x008fd20007f3e0ff */
[----:B------:R-:W-:Y:S01]  /*1d8c0*/  @P2 IADD3 R4, P0, R0, c[0x0][0x508], RZ ;  /* 0x0001420000042a10 */ /* 0x000fe20007f1e0ff */
[----:B------:R-:W-:Y:S01]  /*1d8d0*/  IMAD.MOV.U32 R0, RZ, RZ, RZ ;  /* 0x000000ffff007224 */ /* 0x000fe200078e00ff */
[C---:B----4-:R-:W-:Y:S02]  /*1d8e0*/  IADD3.X R3, R7.reuse, c[0x0][0x504], RZ, P1, !PT ;  /* 0x0001410007037a10 */ /* 0x050fe40000ffe4ff */
[----:B------:R-:W-:-:S03]  /*1d8f0*/  @P2 IADD3.X R5, R7, c[0x0][0x50c], RZ, P0, !PT ;  /* 0x0001430007052a10 */ /* 0x000fc600007fe4ff */
[----:B------:R1:W5:Y:S04]  /*1d900*/  @P3 LDG.E R0, [R2.64] ;  /* 0x0000000802003981 */ /* 0x000368000c1e1900 */
[----:B------:R1:W5:Y:S01]  /*1d910*/  @P2 LDG.E R18, [R4.64] ;  /* 0x0000000804122981 */ /* 0x000362000c1e1900 */
[----:B--2---:R-:W-:-:S04]  /*1d920*/  ISETP.NE.AND P0, PT, R6, RZ, PT ;  /* 0x000000ff0600720c */ /* 0x004fc80003f05270 */
[----:B------:R-:W-:Y:S01]  /*1d930*/  SEL R19, R6, c[0x0][0x3d4], P0 ;  /* 0x0000f50006137a07 */ /* 0x000fe20000000000 */
[----:B------:R-:W-:Y:S05]  /*1d940*/  @P2 BRA `(.L_x_1801) ;  /* 0x0000004000002947 */ /* 0x000fea0003800000 */
[----:B------:R-:W-:Y:S05]  /*1d950*/  @!P3 BRA `(.L_x_1801) ;  /* 0x000000300000b947 */ /* 0x000fea0003800000 */
[----:B-1----:R1:W2:Y:S04]  /*1d960*/  LDG.E R4, [R2.64] ;  /* 0x0000000802047981 */ /* 0x0022a8000c1e1900 */
[----:B-1----:R-:W2:Y:S02]  /*1d970*/  LDG.E R2, [R2.64+0x4] ;  /* 0x0000040802027981 */ /* 0x002ea4000c1e1900 */
[----:B--2--5:R-:W-:Y:S02]  /*1d980*/  IADD3 R18, -R4, R2, RZ ;  /* 0x0000000204127210 */ /* 0x024fe40007ffe1ff */
.L_x_1801:
        /* <DEDUP_REMOVED lines=60> */
.L_x_1803:
[----:B------:R-:W-:Y:S05]  /*1dd50*/  BSYNC B0 ;  /* 0x0000000000007941 */ /* 0x000fea0003800000 */
.L_x_1802:
        /* <DEDUP_REMOVED lines=20> */
[----:B--2---:R-:W-:-:S04]  /*1dea0*/  IADD3 R4, R251, R11, RZ ;  /* 0x0000000bfb047210 */ /* 0x004fc80007ffe0ff */
        /* <DEDUP_REMOVED lines=20> */
.L_x_1888:
[----:B------:R-:W-:Y:S05]  /*1dff0*/  BRA.DIV ~URZ, `(.L_x_1805) ;  /* 0x000067827f007947 */ /* 0x000fea000b800000 */
[----:B------:R3:W4:Y:S02]  /*1e000*/  SHFL.IDX PT, R2, R6, RZ, 0x181f ;  /* 0x00181fff06027589 */ /* 0x00072400000e0000 */
.L_x_1889:
        /* <DEDUP_REMOVED lines=8> */
.L_x_1890:
[----:B------:R-:W-:-:S04]  /*1e090*/  IADD3 R3, R0, 0x10, RZ ;  /* 0x0000001000037810 */ /* 0x000fc80007ffe0ff */
[----:B------:R-:W-:-:S13]  /*1e0a0*/  ISETP.GE.OR P0, PT, R3, R4, P2 ;  /* 0x000000040300720c */ /* 0x000fda0001706670 */
[----:B--2---:R-:W-:-:S04]  /*1e0b0*/  @!P0 LEA R2, P1, R244, R2, 0x1 ;  /* 0x00000002f4028211 */ /* 0x004fc800078208ff */
[----:B-1----:R-:W-:-:S05]  /*1e0c0*/  @!P0 LEA.HI.X R3, R244, R7, R245, 0x1, P1 ;  /* 0x00000007f4038211 */ /* 0x002fca00008f0cf5 */
[----:B------:R1:W-:Y:S01]  /*1e0d0*/  @!P0 ST.E.128 [R2.64], RZ ;  /* 0x000000ff02008985 */ /* 0x0003e2000c101d08 */
[----:B------:R-:W-:Y:S05]  /*1e0e0*/  BRA.DIV ~URZ, `(.L_x_1807) ;  /* 0x000067d27f007947 */ /* 0x000fea000b800000 */
[----:B------:R2:W1:Y:S02]  /*1e0f0*/  SHFL.IDX PT, R7, R5, 0x2, 0x181f ;  /* 0x00581f0005077f89 */ /* 0x00046400000e0000 */
.L_x_1891:
[----:B------:R-:W-:Y:S05]  /*1e100*/  BRA.DIV ~URZ, `(.L_x_1808) ;  /* 0x000068227f007947 */ /* 0x000fea000b800000 */
[----:B-1----:R1:W2:Y:S02]  /*1e110*/  SHFL.IDX PT, R2, R6, 0x2, 0x181f ;  /* 0x00581f0006027f89 */ /* 0x0022a400000e0000 */
.L_x_1892:
        /* <DEDUP_REMOVED lines=8> */
.L_x_1893:
[----:B------:R-:W-:-:S04]  /*1e1a0*/  IADD3 R3, R0, 0x30, RZ ;  /* 0x0000003000037810 */ /* 0x000fc80007ffe0ff */
[----:B------:R-:W-:-:S13]  /*1e1b0*/  ISETP.GE.OR P0, PT, R3, R4, P2 ;  /* 0x000000040300720c */ /* 0x000fda0001706670 */
[----:B--2---:R-:W-:-:S04]  /*1e1c0*/  @!P0 LEA R2, P1, R244, R2, 0x1 ;  /* 0x00000002f4028211 */ /* 0x004fc800078208ff */
[----:B------:R-:W-:-:S05]  /*1e1d0*/  @!P0 LEA.HI.X R3, R244, R7, R245, 0x1, P1 ;  /* 0x00000007f4038211 */ /* 0x000fca00008f0cf5 */
[----:B------:R2:W-:Y:S01]  /*1e1e0*/  @!P0 ST.E.128 [R2.64], RZ ;  /* 0x000000ff02008985 */ /* 0x0005e2000c101d08 */
[----:B------:R-:W-:Y:S05]  /*1e1f0*/  BRA.DIV ~URZ, `(.L_x_1810) ;  /* 0x000068727f007947 */ /* 0x000fea000b800000 */
[----:B------:R1:W2:Y:S02]  /*1e200*/  SHFL.IDX PT, R7, R5, 0x4, 0x181f ;  /* 0x00981f0005077f89 */ /* 0x0002a400000e0000 */
.L_x_1894:
[----:B------:R-:W-:Y:S05]  /*1e210*/  BRA.DIV ~URZ, `(.L_x_1811) ;  /* 0x000068c27f007947 */ /* 0x000fea000b800000 */
[----:B--2---:R2:W1:Y:S02]  /*1e220*/  SHFL.IDX PT, R2, R6, 0x4, 0x181f ;  /* 0x00981f0006027f89 */ /* 0x00446400000e0000 */
.L_x_1895:
        /* <DEDUP_REMOVED lines=8> */
.L_x_1896:
[----:B------:R-:W-:-:S04]  /*1e2b0*/  IADD3 R3, R0, 0x50, RZ ;  /* 0x0000005000037810 */ /* 0x000fc80007ffe0ff */
[----:B------:R-:W-:-:S13]  /*1e2c0*/  ISETP.GE.OR P0, PT, R3, R4, P2 ;  /* 0x000000040300720c */ /* 0x000fda0001706670 */
[----:B---3--:R-:W-:-:S04]  /*1e2d0*/  @!P0 LEA R2, P1, R244, R2, 0x1 ;  /* 0x00000002f4028211 */ /* 0x008fc800078208ff */
[----:B--2---:R-:W-:-:S05]  /*1e2e0*/  @!P0 LEA.HI.X R3, R244, R7, R245, 0x1, P1 ;  /* 0x00000007f4038211 */ /* 0x004fca00008f0cf5 */
[----:B------:R2:W-:Y:S01]  /*1e2f0*/  @!P0 ST.E.128 [R2.64], RZ ;  /* 0x000000ff02008985 */ /* 0x0005e2000c101d08 */
[----:B------:R-:W-:Y:S05]  /*1e300*/  BRA.DIV ~URZ, `(.L_x_1813) ;  /* 0x000069127f007947 */ /* 0x000fea000b800000 */
[----:B------:R3:W1:Y:S02]  /*1e310*/  SHFL.IDX PT, R7, R5, 0x6, 0x181f ;  /* 0x00d81f0005077f89 */ /* 0x00066400000e0000 */
.L_x_1897:
[----:B------:R-:W-:Y:S05]  /*1e320*/  BRA.DIV ~URZ, `(.L_x_1814) ;  /* 0x000069627f007947 */ /* 0x000fea000b800000 */
[----:B--2---:R2:W3:Y:S02]  /*1e330*/  SHFL.IDX PT, R2, R6, 0x6, 0x181f ;  /* 0x00d81f0006027f89 */ /* 0x0044e400000e0000 */
.L_x_1898:
        /* <DEDUP_REMOVED lines=8> */
.L_x_1899:
[----:B------:R-:W-:-:S04]  /*1e3c0*/  IADD3 R0, R0, 0x70, RZ ;  /* 0x0000007000007810 */ /* 0x000fc80007ffe0ff */
[----:B------:R-:W-:-:S13]  /*1e3d0*/  ISETP.GE.OR P0, PT, R0, R4, P2 ;  /* 0x000000040000720c */ /* 0x000fda0001706670 */
[----:B----4-:R-:W-:-:S04]  /*1e3e0*/  @!P0 LEA R2, P1, R244, R2, 0x1 ;  /* 0x00000002f4028211 */ /* 0x010fc800078208ff */
[----:B---3--:R-:W-:-:S05]  /*1e3f0*/  @!P0 LEA.HI.X R3, R244, R5, R245, 0x1, P1 ;  /* 0x00000005f4038211 */ /* 0x008fca00008f0cf5 */
[----:B------:R3:W-:Y:S04]  /*1e400*/  @!P0 ST.E.128 [R2.64], RZ ;  /* 0x000000ff02008985 */ /* 0x0007e8000c101d08 */
.L_x_1788:
[----:B------:R-:W-:Y:S05]  /*1e410*/  BSYNC B1 ;  /* 0x0000000000017941 */ /* 0x000fea0003800000 */
.L_x_1772:
        /* <DEDUP_REMOVED lines=15> */
.L_x_1900:
[----:B------:R-:W-:Y:S05]  /*1e510*/  BRA.DIV ~URZ, `(.L_x_1818) ;  /* 0x000069227f007947 */ /* 0x000fea000b800000 */
[----:B------:R3:W4:Y:S02]  /*1e520*/  SHFL.IDX PT, R8, R57, 0x1, 0x1f ;  /* 0x00201f0039087f89 */ /* 0x00072400000e0000 */
.L_x_1901:
        /* <DEDUP_REMOVED lines=19> */
.L_x_1902:
        /* <DEDUP_REMOVED lines=16> */
.L_x_1903:
[----:B---3--:R-:W-:Y:S01]  /*1e760*/  IMAD R0, R0, c[0x0][0x538], RZ ;  /* 0x00014e0000007a24 */ /* 0x008fe200078e02ff */
[----:B------:R-:W-:Y:S04]  /*1e770*/  BSSY B1, `(.L_x_1821) ;  /* 0x00000ce000017945 */ /* 0x000fe80003800000 */
[----:B----4-:R-:W-:-:S04]  /*1e780*/  IADD3 R8, R0, R8, RZ ;  /* 0x0000000800087210 */ /* 0x010fc80007ffe0ff */
[----:B--2---:R-:W-:-:S13]  /*1e790*/  ISETP.GT.AND P0, PT, R8, R9, PT ;  /* 0x000000090800720c */ /* 0x004fda0003f04270 */
[----:B------:R-:W-:Y:S05]  /*1e7a0*/  @P0 BRA `(.L_x_1822) ;  /* 0x0000025000000947 */ /* 0x000fea0003800000 */
.L_x_1826:
        /* <DEDUP_REMOVED lines=17> */
.L_x_1904:
        /* <DEDUP_REMOVED lines=16> */
.L_x_1905:
[----:B--2---:R-:W-:-:S05]  /*1e9c0*/  IMAD R0, R0, c[0x0][0x538], RZ ;  /* 0x00014e0000007a24 */ /* 0x004fca00078e02ff */
[----:B------:R-:W-:-:S04]  /*1e9d0*/  IADD3 R8, R0, R8, RZ ;  /* 0x0000000800087210 */ /* 0x000fc80007ffe0ff */
[----:B------:R-:W-:-:S13]  /*1e9e0*/  ISETP.GT.AND P0, PT, R8, R9, PT ;  /* 0x000000090800720c */ /* 0x000fda0003f04270 */
[----:B-1----:R-:W-:Y:S05]  /*1e9f0*/  @!P0 BRA `(.L_x_1826) ;  /* 0xfffffdb000008947 */ /* 0x002fea000383ffff */
.L_x_1822:
[----:B------:R-:W-:-:S05]  /*1ea00*/  IADD3 R8, -R0, R8, RZ ;  /* 0x0000000800087210 */ /* 0x000fca0007ffe1ff */
[----:B------:R-:W-:-:S05]  /*1ea10*/  IMAD R0, R4, c[0x0][0x538], R8 ;  /* 0x00014e0004007a24 */ /* 0x000fca00078e0208 */
[----:B------:R-:W-:Y:S01]  /*1ea20*/  ISETP.GT.AND P0, PT, R0, R9, PT ;  /* 0x000000090000720c */ /* 0x000fe20003f04270 */
[----:B------:R-:W-:-:S12]  /*1ea30*/  BRA.DIV ~URZ, `(.L_x_1827) ;  /* 0x000068627f007947 */ /* 0x000fd8000b800000 */
[----:B------:R-:W-:-:S03]  /*1ea40*/  VOTE.ANY R5, PT, !P0 ;  /* 0x0000000000057806 */ /* 0x000fc600040e0100 */
.L_x_1906:
[----:B------:R-:W2:Y:S01]  /*1ea50*/  LDL.LU R2, [R1+0x4c] ;  /* 0x00004c0001027983 */ /* 0x000ea20000300800 */
[----:B------:R-:W2:Y:S02]  /*1ea60*/  POPC R0, R5 ;  /* 0x0000000500007309 */ /* 0x000ea40000000000 */
[----:B--2---:R-:W-:-:S05]  /*1ea70*/  IADD3 R2, R0, R2, RZ ;  /* 0x0000000200027210 */ /* 0x004fca0007ffe0ff */
[----:B------:R2:W-:Y:S01]  /*1ea80*/  STL [R1+0x4c], R2 ;  /* 0x00004c0201007387 */ /* 0x0005e20000100800 */
[----:B------:R-:W-:Y:S05]  /*1ea90*/  BRA.DIV ~URZ, `(.L_x_1828) ;  /* 0x000068527f007947 */ /* 0x000fea000b800000 */
[----:B------:R3:W4:Y:S04]  /*1eaa0*/  SHFL.IDX PT, R6, R6, R0, 0x1f ;  /* 0x00001f0006067589 */ /* 0x00072800000e0000 */
[----:B------:R3:W1:Y:S02]  /*1eab0*/  SHFL.IDX PT, R7, R7, R0, 0x1f ;  /* 0x00001f0007077589 */ /* 0x00066400000e0000 */
.L_x_1907:
[----:B------:R-:W-:Y:S01]  /*1eac0*/  ISETP.NE.AND P0, PT, R5, RZ, PT ;  /* 0x000000ff0500720c */ /* 0x000fe20003f05270 */
[----:B------:R-:W-:-:S12]  /*1ead0*/  BSSY B0, `(.L_x_1829) ;  /* 0x0000005000007945 */ /* 0x000fd80003800000 */
[----:B------:R-:W-:Y:S05]  /*1eae0*/  @!P0 BRA `(.L_x_1830) ;  /* 0x0000003000008947 */ /* 0x000fea0003800000 */
[----:B---3--:R-:W-:Y:S01]  /*1eaf0*/  IADD3 R0, R0, -0x1, RZ ;  /* 0xffffffff00007810 */ /* 0x008fe20007ffe0ff */
[----:B------:R-:W-:Y:S05]  /*1eb00*/  BRA.DIV ~URZ, `(.L_x_1831) ;  /* 0x000068b27f007947 */ /* 0x000fea000b800000 */
[----:B------:R3:W2:Y:S02]  /*1eb10*/  SHFL.IDX PT, R10, R4, R0, 0x1f ;  /* 0x00001f00040a7589 */ /* 0x0006a400000e0000 */
.L_x_1830:
[----:B------:R-:W-:Y:S05]  /*1eb20*/  BSYNC B0 ;  /* 0x0000000000007941 */ /* 0x000fea0003800000 */
.L_x_1829:
        /* <DEDUP_REMOVED lines=68> */
.L_x_1833:
        /* <DEDUP_REMOVED lines=68> */
.L_x_1834:
[----:B------:R-:W-:Y:S05]  /*1f3b0*/  BSYNC B0 ;  /* 0x0000000000007941 */ /* 0x000fea0003800000 */
.L_x_1832:
[----:B------:R-:W-:-:S04]  /*1f3c0*/  LOP3.LUT R2, RZ, R2, RZ, 0x33, !PT ;  /* 0x00000002ff027212 */ /* 0x000fc800078e33ff */
[----:B-1----:R-:W-:-:S05]  /*1f3d0*/  IADD3 R0, R2, R6, RZ ;  /* 0x0000000602007210 */ /* 0x002fca0007ffe0ff */
[----:B------:R1:W-:Y:S01]  /*1f3e0*/  STL [R1+0x44], R0 ;  /* 0x0000440001007387 */ /* 0x0003e20000100800 */
[----:B------:R-:W-:Y:S05]  /*1f3f0*/  BRA `(.L_x_1835) ;  /* 0x0000005000007947 */ /* 0x000fea0003800000 */
.L_x_1823:
[----:B------:R-:W-:Y:S01]  /*1f400*/  MOV R0, c[0x0][0x53c] ;  /* 0x00014f0000007a02 */ /* 0x000fe20000000f00 */
[----:B------:R2:W-:Y:S04]  /*1f410*/  STL [R1+0x40], R9 ;  /* 0x0000400901007387 */ /* 0x0005e80000100800 */
[----:B------:R2:W-:Y:S04]  /*1f420*/  STL [R1+0x44], RZ ;  /* 0x000044ff01007387 */ /* 0x0005e80000100800 */
[----:B------:R2:W-:Y:S04]  /*1f430*/  STL [R1+0x48], RZ ;  /* 0x000048ff01007387 */ /* 0x0005e80000100800 */
[----:B------:R2:W-:Y:S02]  /*1f440*/  STL [R1+0x4c], R0 ;  /* 0x00004c0001007387 */ /* 0x0005e40000100800 */
.L_x_1835:
[----:B------:R-:W-:Y:S05]  /*1f450*/  BSYNC B1 ;  /* 0x0000000000017941 */ /* 0x000fea0003800000 */
.L_x_1821:
        /* <DEDUP_REMOVED lines=9> */
.L_x_1816:
[----:B--2---:R-:W2:Y:S02]  /*1f4f0*/  LDL R0, [R1+0x4c] ;  /* 0x00004c0001007983 */ /* 0x004ea40000100800 */
[----:B--2---:R-:W-:-:S13]  /*1f500*/  ISETP.GE.AND P0, PT, R0, c[0x0][0x53c], PT ;  /* 0x00014f0000007a0c */ /* 0x004fda0003f06270 */
[----:B-1--4-:R-:W-:Y:S01]  /*1f510*/  @P0 CALL.REL.NOINC `(.L_x_1836) ;  /* 0x0000001000000944 */ /* 0x012fe20003c00000 */
[----:B------:R-:W-:Y:S05]  /*1f520*/  BRA `(.L_x_1837) ;  /* 0xfffe2a0000007947 */ /* 0x000fea000383ffff */
.L_x_1836:
[----:B------:R-:W-:Y:S05]  /*1f530*/  EXIT ;  /* 0x000000000000794d */ /* 0x000fea0003800000 */
.L_x_1624:
[----:B------:R-:W-:Y:S01]  /*1f540*/  IMAD.MOV.U32 R0, RZ, RZ, R5 ;  /* 0x000000ffff007224 */ /* 0x000fe200078e0005 */
[----:B------:R-:W-:Y:S02]  /*1f550*/  MOV R2, 0x1 ;  /* 0x0000000100027802 */ /* 0x000fe40000000f00 */
[----:B------:R-:W-:Y:S02]  /*1f560*/  MOV R3, 0x1f580 ;  /* 0x0001f58000037802 */ /* 0x000fe40000000f00 */
[----:B------:R-:W-:Y:S05]  /*1f570*/  CALL.REL.NOINC `($__internal_24_$__cuda_sm70_shflsync_up_p) ;  /* 0x00005f7000007944 */ /* 0x000fea0003c00000 */
[----:B------:R-:W-:Y:S01]  /*1f580*/  MOV R0, R4 ;  /* 0x0000000400007202 */ /* 0x000fe20000000f00 */
[----:B------:R-:W-:Y:S05]  /*1f590*/  BRA `(.L_x_1838) ;  /* 0xfffe0ec000007947 */ /* 0x000fea000383ffff */
.L_x_1625:
[----:B------:R-:W-:Y:S01]  /*1f5a0*/  IMAD.MOV.U32 R0, RZ, RZ, R5 ;  /* 0x000000ffff007224 */ /* 0x000fe200078e0005 */
[----:B------:R-:W-:Y:S02]  /*1f5b0*/  MOV R2, 0x2 ;  /* 0x0000000200027802 */ /* 0x000fe40000000f00 */
[----:B------:R-:W-:Y:S02]  /*1f5c0*/  MOV R3, 0x1f5e0 ;  /* 0x0001f5e000037802 */ /* 0x000fe40000000f00 */
[----:B------:R-:W-:Y:S05]  /*1f5d0*/  CALL.REL.NOINC `($__internal_24_$__cuda_sm70_shflsync_up_p) ;  /* 0x00005f1000007944 */ /* 0x000fea0003c00000 */
[----:B------:R-:W-:Y:S01]  /*1f5e0*/  SEL R0, R4, RZ, P4 ;  /* 0x000000ff04007207 */ /* 0x000fe20002000000 */
[----:B------:R-:W-:Y:S01]  /*1f5f0*/  IMAD.MOV.U32 R2, RZ, RZ, 0x4 ;  /* 0x00000004ff027424 */ /* 0x000fe200078e00ff */
[----:B------:R-:W-:-:S03]  /*1f600*/  MOV R3, 0x1f630 ;  /* 0x0001f63000037802 */ /* 0x000fc60000000f00 */
[----:B------:R-:W-:Y:S02]  /*1f610*/  IMAD.IADD R0, R5, 0x1, R0 ;  /* 0x0000000105007824 */ /* 0x000fe400078e0200 */
        /* <DEDUP_REMOVED lines=13> */
[----:B------:R-:W-:Y:S02]  /*1f6f0*/  MOV R61, 0x1f ;  /* 0x0000001f003d7802 */ /* 0x000fe40000000f00 */
[----:B------:R-:W-:Y:S01]  /*1f700*/  MOV R3, 0x1f740 ;  /* 0x0001f74000037802 */ /* 0x000fe20000000f00 */
[----:B------:R-:W-:-:S04]  /*1f710*/  IMAD.IADD R4, R0, 0x1, R4 ;  /* 0x0000000100047824 */ /* 0x000fc800078e0204 */
[----:B------:R-:W-:Y:S02]  /*1f720*/  IMAD.MOV.U32 R56, RZ, RZ, R4 ;  /* 0x000000ffff387224 */ /* 0x000fe400078e0004 */
[----:B------:R-:W-:Y:S05]  /*1f730*/  CALL.REL.NOINC `($__internal_23_$__cuda_sm70_shflsync_idx_p) ;  /* 0x00005d5000007944 */ /* 0x000fea0003c00000 */
[----:B------:R-:W-:Y:S01]  /*1f740*/  MOV R0, R62 ;  /* 0x0000003e00007202 */ /* 0x000fe20000000f00 */
[----:B------:R-:W-:Y:S05]  /*1f750*/  BRA `(.L_x_1839) ;  /* 0xfffe0e0000007947 */ /* 0x000fea000383ffff */
.L_x_1627:
[----:B------:R-:W-:Y:S02]  /*1f760*/  SEL R0, RZ, 0x1, P0 ;  /* 0x00000001ff007807 */ /* 0x000fe40000000000 */
[----:B------:R-:W-:Y:S02]  /*1f770*/  MOV R2, 0x1f790 ;  /* 0x0001f79000027802 */ /* 0x000fe40000000f00 */
[----:B------:R-:W-:Y:S05]  /*1f780*/  CALL.REL.NOINC `($__internal_25_$__cuda_sm70_votesync_ballot) ;  /* 0x00005dd000007944 */ /* 0x000fea0003c00000 */
[----:B------:R-:W-:Y:S01]  /*1f790*/  MOV R7, R0 ;  /* 0x0000000000077202 */ /* 0x000fe20000000f00 */
[----:B------:R-:W-:Y:S05]  /*1f7a0*/  BRA `(.L_x_1840) ;  /* 0xfffe0e4000007947 */ /* 0x000fea000383ffff */
.L_x_1628:
[----:B------:R-:W-:Y:S01]  /*1f7b0*/  IMAD.MOV.U32 R56, RZ, RZ, R9 ;  /* 0x000000ffff387224 */ /* 0x000fe200078e0009 */
[----:B-1----:R-:W-:Y:S01]  /*1f7c0*/  MOV R2, R0 ;  /* 0x0000000000027202 */ /* 0x002fe20000000f00 */
[----:B------:R-:W-:Y:S01]  /*1f7d0*/  IMAD.MOV.U32 R61, RZ, RZ, 0x1f ;  /* 0x0000001fff3d7424 */ /* 0x000fe200078e00ff */
[----:B------:R-:W-:Y:S02]  /*1f7e0*/  MOV R3, 0x1f800 ;  /* 0x0001f80000037802 */ /* 0x000fe40000000f00 */
[----:B------:R-:W-:Y:S05]  /*1f7f0*/  CALL.REL.NOINC `($__internal_23_$__cuda_sm70_shflsync_idx_p) ;  /* 0x00005c9000007944 */ /* 0x000fea0003c00000 */
[----:B------:R-:W-:Y:S01]  /*1f800*/  IMAD.MOV.U32 R12, RZ, RZ, R62 ;  /* 0x000000ffff0c7224 */ /* 0x000fe200078e003e */
[----:B------:R-:W-:Y:S01]  /*1f810*/  MOV R56, R8 ;  /* 0x0000000800387202 */ /* 0x000fe20000000f00 */
[----:B------:R-:W-:Y:S01]  /*1f820*/  IMAD.MOV.U32 R5, RZ, RZ, RZ ;  /* 0x000000ffff057224 */ /* 0x000fe200078e00ff */
[----:B------:R-:W-:Y:S01]  /*1f830*/  MOV R2, R0 ;  /* 0x0000000000027202 */ /* 0x000fe20000000f00 */
[----:B------:R-:W-:Y:S01]  /*1f840*/  IMAD.MOV.U32 R61, RZ, RZ, 0x1f ;  /* 0x0000001fff3d7424 */ /* 0x000fe200078e00ff */
[----:B------:R-:W-:-:S02]  /*1f850*/  MOV R3, 0x1f870 ;  /* 0x0001f87000037802 */ /* 0x000fc40000000f00 */
[----:B------:R-:W-:Y:S05]  /*1f860*/  CALL.REL.NOINC `($__internal_23_$__cuda_sm70_shflsync_idx_p) ;  /* 0x00005c2000007944 */ /* 0x000fea0003c00000 */
[----:B------:R-:W-:Y:S01]  /*1f870*/  MOV R9, R62 ;  /* 0x0000003e00097202 */ /* 0x000fe20000000f00 */
[----:B------:R-:W-:Y:S05]  /*1f880*/  BRA `(.L_x_1841) ;  /* 0xfffe0dd000007947 */ /* 0x000fea000383ffff */
.L_x_1631:
[----:B------:R-:W-:Y:S01]  /*1f890*/  IMAD.MOV.U32 R56, RZ, RZ, R4 ;  /* 0x000000ffff387224 */ /* 0x000fe200078e0004 */
[----:B-1----:R-:W-:Y:S01]  /*1f8a0*/  MOV R2, R0 ;  /* 0x0000000000027202 */ /* 0x002fe20000000f00 */
[----:B------:R-:W-:Y:S01]  /*1f8b0*/  IMAD.MOV.U32 R61, RZ, RZ, 0x1f ;  /* 0x0000001fff3d7424 */ /* 0x000fe200078e00ff */
[----:B------:R-:W-:-:S02]  /*1f8c0*/  MOV R3, 0x1f8e0 ;  /* 0x0001f8e000037802 */ /* 0x000fc40000000f00 */
[----:B---34-:R-:W-:Y:S05]  /*1f8d0*/  CALL.REL.NOINC `($__internal_23_$__cuda_sm70_shflsync_idx_p) ;  /* 0x00005bb000007944 */ /* 0x018fea0003c00000 */
[----:B------:R-:W-:Y:S01]  /*1f8e0*/  MOV R5, R62 ;  /* 0x0000003e00057202 */ /* 0x000fe20000000f00 */
[----:B------:R-:W-:Y:S05]  /*1f8f0*/  BRA `(.L_x_1630) ;  /* 0xfffe0dc000007947 */ /* 0x000fea000383ffff */
.L_x_1680:
[----:B------:R-:W-:Y:S01]  /*1f900*/  IMAD.MOV.U32 R56, RZ, RZ, R5 ;  /* 0x000000ffff387224 */ /* 0x000fe200078e0005 */
[----:B------:R-:W-:Y:S01]  /*1f910*/  MOV R2, RZ ;  /* 0x000000ff00027202 */ /* 0x000fe20000000f00 */
[----:B------:R-:W-:Y:S01]  /*1f920*/  IMAD.MOV.U32 R61, RZ, RZ, 0x181f ;  /* 0x0000181fff3d7424 */ /* 0x000fe200078e00ff */
[----:B------:R-:W-:-:S02]  /*1f930*/  MOV R3, 0x1f950 ;  /* 0x0001f95000037802 */ /* 0x000fc40000000f00 */
[----:B-----5:R-:W-:Y:S05]  /*1f940*/  CALL.REL.NOINC `($__internal_23_$__cuda_sm70_shflsync_idx_p) ;  /* 0x00005b4000007944 */ /* 0x020fea0003c00000 */
[----:B------:R-:W-:Y:S01]  /*1f950*/  MOV R7, R62 ;  /* 0x0000003e00077202 */ /* 0x000fe20000000f00 */
[----:B------:R-:W-:Y:S05]  /*1f960*/  BRA `(.L_x_1842) ;  /* 0xfffe91d000007947 */ /* 0x000fea000383ffff */
.L_x_1681:
[----:B------:R-:W-:Y:S01]  /*1f970*/  IMAD.MOV.U32 R56, RZ, RZ, R6 ;  /* 0x000000ffff387224 */ /* 0x000fe200078e0006 */
[----:B------:R-:W-:Y:S01]  /*1f980*/  MOV R2, RZ ;  /* 0x000000ff00027202 */ /* 0x000fe20000000f00 */
[----:B------:R-:W-:Y:S01]  /*1f990*/  IMAD.MOV.U32 R61, RZ, RZ, 0x181f ;  /* 0x0000181fff3d7424 */ /* 0x000fe200078e00ff */
[----:B------:R-:W-:-:S02]  /*1f9a0*/  MOV R3, 0x1f9c0 ;  /* 0x0001f9c000037802 */ /* 0x000fc40000000f00 */
[----:B-12--5:R-:W-:Y:S05]  /*1f9b0*/  CALL.REL.NOINC `($__internal_23_$__cuda_sm70_shflsync_idx_p) ;  /* 0x00005ad000007944 */ /* 0x026fea0003c00000 */
[----:B------:R-:W-:Y:S01]  /*1f9c0*/  MOV R2, R62 ;  /* 0x0000003e00027202 */ /* 0x000fe20000000f00 */
[----:B------:R-:W-:Y:S05]  /*1f9d0*/  BRA `(.L_x_1843) ;  /* 0xfffe918000007947 */ /* 0x000fea000383ffff */
.L_x_1684:
[----:B------:R-:W-:Y:S01]  /*1f9e0*/  IMAD.MOV.U32 R56, RZ, RZ, R5 ;  /* 0x000000ffff387224 */ /* 0x000fe200078e0005 */
[----:B--2-4-:R-:W-:Y:S01]  /*1f9f0*/  MOV R2, 0x1 ;  /* 0x0000000100027802 */ /* 0x014fe20000000f00 */
[----:B------:R-:W-:Y:S01]  /*1fa00*/  IMAD.MOV.U32 R61, RZ, RZ, 0x181f ;  /* 0x0000181fff3d7424 */ /* 0x000fe200078e00ff */
[----:B------:R-:W-:-:S02]  /*1fa10*/  MOV R3, 0x1fa30 ;  /* 0x0001fa3000037802 */ /* 0x000fc40000000f00 */
[----:B-1---5:R-:W-:Y:S05]  /*1fa20*/  CALL.REL.NOINC `($__internal_23_$__cuda_sm70_shflsync_idx_p) ;  /* 0x00005a6000007944 */ /* 0x022fea0003c00000 */
[----:B------:R-:W-:Y:S01]  /*1fa30*/  IMAD.MOV.U32 R7, RZ, RZ, R62 ;  /* 0x000000ffff077224 */ /* 0x000fe200078e003e */
[----:B------:R-:W-:Y:S01]  /*1fa40*/  MOV R2, 0x1 ;  /* 0x0000000100027802 */ /* 0x000fe20000000f00 */
[----:B------:R-:W-:Y:S01]  /*1fa50*/  IMAD.MOV.U32 R56, RZ, RZ, R6 ;  /* 0x000000ffff387224 */ /* 0x000fe200078e0006 */
[----:B------:R-:W-:-:S02]  /*1fa60*/  MOV R61, 0x181f ;  /* 0x0000181f003d7802 */ /* 0x000fc40000000f00 */
[----:B------:R-:W-:Y:S02]  /*1fa70*/  MOV R3, 0x1fa90 ;  /* 0x0001fa9000037802 */ /* 0x000fe40000000f00 */
[----:B------:R-:W-:Y:S05]  /*1fa80*/  CALL.REL.NOINC `($__internal_23_$__cuda_sm70_shflsync_idx_p) ;  /* 0x00005a0000007944 */ /* 0x000fea0003c00000 */
[----:B------:R-:W-:Y:S01]  /*1fa90*/  MOV R2, R62 ;  /* 0x0000003e00027202 */ /* 0x000fe20000000f00 */
[----:B------:R-:W-:Y:S05]  /*1faa0*/  BRA `(.L_x_1844) ;  /* 0xfffe91a000007947 */ /* 0x000fea000383ffff */
.L_x_1687:
[----:B------:R-:W-:Y:S01]  /*1fab0*/  IMAD.MOV.U32 R56, RZ, RZ, R5 ;  /* 0x000000ffff387224 */ /* 0x000fe200078e0005 */
[----:B---34-:R-:W-:Y:S01]  /*1fac0*/  MOV R2, 0x2 ;  /* 0x0000000200027802 */ /* 0x018fe20000000f00 */
[----:B------:R-:W-:Y:S01]  /*1fad0*/  IMAD.MOV.U32 R61, RZ, RZ, 0x181f ;  /* 0x0000181fff3d7424 */ /* 0x000fe200078e00ff */
[----:B------:R-:W-:Y:S02]  /*1fae0*/  MOV R3, 0x1fb00 ;  /* 0x0001fb0000037802 */ /* 0x000fe40000000f00 */
[----:B-12--5:R-:W-:Y:S05]  /*1faf0*/  CALL.REL.NOINC `($__internal_23_$__cuda_sm70_shflsync_idx_p) ;  /* 0x0000599000007944 */ /* 0x026fea0003c00000 */
[----:B------:R-:W-:Y:S01]  /*1fb00*/  MOV R7, R62 ;  /* 0x0000003e00077202 */ /* 0x000fe20000000f00 */
[----:B------:R-:W-:Y:S05]  /*1fb10*/  BRA `(.L_x_1845) ;  /* 0xfffe920000007947 */ /* 0x000fea000383ffff */
.L_x_1688:
[----:B------:R-:W-:Y:S01]  /*1fb20*/  IMAD.MOV.U32 R56, RZ, RZ, R6 ;  /* 0x000000ffff387224 */ /* 0x000fe200078e0006 */
[----:B----4-:R-:W-:Y:S01]  /*1fb30*/  MOV R2, 0x2 ;  /* 0x0000000200027802 */ /* 0x010fe20000000f00 */
[----:B------:R-:W-:Y:S01]  /*1fb40*/  IMAD.MOV.U32 R61, RZ, RZ, 0x181f ;  /* 0x0000181fff3d7424 */ /* 0x000fe200078e00ff */
[----:B------:R-:W-:Y:S02]  /*1fb50*/  MOV R3, 0x1fb70 ;  /* 0x0001fb7000037802 */ /* 0x000fe40000000f00 */
[----:B-123-5:R-:W-:Y:S05]  /*1fb60*/  CALL.REL.NOINC `($__internal_23_$__cuda_sm70_shflsync_idx_p) ;  /* 0x0000592000007944 */ /* 0x02efea0003c00000 */
[----:B------:R-:W-:Y:S01]  /*1fb70*/  MOV R2, R62 ;  /* 0x0000003e00027202 */ /* 0x000fe20000000f00 */
[----:B------:R-:W-:Y:S05]  /*1fb80*/  BRA `(.L_x_1846) ;  /* 0xfffe91b000007947 */ /* 0x000fea000383ffff */
.L_x_1691:
[----:B------:R-:W-:Y:S01]  /*1fb90*/  IMAD.MOV.U32 R56, RZ, RZ, R5 ;  /* 0x000000ffff387224 */ /* 0x000fe200078e0005 */
[----:B-12---:R-:W-:Y:S01]  /*1fba0*/  MOV R2, 0x3 ;  /* 0x0000000300027802 */ /* 0x006fe20000000f00 */
[----:B------:R-:W-:Y:S01]  /*1fbb0*/  IMAD.MOV.U32 R61, RZ, RZ, 0x181f ;  /* 0x0000181fff3d7424 */ /* 0x000fe200078e00ff */
[----:B------:R-:W-:-:S02]  /*1fbc0*/  MOV R3, 0x1fbe0 ;  /* 0x0001fbe000037802 */ /* 0x000fc40000000f00 */
[----:B---345:R-:W-:Y:S05]  /*1fbd0*/  CALL.REL.NOINC `($__internal_23_$__cuda_sm70_shflsync_idx_p) ;  /* 0x000058b000007944 */ /* 0x038fea0003c00000 */
        /* <DEDUP_REMOVED lines=8> */
.L_x_1694:
[----:B------:R-:W-:Y:S01]  /*1fc60*/  IMAD.MOV.U32 R56, RZ, RZ, R5 ;  /* 0x000000ffff387224 */ /* 0x000fe200078e0005 */
[----:B--2---:R-:W-:Y:S01]  /*1fc70*/  MOV R2, 0x4 ;  /* 0x0000000400027802 */ /* 0x004fe20000000f00 */
[----:B------:R-:W-:Y:S01]  /*1fc80*/  IMAD.MOV.U32 R61, RZ, RZ, 0x181f ;  /* 0x0000181fff3d7424 */ /* 0x000fe200078e00ff */
[----:B------:R-:W-:Y:S02]  /*1fc90*/  MOV R3, 0x1fcb0 ;  /* 0x0001fcb000037802 */ /* 0x000fe40000000f00 */
[----:B-1-345:R-:W-:Y:S05]  /*1fca0*/  CALL.REL.NOINC `($__internal_23_$__cuda_sm70_shflsync_idx_p) ;  /* 0x000057e000007944 */ /* 0x03afea0003c00000 */
[----:B------:R-:W-:Y:S01]  /*1fcb0*/  MOV R7, R62 ;  /* 0x0000003e00077202 */ /* 0x000fe20000000f00 */
[----:B------:R-:W-:Y:S05]  /*1fcc0*/  BRA `(.L_x_1848) ;  /* 0xfffe922000007947 */ /* 0x000fea000383ffff */
.L_x_1695:
[----:B------:R-:W-:Y:S01]  /*1fcd0*/  IMAD.MOV.U32 R56, RZ, RZ, R6 ;  /* 0x000000ffff387224 */ /* 0x000fe200078e0006 */
[----:B--2---:R-:W-:Y:S01]  /*1fce0*/  MOV R2, 0x4 ;  /* 0x0000000400027802 */ /* 0x004fe20000000f00 */
[----:B------:R-:W-:Y:S01]  /*1fcf0*/  IMAD.MOV.U32 R61, RZ, RZ, 0x181f ;  /* 0x0000181fff3d7424 */ /* 0x000fe200078e00ff */
[----:B------:R-:W-:Y:S02]  /*1fd00*/  MOV R3, 0x1fd20 ;  /* 0x0001fd2000037802 */ /* 0x000fe40000000f00 */
[----:B-1-345:R-:W-:Y:S05]  /*1fd10*/  CALL.REL.NOINC `($__internal_23_$__cuda_sm70_shflsync_idx_p) ;  /* 0x0000577000007944 */ /* 0x03afea0003c00000 */
[----:B------:R-:W-:Y:S01]  /*1fd20*/  MOV R2, R62 ;  /* 0x0000003e00027202 */ /* 0x000fe20000000f00 */
[----:B------:R-:W-:Y:S05]  /*1fd30*/  BRA `(.L_x_1849) ;  /* 0xfffe91d000007947 */ /* 0x000fea000383ffff */
.L_x_1698:
[----:B------:R-:W-:Y:S01]  /*1fd40*/  IMAD.MOV.U32 R56, RZ, RZ, R5 ;  /* 0x000000ffff387224 */ /* 0x000fe200078e0005 */
[----:B-1-3--:R-:W-:Y:S01]  /*1fd50*/  MOV R2, 0x5 ;  /* 0x0000000500027802 */ /* 0x00afe20000000f00 */
[----:B------:R-:W-:Y:S01]  /*1fd60*/  IMAD.MOV.U32 R61, RZ, RZ, 0x181f ;  /* 0x0000181fff3d7424 */ /* 0x000fe200078e00ff */
[----:B------:R-:W-:-:S02]  /*1fd70*/  MOV R3, 0x1fd90 ;  /* 0x0001fd9000037802 */ /* 0x000fc40000000f00 */
[----:B--2-45:R-:W-:Y:S05]  /*1fd80*/  CALL.REL.NOINC `($__internal_23_$__cuda_sm70_shflsync_idx_p) ;  /* 0x0000570000007944 */ /* 0x034fea0003c00000 */
        /* <DEDUP_REMOVED lines=8> */
.L_x_1701:
[----:B------:R-:W-:Y:S01]  /*1fe10*/  IMAD.MOV.U32 R56, RZ, RZ, R5 ;  /* 0x000000ffff387224 */ /* 0x000fe200078e0005 */
[----:B--23--:R-:W-:Y:S01]  /*1fe20*/  MOV R2, 0x6 ;  /* 0x0000000600027802 */ /* 0x00cfe20000000f00 */
[----:B------:R-:W-:Y:S01]  /*1fe30*/  IMAD.MOV.U32 R61, RZ, RZ, 0x181f ;  /* 0x0000181fff3d7424 */ /* 0x000fe200078e00ff */
[----:B------:R-:W-:Y:S02]  /*1fe40*/  MOV R3, 0x1fe60 ;  /* 0x0001fe6000037802 */ /* 0x000fe40000000f00 */
[----:B-1--45:R-:W-:Y:S05]  /*1fe50*/  CALL.REL.NOINC `($__internal_23_$__cuda_sm70_shflsync_idx_p) ;  /* 0x0000563000007944 */ /* 0x032fea0003c00000 */
[----:B------:R-:W-:Y:S01]  /*1fe60*/  MOV R7, R62 ;  /* 0x0000003e00077202 */ /* 0x000fe20000000f00 */
[----:B------:R-:W-:Y:S05]  /*1fe70*/  BRA `(.L_x_1851) ;  /* 0xfffe924000007947 */ /* 0x000fea000383ffff */
.L_x_1702:
[----:B------:R-:W-:Y:S01]  /*1fe80*/  IMAD.MOV.U32 R56, RZ, RZ, R6 ;  /* 0x000000ffff387224 */ /* 0x000fe200078e0006 */
[----:B---3--:R-:W-:Y:S01]  /*1fe90*/  MOV R2, 0x6 ;  /* 0x0000000600027802 */ /* 0x008fe20000000f00 */
[----:B------:R-:W-:Y:S01]  /*1fea0*/  IMAD.MOV.U32 R61, RZ, RZ, 0x181f ;  /* 0x0000181fff3d7424 */ /* 0x000fe200078e00ff */
[----:B------:R-:W-:Y:S02]  /*1feb0*/  MOV R3, 0x1fed0 ;  /* 0x0001fed000037802 */ /* 0x000fe40000000f00 */
[----:B-12-45:R-:W-:Y:S05]  /*1fec0*/  CALL.REL.NOINC `($__internal_23_$__cuda_sm70_shflsync_idx_p) ;  /* 0x000055c000007944 */ /* 0x036fea0003c00000 */
[----:B------:R-:W-:Y:S01]  /*1fed0*/  MOV R2, R62 ;  /* 0x0000003e00027202 */ /* 0x000fe20000000f00 */
[----:B------:R-:W-:Y:S05]  /*1fee0*/  BRA `(.L_x_1852) ;  /* 0xfffe91f000007947 */ /* 0x000fea000383ffff */
.L_x_1705:
        /* <DEDUP_REMOVED lines=13> */
.L_x_1744:
[----:B------:R-:W-:Y:S01]  /*1ffc0*/  IMAD.MOV.U32 R56, RZ, RZ, R4 ;  /* 0x000000ffff387224 */ /* 0x000fe200078e0004 */
[----:B------:R-:W-:Y:S01]  /*1ffd0*/  MOV R2, RZ ;  /* 0x000000ff00027202 */ /* 0x000fe20000000f00 */
[----:B------:R-:W-:Y:S01]  /*1ffe0*/  IMAD.MOV.U32 R61, RZ, RZ, 0x181f ;  /* 0x0000181fff3d7424 */ /* 0x000fe200078e00ff */
[----:B------:R-:W-:Y:S02]  /*1fff0*/  MOV R3, 0x20010 ;  /* 0x0002001000037802 */ /* 0x000fe40000000f00 */
[----:B------:R-:W-:Y:S05]  /*20000*/  CALL.REL.NOINC `($__internal_23_$__cuda_sm70_shflsync_idx_p) ;  /* 0x0000548000007944 */ /* 0x000fea0003c00000 */
[----:B------:R-:W-:Y:S01]  /*20010*/  MOV R7, R62 ;  /* 0x0000003e00077202 */ /* 0x000fe20000000f00 */
[----:B------:R-:W-:Y:S05]  /*20020*/  BRA `(.L_x_1854) ;  /* 0xfffef95000007947 */ /* 0x000fea000383ffff */
.L_x_1745:
[----:B------:R-:W-:Y:S01]  /*20030*/  IMAD.MOV.U32 R56, RZ, RZ, R0 ;  /* 0x000000ffff387224 */ /* 0x000fe200078e0000 */
[----:B------:R-:W-:Y:S01]  /*20040*/  MOV R2, RZ ;  /* 0x000000ff00027202 */ /* 0x000fe20000000f00 */
[----:B------:R-:W-:Y:S01]  /*20050*/  IMAD.MOV.U32 R61, RZ, RZ, 0x181f ;  /* 0x0000181fff3d7424 */ /* 0x000fe200078e00ff */
[----:B------:R-:W-:Y:S02]  /*20060*/  MOV R3, 0x20080 ;  /* 0x0002008000037802 */ /* 0x000fe40000000f00 */
[----:B-12---:R-:W-:Y:S05]  /*20070*/  CALL.REL.NOINC `($__internal_23_$__cuda_sm70_shflsync_idx_p) ;  /* 0x0000541000007944 */ /* 0x006fea0003c00000 */
        /* <DEDUP_REMOVED lines=12> */
[----:B------:R-:W-:Y:S05]  /*20140*/  CALL.REL.NOINC `($__internal_23_$__cuda_sm70_shflsync_idx_p) ;  /* 0x0000534000007944 */ /* 0x000fea0003c00000 */
[----:B------:R-:W-:Y:S01]  /*20150*/  IMAD.MOV.U32 R6, RZ, RZ, R62 ;  /* 0x000000ffff067224 */ /* 0x000fe200078e003e */
[----:B------:R-:W-:Y:S01]  /*20160*/  MOV R2, 0x1 ;  /* 0x0000000100027802 */ /* 0x000fe20000000f00 */
[----:B------:R-:W-:Y:S01]  /*20170*/  IMAD.MOV.U32 R56, RZ, RZ, R0 ;  /* 0x000000ffff387224 */ /* 0x000fe200078e0000 */
[----:B------:R-:W-:Y:S02]  /*20180*/  MOV R61, 0x181f ;  /* 0x0000181f003d7802 */ /* 0x000fe40000000f00 */
[----:B------:R-:W-:Y:S02]  /*20190*/  MOV R3, 0x201b0 ;  /* 0x000201b000037802 */ /* 0x000fe40000000f00 */
[----:B------:R-:W-:Y:S05]  /*201a0*/  CALL.REL.NOINC `($__internal_23_$__cuda_sm70_shflsync_idx_p) ;  /* 0x000052e000007944 */ /* 0x000fea0003c00000 */
        /* <DEDUP_REMOVED lines=60> */
[----:B------:R-:W-:Y:S01]  /*20570*/  MOV R0, R62 ;  /* 0x0000003e00007202 */ /* 0x000fe20000000f00 */
[----:B------:R-:W-:Y:S05]  /*20580*/  BRA `(.L_x_1855) ;  /* 0xfffef57000007947 */ /* 0x000fea000383ffff */
.L_x_1746:
[----:B------:R-:W-:Y:S01]  /*20590*/  IMAD.MOV.U32 R56, RZ, RZ, R0 ;  /* 0x000000ffff387224 */ /* 0x000fe200078e0000 */
[----:B------:R-:W-:Y:S01]  /*205a0*/  MOV R2, RZ ;  /* 0x000000ff00027202 */ /* 0x000fe20000000f00 */
[----:B------:R-:W-:Y:S01]  /*205b0*/  IMAD.MOV.U32 R61, RZ, RZ, 0x1c1f ;  /* 0x00001c1fff3d7424 */ /* 0x000fe200078e00ff */
[----:B------:R-:W-:-:S02]  /*205c0*/  MOV R3, 0x205e0 ;  /* 0x000205e000037802 */ /* 0x000fc40000000f00 */
[----:B------:R-:W-:Y:S05]  /*205d0*/  CALL.REL.NOINC `($__internal_23_$__cuda_sm70_shflsync_idx_p) ;  /* 0x00004eb000007944 */ /* 0x000fea0003c00000 */
[----:B------:R-:W-:Y:S01]  /*205e0*/  MOV R2, R62 ;  /* 0x0000003e00027202 */ /* 0x000fe20000000f00 */
[----:B------:R-:W-:Y:S05]  /*205f0*/  BRA `(.L_x_1856) ;  /* 0xfffef69000007947 */ /* 0x000fea000383ffff */
.L_x_1747:
[----:B------:R-:W-:Y:S01]  /*20600*/  IMAD.MOV.U32 R56, RZ, RZ, R0 ;  /* 0x000000ffff387224 */ /* 0x000fe200078e0000 */
[----:B------:R-:W-:Y:S01]  /*20610*/  MOV R2, 0x1 ;  /* 0x0000000100027802 */ /* 0x000fe20000000f00 */
[----:B------:R-:W-:Y:S01]  /*20620*/  IMAD.MOV.U32 R61, RZ, RZ, 0x1c1f ;  /* 0x00001c1fff3d7424 */ /* 0x000fe200078e00ff */
[----:B------:R-:W-:-:S02]  /*20630*/  MOV R3, 0x20650 ;  /* 0x0002065000037802 */ /* 0x000fc40000000f00 */
[----:B-1----:R-:W-:Y:S05]  /*20640*/  CALL.REL.NOINC `($__internal_23_$__cuda_sm70_shflsync_idx_p) ;  /* 0x00004e4000007944 */ /* 0x002fea0003c00000 */
[----:B------:R-:W-:Y:S01]  /*20650*/  IMAD.IADD R2, R4, 0x1, R62 ;  /* 0x0000000104027824 */ /* 0x000fe200078e023e */
[----:B------:R-:W-:Y:S01]  /*20660*/  MOV R3, 0x20940 ;  /* 0x0002094000037802 */ /* 0x000fe20000000f00 */
[----:B------:R-:W-:-:S02]  /*20670*/  IMAD.MOV.U32 R56, RZ, RZ, R0 ;  /* 0x000000ffff387224 */ /* 0x000fc400078e0000 */
[----:B------:R-:W-:Y:S01]  /*20680*/  IMAD.MOV.U32 R61, RZ, RZ, 0x1c1f ;  /* 0x00001c1fff3d7424 */ /* 0x000fe200078e00ff */
        /* <DEDUP_REMOVED lines=10> */
[----:B------:R-:W-:Y:S02]  /*20730*/  ISETP.GT.AND P4, PT, R2, 0x19, PT ;  /* 0x000000190200780c */ /* 0x000fe40003f84270 */
        /* <DEDUP_REMOVED lines=30> */
[----:B------:R-:W-:Y:S02]  /*20920*/  FSEL R63, R38, -INF , P0 ;  /* 0xff800000263f7808 */ /* 0x000fe40000000000 */
[----:B------:R-:W-:Y:S05]  /*20930*/  CALL.REL.NOINC `($__internal_23_$__cuda_sm70_shflsync_idx_p) ;  /* 0x00004b5000007944 */ /* 0x000fea0003c00000 */
[----:B------:R-:W-:Y:S01]  /*20940*/  IMAD.IADD R2, R4, 0x1, R62 ;  /* 0x0000000104027824 */ /* 0x000fe200078e023e */
[----:B------:R-:W-:Y:S01]  /*20950*/  MOV R3, 0x20c30 ;  /* 0x00020c3000037802 */ /* 0x000fe20000000f00 */
[----:B------:R-:W-:Y:S02]  /*20960*/  IMAD.MOV.U32 R56, RZ, RZ, R0 ;  /* 0x000000ffff387224 */ /* 0x000fe400078e0000 */
        /* <DEDUP_REMOVED lines=45> */
[----:B------:R-:W-:Y:S02]  /*20c40*/  FMNMX.FTZ R0, R10, R12, !PT ;  /* 0x0000000c0a007209 */ /* 0x000fe40007810000 */
[----:B------:R-:W-:Y:S02]  /*20c50*/  FMNMX.FTZ R3, R26, R27, !PT ;  /* 0x0000001b1a037209 */ /* 0x000fe40007810000 */
[----:B------:R-:W-:-:S02]  /*20c60*/  IMNMX R5, R5, R4, PT ;  /* 0x0000000405057217 */ /* 0x000fc40003800200 */
[----:B------:R-:W-:Y:S02]  /*20c70*/  FMNMX.FTZ R71, R14, R0, !PT ;  /* 0x000000000e477209 */ /* 0x000fe40007810000 */
[C---:B------:R-:W-:Y:S02]  /*20c80*/  ISETP.GT.AND P0, PT, R5.reuse, RZ, PT ;  /* 0x000000ff0500720c */ /* 0x040fe40003f04270 */
[C---:B------:R-:W-:Y:S02]  /*20c90*/  ISETP.GT.AND P1, PT, R5.reuse, 0x1, PT ;  /* 0x000000010500780c */ /* 0x040fe40003f24270 */
[----:B------:R-:W-:Y:S02]  /*20ca0*/  ISETP.GT.AND P3, PT, R5, 0x8, PT ;  /* 0x000000080500780c */ /* 0x000fe40003f64270 */
[----:B------:R-:W-:Y:S02]  /*20cb0*/  FSEL R24, R157, -INF , P0 ;  /* 0xff8000009d187808 */ /* 0x000fe40000000000 */
[----:B------:R-:W-:-:S02]  /*20cc0*/  FSEL R25, R156, -INF , P1 ;  /* 0xff8000009c197808 */ /* 0x000fc40000800000 */
        /* <DEDUP_REMOVED lines=10> */
[----:B------:R-:W-:Y:S02]  /*20d70*/  FMNMX.FTZ R2, R15, R2, !PT ;  /* 0x000000020f027209 */ /* 0x000fe40007810000 */
[----:B------:R-:W-:-:S02]  /*20d80*/  ISETP.GT.AND P2, PT, R5, 0x11, PT ;  /* 0x000000110500780c */ /* 0x000fc40003f44270 */
[----:B------:R-:W-:Y:S02]  /*20d90*/  FSEL R38, R141, -INF , P0 ;  /* 0xff8000008d267808 */ /* 0x000fe40000000000 */
[----:B------:R-:W-:Y:S02]  /*20da0*/  FMNMX.FTZ R0, R37, R0, !PT ;  /* 0x0000000025007209 */ /* 0x000fe40007810000 */
[----:B------:R-:W-:Y:S02]  /*20db0*/  FMNMX.FTZ R71, R18, R71, !PT ;  /* 0x0000004712477209 */ /* 0x000fe40007810000 */
[----:B------:R-:W-:Y:S02]  /*20dc0*/  FMNMX.FTZ R2, R17, R2, !PT ;  /* 0x0000000211027209 */ /* 0x000fe40007810000 */
[----:B------:R-:W-:Y:S02]  /*20dd0*/  ISETP.GT.AND P3, PT, R5, 0x18, PT ;  /* 0x000000180500780c */ /* 0x000fe40003f64270 */
[----:B------:R-:W-:-:S02]  /*20de0*/  FSEL R39, R140, -INF , P2 ;  /* 0xff8000008c277808 */ /* 0x000fc40001000000 */
[----:B------:R-:W-:Y:S02]  /*20df0*/  FMNMX.FTZ R0, R38, R0, !PT ;  /* 0x0000000026007209 */ /* 0x000fe40007810000 */
        /* <DEDUP_REMOVED lines=85> */
[----:B------:R-:W-:Y:S01]  /*21350*/  FMNMX.FTZ R69, R87, R69, !PT ;  /* 0x0000004557457209 */ /* 0x000fe20007810000 */
[----:B------:R-:W-:Y:S01]  /*21360*/  IMAD.MOV.U32 R4, RZ, RZ, R71 ;  /* 0x000000ffff047224 */ /* 0x000fe200078e0047 */
[----:B------:R-:W-:Y:S01]  /*21370*/  FMNMX.FTZ R8, R52, R0, !PT ;  /* 0x0000000034087209 */ /* 0x000fe20007810000 */
[----:B------:R-:W-:Y:S01]  /*21380*/  IMAD.MOV.U32 R0, RZ, RZ, 0x2 ;  /* 0x00000002ff007424 */ /* 0x000fe200078e00ff */
[----:B------:R-:W-:Y:S02]  /*21390*/  FMNMX.FTZ R70, R63, R70, !PT ;  /* 0x000000463f467209 */ /* 0x000fe40007810000 */
[----:B------:R-:W-:-:S02]  /*213a0*/  FMNMX.FTZ R69, R83, R69, !PT ;  /* 0x0000004553457209 */ /* 0x000fc40007810000 */
[----:B------:R-:W-:Y:S02]  /*213b0*/  MOV R2, 0x213d0 ;  /* 0x000213d000027802 */ /* 0x000fe40000000f00 */
[----:B------:R-:W-:Y:S05]  /*213c0*/  CALL.REL.NOINC `($__internal_22_$__cuda_sm70_shflsync_bfly_p) ;  /* 0x0000406000007944 */ /* 0x000fea0003c00000 */
[----:B------:R-:W-:Y:S01]  /*213d0*/  FMNMX.FTZ R71, R71, R0, !PT ;  /* 0x0000000047477209 */ /* 0x000fe20007810000 */
[----:B------:R-:W-:Y:S01]  /*213e0*/  IMAD.MOV.U32 R0, RZ, RZ, 0x1 ;  /* 0x00000001ff007424 */ /* 0x000fe200078e00ff */
[----:B------:R-:W-:-:S03]  /*213f0*/  MOV R2, 0x21420 ;  /* 0x0002142000027802 */ /* 0x000fc60000000f00 */
[----:B------:R-:W-:Y:S02]  /*21400*/  IMAD.MOV.U32 R4, RZ, RZ, R71 ;  /* 0x000000ffff047224 */ /* 0x000fe400078e0047 */
[----:B------:R-:W-:Y:S05]  /*21410*/  CALL.REL.NOINC `($__internal_22_$__cuda_sm70_shflsync_bfly_p) ;  /* 0x0000401000007944 */ /* 0x000fea0003c00000 */
[----:B------:R-:W-:Y:S01]  /*21420*/  FMNMX.FTZ R71, R71, R0, !PT ;  /* 0x0000000047477209 */ /* 0x000fe20007810000 */
[----:B------:R-:W-:Y:S01]  /*21430*/  IMAD.MOV.U32 R4, RZ, RZ, R70 ;  /* 0x000000ffff047224 */ /* 0x000fe200078e0046 */
[----:B------:R-:W-:Y:S01]  /*21440*/  MOV R2, 0x21470 ;  /* 0x0002147000027802 */ /* 0x000fe20000000f00 */
[----:B------:R-:W-:Y:S02]  /*21450*/  IMAD.MOV.U32 R0, RZ, RZ, 0x2 ;  /* 0x00000002ff007424 */ /* 0x000fe400078e00ff */
        /* <DEDUP_REMOVED lines=26> */
[----:B------:R-:W-:Y:S01]  /*21600*/  MOV R9, R0 ;  /* 0x0000000000097202 */ /* 0x000fe20000000f00 */
[----:B------:R-:W-:Y:S05]  /*21610*/  BRA `(.L_x_1857) ;  /* 0xfffef6e000007947 */ /* 0x000fea000383ffff */
.L_x_1751:
[----:B------:R-:W-:Y:S01]  /*21620*/  MOV R2, RZ ;  /* 0x000000ff00027202 */ /* 0x000fe20000000f00 */
[----:B------:R-:W-:Y:S01]  /*21630*/  IMAD.MOV.U32 R56, RZ, RZ, R4 ;  /* 0x000000ffff387224 */ /* 0x000fe200078e0004 */
[----:B------:R-:W-:Y:S01]  /*21640*/  MOV R3, 0x21670 ;  /* 0x0002167000037802 */ /* 0x000fe20000000f00 */
[----:B------:R-:W-:Y:S02]  /*21650*/  IMAD.MOV.U32 R61, RZ, RZ, 0x181f ;  /* 0x0000181fff3d7424 */ /* 0x000fe400078e00ff */
[----:B-1----:R-:W-:Y:S05]  /*21660*/  CALL.REL.NOINC `($__internal_23_$__cuda_sm70_shflsync_idx_p) ;  /* 0x00003e2000007944 */ /* 0x002fea0003c00000 */
[----:B------:R-:W-:Y:S01]  /*21670*/  MOV R7, R62 ;  /* 0x0000003e00077202 */ /* 0x000fe20000000f00 */
[----:B------:R-:W-:-:S05]  /*21680*/  BRA `(.L_x_1858) ;  /* 0xffff12a000007947 */ /* 0x000fca000383ffff */
.L_x_1752:
[----:B------:R-:W-:Y:S01]  /*21690*/  MOV R2, RZ ;  /* 0x000000ff00027202 */ /* 0x000fe20000000f00 */
[----:B------:R-:W-:Y:S01]  /*216a0*/  IMAD.MOV.U32 R56, RZ, RZ, R0 ;  /* 0x000000ffff387224 */ /* 0x000fe200078e0000 */
[----:B------:R-:W-:Y:S01]  /*216b0*/  MOV R3, 0x216e0 ;  /* 0x000216e000037802 */ /* 0x000fe20000000f00 */
[----:B------:R-:W-:Y:S02]  /*216c0*/  IMAD.MOV.U32 R61, RZ, RZ, 0x181f ;  /* 0x0000181fff3d7424 */ /* 0x000fe400078e00ff */
[----:B-123--:R-:W-:Y:S05]  /*216d0*/  CALL.REL.NOINC `($__internal_23_$__cuda_sm70_shflsync_idx_p) ;  /* 0x00003db000007944 */ /* 0x00efea0003c00000 */
[----:B------:R-:W-:Y:S01]  /*216e0*/  IMAD.MOV.U32 R56, RZ, RZ, R4 ;  /* 0x000000ffff387224 */ /* 0x000fe200078e0004 */
[----:B------:R-:W-:Y:S01]  /*216f0*/  ISETP.GE.AND P0, PT, R244, c[0x0][0x1d4], PT ;  /* 0x00007500f4007a0c */ /* 0x000fe20003f06270 */
[----:B------:R-:W-:Y:S01]  /*21700*/  IMAD.MOV.U32 R61, RZ, RZ, 0x181f ;  /* 0x0000181fff3d7424 */ /* 0x000fe200078e00ff */
[----:B------:R-:W-:Y:S05]  /*21710*/  IADD3 R2, P1, R62, R5, RZ ;  /* 0x000000053e027210 */ /* 0x000fea0007f3e0ff */
[----:B------:R-:W-:Y:S01]  /*21720*/  IMAD.X R3, R7, 0x1, R6, P1 ;  /* 0x0000000107037824 */ /* 0x000fe200008e0606 */
[----:B------:R-:W-:Y:S05]  /*21730*/  SEL R7, RZ, 0x10, P0 ;  /* 0x00000010ff077807 */ /* 0x000fea0000000000 */
[----:B------:R-:W-:Y:S01]  /*21740*/  @!PT LDS RZ, [RZ] ;  /* 0x00000000fffff984 */ /* 0x000fe20000000800 */
[----:B------:R-:W-:Y:S01]  /*21750*/  @!PT LDS RZ, [RZ] ;  /* 0x00000000fffff984 */ /* 0x000fe20000000800 */
[----:B------:R-:W-:Y:S01]  /*21760*/  @!PT LDS RZ, [RZ] ;  /* 0x00000000fffff984 */ /* 0x000fe20000000800 */
[----:B------:R1:W-:Y:S02]  /*21770*/  LDGSTS.E.BYPASS.LTC128B.128 [R208+0x100], [R2.64], !P0 ;  /* 0x0010000002d07fae */ /* 0x0003e4000c101d48 */
[----:B-1----:R-:W-:Y:S01]  /*21780*/  MOV R3, 0x217b0 ;  /* 0x000217b000037802 */ /* 0x002fe20000000f00 */
[----:B------:R-:W-:Y:S03]  /*21790*/  IMAD.MOV.U32 R2, RZ, RZ, 0x1 ;  /* 0x00000001ff027424 */ /* 0x000fe600078e00ff */
[----:B------:R-:W-:Y:S05]  /*217a0*/  CALL.REL.NOINC `($__internal_23_$__cuda_sm70_shflsync_idx_p) ;  /* 0x00003ce000007944 */ /* 0x000fea0003c00000 */
[----:B------:R-:W-:Y:S01]  /*217b0*/  MOV R2, 0x1 ;  /* 0x0000000100027802 */ /* 0x000fe20000000f00 */
[----:B------:R-:W-:Y:S01]  /*217c0*/  IMAD.MOV.U32 R8, RZ, RZ, R62 ;  /* 0x000000ffff087224 */ /* 0x000fe200078e003e */
[----:B------:R-:W-:Y:S01]  /*217d0*/  MOV R61, 0x181f ;  /* 0x0000181f003d7802 */ /* 0x000fe20000000f00 */
[----:B------:R-:W-:Y:S01]  /*217e0*/  IMAD.MOV.U32 R56, RZ, RZ, R0 ;  /* 0x000000ffff387224 */ /* 0x000fe200078e0000 */
[----:B------:R-:W-:Y:S02]  /*217f0*/  MOV R3, 0x21810 ;  /* 0x0002181000037802 */ /* 0x000fe40000000f00 */
[----:B------:R-:W-:Y:S05]  /*21800*/  CALL.REL.NOINC `($__internal_23_$__cuda_sm70_shflsync_idx_p) ;  /* 0x00003c8000007944 */ /* 0x000fea0003c00000 */
        /* <DEDUP_REMOVED lines=60> */
[----:B------:R-:W-:Y:S01]  /*21bd0*/  MOV R0, R62 ;  /* 0x0000003e00007202 */ /* 0x000fe20000000f00 */
[----:B------:R-:W-:-:S05]  /*21be0*/  BRA `(.L_x_1859) ;  /* 0xffff0ee000007947 */ /* 0x000fca000383ffff */
.L_x_1755:
[----:B------:R-:W-:Y:S01]  /*21bf0*/  MOV R2, RZ ;  /* 0x000000ff00027202 */ /* 0x000fe20000000f00 */
[----:B------:R-:W-:Y:S01]  /*21c00*/  IMAD.MOV.U32 R56, RZ, RZ, R4 ;  /* 0x000000ffff387224 */ /* 0x000fe200078e0004 */
[----:B------:R-:W-:Y:S01]  /*21c10*/  MOV R3, 0x21c40 ;  /* 0x00021c4000037802 */ /* 0x000fe20000000f00 */
[----:B------:R-:W-:Y:S02]  /*21c20*/  IMAD.MOV.U32 R61, RZ, RZ, 0x181f ;  /* 0x0000181fff3d7424 */ /* 0x000fe400078e00ff */
[----:B------:R-:W-:Y:S05]  /*21c30*/  CALL.REL.NOINC `($__internal_23_$__cuda_sm70_shflsync_idx_p) ;  /* 0x0000385000007944 */ /* 0x000fea0003c00000 */
[----:B------:R-:W-:Y:S01]  /*21c40*/  MOV R7, R62 ;  /* 0x0000003e00077202 */ /* 0x000fe20000000f00 */
[----:B------:R-:W-:-:S05]  /*21c50*/  BRA `(.L_x_1860) ;  /* 0xffff219000007947 */ /* 0x000fca000383ffff */
.L_x_1756:
[----:B------:R-:W-:Y:S01]  /*21c60*/  MOV R2, RZ ;  /* 0x000000ff00027202 */ /* 0x000fe20000000f00 */
[----:B------:R-:W-:Y:S01]  /*21c70*/  IMAD.MOV.U32 R56, RZ, RZ, R0 ;  /* 0x000000ffff387224 */ /* 0x000fe200078e0000 */
[----:B------:R-:W-:Y:S01]  /*21c80*/  MOV R3, 0x21cb0 ;  /* 0x00021cb000037802 */ /* 0x000fe20000000f00 */
[----:B------:R-:W-:Y:S02]  /*21c90*/  IMAD.MOV.U32 R61, RZ, RZ, 0x181f ;  /* 0x0000181fff3d7424 */ /* 0x000fe400078e00ff */
[----:B-12---:R-:W-:Y:S05]  /*21ca0*/  CALL.REL.NOINC `($__internal_23_$__cuda_sm70_shflsync_idx_p) ;  /* 0x000037e000007944 */ /* 0x006fea0003c00000 */
        /* <DEDUP_REMOVED lines=81> */
.L_x_1757:
[----:B------:R-:W-:Y:S01]  /*221c0*/  MOV R2, RZ ;  /* 0x000000ff00027202 */ /* 0x000fe20000000f00 */
[----:B------:R-:W-:Y:S01]  /*221d0*/  IMAD.MOV.U32 R56, RZ, RZ, R4 ;  /* 0x000000ffff387224 */ /* 0x000fe200078e0004 */
[----:B------:R-:W-:Y:S01]  /*221e0*/  MOV R3, 0x22210 ;  /* 0x0002221000037802 */ /* 0x000fe20000000f00 */
[----:B------:R-:W-:Y:S02]  /*221f0*/  IMAD.MOV.U32 R61, RZ, RZ, 0x1c1f ;  /* 0x00001c1fff3d7424 */ /* 0x000fe400078e00ff */
[----:B------:R-:W-:Y:S05]  /*22200*/  CALL.REL.NOINC `($__internal_23_$__cuda_sm70_shflsync_idx_p) ;  /* 0x0000328000007944 */ /* 0x000fea0003c00000 */
[----:B------:R-:W-:Y:S01]  /*22210*/  MOV R0, R62 ;  /* 0x0000003e00007202 */ /* 0x000fe20000000f00 */
[----:B------:R-:W-:-:S05]  /*22220*/  BRA `(.L_x_1862) ;  /* 0xffff1ef000007947 */ /* 0x000fca000383ffff */
.L_x_1758:
[----:B------:R-:W-:Y:S01]  /*22230*/  MOV R2, 0x1 ;  /* 0x0000000100027802 */ /* 0x000fe20000000f00 */
[----:B------:R-:W-:Y:S01]  /*22240*/  IMAD.MOV.U32 R56, RZ, RZ, R4 ;  /* 0x000000ffff387224 */ /* 0x000fe200078e0004 */
[----:B------:R-:W-:Y:S01]  /*22250*/  MOV R3, 0x22280 ;  /* 0x0002228000037802 */ /* 0x000fe20000000f00 */
[----:B------:R-:W-:Y:S02]  /*22260*/  IMAD.MOV.U32 R61, RZ, RZ, 0x1c1f ;  /* 0x00001c1fff3d7424 */ /* 0x000fe400078e00ff */
[----:B-1----:R-:W-:Y:S05]  /*22270*/  CALL.REL.NOINC `($__internal_23_$__cuda_sm70_shflsync_idx_p) ;  /* 0x0000321000007944 */ /* 0x002fea0003c00000 */
[----:B------:R-:W-:Y:S01]  /*22280*/  MOV R3, 0x22560 ;  /* 0x0002256000037802 */ /* 0x000fe20000000f00 */
[----:B------:R-:W-:Y:S02]  /*22290*/  IMAD.IADD R62, R5, 0x1, R62 ;  /* 0x00000001053e7824 */ /* 0x000fe400078e023e */
[----:B------:R-:W-:Y:S02]  /*222a0*/  IMAD.MOV.U32 R56, RZ, RZ, R4 ;  /* 0x000000ffff387224 */ /* 0x000fe400078e0004 */
[----:B------:R-:W-:Y:S01]  /*222b0*/  IMAD.MOV.U32 R2, RZ, RZ, 0x2 ;  /* 0x00000002ff027424 */ /* 0x000fe200078e00ff */
[C---:B------:R-:W-:Y:S01]  /*222c0*/  ISETP.GT.AND P0, PT, R62.reuse, RZ, PT ;  /* 0x000000ff3e00720c */ /* 0x040fe20003f04270 */
[----:B------:R-:W-:Y:S01]  /*222d0*/  IMAD.MOV.U32 R61, RZ, RZ, 0x1c1f ;  /* 0x00001c1fff3d7424 */ /* 0x000fe200078e00ff */
        /* <DEDUP_REMOVED lines=36> */
[----:B------:R-:W-:Y:S02]  /*22520*/  FSEL R40, R32, -INF , P2 ;  /* 0xff80000020287808 */ /* 0x000fe40001000000 */
[----:B------:R-:W-:Y:S02]  /*22530*/  FSEL R39, R31, -INF , P1 ;  /* 0xff8000001f277808 */ /* 0x000fe40000800000 */
[----:B------:R-:W-:Y:S02]  /*22540*/  FSEL R38, R30, -INF , P0 ;  /* 0xff8000001e267808 */ /* 0x000fe40000000000 */
[----:B------:R-:W-:Y:S05]  /*22550*/  CALL.REL.NOINC `($__internal_23_$__cuda_sm70_shflsync_idx_p) ;  /* 0x00002f3000007944 */ /* 0x000fea0003c00000 */
        /* <DEDUP_REMOVED lines=169> */
[----:B------:R-:W-:Y:S05]  /*22ff0*/  CALL.REL.NOINC `($__internal_22_$__cuda_sm70_shflsync_bfly_p) ;  /* 0x0000243000007944 */ /* 0x000fea0003c00000 */
[----:B------:R-:W-:Y:S01]  /*23000*/  FMNMX.FTZ R4, R4, R0, !PT ;  /* 0x0000000004047209 */ /* 0x000fe20007810000 */
[----:B------:R-:W-:Y:S01]  /*23010*/  IMAD.MOV.U32 R0, RZ, RZ, 0x1 ;  /* 0x00000001ff007424 */ /* 0x000fe200078e00ff */
[----:B------:R-:W-:Y:S02]  /*23020*/  MOV R2, 0x23040 ;  /* 0x0002304000027802 */ /* 0x000fe40000000f00 */
        /* <DEDUP_REMOVED lines=28> */
[----:B------:R-:W-:-:S05]  /*231f0*/  BRA `(.L_x_1863) ;  /* 0xffff1f9000007947 */ /* 0x000fca000383ffff */
.L_x_1761:
[----:B-1--4-:R-:W-:Y:S01]  /*23200*/  MOV R61, 0x181f ;  /* 0x0000181f003d7802 */ /* 0x012fe20000000f00 */
[----:B------:R-:W-:Y:S01]  /*23210*/  IMAD.MOV.U32 R2, RZ, RZ, RZ ;  /* 0x000000ffff027224 */ /* 0x000fe200078e00ff */
[----:B------:R-:W-:Y:S02]  /*23220*/  MOV R3, 0x23240 ;  /* 0x0002324000037802 */ /* 0x000fe40000000f00 */
[----:B------:R-:W-:Y:S05]  /*23230*/  CALL.REL.NOINC `($__internal_23_$__cuda_sm70_shflsync_idx_p) ;  /* 0x0000225000007944 */ /* 0x000fea0003c00000 */
[----:B------:R-:W-:Y:S01]  /*23240*/  MOV R58, R62 ;  /* 0x0000003e003a7202 */ /* 0x000fe20000000f00 */
[----:B------:R-:W-:-:S05]  /*23250*/  BRA `(.L_x_1864) ;  /* 0xffff3ff000007947 */ /* 0x000fca000383ffff */
.L_x_1764:
[----:B------:R-:W-:Y:S01]  /*23260*/  MOV R2, RZ ;  /* 0x000000ff00027202 */ /* 0x000fe20000000f00 */
[----:B------:R-:W-:Y:S01]  /*23270*/  IMAD.MOV.U32 R56, RZ, RZ, R4 ;  /* 0x000000ffff387224 */ /* 0x000fe200078e0004 */
[----:B------:R-:W-:Y:S01]  /*23280*/  MOV R3, 0x232b0 ;  /* 0x000232b000037802 */ /* 0x000fe20000000f00 */
[----:B------:R-:W-:Y:S02]  /*23290*/  IMAD.MOV.U32 R61, RZ, RZ, 0x181f ;  /* 0x0000181fff3d7424 */ /* 0x000fe400078e00ff */
[----:B------:R-:W-:Y:S05]  /*232a0*/  CALL.REL.NOINC `($__internal_23_$__cuda_sm70_shflsync_idx_p) ;  /* 0x000021e000007944 */ /* 0x000fea0003c00000 */
[----:B------:R-:W-:Y:S01]  /*232b0*/  MOV R7, R62 ;  /* 0x0000003e00077202 */ /* 0x000fe20000000f00 */
[----:B------:R-:W-:-:S05]  /*232c0*/  BRA `(.L_x_1865) ;  /* 0xffff53c000007947 */ /* 0x000fca000383ffff */
.L_x_1765:
[----:B------:R-:W-:Y:S01]  /*232d0*/  MOV R2, RZ ;  /* 0x000000ff00027202 */ /* 0x000fe20000000f00 */
[----:B------:R-:W-:Y:S01]  /*232e0*/  IMAD.MOV.U32 R56, RZ, RZ, R0 ;  /* 0x000000ffff387224 */ /* 0x000fe200078e0000 */
[----:B------:R-:W-:Y:S01]  /*232f0*/  MOV R3, 0x23320 ;  /* 0x0002332000037802 */ /* 0x000fe20000000f00 */
[----:B------:R-:W-:Y:S02]  /*23300*/  IMAD.MOV.U32 R61, RZ, RZ, 0x181f ;  /* 0x0000181fff3d7424 */ /* 0x000fe400078e00ff */
[----:B-12---:R-:W-:Y:S05]  /*23310*/  CALL.REL.NOINC `($__internal_23_$__cuda_sm70_shflsync_idx_p) ;  /* 0x0000217000007944 */ /* 0x006fea0003c00000 */
        /* <DEDUP_REMOVED lines=82> */
.L_x_1766:
[----:B------:R-:W-:Y:S02]  /*23840*/  MOV R0, 0x2 ;  /* 0x0000000200007802 */ /* 0x000fe40000000f00 */
        /* <DEDUP_REMOVED lines=34> */
.L_x_1768:
[----:B------:R-:W-:Y:S01]  /*23a70*/  IMAD.MOV.U32 R4, RZ, RZ, R239 ;  /* 0x000000ffff047224 */ /* 0x000fe200078e00ef */
[----:B------:R-:W-:-:S02]  /*23a80*/  MOV R0, 0x2 ;  /* 0x0000000200007802 */ /* 0x000fc40000000f00 */
[----:B------:R-:W-:Y:S02]  /*23a90*/  MOV R2, 0x23ab0 ;  /* 0x00023ab000027802 */ /* 0x000fe40000000f00 */
[----:B------:R-:W-:Y:S05]  /*23aa0*/  CALL.REL.NOINC `($__internal_22_$__cuda_sm70_shflsync_bfly_p) ;  /* 0x0000198000007944 */ /* 0x000fea0003c00000 */
[----:B------:R-:W-:Y:S05]  /*23ab0*/  BRA `(.L_x_1868) ;  /* 0xffff71a000007947 */ /* 0x000fea000383ffff */
.L_x_1769:
[----:B------:R-:W-:Y:S01]  /*23ac0*/  IMAD.MOV.U32 R4, RZ, RZ, R5 ;  /* 0x000000ffff047224 */ /* 0x000fe200078e0005 */
[----:B------:R-:W-:Y:S02]  /*23ad0*/  MOV R0, 0x1 ;  /* 0x0000000100007802 */ /* 0x000fe40000000f00 */
[----:B------:R-:W-:Y:S02]  /*23ae0*/  MOV R2, 0x23b00 ;  /* 0x00023b0000027802 */ /* 0x000fe40000000f00 */
[----:B-1----:R-:W-:Y:S05]  /*23af0*/  CALL.REL.NOINC `($__internal_22_$__cuda_sm70_shflsync_bfly_p) ;  /* 0x0000193000007944 */ /* 0x002fea0003c00000 */
[----:B------:R-:W-:Y:S01]  /*23b00*/  FADD.FTZ R5, R5, R0 ;  /* 0x0000000005057221 */ /* 0x000fe20000010000 */
[----:B------:R-:W-:Y:S02]  /*23b10*/  MOV R4, R243 ;  /* 0x000000f300047202 */ /* 0x000fe40000000f00 */
[----:B------:R-:W-:Y:S02]  /*23b20*/  MOV R0, 0x2 ;  /* 0x0000000200007802 */ /* 0x000fe40000000f00 */
[----:B------:R-:W-:Y:S02]  /*23b30*/  MOV R2, 0x23b50 ;  /* 0x00023b5000027802 */ /* 0x000fe40000000f00 */
[----:B------:R-:W-:Y:S05]  /*23b40*/  CALL.REL.NOINC `($__internal_22_$__cuda_sm70_shflsync_bfly_p) ;  /* 0x000018e000007944 */ /* 0x000fea0003c00000 */
[----:B------:R-:W-:Y:S01]  /*23b50*/  FADD.FTZ R6, R243, R0 ;  /* 0x00000000f3067221 */ /* 0x000fe20000010000 */
[----:B------:R-:W-:Y:S02]  /*23b60*/  MOV R0, 0x1 ;  /* 0x0000000100007802 */ /* 0x000fe40000000f00 */
[----:B------:R-:W-:-:S02]  /*23b70*/  MOV R2, 0x23ba0 ;  /* 0x00023ba000027802 */ /* 0x000fc40000000f00 */
[----:B------:R-:W-:Y:S02]  /*23b80*/  MOV R4, R6 ;  /* 0x0000000600047202 */ /* 0x000fe40000000f00 */
[----:B------:R-:W-:Y:S05]  /*23b90*/  CALL.REL.NOINC `($__internal_22_$__cuda_sm70_shflsync_bfly_p) ;  /* 0x0000189000007944 */ /* 0x000fea0003c00000 */
[----:B------:R-:W-:Y:S01]  /*23ba0*/  FADD.FTZ R6, R6, R0 ;  /* 0x0000000006067221 */ /* 0x000fe20000010000 */
[----:B------:R-:W-:Y:S02]  /*23bb0*/  MOV R4, R246 ;  /* 0x000000f600047202 */ /* 0x000fe40000000f00 */
[----:B------:R-:W-:Y:S02]  /*23bc0*/  MOV R0, 0x2 ;  /* 0x0000000200007802 */ /* 0x000fe40000000f00 */
[----:B------:R-:W-:Y:S02]  /*23bd0*/  MOV R2, 0x23bf0 ;  /* 0x00023bf000027802 */ /* 0x000fe40000000f00 */
[----:B------:R-:W-:Y:S05]  /*23be0*/  CALL.REL.NOINC `($__internal_22_$__cuda_sm70_shflsync_bfly_p) ;  /* 0x0000184000007944 */ /* 0x000fea0003c00000 */
[----:B------:R-:W-:Y:S01]  /*23bf0*/  FADD.FTZ R7, R246, R0 ;  /* 0x00000000f6077221 */ /* 0x000fe20000010000 */
[----:B------:R-:W-:Y:S02]  /*23c00*/  MOV R0, 0x1 ;  /* 0x0000000100007802 */ /* 0x000fe40000000f00 */
[----:B------:R-:W-:Y:S02]  /*23c10*/  MOV R2, 0x23c40 ;  /* 0x00023c4000027802 */ /* 0x000fe40000000f00 */
[----:B------:R-:W-:-:S02]  /*23c20*/  MOV R4, R7 ;  /* 0x0000000700047202 */ /* 0x000fc40000000f00 */
[----:B------:R-:W-:Y:S05]  /*23c30*/  CALL.REL.NOINC `($__internal_22_$__cuda_sm70_shflsync_bfly_p) ;  /* 0x000017f000007944 */ /* 0x000fea0003c00000 */
[----:B------:R-:W-:Y:S01]  /*23c40*/  FADD.FTZ R7, R7, R0 ;  /* 0x0000000007077221 */ /* 0x000fe20000010000 */
[----:B------:R-:W-:-:S02]  /*23c50*/  MOV R4, R247 ;  /* 0x000000f700047202 */ /* 0x000fc40000000f00 */
[----:B------:R-:W-:Y:S02]  /*23c60*/  MOV R0, 0x2 ;  /* 0x0000000200007802 */ /* 0x000fe40000000f00 */
[----:B------:R-:W-:Y:S02]  /*23c70*/  MOV R2, 0x23c90 ;  /* 0x00023c9000027802 */ /* 0x000fe40000000f00 */
[----:B------:R-:W-:Y:S05]  /*23c80*/  CALL.REL.NOINC `($__internal_22_$__cuda_sm70_shflsync_bfly_p) ;  /* 0x000017a000007944 */ /* 0x000fea0003c00000 */
[----:B------:R-:W-:Y:S01]  /*23c90*/  FADD.FTZ R4, R247, R0 ;  /* 0x00000000f7047221 */ /* 0x000fe20000010000 */
[----:B------:R-:W-:Y:S02]  /*23ca0*/  MOV R0, 0x1 ;  /* 0x0000000100007802 */ /* 0x000fe40000000f00 */
[----:B------:R-:W-:Y:S02]  /*23cb0*/  MOV R2, 0x23cd0 ;  /* 0x00023cd000027802 */ /* 0x000fe40000000f00 */
[----:B------:R-:W-:Y:S05]  /*23cc0*/  CALL.REL.NOINC `($__internal_22_$__cuda_sm70_shflsync_bfly_p) ;  /* 0x0000176000007944 */ /* 0x000fea0003c00000 */
[----:B------:R-:W-:Y:S01]  /*23cd0*/  MOV R8, R0 ;  /* 0x0000000000087202 */ /* 0x000fe20000000f00 */
[----:B------:R-:W-:Y:S05]  /*23ce0*/  BRA `(.L_x_1869) ;  /* 0xffff706000007947 */ /* 0x000fea000383ffff */
.L_x_1776:
[----:B-1234-:R-:W-:Y:S01]  /*23cf0*/  IMAD.MOV.U32 R56, RZ, RZ, R5 ;  /* 0x000000ffff387224 */ /* 0x01efe200078e0005 */
[----:B------:R-:W-:Y:S01]  /*23d00*/  MOV R2, RZ ;  /* 0x000000ff00027202 */ /* 0x000fe20000000f00 */
[----:B------:R-:W-:Y:S01]  /*23d10*/  IMAD.MOV.U32 R61, RZ, RZ, 0x181f ;  /* 0x0000181fff3d7424 */ /* 0x000fe200078e00ff */
[----:B------:R-:W-:Y:S02]  /*23d20*/  MOV R3, 0x23d40 ;  /* 0x00023d4000037802 */ /* 0x000fe40000000f00 */
[----:B------:R-:W-:Y:S05]  /*23d30*/  CALL.REL.NOINC `($__internal_23_$__cuda_sm70_shflsync_idx_p) ;  /* 0x0000175000007944 */ /* 0x000fea0003c00000 */
[----:B------:R-:W-:Y:S01]  /*23d40*/  MOV R7, R62 ;  /* 0x0000003e00077202 */ /* 0x000fe20000000f00 */
[----:B------:R-:W-:Y:S05]  /*23d50*/  BRA `(.L_x_1870) ;  /* 0xffff86b000007947 */ /* 0x000fea000383ffff */
.L_x_1777:
[----:B------:R-:W-:Y:S01]  /*23d60*/  IMAD.MOV.U32 R56, RZ, RZ, R6 ;  /* 0x000000ffff387224 */ /* 0x000fe200078e0006 */
[----:B------:R-:W-:Y:S01]  /*23d70*/  MOV R2, RZ ;  /* 0x000000ff00027202 */ /* 0x000fe20000000f00 */
[----:B------:R-:W-:Y:S01]  /*23d80*/  IMAD.MOV.U32 R61, RZ, RZ, 0x181f ;  /* 0x0000181fff3d7424 */ /* 0x000fe200078e00ff */
[----:B------:R-:W-:-:S02]  /*23d90*/  MOV R3, 0x23db0 ;  /* 0x00023db000037802 */ /* 0x000fc40000000f00 */
[----:B-12---:R-:W-:Y:S05]  /*23da0*/  CALL.REL.NOINC `($__internal_23_$__cuda_sm70_shflsync_idx_p) ;  /* 0x000016e000007944 */ /* 0x006fea0003c00000 */
[----:B------:R-:W-:Y:S01]  /*23db0*/  MOV R2, R62 ;  /* 0x0000003e00027202 */ /* 0x000fe20000000f00 */
[----:B------:R-:W-:Y:S05]  /*23dc0*/  BRA `(.L_x_1871) ;  /* 0xffff866000007947 */ /* 0x000fea000383ffff */
.L_x_1778:
[----:B------:R-:W-:Y:S01]  /*23dd0*/  IMAD.MOV.U32 R56, RZ, RZ, R5 ;  /* 0x000000ffff387224 */ /* 0x000fe200078e0005 */
[----:B--2---:R-:W-:Y:S01]  /*23de0*/  MOV R2, 0x1 ;  /* 0x0000000100027802 */ /* 0x004fe20000000f00 */
[----:B------:R-:W-:Y:S01]  /*23df0*/  IMAD.MOV.U32 R61, RZ, RZ, 0x181f ;  /* 0x0000181fff3d7424 */ /* 0x000fe200078e00ff */
[----:B------:R-:W-:-:S02]  /*23e00*/  MOV R3, 0x23e20 ;  /* 0x00023e2000037802 */ /* 0x000fc40000000f00 */
[----:B-1-3--:R-:W-:Y:S05]  /*23e10*/  CALL.REL.NOINC `($__internal_23_$__cuda_sm70_shflsync_idx_p) ;  /* 0x0000167000007944 */ /* 0x00afea0003c00000 */
        /* <DEDUP_REMOVED lines=8> */
.L_x_1779:
[----:B------:R-:W-:Y:S01]  /*23ea0*/  IMAD.MOV.U32 R56, RZ, RZ, R5 ;  /* 0x000000ffff387224 */ /* 0x000fe200078e0005 */
[----:B-1----:R-:W-:Y:S01]  /*23eb0*/  MOV R2, 0x2 ;  /* 0x0000000200027802 */ /* 0x002fe20000000f00 */
[----:B------:R-:W-:Y:S01]  /*23ec0*/  IMAD.MOV.U32 R61, RZ, RZ, 0x181f ;  /* 0x0000181fff3d7424 */ /* 0x000fe200078e00ff */
[----:B------:R-:W-:Y:S02]  /*23ed0*/  MOV R3, 0x23ef0 ;  /* 0x00023ef000037802 */ /* 0x000fe40000000f00 */
[----:B---34-:R-:W-:Y:S05]  /*23ee0*/  CALL.REL.NOINC `($__internal_23_$__cuda_sm70_shflsync_idx_p) ;  /* 0x000015a000007944 */ /* 0x018fea0003c00000 */
[----:B------:R-:W-:Y:S01]  /*23ef0*/  MOV R7, R62 ;  /* 0x0000003e00077202 */ /* 0x000fe20000000f00 */
[----:B------:R-:W-:Y:S05]  /*23f00*/  BRA `(.L_x_1873) ;  /* 0xffff860000007947 */ /* 0x000fea000383ffff */
.L_x_1780:
[----:B------:R-:W-:Y:S01]  /*23f10*/  IMAD.MOV.U32 R56, RZ, RZ, R6 ;  /* 0x000000ffff387224 */ /* 0x000fe200078e0006 */
[----:B-1----:R-:W-:Y:S01]  /*23f20*/  MOV R2, 0x2 ;  /* 0x0000000200027802 */ /* 0x002fe20000000f00 */
[----:B------:R-:W-:Y:S01]  /*23f30*/  IMAD.MOV.U32 R61, RZ, RZ, 0x181f ;  /* 0x0000181fff3d7424 */ /* 0x000fe200078e00ff */
[----:B------:R-:W-:Y:S02]  /*23f40*/  MOV R3, 0x23f60 ;  /* 0x00023f6000037802 */ /* 0x000fe40000000f00 */
[----:B--234-:R-:W-:Y:S05]  /*23f50*/  CALL.REL.NOINC `($__internal_23_$__cuda_sm70_shflsync_idx_p) ;  /* 0x0000153000007944 */ /* 0x01cfea0003c00000 */
[----:B------:R-:W-:Y:S01]  /*23f60*/  MOV R2, R62 ;  /* 0x0000003e00027202 */ /* 0x000fe20000000f00 */
[----:B------:R-:W-:Y:S05]  /*23f70*/  BRA `(.L_x_1874) ;  /* 0xffff85b000007947 */ /* 0x000fea000383ffff */
.L_x_1781:
[----:B------:R-:W-:Y:S01]  /*23f80*/  IMAD.MOV.U32 R56, RZ, RZ, R5 ;  /* 0x000000ffff387224 */ /* 0x000fe200078e0005 */
[----:B--2---:R-:W-:Y:S01]  /*23f90*/  MOV R2, 0x3 ;  /* 0x0000000300027802 */ /* 0x004fe20000000f00 */
[----:B------:R-:W-:Y:S01]  /*23fa0*/  IMAD.MOV.U32 R61, RZ, RZ, 0x181f ;  /* 0x0000181fff3d7424 */ /* 0x000fe200078e00ff */
[----:B------:R-:W-:-:S02]  /*23fb0*/  MOV R3, 0x23fd0 ;  /* 0x00023fd000037802 */ /* 0x000fc40000000f00 */
[----:B-1-34-:R-:W-:Y:S05]  /*23fc0*/  CALL.REL.NOINC `($__internal_23_$__cuda_sm70_shflsync_idx_p) ;  /* 0x000014c000007944 */ /* 0x01afea0003c00000 */
        /* <DEDUP_REMOVED lines=8> */
.L_x_1782:
[----:B------:R-:W-:Y:S01]  /*24050*/  IMAD.MOV.U32 R56, RZ, RZ, R5 ;  /* 0x000000ffff387224 */ /* 0x000fe200078e0005 */
[----:B--2---:R-:W-:Y:S01]  /*24060*/  MOV R2, 0x4 ;  /* 0x0000000400027802 */ /* 0x004fe20000000f00 */
[----:B------:R-:W-:Y:S01]  /*24070*/  IMAD.MOV.U32 R61, RZ, RZ, 0x181f ;  /* 0x0000181fff3d7424 */ /* 0x000fe200078e00ff */
[----:B------:R-:W-:Y:S02]  /*24080*/  MOV R3, 0x240a0 ;  /* 0x000240a000037802 */ /* 0x000fe40000000f00 */
[----:B-1-34-:R-:W-:Y:S05]  /*24090*/  CALL.REL.NOINC `($__internal_23_$__cuda_sm70_shflsync_idx_p) ;  /* 0x000013f000007944 */ /* 0x01afea0003c00000 */
[----:B------:R-:W-:Y:S01]  /*240a0*/  MOV R7, R62 ;  /* 0x0000003e00077202 */ /* 0x000fe20000000f00 */
[----:B------:R-:W-:Y:S05]  /*240b0*/  BRA `(.L_x_1876) ;  /* 0xffff856000007947 */ /* 0x000fea000383ffff */
.L_x_1783:
[----:B------:R-:W-:Y:S01]  /*240c0*/  IMAD.MOV.U32 R56, RZ, RZ, R6 ;  /* 0x000000ffff387224 */ /* 0x000fe200078e0006 */
[----:B--2---:R-:W-:Y:S01]  /*240d0*/  MOV R2, 0x4 ;  /* 0x0000000400027802 */ /* 0x004fe20000000f00 */
[----:B------:R-:W-:Y:S01]  /*240e0*/  IMAD.MOV.U32 R61, RZ, RZ, 0x181f ;  /* 0x0000181fff3d7424 */ /* 0x000fe200078e00ff */
[----:B------:R-:W-:Y:S02]  /*240f0*/  MOV R3, 0x24110 ;  /* 0x0002411000037802 */ /* 0x000fe40000000f00 */
[----:B-1-34-:R-:W-:Y:S05]  /*24100*/  CALL.REL.NOINC `($__internal_23_$__cuda_sm70_shflsync_idx_p) ;  /* 0x0000138000007944 */ /* 0x01afea0003c00000 */
[----:B------:R-:W-:Y:S01]  /*24110*/  MOV R2, R62 ;  /* 0x0000003e00027202 */ /* 0x000fe20000000f00 */
[----:B------:R-:W-:Y:S05]  /*24120*/  BRA `(.L_x_1877) ;  /* 0xffff851000007947 */ /* 0x000fea000383ffff */
.L_x_1784:
[----:B------:R-:W-:Y:S01]  /*24130*/  IMAD.MOV.U32 R56, RZ, RZ, R5 ;  /* 0x000000ffff387224 */ /* 0x000fe200078e0005 */
[----:B-1----:R-:W-:Y:S01]  /*24140*/  MOV R2, 0x5 ;  /* 0x0000000500027802 */ /* 0x002fe20000000f00 */
[----:B------:R-:W-:Y:S01]  /*24150*/  IMAD.MOV.U32 R61, RZ, RZ, 0x181f ;  /* 0x0000181fff3d7424 */ /* 0x000fe200078e00ff */
[----:B------:R-:W-:-:S02]  /*24160*/  MOV R3, 0x24180 ;  /* 0x0002418000037802 */ /* 0x000fc40000000f00 */
[----:B--234-:R-:W-:Y:S05]  /*24170*/  CALL.REL.NOINC `($__internal_23_$__cuda_sm70_shflsync_idx_p) ;  /* 0x0000131000007944 */ /* 0x01cfea0003c00000 */
        /* <DEDUP_REMOVED lines=8> */
.L_x_1785:
[----:B------:R-:W-:Y:S01]  /*24200*/  IMAD.MOV.U32 R56, RZ, RZ, R5 ;  /* 0x000000ffff387224 */ /* 0x000fe200078e0005 */
[----:B--2---:R-:W-:Y:S01]  /*24210*/  MOV R2, 0x6 ;  /* 0x0000000600027802 */ /* 0x004fe20000000f00 */
[----:B------:R-:W-:Y:S01]  /*24220*/  IMAD.MOV.U32 R61, RZ, RZ, 0x181f ;  /* 0x0000181fff3d7424 */ /* 0x000fe200078e00ff */
[----:B------:R-:W-:Y:S02]  /*24230*/  MOV R3, 0x24250 ;  /* 0x0002425000037802 */ /* 0x000fe40000000f00 */
[----:B-1--4-:R-:W-:Y:S05]  /*24240*/  CALL.REL.NOINC `($__internal_23_$__cuda_sm70_shflsync_idx_p) ;  /* 0x0000124000007944 */ /* 0x012fea0003c00000 */
[----:B------:R-:W-:Y:S01]  /*24250*/  MOV R7, R62 ;  /* 0x0000003e00077202 */ /* 0x000fe20000000f00 */
[----:B------:R-:W-:Y:S05]  /*24260*/  BRA `(.L_x_1879) ;  /* 0xffff84c000007947 */ /* 0x000fea000383ffff */
.L_x_1786:
[----:B------:R-:W-:Y:S01]  /*24270*/  IMAD.MOV.U32 R56, RZ, RZ, R6 ;  /* 0x000000ffff387224 */ /* 0x000fe200078e0006 */
[----:B--2---:R-:W-:Y:S01]  /*24280*/  MOV R2, 0x6 ;  /* 0x0000000600027802 */ /* 0x004fe20000000f00 */
[----:B------:R-:W-:Y:S01]  /*24290*/  IMAD.MOV.U32 R61, RZ, RZ, 0x181f ;  /* 0x0000181fff3d7424 */ /* 0x000fe200078e00ff */
[----:B------:R-:W-:Y:S02]  /*242a0*/  MOV R3, 0x242c0 ;  /* 0x000242c000037802 */ /* 0x000fe40000000f00 */
[----:B-1-34-:R-:W-:Y:S05]  /*242b0*/  CALL.REL.NOINC `($__internal_23_$__cuda_sm70_shflsync_idx_p) ;  /* 0x000011d000007944 */ /* 0x01afea0003c00000 */
[----:B------:R-:W-:Y:S01]  /*242c0*/  MOV R2, R62 ;  /* 0x0000003e00027202 */ /* 0x000fe20000000f00 */
[----:B------:R-:W-:Y:S05]  /*242d0*/  BRA `(.L_x_1880) ;  /* 0xffff847000007947 */ /* 0x000fea000383ffff */
.L_x_1787:
[----:B------:R-:W-:Y:S01]  /*242e0*/  IMAD.MOV.U32 R56, RZ, RZ, R5 ;  /* 0x000000ffff387224 */ /* 0x000fe200078e0005 */
[----:B-1----:R-:W-:Y:S01]  /*242f0*/  MOV R2, 0x7 ;  /* 0x0000000700027802 */ /* 0x002fe20000000f00 */
[----:B------:R-:W-:Y:S01]  /*24300*/  IMAD.MOV.U32 R61, RZ, RZ, 0x181f ;  /* 0x0000181fff3d7424 */ /* 0x000fe200078e00ff */
[----:B------:R-:W-:-:S02]  /*24310*/  MOV R3, 0x24330 ;  /* 0x0002433000037802 */ /* 0x000fc40000000f00 */
[----:B--2-4-:R-:W-:Y:S05]  /*24320*/  CALL.REL.NOINC `($__internal_23_$__cuda_sm70_shflsync_idx_p) ;  /* 0x0000116000007944 */ /* 0x014fea0003c00000 */
        /* <DEDUP_REMOVED lines=8> */
.L_x_1789:
[----:B------:R-:W-:Y:S01]  /*243b0*/  IMAD.MOV.U32 R56, RZ, RZ, R5 ;  /* 0x000000ffff387224 */ /* 0x000fe200078e0005 */
[----:B------:R-:W-:Y:S01]  /*243c0*/  MOV R2, RZ ;  /* 0x000000ff00027202 */ /* 0x000fe20000000f00 */
[----:B------:R-:W-:Y:S01]  /*243d0*/  IMAD.MOV.U32 R61, RZ, RZ, 0x1c1f ;  /* 0x00001c1fff3d7424 */ /* 0x000fe200078e00ff */
[----:B------:R-:W-:Y:S02]  /*243e0*/  MOV R3, 0x24400 ;  /* 0x0002440000037802 */ /* 0x000fe40000000f00 */
[----:B------:R-:W-:Y:S05]  /*243f0*/  CALL.REL.NOINC `($__internal_23_$__cuda_sm70_shflsync_idx_p) ;  /* 0x0000109000007944 */ /* 0x000fea0003c00000 */
[----:B------:R-:W-:Y:S01]  /*24400*/  MOV R4, R62 ;  /* 0x0000003e00047202 */ /* 0x000fe20000000f00 */
[----:B------:R-:W-:Y:S05]  /*24410*/  BRA `(.L_x_1882) ;  /* 0xffff863000007947 */ /* 0x000fea000383ffff */
.L_x_1790:
[----:B------:R-:W-:Y:S01]  /*24420*/  IMAD.MOV.U32 R56, RZ, RZ, R12 ;  /* 0x000000ffff387224 */ /* 0x000fe200078e000c */
[----:B------:R-:W-:Y:S01]  /*24430*/  MOV R2, RZ ;  /* 0x000000ff00027202 */ /* 0x000fe20000000f00 */
[----:B------:R-:W-:Y:S01]  /*24440*/  IMAD.MOV.U32 R61, RZ, RZ, 0x1c1f ;  /* 0x00001c1fff3d7424 */ /* 0x000fe200078e00ff */
[----:B------:R-:W-:Y:S02]  /*24450*/  MOV R3, 0x24470 ;  /* 0x0002447000037802 */ /* 0x000fe40000000f00 */
[----:B-12---:R-:W-:Y:S05]  /*24460*/  CALL.REL.NOINC `($__internal_23_$__cuda_sm70_shflsync_idx_p) ;  /* 0x0000102000007944 */ /* 0x006fea0003c00000 */
[----:B------:R-:W-:Y:S01]  /*24470*/  MOV R0, R62 ;  /* 0x0000003e00007202 */ /* 0x000fe20000000f00 */
[----:B------:R-:W-:Y:S05]  /*24480*/  BRA `(.L_x_1883) ;  /* 0xffff85e000007947 */ /* 0x000fea000383ffff */
.L_x_1793:
[----:B------:R-:W-:Y:S01]  /*24490*/  IMAD.MOV.U32 R56, RZ, RZ, R5 ;  /* 0x000000ffff387224 */ /* 0x000fe200078e0005 */
[----:B---3--:R-:W-:Y:S01]  /*244a0*/  MOV R2, 0x1 ;  /* 0x0000000100027802 */ /* 0x008fe20000000f00 */
        /* <DEDUP_REMOVED lines=11> */
.L_x_1796:
[----:B------:R-:W-:Y:S01]  /*24560*/  IMAD.MOV.U32 R56, RZ, RZ, R5 ;  /* 0x000000ffff387224 */ /* 0x000fe200078e0005 */
[----:B--23--:R-:W-:Y:S01]  /*24570*/  MOV R2, 0x2 ;  /* 0x0000000200027802 */ /* 0x00cfe20000000f00 */
[----:B------:R-:W-:Y:S01]  /*24580*/  IMAD.MOV.U32 R61, RZ, RZ, 0x1c1f ;  /* 0x00001c1fff3d7424 */ /* 0x000fe200078e00ff */
[----:B------:R-:W-:Y:S02]  /*24590*/  MOV R3, 0x245b0 ;  /* 0x000245b000037802 */ /* 0x000fe40000000f00 */
[----:B-1--4-:R-:W-:Y:S05]  /*245a0*/  CALL.REL.NOINC `($__internal_23_$__cuda_sm70_shflsync_idx_p) ;  /* 0x00000ee000007944 */ /* 0x012fea0003c00000 */
[----:B------:R-:W-:Y:S01]  /*245b0*/  MOV R4, R62 ;  /* 0x0000003e00047202 */ /* 0x000fe20000000f00 */
[----:B------:R-:W-:Y:S05]  /*245c0*/  BRA `(.L_x_1885) ;  /* 0xffff8b5000007947 */ /* 0x000fea000383ffff */
.L_x_1797:
[----:B------:R-:W-:Y:S01]  /*245d0*/  IMAD.MOV.U32 R56, RZ, RZ, R12 ;  /* 0x000000ffff387224 */ /* 0x000fe200078e000c */
[----:B--23--:R-:W-:Y:S01]  /*245e0*/  MOV R2, 0x2 ;  /* 0x0000000200027802 */ /* 0x00cfe20000000f00 */
[----:B------:R-:W-:Y:S01]  /*245f0*/  IMAD.MOV.U32 R61, RZ, RZ, 0x1c1f ;  /* 0x00001c1fff3d7424 */ /* 0x000fe200078e00ff */
[----:B------:R-:W-:Y:S02]  /*24600*/  MOV R3, 0x24620 ;  /* 0x0002462000037802 */ /* 0x000fe40000000f00 */
[----:B-1--4-:R-:W-:Y:S05]  /*24610*/  CALL.REL.NOINC `($__internal_23_$__cuda_sm70_shflsync_idx_p) ;  /* 0x00000e7000007944 */ /* 0x012fea0003c00000 */
[----:B------:R-:W-:Y:S01]  /*24620*/  MOV R0, R62 ;  /* 0x0000003e00007202 */ /* 0x000fe20000000f00 */
[----:B------:R-:W-:Y:S05]  /*24630*/  BRA `(.L_x_1886) ;  /* 0xffff8b0000007947 */ /* 0x000fea000383ffff */
.L_x_1800:
[----:B------:R-:W-:Y:S01]  /*24640*/  IMAD.MOV.U32 R56, RZ, RZ, R5 ;  /* 0x000000ffff387224 */ /* 0x000fe200078e0005 */
[----:B--2---:R-:W-:Y:S01]  /*24650*/  MOV R2, 0x3 ;  /* 0x0000000300027802 */ /* 0x004fe20000000f00 */
[----:B------:R-:W-:Y:S01]  /*24660*/  IMAD.MOV.U32 R61, RZ, RZ, 0x1c1f ;  /* 0x00001c1fff3d7424 */ /* 0x000fe200078e00ff */
[----:B------:R-:W-:-:S02]  /*24670*/  MOV R3, 0x24690 ;  /* 0x0002469000037802 */ /* 0x000fc40000000f00 */
[----:B-1--4-:R-:W-:Y:S05]  /*24680*/  CALL.REL.NOINC `($__internal_23_$__cuda_sm70_shflsync_idx_p) ;  /* 0x00000e0000007944 */ /* 0x012fea0003c00000 */
        /* <DEDUP_REMOVED lines=8> */
.L_x_1804:
[----:B------:R-:W-:Y:S01]  /*24710*/  IMAD.MOV.U32 R56, RZ, RZ, R5 ;  /* 0x000000ffff387224 */ /* 0x000fe200078e0005 */
[----:B------:R-:W-:Y:S01]  /*24720*/  MOV R2, RZ ;  /* 0x000000ff00027202 */ /* 0x000fe20000000f00 */
[----:B------:R-:W-:Y:S01]  /*24730*/  IMAD.MOV.U32 R61, RZ, RZ, 0x181f ;  /* 0x0000181fff3d7424 */ /* 0x000fe200078e00ff */
[----:B------:R-:W-:Y:S02]  /*24740*/  MOV R3, 0x24760 ;  /* 0x0002476000037802 */ /* 0x000fe40000000f00 */
[----:B------:R-:W-:Y:S05]  /*24750*/  CALL.REL.NOINC `($__internal_23_$__cuda_sm70_shflsync_idx_p) ;  /* 0x00000d3000007944 */ /* 0x000fea0003c00000 */
[----:B------:R-:W-:Y:S01]  /*24760*/  MOV R7, R62 ;  /* 0x0000003e00077202 */ /* 0x000fe20000000f00 */
[----:B------:R-:W-:Y:S05]  /*24770*/  BRA `(.L_x_1888) ;  /* 0xffff987000007947 */ /* 0x000fea000383ffff */
.L_x_1805:
[----:B------:R-:W-:Y:S01]  /*24780*/  IMAD.MOV.U32 R56, RZ, RZ, R6 ;  /* 0x000000ffff387224 */ /* 0x000fe200078e0006 */
[----:B------:R-:W-:Y:S01]  /*24790*/  MOV R2, RZ ;  /* 0x000000ff00027202 */ /* 0x000fe20000000f00 */
[----:B------:R-:W-:Y:S01]  /*247a0*/  IMAD.MOV.U32 R61, RZ, RZ, 0x181f ;  /* 0x0000181fff3d7424 */ /* 0x000fe200078e00ff */
[----:B------:R-:W-:Y:S02]  /*247b0*/  MOV R3, 0x247d0 ;  /* 0x000247d000037802 */ /* 0x000fe40000000f00 */
[----:B-12---:R-:W-:Y:S05]  /*247c0*/  CALL.REL.NOINC `($__internal_23_$__cuda_sm70_shflsync_idx_p) ;  /* 0x00000cc000007944 */ /* 0x006fea0003c00000 */
[----:B------:R-:W-:Y:S01]  /*247d0*/  MOV R2, R62 ;  /* 0x0000003e00027202 */ /* 0x000fe20000000f00 */
[----:B------:R-:W-:Y:S05]  /*247e0*/  BRA `(.L_x_1889) ;  /* 0xffff982000007947 */ /* 0x000fea000383ffff */
.L_x_1806:
        /* <DEDUP_REMOVED lines=13> */
.L_x_1807:
[----:B------:R-:W-:Y:S01]  /*248c0*/  IMAD.MOV.U32 R56, RZ, RZ, R5 ;  /* 0x000000ffff387224 */ /* 0x000fe200078e0005 */
[----:B-1----:R-:W-:Y:S01]  /*248d0*/  MOV R2, 0x2 ;  /* 0x0000000200027802 */ /* 0x002fe20000000f00 */
[----:B------:R-:W-:Y:S01]  /*248e0*/  IMAD.MOV.U32 R61, RZ, RZ, 0x181f ;  /* 0x0000181fff3d7424 */ /* 0x000fe200078e00ff */
[----:B------:R-:W-:Y:S02]  /*248f0*/  MOV R3, 0x24910 ;  /* 0x0002491000037802 */ /* 0x000fe40000000f00 */
[----:B---34-:R-:W-:Y:S05]  /*24900*/  CALL.REL.NOINC `($__internal_23_$__cuda_sm70_shflsync_idx_p) ;  /* 0x00000b8000007944 */ /* 0x018fea0003c00000 */
[----:B------:R-:W-:Y:S01]  /*24910*/  MOV R7, R62 ;  /* 0x0000003e00077202 */ /* 0x000fe20000000f00 */
[----:B------:R-:W-:Y:S05]  /*24920*/  BRA `(.L_x_1891) ;  /* 0xffff97d000007947 */ /* 0x000fea000383ffff */
.L_x_1808:
[----:B------:R-:W-:Y:S01]  /*24930*/  IMAD.MOV.U32 R56, RZ, RZ, R6 ;  /* 0x000000ffff387224 */ /* 0x000fe200078e0006 */
[----:B-1----:R-:W-:Y:S01]  /*24940*/  MOV R2, 0x2 ;  /* 0x0000000200027802 */ /* 0x002fe20000000f00 */
[----:B------:R-:W-:Y:S01]  /*24950*/  IMAD.MOV.U32 R61, RZ, RZ, 0x181f ;  /* 0x0000181fff3d7424 */ /* 0x000fe200078e00ff */
[----:B------:R-:W-:Y:S02]  /*24960*/  MOV R3, 0x24980 ;  /* 0x0002498000037802 */ /* 0x000fe40000000f00 */
[----:B--234-:R-:W-:Y:S05]  /*24970*/  CALL.REL.NOINC `($__internal_23_$__cuda_sm70_shflsync_idx_p) ;  /* 0x00000b1000007944 */ /* 0x01cfea0003c00000 */
[----:B------:R-:W-:Y:S01]  /*24980*/  MOV R2, R62 ;  /* 0x0000003e00027202 */ /* 0x000fe20000000f00 */
[----:B------:R-:W-:Y:S05]  /*24990*/  BRA `(.L_x_1892) ;  /* 0xffff978000007947 */ /* 0x000fea000383ffff */
.L_x_1809:
        /* <DEDUP_REMOVED lines=13> */
.L_x_1810:
[----:B------:R-:W-:Y:S01]  /*24a70*/  IMAD.MOV.U32 R56, RZ, RZ, R5 ;  /* 0x000000ffff387224 */ /* 0x000fe200078e0005 */
[----:B--2---:R-:W-:Y:S01]  /*24a80*/  MOV R2, 0x4 ;  /* 0x0000000400027802 */ /* 0x004fe20000000f00 */
[----:B------:R-:W-:Y:S01]  /*24a90*/  IMAD.MOV.U32 R61, RZ, RZ, 0x181f ;  /* 0x0000181fff3d7424 */ /* 0x000fe200078e00ff */
[----:B------:R-:W-:Y:S02]  /*24aa0*/  MOV R3, 0x24ac0 ;  /* 0x00024ac000037802 */ /* 0x000fe40000000f00 */
[----:B-1-34-:R-:W-:Y:S05]  /*24ab0*/  CALL.REL.NOINC `($__internal_23_$__cuda_sm70_shflsync_idx_p) ;  /* 0x000009d000007944 */ /* 0x01afea0003c00000 */
[----:B------:R-:W-:Y:S01]  /*24ac0*/  MOV R7, R62 ;  /* 0x0000003e00077202 */ /* 0x000fe20000000f00 */
[----:B------:R-:W-:Y:S05]  /*24ad0*/  BRA `(.L_x_1894) ;  /* 0xffff973000007947 */ /* 0x000fea000383ffff */
.L_x_1811:
[----:B------:R-:W-:Y:S01]  /*24ae0*/  IMAD.MOV.U32 R56, RZ, RZ, R6 ;  /* 0x000000ffff387224 */ /* 0x000fe200078e0006 */
[----:B--2---:R-:W-:Y:S01]  /*24af0*/  MOV R2, 0x4 ;  /* 0x0000000400027802 */ /* 0x004fe20000000f00 */
[----:B------:R-:W-:Y:S01]  /*24b00*/  IMAD.MOV.U32 R61, RZ, RZ, 0x181f ;  /* 0x0000181fff3d7424 */ /* 0x000fe200078e00ff */
[----:B------:R-:W-:Y:S02]  /*24b10*/  MOV R3, 0x24b30 ;  /* 0x00024b3000037802 */ /* 0x000fe40000000f00 */
[----:B-1-34-:R-:W-:Y:S05]  /*24b20*/  CALL.REL.NOINC `($__internal_23_$__cuda_sm70_shflsync_idx_p) ;  /* 0x0000096000007944 */ /* 0x01afea0003c00000 */
[----:B------:R-:W-:Y:S01]  /*24b30*/  MOV R2, R62 ;  /* 0x0000003e00027202 */ /* 0x000fe20000000f00 */
[----:B------:R-:W-:Y:S05]  /*24b40*/  BRA `(.L_x_1895) ;  /* 0xffff96e000007947 */ /* 0x000fea000383ffff */
.L_x_1812:
        /* <DEDUP_REMOVED lines=13> */
.L_x_1813:
[----:B------:R-:W-:Y:S01]  /*24c20*/  IMAD.MOV.U32 R56, RZ, RZ, R5 ;  /* 0x000000ffff387224 */ /* 0x000fe200078e0005 */
[----:B--2---:R-:W-:Y:S01]  /*24c30*/  MOV R2, 0x6 ;  /* 0x0000000600027802 */ /* 0x004fe20000000f00 */
[----:B------:R-:W-:Y:S01]  /*24c40*/  IMAD.MOV.U32 R61, RZ, RZ, 0x181f ;  /* 0x0000181fff3d7424 */ /* 0x000fe200078e00ff */
[----:B------:R-:W-:Y:S02]  /*24c50*/  MOV R3, 0x24c70 ;  /* 0x00024c7000037802 */ /* 0x000fe40000000f00 */
[----:B-1--4-:R-:W-:Y:S05]  /*24c60*/  CALL.REL.NOINC `($__internal_23_$__cuda_sm70_shflsync_idx_p) ;  /* 0x0000082000007944 */ /* 0x012fea0003c00000 */
[----:B------:R-:W-:Y:S01]  /*24c70*/  MOV R7, R62 ;  /* 0x0000003e00077202 */ /* 0x000fe20000000f00 */
[----:B------:R-:W-:Y:S05]  /*24c80*/  BRA `(.L_x_1897) ;  /* 0xffff969000007947 */ /* 0x000fea000383ffff */
.L_x_1814:
[----:B------:R-:W-:Y:S01]  /*24c90*/  IMAD.MOV.U32 R56, RZ, RZ, R6 ;  /* 0x000000ffff387224 */ /* 0x000fe200078e0006 */
[----:B--2---:R-:W-:Y:S01]  /*24ca0*/  MOV R2, 0x6 ;  /* 0x0000000600027802 */ /* 0x004fe20000000f00 */
[----:B------:R-:W-:Y:S01]  /*24cb0*/  IMAD.MOV.U32 R61, RZ, RZ, 0x181f ;  /* 0x0000181fff3d7424 */ /* 0x000fe200078e00ff */
[----:B------:R-:W-:Y:S02]  /*24cc0*/  MOV R3, 0x24ce0 ;  /* 0x00024ce000037802 */ /* 0x000fe40000000f00 */
[----:B-1-34-:R-:W-:Y:S05]  /*24cd0*/  CALL.REL.NOINC `($__internal_23_$__cuda_sm70_shflsync_idx_p) ;  /* 0x000007b000007944 */ /* 0x01afea0003c00000 */
[----:B------:R-:W-:Y:S01]  /*24ce0*/  MOV R2, R62 ;  /* 0x0000003e00027202 */ /* 0x000fe20000000f00 */
[----:B------:R-:W-:Y:S05]  /*24cf0*/  BRA `(.L_x_1898) ;  /* 0xffff964000007947 */ /* 0x000fea000383ffff */
.L_x_1815:
        /* <DEDUP_REMOVED lines=13> */
.L_x_1817:
[----:B------:R-:W-:Y:S01]  /*24dd0*/  IMAD.MOV.U32 R56, RZ, RZ, R57 ;  /* 0x000000ffff387224 */ /* 0x000fe200078e0039 */
[----:B------:R-:W-:Y:S01]  /*24de0*/  MOV R2, RZ ;  /* 0x000000ff00027202 */ /* 0x000fe20000000f00 */
[----:B------:R-:W-:Y:S01]  /*24df0*/  IMAD.MOV.U32 R61, RZ, RZ, 0x1f ;  /* 0x0000001fff3d7424 */ /* 0x000fe200078e00ff */
[----:B------:R-:W-:Y:S02]  /*24e00*/  MOV R3, 0x24e20 ;  /* 0x00024e2000037802 */ /* 0x000fe40000000f00 */
[----:B------:R-:W-:Y:S05]  /*24e10*/  CALL.REL.NOINC `($__internal_23_$__cuda_sm70_shflsync_idx_p) ;  /* 0x0000067000007944 */ /* 0x000fea0003c00000 */
[----:B------:R-:W-:Y:S01]  /*24e20*/  MOV R9, R62 ;  /* 0x0000003e00097202 */ /* 0x000fe20000000f00 */
[----:B------:R-:W-:Y:S05]  /*24e30*/  BRA `(.L_x_1900) ;  /* 0xffff96d000007947 */ /* 0x000fea000383ffff */
.L_x_1818:
[----:B------:R-:W-:Y:S01]  /*24e40*/  IMAD.MOV.U32 R56, RZ, RZ, R57 ;  /* 0x000000ffff387224 */ /* 0x000fe200078e0039 */
[----:B------:R-:W-:Y:S01]  /*24e50*/  MOV R2, 0x1 ;  /* 0x0000000100027802 */ /* 0x000fe20000000f00 */
[----:B------:R-:W-:Y:S01]  /*24e60*/  IMAD.MOV.U32 R61, RZ, RZ, 0x1f ;  /* 0x0000001fff3d7424 */ /* 0x000fe200078e00ff */
[----:B------:R-:W-:Y:S02]  /*24e70*/  MOV R3, 0x24e90 ;  /* 0x00024e9000037802 */ /* 0x000fe40000000f00 */
[----:B-12---:R-:W-:Y:S05]  /*24e80*/  CALL.REL.NOINC `($__internal_23_$__cuda_sm70_shflsync_idx_p) ;  /* 0x0000060000007944 */ /* 0x006fea0003c00000 */
[----:B------:R-:W-:Y:S01]  /*24e90*/  MOV R8, R62 ;  /* 0x0000003e00087202 */ /* 0x000fe20000000f00 */
[----:B------:R-:W-:Y:S05]  /*24ea0*/  BRA `(.L_x_1901) ;  /* 0xffff968000007947 */ /* 0x000fea000383ffff */
.L_x_1819:
[----:B------:R-:W-:Y:S02]  /*24eb0*/  MOV R2, 0x1 ;  /* 0x0000000100027802 */ /* 0x000fe40000000f00 */
[----:B------:R-:W-:-:S02]  /*24ec0*/  MOV R3, 0x24ee0 ;  /* 0x00024ee000037802 */ /* 0x000fc40000000f00 */
[----:B-1234-:R-:W-:Y:S05]  /*24ed0*/  CALL.REL.NOINC `($__internal_24_$__cuda_sm70_shflsync_up_p) ;  /* 0x0000061000007944 */ /* 0x01efea0003c00000 */
[----:B------:R-:W-:Y:S05]  /*24ee0*/  BRA `(.L_x_1902) ;  /* 0xffff977000007947 */ /* 0x000fea000383ffff */
.L_x_1820:
[----:B------:R-:W-:Y:S02]  /*24ef0*/  MOV R2, 0x2 ;  /* 0x0000000200027802 */ /* 0x000fe40000000f00 */
[----:B------:R-:W-:-:S02]  /*24f00*/  MOV R3, 0x24f20 ;  /* 0x00024f2000037802 */ /* 0x000fc40000000f00 */
[----:B--2-4-:R-:W-:Y:S05]  /*24f10*/  CALL.REL.NOINC `($__internal_24_$__cuda_sm70_shflsync_up_p) ;  /* 0x000005d000007944 */ /* 0x014fea0003c00000 */
        /* <DEDUP_REMOVED lines=24> */
.L_x_1824:
[----:B------:R-:W-:Y:S02]  /*250a0*/  MOV R2, 0x1 ;  /* 0x0000000100027802 */ /* 0x000fe40000000f00 */
[----:B------:R-:W-:Y:S02]  /*250b0*/  MOV R3, 0x250d0 ;  /* 0x000250d000037802 */ /* 0x000fe40000000f00 */
[----:B------:R-:W-:Y:S05]  /*250c0*/  CALL.REL.NOINC `($__internal_24_$__cuda_sm70_shflsync_up_p) ;  /* 0x0000042000007944 */ /* 0x000fea0003c00000 */
[----:B------:R-:W-:Y:S01]  /*250d0*/  MOV R2, R4 ;  /* 0x0000000400027202 */ /* 0x000fe20000000f00 */
[----:B------:R-:W-:Y:S05]  /*250e0*/  BRA `(.L_x_1904) ;  /* 0xffff97d000007947 */ /* 0x000fea000383ffff */
.L_x_1825:
        /* <DEDUP_REMOVED lines=27> */
.L_x_1827:
[----:B------:R-:W-:Y:S02]  /*252a0*/  SEL R0, RZ, 0x1, P0 ;  /* 0x00000001ff007807 */ /* 0x000fe40000000000 */
[----:B------:R-:W-:Y:S02]  /*252b0*/  MOV R2, 0x252d0 ;  /* 0x000252d000027802 */ /* 0x000fe40000000f00 */
[----:B-1----:R-:W-:Y:S05]  /*252c0*/  CALL.REL.NOINC `($__internal_25_$__cuda_sm70_votesync_ballot) ;  /* 0x0000029000007944 */ /* 0x002fea0003c00000 */
[----:B------:R-:W-:Y:S01]  /*252d0*/  MOV R5, R0 ;  /* 0x0000000000057202 */ /* 0x000fe20000000f00 */
[----:B------:R-:W-:Y:S05]  /*252e0*/  BRA `(.L_x_1906) ;  /* 0xffff976000007947 */ /* 0x000fea000383ffff */
.L_x_1828:
[----:B------:R-:W-:Y:S01]  /*252f0*/  IMAD.MOV.U32 R56, RZ, RZ, R6 ;  /* 0x000000ffff387224 */ /* 0x000fe200078e0006 */
[----:B--2---:R-:W-:Y:S01]  /*25300*/  MOV R2, R0 ;  /* 0x0000000000027202 */ /* 0x004fe20000000f00 */
[----:B------:R-:W-:Y:S01]  /*25310*/  IMAD.MOV.U32 R61, RZ, RZ, 0x1f ;  /* 0x0000001fff3d7424 */ /* 0x000fe200078e00ff */
[----:B------:R-:W-:Y:S02]  /*25320*/  MOV R3, 0x25340 ;  /* 0x0002534000037802 */ /* 0x000fe40000000f00 */
[----:B-1----:R-:W-:Y:S05]  /*25330*/  CALL.REL.NOINC `($__internal_23_$__cuda_sm70_shflsync_idx_p) ;  /* 0x0000015000007944 */ /* 0x002fea0003c00000 */
[----:B------:R-:W-:Y:S01]  /*25340*/  IMAD.MOV.U32 R6, RZ, RZ, R62 ;  /* 0x000000ffff067224 */ /* 0x000fe200078e003e */
[----:B------:R-:W-:Y:S01]  /*25350*/  MOV R2, R0 ;  /* 0x0000000000027202 */ /* 0x000fe20000000f00 */
[----:B------:R-:W-:Y:S01]  /*25360*/  IMAD.MOV.U32 R56, RZ, RZ, R7 ;  /* 0x000000ffff387224 */ /* 0x000fe200078e0007 */
[----:B------:R-:W-:-:S02]  /*25370*/  MOV R61, 0x1f ;  /* 0x0000001f003d7802 */ /* 0x000fc40000000f00 */
[----:B------:R-:W-:Y:S02]  /*25380*/  MOV R3, 0x253a0 ;  /* 0x000253a000037802 */ /* 0x000fe40000000f00 */
[----:B------:R-:W-:Y:S05]  /*25390*/  CALL.REL.NOINC `($__internal_23_$__cuda_sm70_shflsync_idx_p) ;  /* 0x000000f000007944 */ /* 0x000fea0003c00000 */
[----:B------:R-:W-:Y:S01]  /*253a0*/  MOV R7, R62 ;  /* 0x0000003e00077202 */ /* 0x000fe20000000f00 */
[----:B------:R-:W-:Y:S05]  /*253b0*/  BRA `(.L_x_1907) ;  /* 0xffff970000007947 */ /* 0x000fea000383ffff */
.L_x_1831:
[----:B------:R-:W-:Y:S01]  /*253c0*/  IMAD.MOV.U32 R56, RZ, RZ, R4 ;  /* 0x000000ffff387224 */ /* 0x000fe200078e0004 */
[----:B--2---:R-:W-:Y:S01]  /*253d0*/  MOV R2, R0 ;  /* 0x0000000000027202 */ /* 0x004fe20000000f00 */
[----:B------:R-:W-:Y:S01]  /*253e0*/  IMAD.MOV.U32 R61, RZ, RZ, 0x1f ;  /* 0x0000001fff3d7424 */ /* 0x000fe200078e00ff */
[----:B------:R-:W-:Y:S02]  /*253f0*/  MOV R3, 0x25410 ;  /* 0x0002541000037802 */ /* 0x000fe40000000f00 */
[----:B-1--4-:R-:W-:Y:S05]  /*25400*/  CALL.REL.NOINC `($__internal_23_$__cuda_sm70_shflsync_idx_p) ;  /* 0x0000008000007944 */ /* 0x012fea0003c00000 */
[----:B------:R-:W-:Y:S01]  /*25410*/  MOV R10, R62 ;  /* 0x0000003e000a7202 */ /* 0x000fe20000000f00 */
[----:B------:R-:W-:Y:S05]  /*25420*/  BRA `(.L_x_1830) ;  /* 0xffff96f000007947 */ /* 0x000fea000383ffff */
        .weak           $__internal_22_$__cuda_sm70_shflsync_bfly_p
        .type           $__internal_22_$__cuda_sm70_shflsync_bfly_p,@function
        .size           $__internal_22_$__cuda_sm70_shflsync_bfly_p,($__internal_23_$__cuda_sm70_shflsync_idx_p - $__internal_22_$__cuda_sm70_shflsync_bfly_p)
$__internal_22_$__cuda_sm70_shflsync_bfly_p:
[----:B------:R-:W-:Y:S02]  /*25430*/  MOV R172, 0xffffffff ;  /* 0xffffffff00ac7802 */ /* 0x000fe40000000f00 */
[----:B------:R-:W-:Y:S02]  /*25440*/  MOV R3, 0x1f ;  /* 0x0000001f00037802 */ /* 0x000fe40000000f00 */
[----:B------:R-:W-:Y:S04]  /*25450*/  WARPSYNC R172 ;  /* 0x000000ac00007348 */ /* 0x000fe80003800000 */
[----:B------:R1:W2:Y:S02]  /*25460*/  SHFL.BFLY PT, R0, R4, R0, R3 ;  /* 0x0c00000004007389 */ /* 0x0002a400000e0003 */
[----:B-1----:R-:W-:-:S04]  /*25470*/  MOV R3, 0x0 ;  /* 0x0000000000037802 */ /* 0x002fc80000000f00 */
[----:B--2---:R-:W-:Y:S05]  /*25480*/  RET.REL.NODEC R2 `(_ZN7cutlass13device_kernelIN5flash19enable_sm80_to_sm89INS1_16FlashAttnFwdSm80INS1_25CollectiveMainloopFwdSm80ILi4ELi1ELb0EN4cute5tupleIJNS5_1CILi128EEENS7_ILi80EEENS7_ILi64EEEEEELi64ENS_6half_tEfNS_4arch4Sm80ELb1ELb0ELb1ELb1ELb1ELb1ELb1ELb1EEENS1_21CollectiveEpilogueFwdINS6_IJS8_SA_S9_EEENS6_IJNS7_ILi1EEESI_SI_EEESC_SE_Li128ELb1ELb1ELb1ELb0EEENS1_36VarlenDynamicPersistentTileSchedulerILi128ELi80ELi128ELi128ELb1ELb1ELb0ELb1ELb1ELb1EEEEEEEEEvNT_6ParamsE) ;  /* 0xfffdab7002007950 */ /* 0x004fea0003c3ffff */
        .weak           $__internal_23_$__cuda_sm70_shflsync_idx_p
        .type           $__internal_23_$__cuda_sm70_shflsync_idx_p,@function
        .size           $__internal_23_$__cuda_sm70_shflsync_idx_p,($__internal_24_$__cuda_sm70_shflsync_up_p - $__internal_23_$__cuda_sm70_shflsync_idx_p)
$__internal_23_$__cuda_sm70_shflsync_idx_p:
[----:B------:R-:W-:-:S04]  /*25490*/  MOV R62, 0xffffffff ;  /* 0xffffffff003e7802 */ /* 0x000fc80000000f00 */
[----:B------:R-:W-:Y:S04]  /*254a0*/  WARPSYNC R62 ;  /* 0x0000003e00007348 */ /* 0x000fe80003800000 */
[----:B------:R1:W2:Y:S02]  /*254b0*/  SHFL.IDX PT, R62, R56, R2, R61 ;  /* 0x00000002383e7389 */ /* 0x0002a400000e003d */
[----:B-1----:R-:W-:Y:S02]  /*254c0*/  MOV R2, R3 ;  /* 0x0000000300027202 */ /* 0x002fe40000000f00 */
[----:B------:R-:W-:-:S04]  /*254d0*/  MOV R3, 0x0 ;  /* 0x0000000000037802 */ /* 0x000fc80000000f00 */
[----:B--2---:R-:W-:Y:S05]  /*254e0*/  RET.REL.NODEC R2 `(_ZN7cutlass13device_kernelIN5flash19enable_sm80_to_sm89INS1_16FlashAttnFwdSm80INS1_25CollectiveMainloopFwdSm80ILi4ELi1ELb0EN4cute5tupleIJNS5_1CILi128EEENS7_ILi80EEENS7_ILi64EEEEEELi64ENS_6half_tEfNS_4arch4Sm80ELb1ELb0ELb1ELb1ELb1ELb1ELb1ELb1EEENS1_21CollectiveEpilogueFwdINS6_IJS8_SA_S9_EEENS6_IJNS7_ILi1EEESI_SI_EEESC_SE_Li128ELb1ELb1ELb1ELb0EEENS1_36VarlenDynamicPersistentTileSchedulerILi128ELi80ELi128ELi128ELb1ELb1ELb0ELb1ELb1ELb1EEEEEEEEEvNT_6ParamsE) ;  /* 0xfffdab1002007950 */ /* 0x004fea0003c3ffff */
        .weak           $__internal_24_$__cuda_sm70_shflsync_up_p
        .type           $__internal_24_$__cuda_sm70_shflsync_up_p,@function
        .size           $__internal_24_$__cuda_sm70_shflsync_up_p,($__internal_25_$__cuda_sm70_votesync_ballot - $__internal_24_$__cuda_sm70_shflsync_up_p)
$__internal_24_$__cuda_sm70_shflsync_up_p:
[----:B------:R-:W-:Y:S02]  /*254f0*/  IMAD.MOV.U32 R4, RZ, RZ, RZ ;  /* 0x000000ffff047224 */ /* 0x000fe400078e00ff */
[----:B------:R-:W-:-:S04]  /*25500*/  IMAD.MOV.U32 R11, RZ, RZ, -0x1 ;  /* 0xffffffffff0b7424 */ /* 0x000fc800078e00ff */
[----:B------:R-:W-:Y:S04]  /*25510*/  WARPSYNC R11 ;  /* 0x0000000b00007348 */ /* 0x000fe80003800000 */
[----:B------:R1:W2:Y:S02]  /*25520*/  SHFL.UP PT, R4, R0, R2, R4 ;  /* 0x0400000200047389 */ /* 0x0002a400000e0004 */
[----:B-1----:R-:W-:Y:S02]  /*25530*/  MOV R2, R3 ;  /* 0x0000000300027202 */ /* 0x002fe40000000f00 */
[----:B------:R-:W-:-:S04]  /*25540*/  MOV R3, 0x0 ;  /* 0x0000000000037802 */ /* 0x000fc80000000f00 */
[----:B--2---:R-:W-:Y:S05]  /*25550*/  RET.REL.NODEC R2 `(_ZN7cutlass13device_kernelIN5flash19enable_sm80_to_sm89INS1_16FlashAttnFwdSm80INS1_25CollectiveMainloopFwdSm80ILi4ELi1ELb0EN4cute5tupleIJNS5_1CILi128EEENS7_ILi80EEENS7_ILi64EEEEEELi64ENS_6half_tEfNS_4arch4Sm80ELb1ELb0ELb1ELb1ELb1ELb1ELb1ELb1EEENS1_21CollectiveEpilogueFwdINS6_IJS8_SA_S9_EEENS6_IJNS7_ILi1EEESI_SI_EEESC_SE_Li128ELb1ELb1ELb1ELb0EEENS1_36VarlenDynamicPersistentTileSchedulerILi128ELi80ELi128ELi128ELb1ELb1ELb0ELb1ELb1ELb1EEEEEEEEEvNT_6ParamsE) ;  /* 0xfffdaaa002007950 */ /* 0x004fea0003c3ffff */
        .weak           $__internal_25_$__cuda_sm70_votesync_ballot
        .type           $__internal_25_$__cuda_sm70_votesync_ballot,@function
        .size           $__internal_25_$__cuda_sm70_votesync_ballot,(.L_x_1939 - $__internal_25_$__cuda_sm70_votesync_ballot)
$__internal_25_$__cuda_sm70_votesync_ballot:
[----:B------:R-:W-:Y:S01]  /*25560*/  ISETP.NE.U32.AND P0, PT, R0, 0x1, PT ;  /* 0x000000010000780c */ /* 0x000fe20003f05070 */
[----:B------:R-:W-:-:S04]  /*25570*/  IMAD.MOV.U32 R3, RZ, RZ, -0x1 ;  /* 0xffffffffff037424 */ /* 0x000fc800078e00ff */
[----:B------:R-:W-:Y:S08]  /*25580*/  WARPSYNC R3 ;  /* 0x0000000300007348 */ /* 0x000ff00003800000 */
[----:B------:R-:W-:-:S04]  /*25590*/  VOTE.ANY R0, PT, !P0 ;  /* 0x0000000000007806 */ /* 0x000fc800040e0100 */
[----:B------:R-:W-:Y:S01]  /*255a0*/  LOP3.LUT R0, R0, R3, RZ, 0xc0, !PT ;  /* 0x0000000300007212 */ /* 0x000fe200078ec0ff */
[----:B------:R-:W-:-:S04]  /*255b0*/  IMAD.MOV.U32 R3, RZ, RZ, 0x0 ;  /* 0x00000000ff037424 */ /* 0x000fc800078e00ff */
[----:B------:R-:W-:Y:S05]  /*255c0*/  RET.REL.NODEC R2 `(_ZN7cutlass13device_kernelIN5flash19enable_sm80_to_sm89INS1_16FlashAttnFwdSm80INS1_25CollectiveMainloopFwdSm80ILi4ELi1ELb0EN4cute5tupleIJNS5_1CILi128EEENS7_ILi80EEENS7_ILi64EEEEEELi64ENS_6half_tEfNS_4arch4Sm80ELb1ELb0ELb1ELb1ELb1ELb1ELb1ELb1EEENS1_21CollectiveEpilogueFwdINS6_IJS8_SA_S9_EEENS6_IJNS7_ILi1EEESI_SI_EEESC_SE_Li128ELb1ELb1ELb1ELb0EEENS1_36VarlenDynamicPersistentTileSchedulerILi128ELi80ELi128ELi128ELb1ELb1ELb0ELb1ELb1ELb1EEEEEEEEEvNT_6ParamsE) ;  /* 0xfffdaa3002007950 */ /* 0x000fea0003c3ffff */
.L_x_1908:
        /* <DEDUP_REMOVED lines=11> */
.L_x_1939:


//--------------------- .nv.shared._ZN7cutlass13device_kernelIN5flash19enable_sm80_to_sm89INS1_16FlashAttnFwdSm80INS1_25CollectiveMainloopFwdSm80ILi4ELi1ELb0EN4cute5tupleIJNS5_1CILi128EEENS7_ILi112EEENS7_ILi64EEEEEELi64ENS_6half_tEfNS_4arch4Sm80ELb0ELb0ELb1ELb0ELb1ELb0ELb1ELb1EEENS1_21CollectiveEpilogueFwdINS6_IJS8_SA_S9_EEENS6_IJNS7_ILi1EEESI_SI_EEESC_SE_Li128ELb0ELb1ELb1ELb0EEENS1_19SingleTileSchedulerILb0ELb1ELb1ELi128EEEEEEEEEvNT_6ParamsE --------------------------
	.section	.nv.shared._ZN7cutlass13device_kernelIN5flash19enable_sm80_to_sm89INS1_16FlashAttnFwdSm80INS1_25CollectiveMainloopFwdSm80ILi4ELi1ELb0EN4cute5tupleIJNS5_1CILi128EEENS7_ILi112EEENS7_ILi64EEEEEELi64ENS_6half_tEfNS_4arch4Sm80ELb0ELb0ELb1ELb0ELb1ELb0ELb1ELb1EEENS1_21CollectiveEpilogueFwdINS6_IJS8_SA_S9_EEENS6_IJNS7_ILi1EEESI_SI_EEESC_SE_Li128ELb0ELb1ELb1ELb0EEENS1_19SingleTileSchedulerILb0ELb1ELb1ELi128EEEEEEEEEvNT_6ParamsE,"aw",@nobits
	.sectionflags	@""
	.align	16


//--------------------- .nv.global                --------------------------
	.section	.nv.global,"aw",@nobits
.nv.global:
	.type		_ZN85_INTERNAL_37829866_49_flash_fwd_hdim64_fp16_paged_split_softcap_sm80_cu_3fbc093a_34124cute1_E,@object
	.size		_ZN85_INTERNAL_37829866_49_flash_fwd_hdim64_fp16_paged_split_softcap_sm80_cu_3fbc093a_34124cute1_E,(_ZN85_INTERNAL_37829866_49_flash_fwd_hdim64_fp16_paged_split_softcap_sm80_cu_3fbc093a_34124cuda3std3__45__cpo6cbeginE - _ZN85_INTERNAL_37829866_49_flash_fwd_hdim64_fp16_paged_split_softcap_sm80_cu_3fbc093a_34124cute1_E)
_ZN85_INTERNAL_37829866_49_flash_fwd_hdim64_fp16_paged_split_softcap_sm80_cu_3fbc093a_34124cute1_E:
	.zero		1
	.type		_ZN85_INTERNAL_37829866_49_flash_fwd_hdim64_fp16_paged_split_softcap_sm80_cu_3fbc093a_34124cuda3std3__45__cpo6cbeginE,@object
	.size		_ZN85_INTERNAL_37829866_49_flash_fwd_hdim64_fp16_paged_split_softcap_sm80_cu_3fbc093a_34124cuda3std3__45__cpo6cbeginE,(_ZN85_INTERNAL_37829866_49_flash_fwd_hdim64_fp16_paged_split_softcap_sm80_cu_3fbc093a_34124cuda3std3__48in_placeE - _ZN85_INTERNAL_37829866_49_flash_fwd_hdim64_fp16_paged_split_softcap_sm80_cu_3fbc093a_34124cuda3std3__45__cpo6cbeginE)
_ZN85_INTERNAL_37829866_49_flash_fwd_hdim64_fp16_paged_split_softcap_sm80_cu_3fbc093a_34124cuda3std3__45__cpo6cbeginE:
	.zero		1
	.type		_ZN85_INTERNAL_37829866_49_flash_fwd_hdim64_fp16_paged_split_softcap_sm80_cu_3fbc093a_34124cuda3std3__48in_placeE,@object
	.size		_ZN85_INTERNAL_37829866_49_flash_fwd_hdim64_fp16_paged_split_softcap_sm80_cu_3fbc093a_34124cuda3std3__48in_placeE,(_ZN85_INTERNAL_37829866_49_flash_fwd_hdim64_fp16_paged_split_softcap_sm80_cu_3fbc093a_34124cuda3std6ranges3__45__cpo9iter_moveE - _ZN85_INTERNAL_37829866_49_flash_fwd_hdim64_fp16_paged_split_softcap_sm80_cu_3fbc093a_34124cuda3std3__48in_placeE)
_ZN85_INTERNAL_37829866_49_flash_fwd_hdim64_fp16_paged_split_softcap_sm80_cu_3fbc093a_34124cuda3std3__48in_placeE:
	.zero		1
	.type		_ZN85_INTERNAL_37829866_49_flash_fwd_hdim64_fp16_paged_split_softcap_sm80_cu_3fbc093a_34124cuda3std6ranges3__45__cpo9iter_moveE,@object
	.size		_ZN85_INTERNAL_37829866_49_flash_fwd_hdim64_fp16_paged_split_softcap_sm80_cu_3fbc093a_34124cuda3std6ranges3__45__cpo9iter_moveE,(_ZN85_INTERNAL_37829866_49_flash_fwd_hdim64_fp16_paged_split_softcap_sm80_cu_3fbc093a_34124cuda3std3__45__cpo5beginE - _ZN85_INTERNAL_37829866_49_flash_fwd_hdim64_fp16_paged_split_softcap_sm80_cu_3fbc093a_34124cuda3std6ranges3__45__cpo9iter_moveE)
_ZN85_INTERNAL_37829866_49_flash_fwd_hdim64_fp16_paged_split_softcap_sm80_cu_3fbc093a_34124cuda3std6ranges3__45__cpo9iter_moveE:
	.zero		1
	.type		_ZN85_INTERNAL_37829866_49_flash_fwd_hdim64_fp16_paged_split_softcap_sm80_cu_3fbc093a_34124cuda3std3__45__cpo5beginE,@object
	.size		_ZN85_INTERNAL_37829866_49_flash_fwd_hdim64_fp16_paged_split_softcap_sm80_cu_3fbc093a_34124cuda3std3__45__cpo5beginE,(_ZN85_INTERNAL_37829866_49_flash_fwd_hdim64_fp16_paged_split_softcap_sm80_cu_3fbc093a_34124cuda3std3__487_GLOBAL__N__37829866_49_flash_fwd_hdim64_fp16_paged_split_softcap_sm80_cu_3fbc093a_34126ignoreE - _ZN85_INTERNAL_37829866_49_flash_fwd_hdim64_fp16_paged_split_softcap_sm80_cu_3fbc093a_34124cuda3std3__45__cpo5beginE)
_ZN85_INTERNAL_37829866_49_flash_fwd_hdim64_fp16_paged_split_softcap_sm80_cu_3fbc093a_34124cuda3std3__45__cpo5beginE:
	.zero		1
	.type		_ZN85_INTERNAL_37829866_49_flash_fwd_hdim64_fp16_paged_split_softcap_sm80_cu_3fbc093a_34124cuda3std3__487_GLOBAL__N__37829866_49_flash_fwd_hdim64_fp16_paged_split_softcap_sm80_cu_3fbc093a_34126ignoreE,@object
	.size		_ZN85_INTERNAL_37829866_49_flash_fwd_hdim64_fp16_paged_split_softcap_sm80_cu_3fbc093a_34124cuda3std3__487_GLOBAL__N__37829866_49_flash_fwd_hdim64_fp16_paged_split_softcap_sm80_cu_3fbc093a_34126ignoreE,(_ZN85_INTERNAL_37829866_49_flash_fwd_hdim64_fp16_paged_split_softcap_sm80_cu_3fbc093a_34124cute7productE - _ZN85_INTERNAL_37829866_49_flash_fwd_hdim64_fp16_paged_split_softcap_sm80_cu_3fbc093a_34124cuda3std3__487_GLOBAL__N__37829866_49_flash_fwd_hdim64_fp16_paged_split_softcap_sm80_cu_3fbc093a_34126ignoreE)
_ZN85_INTERNAL_37829866_49_flash_fwd_hdim64_fp16_paged_split_softcap_sm80_cu_3fbc093a_34124cuda3std3__487_GLOBAL__N__37829866_49_flash_fwd_hdim64_fp16_paged_split_softcap_sm80_cu_3fbc093a_34126ignoreE:
	.zero		1
	.type		_ZN85_INTERNAL_37829866_49_flash_fwd_hdim64_fp16_paged_split_softcap_sm80_cu_3fbc093a_34124cute7productE,@object
	.size		_ZN85_INTERNAL_37829866_49_flash_fwd_hdim64_fp16_paged_split_softcap_sm80_cu_3fbc093a_34124cute7productE,(_ZN85_INTERNAL_37829866_49_flash_fwd_hdim64_fp16_paged_split_softcap_sm80_cu_3fbc093a_34124cuda3std3__45__cpo3endE - _ZN85_INTERNAL_37829866_49_flash_fwd_hdim64_fp16_paged_split_softcap_sm80_cu_3fbc093a_34124cute7productE)
_ZN85_INTERNAL_37829866_49_flash_fwd_hdim64_fp16_paged_split_softcap_sm80_cu_3fbc093a_34124cute7productE:
	.zero		1
	.type		_ZN85_INTERNAL_37829866_49_flash_fwd_hdim64_fp16_paged_split_softcap_sm80_cu_3fbc093a_34124cuda3std3__45__cpo3endE,@object
	.size		_ZN85_INTERNAL_37829866_49_flash_fwd_hdim64_fp16_paged_split_softcap_sm80_cu_3fbc093a_34124cuda3std3__45__cpo3endE,(_ZN85_INTERNAL_37829866_49_flash_fwd_hdim64_fp16_paged_split_softcap_sm80_cu_3fbc093a_34124cuda3std3__419piecewise_constructE - _ZN85_INTERNAL_37829866_49_flash_fwd_hdim64_fp16_paged_split_softcap_sm80_cu_3fbc093a_34124cuda3std3__45__cpo3endE)
_ZN85_INTERNAL_37829866_49_flash_fwd_hdim64_fp16_paged_split_softcap_sm80_cu_3fbc093a_34124cuda3std3__45__cpo3endE:
	.zero		1
	.type		_ZN85_INTERNAL_37829866_49_flash_fwd_hdim64_fp16_paged_split_softcap_sm80_cu_3fbc093a_34124cuda3std3__419piecewise_constructE,@object
	.size		_ZN85_INTERNAL_37829866_49_flash_fwd_hdim64_fp16_paged_split_softcap_sm80_cu_3fbc093a_34124cuda3std3__419piecewise_constructE,(_ZN85_INTERNAL_37829866_49_flash_fwd_hdim64_fp16_paged_split_softcap_sm80_cu_3fbc093a_34124cuda3std3__45__cpo4cendE - _ZN85_INTERNAL_37829866_49_flash_fwd_hdim64_fp16_paged_split_softcap_sm80_cu_3fbc093a_34124cuda3std3__419piecewise_constructE)
_ZN85_INTERNAL_37829866_49_flash_fwd_hdim64_fp16_paged_split_softcap_sm80_cu_3fbc093a_34124cuda3std3__419piecewise_constructE:
	.zero		1
	.type		_ZN85_INTERNAL_37829866_49_flash_fwd_hdim64_fp16_paged_split_softcap_sm80_cu_3fbc093a_34124cuda3std3__45__cpo4cendE,@object
	.size		_ZN85_INTERNAL_37829866_49_flash_fwd_hdim64_fp16_paged_split_softcap_sm80_cu_3fbc093a_34124cuda3std3__45__cpo4cendE,(_ZN85_INTERNAL_37829866_49_flash_fwd_hdim64_fp16_paged_split_softcap_sm80_cu_3fbc093a_34124cuda3std6ranges3__45__cpo4swapE - _ZN85_INTERNAL_37829866_49_flash_fwd_hdim64_fp16_paged_split_softcap_sm80_cu_3fbc093a_34124cuda3std3__45__cpo4cendE)
_ZN85_INTERNAL_37829866_49_flash_fwd_hdim64_fp16_paged_split_softcap_sm80_cu_3fbc093a_34124cuda3std3__45__cpo4cendE:
	.zero		1
	.type		_ZN85_INTERNAL_37829866_49_flash_fwd_hdim64_fp16_paged_split_softcap_sm80_cu_3fbc093a_34124cuda3std6ranges3__45__cpo4swapE,@object
	.size		_ZN85_INTERNAL_37829866_49_flash_fwd_hdim64_fp16_paged_split_softcap_sm80_cu_3fbc093a_34124cuda3std6ranges3__45__cpo4swapE,(.L_7 - _ZN85_INTERNAL_37829866_49_flash_fwd_hdim64_fp16_paged_split_softcap_sm80_cu_3fbc093a_34124cuda3std6ranges3__45__cpo4swapE)
_ZN85_INTERNAL_37829866_49_flash_fwd_hdim64_fp16_paged_split_softcap_sm80_cu_3fbc093a_34124cuda3std6ranges3__45__cpo4swapE:
	.zero		1
.L_7:


//--------------------- .nv.shared._ZN7cutlass13device_kernelIN5flash19enable_sm80_to_sm89INS1_16FlashAttnFwdSm80INS1_25CollectiveMainloopFwdSm80ILi4ELi1ELb0EN4cute5tupleIJNS5_1CILi128EEENS7_ILi80EEENS7_ILi64EEEEEELi64ENS_6half_tEfNS_4arch4Sm80ELb0ELb0ELb1ELb1ELb1ELb0ELb1ELb1EEENS1_21CollectiveEpilogueFwdINS6_IJS8_SA_S9_EEENS6_IJNS7_ILi1EEESI_SI_EEESC_SE_Li128ELb1ELb1ELb1ELb0EEENS1_36VarlenDynamicPersistentTileSchedulerILi128ELi80ELi128ELi128ELb1ELb1ELb0ELb0ELb1ELb1EEEEEEEEEvNT_6ParamsE --------------------------
	.section	.nv.shared._ZN7cutlass13device_kernelIN5flash19enable_sm80_to_sm89INS1_16FlashAttnFwdSm80INS1_25CollectiveMainloopFwdSm80ILi4ELi1ELb0EN4cute5tupleIJNS5_1CILi128EEENS7_ILi80EEENS7_ILi64EEEEEELi64ENS_6half_tEfNS_4arch4Sm80ELb0ELb0ELb1ELb1ELb1ELb0ELb1ELb1EEENS1_21CollectiveEpilogueFwdINS6_IJS8_SA_S9_EEENS6_IJNS7_ILi1EEESI_SI_EEESC_SE_Li128ELb1ELb1ELb1ELb0EEENS1_36VarlenDynamicPersistentTileSchedulerILi128ELi80ELi128ELi128ELb1ELb1ELb0ELb0ELb1ELb1EEEEEEEEEvNT_6ParamsE,"aw",@nobits
	.sectionflags	@""
	.align	16


//--------------------- .nv.shared._ZN7cutlass13device_kernelIN5flash19enable_sm80_to_sm89INS1_16FlashAttnFwdSm80INS1_25CollectiveMainloopFwdSm80ILi4ELi1ELb0EN4cute5tupleIJNS5_1CILi128EEENS7_ILi80EEENS7_ILi64EEEEEELi64ENS_6half_tEfNS_4arch4Sm80ELb0ELb0ELb1ELb1ELb1ELb1ELb1ELb1EEENS1_21CollectiveEpilogueFwdINS6_IJS8_SA_S9_EEENS6_IJNS7_ILi1EEESI_SI_EEESC_SE_Li128ELb1ELb1ELb1ELb0EEENS1_36VarlenDynamicPersistentTileSchedulerILi128ELi80ELi128ELi128ELb1ELb1ELb0ELb0ELb1ELb1EEEEEEEEEvNT_6ParamsE --------------------------
	.section	.nv.shared._ZN7cutlass13device_kernelIN5flash19enable_sm80_to_sm89INS1_16FlashAttnFwdSm80INS1_25CollectiveMainloopFwdSm80ILi4ELi1ELb0EN4cute5tupleIJNS5_1CILi128EEENS7_ILi80EEENS7_ILi64EEEEEELi64ENS_6half_tEfNS_4arch4Sm80ELb0ELb0ELb1ELb1ELb1ELb1ELb1ELb1EEENS1_21CollectiveEpilogueFwdINS6_IJS8_SA_S9_EEENS6_IJNS7_ILi1EEESI_SI_EEESC_SE_Li128ELb1ELb1ELb1ELb0EEENS1_36VarlenDynamicPersistentTileSchedulerILi128ELi80ELi128ELi128ELb1ELb1ELb0ELb0ELb1ELb1EEEEEEEEEvNT_6ParamsE,"aw",@nobits
	.sectionflags	@""
	.align	16


//--------------------- .nv.shared._ZN7cutlass13device_kernelIN5flash19enable_sm80_to_sm89INS1_16FlashAttnFwdSm80INS1_25CollectiveMainloopFwdSm80ILi4ELi1ELb0EN4cute5tupleIJNS5_1CILi128EEENS7_ILi96EEENS7_ILi64EEEEEELi64ENS_6half_tEfNS_4arch4Sm80ELb0ELb1ELb1ELb0ELb1ELb0ELb1ELb1EEENS1_21CollectiveEpilogueFwdINS6_IJS8_SA_S9_EEENS6_IJNS7_ILi1EEESI_SI_EEESC_SE_Li128ELb0ELb1ELb1ELb0EEENS1_19SingleTileSchedulerILb0ELb1ELb1ELi128EEEEEEEEEvNT_6ParamsE --------------------------
	.section	.nv.shared._ZN7cutlass13device_kernelIN5flash19enable_sm80_to_sm89INS1_16FlashAttnFwdSm80INS1_25CollectiveMainloopFwdSm80ILi4ELi1ELb0EN4cute5tupleIJNS5_1CILi128EEENS7_ILi96EEENS7_ILi64EEEEEELi64ENS_6half_tEfNS_4arch4Sm80ELb0ELb1ELb1ELb0ELb1ELb0ELb1ELb1EEENS1_21CollectiveEpilogueFwdINS6_IJS8_SA_S9_EEENS6_IJNS7_ILi1EEESI_SI_EEESC_SE_Li128ELb0ELb1ELb1ELb0EEENS1_19SingleTileSchedulerILb0ELb1ELb1ELi128EEEEEEEEEvNT_6ParamsE,"aw",@nobits
	.sectionflags	@""
	.align	16


//--------------------- .nv.shared._ZN7cutlass13device_kernelIN5flash19enable_sm80_to_sm89INS1_16FlashAttnFwdSm80INS1_25CollectiveMainloopFwdSm80ILi4ELi1ELb0EN4cute5tupleIJNS5_1CILi128EEENS7_ILi80EEENS7_ILi64EEEEEELi64ENS_6half_tEfNS_4arch4Sm80ELb0ELb1ELb1ELb1ELb1ELb0ELb1ELb1EEENS1_21CollectiveEpilogueFwdINS6_IJS8_SA_S9_EEENS6_IJNS7_ILi1EEESI_SI_EEESC_SE_Li128ELb1ELb1ELb1ELb0EEENS1_36VarlenDynamicPersistentTileSchedulerILi128ELi80ELi128ELi128ELb1ELb1ELb0ELb1ELb0ELb1EEEEEEEEEvNT_6ParamsE --------------------------
	.section	.nv.shared._ZN7cutlass13device_kernelIN5flash19enable_sm80_to_sm89INS1_16FlashAttnFwdSm80INS1_25CollectiveMainloopFwdSm80ILi4ELi1ELb0EN4cute5tupleIJNS5_1CILi128EEENS7_ILi80EEENS7_ILi64EEEEEELi64ENS_6half_tEfNS_4arch4Sm80ELb0ELb1ELb1ELb1ELb1ELb0ELb1ELb1EEENS1_21CollectiveEpilogueFwdINS6_IJS8_SA_S9_EEENS6_IJNS7_ILi1EEESI_SI_EEESC_SE_Li128ELb1ELb1ELb1ELb0EEENS1_36VarlenDynamicPersistentTileSchedulerILi128ELi80ELi128ELi128ELb1ELb1ELb0ELb1ELb0ELb1EEEEEEEEEvNT_6ParamsE,"aw",@nobits
	.sectionflags	@""
	.align	16


//--------------------- .nv.shared._ZN7cutlass13device_kernelIN5flash19enable_sm80_to_sm89INS1_16FlashAttnFwdSm80INS1_25CollectiveMainloopFwdSm80ILi4ELi1ELb0EN4cute5tupleIJNS5_1CILi128EEENS7_ILi80EEENS7_ILi64EEEEEELi64ENS_6half_tEfNS_4arch4Sm80ELb0ELb1ELb1ELb1ELb1ELb1ELb1ELb1EEENS1_21CollectiveEpilogueFwdINS6_IJS8_SA_S9_EEENS6_IJNS7_ILi1EEESI_SI_EEESC_SE_Li128ELb1ELb1ELb1ELb0EEENS1_36VarlenDynamicPersistentTileSchedulerILi128ELi80ELi128ELi128ELb1ELb1ELb0ELb1ELb0ELb1EEEEEEEEEvNT_6ParamsE --------------------------
	.section	.nv.shared._ZN7cutlass13device_kernelIN5flash19enable_sm80_to_sm89INS1_16FlashAttnFwdSm80INS1_25CollectiveMainloopFwdSm80ILi4ELi1ELb0EN4cute5tupleIJNS5_1CILi128EEENS7_ILi80EEENS7_ILi64EEEEEELi64ENS_6half_tEfNS_4arch4Sm80ELb0ELb1ELb1ELb1ELb1ELb1ELb1ELb1EEENS1_21CollectiveEpilogueFwdINS6_IJS8_SA_S9_EEENS6_IJNS7_ILi1EEESI_SI_EEESC_SE_Li128ELb1ELb1ELb1ELb0EEENS1_36VarlenDynamicPersistentTileSchedulerILi128ELi80ELi128ELi128ELb1ELb1ELb0ELb1ELb0ELb1EEEEEEEEEvNT_6ParamsE,"aw",@nobits
	.sectionflags	@""
	.align	16


//--------------------- .nv.shared._ZN7cutlass13device_kernelIN5flash19enable_sm80_to_sm89INS1_16FlashAttnFwdSm80INS1_25CollectiveMainloopFwdSm80ILi4ELi1ELb0EN4cute5tupleIJNS5_1CILi128EEENS7_ILi112EEENS7_ILi64EEEEEELi64ENS_6half_tEfNS_4arch4Sm80ELb1ELb0ELb1ELb0ELb1ELb0ELb1ELb1EEENS1_21CollectiveEpilogueFwdINS6_IJS8_SA_S9_EEENS6_IJNS7_ILi1EEESI_SI_EEESC_SE_Li128ELb0ELb1ELb1ELb0EEENS1_30DynamicPersistentTileSchedulerILi128ELi128ELb1ELb1ELb0EEEEEEEEEvNT_6ParamsE --------------------------
	.section	.nv.shared._ZN7cutlass13device_kernelIN5flash19enable_sm80_to_sm89INS1_16FlashAttnFwdSm80INS1_25CollectiveMainloopFwdSm80ILi4ELi1ELb0EN4cute5tupleIJNS5_1CILi128EEENS7_ILi112EEENS7_ILi64EEEEEELi64ENS_6half_tEfNS_4arch4Sm80ELb1ELb0ELb1ELb0ELb1ELb0ELb1ELb1EEENS1_21CollectiveEpilogueFwdINS6_IJS8_SA_S9_EEENS6_IJNS7_ILi1EEESI_SI_EEESC_SE_Li128ELb0ELb1ELb1ELb0EEENS1_30DynamicPersistentTileSchedulerILi128ELi128ELb1ELb1ELb0EEEEEEEEEvNT_6ParamsE,"aw",@nobits
	.sectionflags	@""
	.align	16


//--------------------- .nv.shared._ZN7cutlass13device_kernelIN5flash19enable_sm80_to_sm89INS1_16FlashAttnFwdSm80INS1_25CollectiveMainloopFwdSm80ILi4ELi1ELb0EN4cute5tupleIJNS5_1CILi128EEENS7_ILi80EEENS7_ILi64EEEEEELi64ENS_6half_tEfNS_4arch4Sm80ELb1ELb0ELb1ELb1ELb1ELb0ELb1ELb1EEENS1_21CollectiveEpilogueFwdINS6_IJS8_SA_S9_EEENS6_IJNS7_ILi1EEESI_SI_EEESC_SE_Li128ELb1ELb1ELb1ELb0EEENS1_36VarlenDynamicPersistentTileSchedulerILi128ELi80ELi128ELi128ELb1ELb1ELb0ELb1ELb1ELb1EEEEEEEEEvNT_6ParamsE --------------------------
	.section	.nv.shared._ZN7cutlass13device_kernelIN5flash19enable_sm80_to_sm89INS1_16FlashAttnFwdSm80INS1_25CollectiveMainloopFwdSm80ILi4ELi1ELb0EN4cute5tupleIJNS5_1CILi128EEENS7_ILi80EEENS7_ILi64EEEEEELi64ENS_6half_tEfNS_4arch4Sm80ELb1ELb0ELb1ELb1ELb1ELb0ELb1ELb1EEENS1_21CollectiveEpilogueFwdINS6_IJS8_SA_S9_EEENS6_IJNS7_ILi1EEESI_SI_EEESC_SE_Li128ELb1ELb1ELb1ELb0EEENS1_36VarlenDynamicPersistentTileSchedulerILi128ELi80ELi128ELi128ELb1ELb1ELb0ELb1ELb1ELb1EEEEEEEEEvNT_6ParamsE,"aw",@nobits
	.sectionflags	@""
	.align	16


//--------------------- .nv.shared._ZN7cutlass13device_kernelIN5flash19enable_sm80_to_sm89INS1_16FlashAttnFwdSm80INS1_25CollectiveMainloopFwdSm80ILi4ELi1ELb0EN4cute5tupleIJNS5_1CILi128EEENS7_ILi80EEENS7_ILi64EEEEEELi64ENS_6half_tEfNS_4arch4Sm80ELb1ELb0ELb1ELb1ELb1ELb1ELb1ELb1EEENS1_21CollectiveEpilogueFwdINS6_IJS8_SA_S9_EEENS6_IJNS7_ILi1EEESI_SI_EEESC_SE_Li128ELb1ELb1ELb1ELb0EEENS1_36VarlenDynamicPersistentTileSchedulerILi128ELi80ELi128ELi128ELb1ELb1ELb0ELb1ELb1ELb1EEEEEEEEEvNT_6ParamsE --------------------------
	.section	.nv.shared._ZN7cutlass13device_kernelIN5flash19enable_sm80_to_sm89INS1_16FlashAttnFwdSm80INS1_25CollectiveMainloopFwdSm80ILi4ELi1ELb0EN4cute5tupleIJNS5_1CILi128EEENS7_ILi80EEENS7_ILi64EEEEEELi64ENS_6half_tEfNS_4arch4Sm80ELb1ELb0ELb1ELb1ELb1ELb1ELb1ELb1EEENS1_21CollectiveEpilogueFwdINS6_IJS8_SA_S9_EEENS6_IJNS7_ILi1EEESI_SI_EEESC_SE_Li128ELb1ELb1ELb1ELb0EEENS1_36VarlenDynamicPersistentTileSchedulerILi128ELi80ELi128ELi128ELb1ELb1ELb0ELb1ELb1ELb1EEEEEEEEEvNT_6ParamsE,"aw",@nobits
	.sectionflags	@""
	.align	16
